	.target	sm_90a

	.elftype	@"ET_EXEC"


//--------------------- .note.nv.tkinfo           --------------------------
	.section	.note.nv.tkinfo,"",@"SHT_NOTE"
	.sectionflags	@"SHF_NOTE_NV_TKINFO"
	.tkinfo
        /*0018*/ 	.word	0x00000002
        /*0030*/ 	.string	""
        /*0030*/ 	.string	"ptxas"
        /*0030*/ 	.string	"Cuda compilation tools, release 13.0, V13.0.88"
        /*0030*/ 	.string	"Build cuda_13.0.r13.0/compiler.36424714_0"
        /*0030*/ 	.string	"-arch sm_90a -m 64 "



//--------------------- .note.nv.cuinfo           --------------------------
	.section	.note.nv.cuinfo,"",@"SHT_NOTE"
	.sectionflags	@"SHF_NOTE_NV_CUINFO"
        /*0018*/ 	.short	0x0002
        /*001a*/ 	.short	0x005a
        /*001c*/ 	.short	0x0082
	.zero		2


//--------------------- .nv.info                  --------------------------
	.section	.nv.info,"",@"SHT_CUDA_INFO"
	.align	4


	//----- nvinfo : EIATTR_REGCOUNT
	.align		4
        /*0000*/ 	.byte	0x04, 0x2f
        /*0002*/ 	.short	(.L_25 - .L_24)
	.align		4
.L_24:
        /*0004*/ 	.word	index@(_ZN7cutlass13device_kernelIN5flash11enable_sm90INS1_16FlashAttnFwdSm90INS1_25CollectiveMainloopFwdSm90ILi2EN4cute5tupleIJNS5_1CILi1EEES8_S8_EEENS6_IJNS7_ILi128EEESA_NS7_ILi192EEEEEELi128ENS_6half_tEfNS_4arch4Sm90ELb1ELb0ELb1ELb1ELb0ELb1ELb0ELb1ELb1ELb1ELb1ELb0EEENS1_21CollectiveEpilogueFwdINS6_IJSA_SA_SA_EEES9_SD_SF_Li256ELb1ELb1ELb1ELb0EEENS1_36VarlenDynamicPersistentTileSchedulerILi128ELi128ELi256ELi128ELb1ELb1ELb1ELb1ELb1ELb1EEEEEEEEEvNT_6ParamsE)
        /*0008*/ 	.word	0x000000a8


	//----- nvinfo : EIATTR_FRAME_SIZE
	.align		4
.L_25:
        /*000c*/ 	.byte	0x04, 0x11
        /*000e*/ 	.short	(.L_27 - .L_26)
	.align		4
.L_26:
        /*0010*/ 	.word	index@(_ZN7cutlass13device_kernelIN5flash11enable_sm90INS1_16FlashAttnFwdSm90INS1_25CollectiveMainloopFwdSm90ILi2EN4cute5tupleIJNS5_1CILi1EEES8_S8_EEENS6_IJNS7_ILi128EEESA_NS7_ILi192EEEEEELi128ENS_6half_tEfNS_4arch4Sm90ELb1ELb0ELb1ELb1ELb0ELb1ELb0ELb1ELb1ELb1ELb1ELb0EEENS1_21CollectiveEpilogueFwdINS6_IJSA_SA_SA_EEES9_SD_SF_Li256ELb1ELb1ELb1ELb0EEENS1_36VarlenDynamicPersistentTileSchedulerILi128ELi128ELi256ELi128ELb1ELb1ELb1ELb1ELb1ELb1EEEEEEEEEvNT_6ParamsE)
        /*0014*/ 	.word	0x000000b0


	//----- nvinfo : EIATTR_REGCOUNT
	.align		4
.L_27:
        /*0018*/ 	.byte	0x04, 0x2f
        /*001a*/ 	.short	(.L_29 - .L_28)
	.align		4
.L_28:
        /*001c*/ 	.word	index@(_ZN7cutlass13device_kernelIN5flash11enable_sm90INS1_16FlashAttnFwdSm90INS1_25CollectiveMainloopFwdSm90ILi2EN4cute5tupleIJNS5_1CILi1EEES8_S8_EEENS6_IJNS7_ILi128EEESA_NS7_ILi192EEEEEELi128ENS_6half_tEfNS_4arch4Sm90ELb1ELb0ELb1ELb1ELb0ELb0ELb0ELb1ELb1ELb1ELb1ELb0EEENS1_21CollectiveEpilogueFwdINS6_IJSA_SA_SA_EEES9_SD_SF_Li256ELb1ELb1ELb1ELb0EEENS1_36VarlenDynamicPersistentTileSchedulerILi128ELi128ELi256ELi128ELb1ELb1ELb1ELb1ELb1ELb1EEEEEEEEEvNT_6ParamsE)
        /*0020*/ 	.word	0x000000a8


	//----- nvinfo : EIATTR_FRAME_SIZE
	.align		4
.L_29:
        /*0024*/ 	.byte	0x04, 0x11
        /*0026*/ 	.short	(.L_31 - .L_30)
	.align		4
.L_30:
        /*0028*/ 	.word	index@(_ZN7cutlass13device_kernelIN5flash11enable_sm90INS1_16FlashAttnFwdSm90INS1_25CollectiveMainloopFwdSm90ILi2EN4cute5tupleIJNS5_1CILi1EEES8_S8_EEENS6_IJNS7_ILi128EEESA_NS7_ILi192EEEEEELi128ENS_6half_tEfNS_4arch4Sm90ELb1ELb0ELb1ELb1ELb0ELb0ELb0ELb1ELb1ELb1ELb1ELb0EEENS1_21CollectiveEpilogueFwdINS6_IJSA_SA_SA_EEES9_SD_SF_Li256ELb1ELb1ELb1ELb0EEENS1_36VarlenDynamicPersistentTileSchedulerILi128ELi128ELi256ELi128ELb1ELb1ELb1ELb1ELb1ELb1EEEEEEEEEvNT_6ParamsE)
        /*002c*/ 	.word	0x00000068


	//----- nvinfo : EIATTR_REGCOUNT
	.align		4
.L_31:
        /*0030*/ 	.byte	0x04, 0x2f
        /*0032*/ 	.short	(.L_33 - .L_32)
	.align		4
.L_32:
        /*0034*/ 	.word	index@(_ZN7cutlass13device_kernelIN5flash11enable_sm90INS1_16FlashAttnFwdSm90INS1_25CollectiveMainloopFwdSm90ILi2EN4cute5tupleIJNS5_1CILi1EEES8_S8_EEENS6_IJNS7_ILi128EEESA_NS7_ILi192EEEEEELi128ENS_6half_tEfNS_4arch4Sm90ELb1ELb0ELb1ELb0ELb0ELb0ELb0ELb1ELb1ELb1ELb1ELb0EEENS1_21CollectiveEpilogueFwdINS6_IJSA_SA_SA_EEES9_SD_SF_Li256ELb0ELb1ELb1ELb0EEENS1_19SingleTileSchedulerILb0ELb1ELb1ELi128EEEEEEEEEvNT_6ParamsE)
        /*0038*/ 	.word	0x000000a8


	//----- nvinfo : EIATTR_FRAME_SIZE
	.align		4
.L_33:
        /*003c*/ 	.byte	0x04, 0x11
        /*003e*/ 	.short	(.L_35 - .L_34)
	.align		4
.L_34:
        /*0040*/ 	.word	index@(_ZN7cutlass13device_kernelIN5flash11enable_sm90INS1_16FlashAttnFwdSm90INS1_25CollectiveMainloopFwdSm90ILi2EN4cute5tupleIJNS5_1CILi1EEES8_S8_EEENS6_IJNS7_ILi128EEESA_NS7_ILi192EEEEEELi128ENS_6half_tEfNS_4arch4Sm90ELb1ELb0ELb1ELb0ELb0ELb0ELb0ELb1ELb1ELb1ELb1ELb0EEENS1_21CollectiveEpilogueFwdINS6_IJSA_SA_SA_EEES9_SD_SF_Li256ELb0ELb1ELb1ELb0EEENS1_19SingleTileSchedulerILb0ELb1ELb1ELi128EEEEEEEEEvNT_6ParamsE)
        /*0044*/ 	.word	0x00000018


	//----- nvinfo : EIATTR_REGCOUNT
	.align		4
.L_35:
        /*0048*/ 	.byte	0x04, 0x2f
        /*004a*/ 	.short	(.L_37 - .L_36)
	.align		4
.L_36:
        /*004c*/ 	.word	index@(_ZN7cutlass13device_kernelIN5flash11enable_sm90INS1_16FlashAttnFwdSm90INS1_25CollectiveMainloopFwdSm90ILi2EN4cute5tupleIJNS5_1CILi1EEES8_S8_EEENS6_IJNS7_ILi128EEENS7_ILi96EEENS7_ILi192EEEEEELi128ENS_6half_tEfNS_4arch4Sm90ELb0ELb1ELb1ELb1ELb0ELb1ELb0ELb1ELb1ELb1ELb1ELb0EEENS1_21CollectiveEpilogueFwdINS6_IJSA_SA_SB_EEES9_SE_SG_Li256ELb1ELb1ELb1ELb0EEENS1_36VarlenDynamicPersistentTileSchedulerILi128ELi96ELi256ELi128ELb1ELb1ELb1ELb1ELb0ELb1EEEEEEEEEvNT_6ParamsE)
        /*0050*/ 	.word	0x000000a8


	//----- nvinfo : EIATTR_FRAME_SIZE
	.align		4
.L_37:
        /*0054*/ 	.byte	0x04, 0x11
        /*0056*/ 	.short	(.L_39 - .L_38)
	.align		4
.L_38:
        /*0058*/ 	.word	index@(_ZN7cutlass13device_kernelIN5flash11enable_sm90INS1_16FlashAttnFwdSm90INS1_25CollectiveMainloopFwdSm90ILi2EN4cute5tupleIJNS5_1CILi1EEES8_S8_EEENS6_IJNS7_ILi128EEENS7_ILi96EEENS7_ILi192EEEEEELi128ENS_6half_tEfNS_4arch4Sm90ELb0ELb1ELb1ELb1ELb0ELb1ELb0ELb1ELb1ELb1ELb1ELb0EEENS1_21CollectiveEpilogueFwdINS6_IJSA_SA_SB_EEES9_SE_SG_Li256ELb1ELb1ELb1ELb0EEENS1_36VarlenDynamicPersistentTileSchedulerILi128ELi96ELi256ELi128ELb1ELb1ELb1ELb1ELb0ELb1EEEEEEEEEvNT_6ParamsE)
        /*005c*/ 	.word	0x000000a0


	//----- nvinfo : EIATTR_REGCOUNT
	.align		4
.L_39:
        /*0060*/ 	.byte	0x04, 0x2f
        /*0062*/ 	.short	(.L_41 - .L_40)
	.align		4
.L_40:
        /*0064*/ 	.word	index@(_ZN7cutlass13device_kernelIN5flash11enable_sm90INS1_16FlashAttnFwdSm90INS1_25CollectiveMainloopFwdSm90ILi2EN4cute5tupleIJNS5_1CILi1EEES8_S8_EEENS6_IJNS7_ILi128EEENS7_ILi96EEENS7_ILi192EEEEEELi128ENS_6half_tEfNS_4arch4Sm90ELb0ELb1ELb1ELb1ELb0ELb0ELb0ELb1ELb1ELb1ELb1ELb0EEENS1_21CollectiveEpilogueFwdINS6_IJSA_SA_SB_EEES9_SE_SG_Li256ELb1ELb1ELb1ELb0EEENS1_36VarlenDynamicPersistentTileSchedulerILi128ELi96ELi256ELi128ELb1ELb1ELb1ELb1ELb0ELb1EEEEEEEEEvNT_6ParamsE)
        /*0068*/ 	.word	0x000000a8


	//----- nvinfo : EIATTR_FRAME_SIZE
	.align		4
.L_41:
        /*006c*/ 	.byte	0x04, 0x11
        /*006e*/ 	.short	(.L_43 - .L_42)
	.align		4
.L_42:
        /*0070*/ 	.word	index@(_ZN7cutlass13device_kernelIN5flash11enable_sm90INS1_16FlashAttnFwdSm90INS1_25CollectiveMainloopFwdSm90ILi2EN4cute5tupleIJNS5_1CILi1EEES8_S8_EEENS6_IJNS7_ILi128EEENS7_ILi96EEENS7_ILi192EEEEEELi128ENS_6half_tEfNS_4arch4Sm90ELb0ELb1ELb1ELb1ELb0ELb0ELb0ELb1ELb1ELb1ELb1ELb0EEENS1_21CollectiveEpilogueFwdINS6_IJSA_SA_SB_EEES9_SE_SG_Li256ELb1ELb1ELb1ELb0EEENS1_36VarlenDynamicPersistentTileSchedulerILi128ELi96ELi256ELi128ELb1ELb1ELb1ELb1ELb0ELb1EEEEEEEEEvNT_6ParamsE)
        /*0074*/ 	.word	0x00000060


	//----- nvinfo : EIATTR_REGCOUNT
	.align		4
.L_43:
        /*0078*/ 	.byte	0x04, 0x2f
        /*007a*/ 	.short	(.L_45 - .L_44)
	.align		4
.L_44:
        /*007c*/ 	.word	index@(_ZN7cutlass13device_kernelIN5flash11enable_sm90INS1_16FlashAttnFwdSm90INS1_25CollectiveMainloopFwdSm90ILi2EN4cute5tupleIJNS5_1CILi1EEES8_S8_EEENS6_IJNS7_ILi128EEENS7_ILi96EEENS7_ILi192EEEEEELi128ENS_6half_tEfNS_4arch4Sm90ELb0ELb1ELb1ELb0ELb0ELb0ELb0ELb1ELb1ELb1ELb1ELb0EEENS1_21CollectiveEpilogueFwdINS6_IJSA_SA_SB_EEES9_SE_SG_Li256ELb0ELb1ELb1ELb0EEENS1_19SingleTileSchedulerILb0ELb1ELb1ELi128EEEEEEEEEvNT_6ParamsE)
        /*0080*/ 	.word	0x000000a8


	//----- nvinfo : EIATTR_FRAME_SIZE
	.align		4
.L_45:
        /*0084*/ 	.byte	0x04, 0x11
        /*0086*/ 	.short	(.L_47 - .L_46)
	.align		4
.L_46:
        /*0088*/ 	.word	index@(_ZN7cutlass13device_kernelIN5flash11enable_sm90INS1_16FlashAttnFwdSm90INS1_25CollectiveMainloopFwdSm90ILi2EN4cute5tupleIJNS5_1CILi1EEES8_S8_EEENS6_IJNS7_ILi128EEENS7_ILi96EEENS7_ILi192EEEEEELi128ENS_6half_tEfNS_4arch4Sm90ELb0ELb1ELb1ELb0ELb0ELb0ELb0ELb1ELb1ELb1ELb1ELb0EEENS1_21CollectiveEpilogueFwdINS6_IJSA_SA_SB_EEES9_SE_SG_Li256ELb0ELb1ELb1ELb0EEENS1_19SingleTileSchedulerILb0ELb1ELb1ELi128EEEEEEEEEvNT_6ParamsE)
        /*008c*/ 	.word	0x00000018


	//----- nvinfo : EIATTR_REGCOUNT
	.align		4
.L_47:
        /*0090*/ 	.byte	0x04, 0x2f
        /*0092*/ 	.short	(.L_49 - .L_48)
	.align		4
.L_48:
        /*0094*/ 	.word	index@(_ZN7cutlass13device_kernelIN5flash11enable_sm90INS1_16FlashAttnFwdSm90INS1_25CollectiveMainloopFwdSm90ILi2EN4cute5tupleIJNS5_1CILi1EEES8_S8_EEENS6_IJNS7_ILi128EEESA_NS7_ILi192EEEEEELi128ENS_6half_tEfNS_4arch4Sm90ELb0ELb0ELb1ELb1ELb0ELb1ELb0ELb1ELb1ELb1ELb1ELb0EEENS1_21CollectiveEpilogueFwdINS6_IJSA_SA_SA_EEES9_SD_SF_Li256ELb1ELb1ELb1ELb0EEENS1_36VarlenDynamicPersistentTileSchedulerILi128ELi128ELi256ELi128ELb1ELb1ELb1ELb0ELb1ELb1EEEEEEEEEvNT_6ParamsE)
        /*0098*/ 	.word	0x000000a8


	//----- nvinfo : EIATTR_FRAME_SIZE
	.align		4
.L_49:
        /*009c*/ 	.byte	0x04, 0x11
        /*009e*/ 	.short	(.L_51 - .L_50)
	.align		4
.L_50:
        /*00a0*/ 	.word	index@(_ZN7cutlass13device_kernelIN5flash11enable_sm90INS1_16FlashAttnFwdSm90INS1_25CollectiveMainloopFwdSm90ILi2EN4cute5tupleIJNS5_1CILi1EEES8_S8_EEENS6_IJNS7_ILi128EEESA_NS7_ILi192EEEEEELi128ENS_6half_tEfNS_4arch4Sm90ELb0ELb0ELb1ELb1ELb0ELb1ELb0ELb1ELb1ELb1ELb1ELb0EEENS1_21CollectiveEpilogueFwdINS6_IJSA_SA_SA_EEES9_SD_SF_Li256ELb1ELb1ELb1ELb0EEENS1_36VarlenDynamicPersistentTileSchedulerILi128ELi128ELi256ELi128ELb1ELb1ELb1ELb0ELb1ELb1EEEEEEEEEvNT_6ParamsE)
        /*00a4*/ 	.word	0x000000a8


	//----- nvinfo : EIATTR_REGCOUNT
	.align		4
.L_51:
        /*00a8*/ 	.byte	0x04, 0x2f
        /*00aa*/ 	.short	(.L_53 - .L_52)
	.align		4
.L_52:
        /*00ac*/ 	.word	index@(_ZN7cutlass13device_kernelIN5flash11enable_sm90INS1_16FlashAttnFwdSm90INS1_25CollectiveMainloopFwdSm90ILi2EN4cute5tupleIJNS5_1CILi1EEES8_S8_EEENS6_IJNS7_ILi128EEESA_NS7_ILi192EEEEEELi128ENS_6half_tEfNS_4arch4Sm90ELb0ELb0ELb1ELb1ELb0ELb0ELb0ELb1ELb1ELb1ELb1ELb0EEENS1_21CollectiveEpilogueFwdINS6_IJSA_SA_SA_EEES9_SD_SF_Li256ELb1ELb1ELb1ELb0EEENS1_36VarlenDynamicPersistentTileSchedulerILi128ELi128ELi256ELi128ELb1ELb1ELb1ELb0ELb1ELb1EEEEEEEEEvNT_6ParamsE)
        /*00b0*/ 	.word	0x000000a8


	//----- nvinfo : EIATTR_FRAME_SIZE
	.align		4
.L_53:
        /*00b4*/ 	.byte	0x04, 0x11
        /*00b6*/ 	.short	(.L_55 - .L_54)
	.align		4
.L_54:
        /*00b8*/ 	.word	index@(_ZN7cutlass13device_kernelIN5flash11enable_sm90INS1_16FlashAttnFwdSm90INS1_25CollectiveMainloopFwdSm90ILi2EN4cute5tupleIJNS5_1CILi1EEES8_S8_EEENS6_IJNS7_ILi128EEESA_NS7_ILi192EEEEEELi128ENS_6half_tEfNS_4arch4Sm90ELb0ELb0ELb1ELb1ELb0ELb0ELb0ELb1ELb1ELb1ELb1ELb0EEENS1_21CollectiveEpilogueFwdINS6_IJSA_SA_SA_EEES9_SD_SF_Li256ELb1ELb1ELb1ELb0EEENS1_36VarlenDynamicPersistentTileSchedulerILi128ELi128ELi256ELi128ELb1ELb1ELb1ELb0ELb1ELb1EEEEEEEEEvNT_6ParamsE)
        /*00bc*/ 	.word	0x00000068


	//----- nvinfo : EIATTR_REGCOUNT
	.align		4
.L_55:
        /*00c0*/ 	.byte	0x04, 0x2f
        /*00c2*/ 	.short	(.L_57 - .L_56)
	.align		4
.L_56:
        /*00c4*/ 	.word	index@(_ZN7cutlass13device_kernelIN5flash11enable_sm90INS1_16FlashAttnFwdSm90INS1_25CollectiveMainloopFwdSm90ILi2EN4cute5tupleIJNS5_1CILi1EEES8_S8_EEENS6_IJNS7_ILi128EEESA_NS7_ILi192EEEEEELi128ENS_6half_tEfNS_4arch4Sm90ELb0ELb0ELb1ELb0ELb0ELb0ELb0ELb1ELb1ELb1ELb1ELb0EEENS1_21CollectiveEpilogueFwdINS6_IJSA_SA_SA_EEES9_SD_SF_Li256ELb0ELb1ELb1ELb0EEENS1_19SingleTileSchedulerILb0ELb1ELb1ELi128EEEEEEEEEvNT_6ParamsE)
        /*00c8*/ 	.word	0x000000a8


	//----- nvinfo : EIATTR_FRAME_SIZE
	.align		4
.L_57:
        /*00cc*/ 	.byte	0x04, 0x11
        /*00ce*/ 	.short	(.L_59 - .L_58)
	.align		4
.L_58:
        /*00d0*/ 	.word	index@(_ZN7cutlass13device_kernelIN5flash11enable_sm90INS1_16FlashAttnFwdSm90INS1_25CollectiveMainloopFwdSm90ILi2EN4cute5tupleIJNS5_1CILi1EEES8_S8_EEENS6_IJNS7_ILi128EEESA_NS7_ILi192EEEEEELi128ENS_6half_tEfNS_4arch4Sm90ELb0ELb0ELb1ELb0ELb0ELb0ELb0ELb1ELb1ELb1ELb1ELb0EEENS1_21CollectiveEpilogueFwdINS6_IJSA_SA_SA_EEES9_SD_SF_Li256ELb0ELb1ELb1ELb0EEENS1_19SingleTileSchedulerILb0ELb1ELb1ELi128EEEEEEEEEvNT_6ParamsE)
        /*00d4*/ 	.word	0x00000018


	//----- nvinfo : EIATTR_MIN_STACK_SIZE
	.align		4
.L_59:
        /*00d8*/ 	.byte	0x04, 0x12
        /*00da*/ 	.short	(.L_61 - .L_60)
	.align		4
.L_60:
        /*00dc*/ 	.word	index@(_ZN7cutlass13device_kernelIN5flash11enable_sm90INS1_16FlashAttnFwdSm90INS1_25CollectiveMainloopFwdSm90ILi2EN4cute5tupleIJNS5_1CILi1EEES8_S8_EEENS6_IJNS7_ILi128EEESA_NS7_ILi192EEEEEELi128ENS_6half_tEfNS_4arch4Sm90ELb0ELb0ELb1ELb0ELb0ELb0ELb0ELb1ELb1ELb1ELb1ELb0EEENS1_21CollectiveEpilogueFwdINS6_IJSA_SA_SA_EEES9_SD_SF_Li256ELb0ELb1ELb1ELb0EEENS1_19SingleTileSchedulerILb0ELb1ELb1ELi128EEEEEEEEEvNT_6ParamsE)
        /*00e0*/ 	.word	0x00000018


	//----- nvinfo : EIATTR_MIN_STACK_SIZE
	.align		4
.L_61:
        /*00e4*/ 	.byte	0x04, 0x12
        /*00e6*/ 	.short	(.L_63 - .L_62)
	.align		4
.L_62:
        /*00e8*/ 	.word	index@(_ZN7cutlass13device_kernelIN5flash11enable_sm90INS1_16FlashAttnFwdSm90INS1_25CollectiveMainloopFwdSm90ILi2EN4cute5tupleIJNS5_1CILi1EEES8_S8_EEENS6_IJNS7_ILi128EEESA_NS7_ILi192EEEEEELi128ENS_6half_tEfNS_4arch4Sm90ELb0ELb0ELb1ELb1ELb0ELb0ELb0ELb1ELb1ELb1ELb1ELb0EEENS1_21CollectiveEpilogueFwdINS6_IJSA_SA_SA_EEES9_SD_SF_Li256ELb1ELb1ELb1ELb0EEENS1_36VarlenDynamicPersistentTileSchedulerILi128ELi128ELi256ELi128ELb1ELb1ELb1ELb0ELb1ELb1EEEEEEEEEvNT_6ParamsE)
        /*00ec*/ 	.word	0x00000068


	//----- nvinfo : EIATTR_MIN_STACK_SIZE
	.align		4
.L_63:
        /*00f0*/ 	.byte	0x04, 0x12
        /*00f2*/ 	.short	(.L_65 - .L_64)
	.align		4
.L_64:
        /*00f4*/ 	.word	index@(_ZN7cutlass13device_kernelIN5flash11enable_sm90INS1_16FlashAttnFwdSm90INS1_25CollectiveMainloopFwdSm90ILi2EN4cute5tupleIJNS5_1CILi1EEES8_S8_EEENS6_IJNS7_ILi128EEESA_NS7_ILi192EEEEEELi128ENS_6half_tEfNS_4arch4Sm90ELb0ELb0ELb1ELb1ELb0ELb1ELb0ELb1ELb1ELb1ELb1ELb0EEENS1_21CollectiveEpilogueFwdINS6_IJSA_SA_SA_EEES9_SD_SF_Li256ELb1ELb1ELb1ELb0EEENS1_36VarlenDynamicPersistentTileSchedulerILi128ELi128ELi256ELi128ELb1ELb1ELb1ELb0ELb1ELb1EEEEEEEEEvNT_6ParamsE)
        /*00f8*/ 	.word	0x000000a8


	//----- nvinfo : EIATTR_MIN_STACK_SIZE
	.align		4
.L_65:
        /*00fc*/ 	.byte	0x04, 0x12
        /*00fe*/ 	.short	(.L_67 - .L_66)
	.align		4
.L_66:
        /*0100*/ 	.word	index@(_ZN7cutlass13device_kernelIN5flash11enable_sm90INS1_16FlashAttnFwdSm90INS1_25CollectiveMainloopFwdSm90ILi2EN4cute5tupleIJNS5_1CILi1EEES8_S8_EEENS6_IJNS7_ILi128EEENS7_ILi96EEENS7_ILi192EEEEEELi128ENS_6half_tEfNS_4arch4Sm90ELb0ELb1ELb1ELb0ELb0ELb0ELb0ELb1ELb1ELb1ELb1ELb0EEENS1_21CollectiveEpilogueFwdINS6_IJSA_SA_SB_EEES9_SE_SG_Li256ELb0ELb1ELb1ELb0EEENS1_19SingleTileSchedulerILb0ELb1ELb1ELi128EEEEEEEEEvNT_6ParamsE)
        /*0104*/ 	.word	0x00000018


	//----- nvinfo : EIATTR_MIN_STACK_SIZE
	.align		4
.L_67:
        /*0108*/ 	.byte	0x04, 0x12
        /*010a*/ 	.short	(.L_69 - .L_68)
	.align		4
.L_68:
        /*010c*/ 	.word	index@(_ZN7cutlass13device_kernelIN5flash11enable_sm90INS1_16FlashAttnFwdSm90INS1_25CollectiveMainloopFwdSm90ILi2EN4cute5tupleIJNS5_1CILi1EEES8_S8_EEENS6_IJNS7_ILi128EEENS7_ILi96EEENS7_ILi192EEEEEELi128ENS_6half_tEfNS_4arch4Sm90ELb0ELb1ELb1ELb1ELb0ELb0ELb0ELb1ELb1ELb1ELb1ELb0EEENS1_21CollectiveEpilogueFwdINS6_IJSA_SA_SB_EEES9_SE_SG_Li256ELb1ELb1ELb1ELb0EEENS1_36VarlenDynamicPersistentTileSchedulerILi128ELi96ELi256ELi128ELb1ELb1ELb1ELb1ELb0ELb1EEEEEEEEEvNT_6ParamsE)
        /*0110*/ 	.word	0x00000060


	//----- nvinfo : EIATTR_MIN_STACK_SIZE
	.align		4
.L_69:
        /*0114*/ 	.byte	0x04, 0x12
        /*0116*/ 	.short	(.L_71 - .L_70)
	.align		4
.L_70:
        /*0118*/ 	.word	index@(_ZN7cutlass13device_kernelIN5flash11enable_sm90INS1_16FlashAttnFwdSm90INS1_25CollectiveMainloopFwdSm90ILi2EN4cute5tupleIJNS5_1CILi1EEES8_S8_EEENS6_IJNS7_ILi128EEENS7_ILi96EEENS7_ILi192EEEEEELi128ENS_6half_tEfNS_4arch4Sm90ELb0ELb1ELb1ELb1ELb0ELb1ELb0ELb1ELb1ELb1ELb1ELb0EEENS1_21CollectiveEpilogueFwdINS6_IJSA_SA_SB_EEES9_SE_SG_Li256ELb1ELb1ELb1ELb0EEENS1_36VarlenDynamicPersistentTileSchedulerILi128ELi96ELi256ELi128ELb1ELb1ELb1ELb1ELb0ELb1EEEEEEEEEvNT_6ParamsE)
        /*011c*/ 	.word	0x000000a0


	//----- nvinfo : EIATTR_MIN_STACK_SIZE
	.align		4
.L_71:
        /*0120*/ 	.byte	0x04, 0x12
        /*0122*/ 	.short	(.L_73 - .L_72)
	.align		4
.L_72:
        /*0124*/ 	.word	index@(_ZN7cutlass13device_kernelIN5flash11enable_sm90INS1_16FlashAttnFwdSm90INS1_25CollectiveMainloopFwdSm90ILi2EN4cute5tupleIJNS5_1CILi1EEES8_S8_EEENS6_IJNS7_ILi128EEESA_NS7_ILi192EEEEEELi128ENS_6half_tEfNS_4arch4Sm90ELb1ELb0ELb1ELb0ELb0ELb0ELb0ELb1ELb1ELb1ELb1ELb0EEENS1_21CollectiveEpilogueFwdINS6_IJSA_SA_SA_EEES9_SD_SF_Li256ELb0ELb1ELb1ELb0EEENS1_19SingleTileSchedulerILb0ELb1ELb1ELi128EEEEEEEEEvNT_6ParamsE)
        /*0128*/ 	.word	0x00000018


	//----- nvinfo : EIATTR_MIN_STACK_SIZE
	.align		4
.L_73:
        /*012c*/ 	.byte	0x04, 0x12
        /*012e*/ 	.short	(.L_75 - .L_74)
	.align		4
.L_74:
        /*0130*/ 	.word	index@(_ZN7cutlass13device_kernelIN5flash11enable_sm90INS1_16FlashAttnFwdSm90INS1_25CollectiveMainloopFwdSm90ILi2EN4cute5tupleIJNS5_1CILi1EEES8_S8_EEENS6_IJNS7_ILi128EEESA_NS7_ILi192EEEEEELi128ENS_6half_tEfNS_4arch4Sm90ELb1ELb0ELb1ELb1ELb0ELb0ELb0ELb1ELb1ELb1ELb1ELb0EEENS1_21CollectiveEpilogueFwdINS6_IJSA_SA_SA_EEES9_SD_SF_Li256ELb1ELb1ELb1ELb0EEENS1_36VarlenDynamicPersistentTileSchedulerILi128ELi128ELi256ELi128ELb1ELb1ELb1ELb1ELb1ELb1EEEEEEEEEvNT_6ParamsE)
        /*0134*/ 	.word	0x00000068


	//----- nvinfo : EIATTR_MIN_STACK_SIZE
	.align		4
.L_75:
        /*0138*/ 	.byte	0x04, 0x12
        /*013a*/ 	.short	(.L_77 - .L_76)
	.align		4
.L_76:
        /*013c*/ 	.word	index@(_ZN7cutlass13device_kernelIN5flash11enable_sm90INS1_16FlashAttnFwdSm90INS1_25CollectiveMainloopFwdSm90ILi2EN4cute5tupleIJNS5_1CILi1EEES8_S8_EEENS6_IJNS7_ILi128EEESA_NS7_ILi192EEEEEELi128ENS_6half_tEfNS_4arch4Sm90ELb1ELb0ELb1ELb1ELb0ELb1ELb0ELb1ELb1ELb1ELb1ELb0EEENS1_21CollectiveEpilogueFwdINS6_IJSA_SA_SA_EEES9_SD_SF_Li256ELb1ELb1ELb1ELb0EEENS1_36VarlenDynamicPersistentTileSchedulerILi128ELi128ELi256ELi128ELb1ELb1ELb1ELb1ELb1ELb1EEEEEEEEEvNT_6ParamsE)
        /*0140*/ 	.word	0x000000b0
.L_77:


//--------------------- .nv.compat                --------------------------
	.section	.nv.compat,"",@"SHT_CUDA_COMPAT_INFO"
	.align	4
        /*0000*/ 	.byte	0x02, 0x09, 0x01, 0x00, 0x02, 0x02, 0x04, 0x00, 0x02, 0x05, 0x05, 0x00, 0x03, 0x07, 0x01, 0x01
        /*0010*/ 	.byte	0x02, 0x03, 0x01, 0x00, 0x02, 0x06, 0x01, 0x00, 0x04, 0x0b, 0x08, 0x00, 0x00, 0x00, 0x00, 0x00
        /*0020*/ 	.byte	0x00, 0x00, 0x00, 0x00


//--------------------- .nv.info._ZN7cutlass13device_kernelIN5flash11enable_sm90INS1_16FlashAttnFwdSm90INS1_25CollectiveMainloopFwdSm90ILi2EN4cute5tupleIJNS5_1CILi1EEES8_S8_EEENS6_IJNS7_ILi128EEESA_NS7_ILi192EEEEEELi128ENS_6half_tEfNS_4arch4Sm90ELb0ELb0ELb1ELb0ELb0ELb0ELb0ELb1ELb1ELb1ELb1ELb0EEENS1_21CollectiveEpilogueFwdINS6_IJSA_SA_SA_EEES9_SD_SF_Li256ELb0ELb1ELb1ELb0EEENS1_19SingleTileSchedulerILb0ELb1ELb1ELi128EEEEEEEEEvNT_6ParamsE --------------------------
	.section	.nv.info._ZN7cutlass13device_kernelIN5flash11enable_sm90INS1_16FlashAttnFwdSm90INS1_25CollectiveMainloopFwdSm90ILi2EN4cute5tupleIJNS5_1CILi1EEES8_S8_EEENS6_IJNS7_ILi128EEESA_NS7_ILi192EEEEEELi128ENS_6half_tEfNS_4arch4Sm90ELb0ELb0ELb1ELb0ELb0ELb0ELb0ELb1ELb1ELb1ELb1ELb0EEENS1_21CollectiveEpilogueFwdINS6_IJSA_SA_SA_EEES9_SD_SF_Li256ELb0ELb1ELb1ELb0EEENS1_19SingleTileSchedulerILb0ELb1ELb1ELi128EEEEEEEEEvNT_6ParamsE,"",@"SHT_CUDA_INFO"
	.sectionflags	@""
	.align	4


	//----- nvinfo : EIATTR_CUDA_API_VERSION
	.align		4
        /*0000*/ 	.byte	0x04, 0x37
        /*0002*/ 	.short	(.L_79 - .L_78)
.L_78:
        /*0004*/ 	.word	0x00000082


	//----- nvinfo : EIATTR_KPARAM_INFO
	.align		4
.L_79:
        /*0008*/ 	.byte	0x04, 0x17
        /*000a*/ 	.short	(.L_81 - .L_80)
.L_80:
        /*000c*/ 	.word	0x00000000
        /*0010*/ 	.short	0x0000
        /*0012*/ 	.short	0x0070
        /*0014*/ 	.byte	0x00, 0xf0, 0x01, 0x28


	//----- nvinfo : EIATTR_SPARSE_MMA_MASK
	.align		4
.L_81:
        /*0018*/ 	.byte	0x03, 0x50
        /*001a*/ 	.short	0x0000


	//----- nvinfo : EIATTR_MAXREG_COUNT
	.align		4
        /*001c*/ 	.byte	0x03, 0x1b
        /*001e*/ 	.short	0x00a8


	//----- nvinfo : EIATTR_NUM_BARRIERS
	.align		4
        /*0020*/ 	.byte	0x02, 0x4c
        /*0022*/ 	.byte	0x09
	.zero		1


	//----- nvinfo : EIATTR_EXTERNS
	.align		4
        /*0024*/ 	.byte	0x04, 0x0f
        /*0026*/ 	.short	(.L_83 - .L_82)


	//   ....[0]....
	.align		4
.L_82:
        /*0028*/ 	.word	index@(__assertfail)


	//----- nvinfo : EIATTR_ANNOTATIONS
	.align		4
.L_83:
        /*002c*/ 	.byte	0x04, 0x55
        /*002e*/ 	.short	(.L_85 - .L_84)


	//   ....[0]....
.L_84:
        /*0030*/ 	.word	0x00000001
        /*0034*/ 	.byte	0x40, 0x09, 0x00, 0x00, 0x01, 0x00, 0x00, 0x00, 0x10, 0x12, 0x00, 0x00, 0x01, 0x00, 0x00, 0x00
        /* <DEDUP_REMOVED lines=9> */
        /*00d4*/ 	.byte	0xa0, 0xc6, 0x00, 0x00, 0x01, 0x00, 0x00, 0x00, 0xb0, 0xcb, 0x00, 0x00


	//----- nvinfo : EIATTR_MERCURY_ISA_VERSION
	.align		4
.L_85:
        /*00e0*/ 	.byte	0x03, 0x5f
        /*00e2*/ 	.short	0x0101


	//----- nvinfo : EIATTR_INT_WARP_WIDE_INSTR_OFFSETS
	.align		4
        /*00e4*/ 	.byte	0x04, 0x31
        /*00e6*/ 	.short	(.L_87 - .L_86)


	//   ....[0]....
.L_86:
        /*00e8*/ 	.word	0x00000120


	//   ....[1]....
        /*00ec*/ 	.word	0x00000160


	//   ....[2]....
        /*00f0*/ 	.word	0x00000220


	//----- nvinfo : EIATTR_COOP_GROUP_MASK_REGIDS
	.align		4
.L_87:
        /*00f4*/ 	.byte	0x04, 0x29
        /*00f6*/ 	.short	(.L_89 - .L_88)


	//   ....[0]....
.L_88:
        /*00f8*/ 	.word	0xffffffff


	//   ....[1]....
        /*00fc*/ 	.word	0xffffffff


	//   ....[2]....
        /*0100*/ 	.word	0xffffffff


	//   ....[3]....
        /*0104*/ 	.word	0xffffffff


	//   ....[4]....
        /*0108*/ 	.word	0xffffffff


	//   ....[5]....
        /*010c*/ 	.word	0xffffffff


	//   ....[6]....
        /*0110*/ 	.word	0xffffffff


	//   ....[7]....
        /*0114*/ 	.word	0xffffffff


	//   ....[8]....
        /*0118*/ 	.word	0xffffffff


	//   ....[9]....
        /*011c*/ 	.word	0xffffffff


	//   ....[10]....
        /*0120*/ 	.word	0xffffffff


	//   ....[11]....
        /*0124*/ 	.word	0xffffffff


	//   ....[12]....
        /*0128*/ 	.word	0xffffffff


	//   ....[13]....
        /*012c*/ 	.word	0xffffffff


	//   ....[14]....
        /*0130*/ 	.word	0xffffffff


	//   ....[15]....
        /*0134*/ 	.word	0xffffffff


	//   ....[16]....
        /*0138*/ 	.word	0xffffffff


	//   ....[17]....
        /*013c*/ 	.word	0xffffffff


	//   ....[18]....
        /*0140*/ 	.word	0xffffffff


	//   ....[19]....
        /*0144*/ 	.word	0xffffffff


	//   ....[20]....
        /*0148*/ 	.word	0xffffffff


	//   ....[21]....
        /*014c*/ 	.word	0xffffffff


	//   ....[22]....
        /*0150*/ 	.word	0xffffffff


	//   ....[23]....
        /*0154*/ 	.word	0xffffffff


	//   ....[24]....
        /*0158*/ 	.word	0xffffffff


	//   ....[25]....
        /*015c*/ 	.word	0xffffffff


	//   ....[26]....
        /*0160*/ 	.word	0xffffffff


	//   ....[27]....
        /*0164*/ 	.word	0xffffffff


	//   ....[28]....
        /*0168*/ 	.word	0xffffffff


	//   ....[29]....
        /*016c*/ 	.word	0xffffffff


	//   ....[30]....
        /*0170*/ 	.word	0xffffffff


	//   ....[31]....
        /*0174*/ 	.word	0xffffffff


	//   ....[32]....
        /*0178*/ 	.word	0xffffffff


	//   ....[33]....
        /*017c*/ 	.word	0xffffffff


	//   ....[34]....
        /*0180*/ 	.word	0xffffffff


	//   ....[35]....
        /*0184*/ 	.word	0xffffffff


	//   ....[36]....
        /*0188*/ 	.word	0xffffffff


	//   ....[37]....
        /*018c*/ 	.word	0xffffffff


	//   ....[38]....
        /*0190*/ 	.word	0xffffffff


	//   ....[39]....
        /*0194*/ 	.word	0xffffffff


	//   ....[40]....
        /*0198*/ 	.word	0xffffffff


	//   ....[41]....
        /*019c*/ 	.word	0xffffffff


	//   ....[42]....
        /*01a0*/ 	.word	0xffffffff


	//   ....[43]....
        /*01a4*/ 	.word	0xffffffff


	//   ....[44]....
        /*01a8*/ 	.word	0xffffffff


	//   ....[45]....
        /*01ac*/ 	.word	0xffffffff


	//   ....[46]....
        /*01b0*/ 	.word	0xffffffff


	//   ....[47]....
        /*01b4*/ 	.word	0x0500000f


	//   ....[48]....
        /*01b8*/ 	.word	0x0500000f


	//   ....[49]....
        /*01bc*/ 	.word	0x0500000f


	//   ....[50]....
        /*01c0*/ 	.word	0x0500000f


	//   ....[51]....
        /*01c4*/ 	.word	0x0500000f


	//   ....[52]....
        /*01c8*/ 	.word	0x0500000f


	//   ....[53]....
        /*01cc*/ 	.word	0x0500000f


	//   ....[54]....
        /*01d0*/ 	.word	0x0500000f


	//   ....[55]....
        /*01d4*/ 	.word	0x0500000f


	//   ....[56]....
        /*01d8*/ 	.word	0x0500000f


	//   ....[57]....
        /*01dc*/ 	.word	0x0500000f


	//   ....[58]....
        /*01e0*/ 	.word	0x0500000f


	//   ....[59]....
        /*01e4*/ 	.word	0x0500000f


	//   ....[60]....
        /*01e8*/ 	.word	0x0500000f


	//   ....[61]....
        /*01ec*/ 	.word	0x0500000f


	//   ....[62]....
        /*01f0*/ 	.word	0x0500000f


	//   ....[63]....
        /*01f4*/ 	.word	0x0500000f


	//   ....[64]....
        /*01f8*/ 	.word	0x0500000f


	//----- nvinfo : EIATTR_COOP_GROUP_INSTR_OFFSETS
	.align		4
.L_89:
        /*01fc*/ 	.byte	0x04, 0x28
        /*01fe*/ 	.short	(.L_91 - .L_90)


	//   ....[0]....
.L_90:
        /*0200*/ 	.word	0x00000060


	//   ....[1]....
        /*0204*/ 	.word	0x00000130


	//   ....[2]....
        /*0208*/ 	.word	0x00000230


	//   ....[3]....
        /*020c*/ 	.word	0x000003a0


	//   ....[4]....
        /*0210*/ 	.word	0x00000500


	//   ....[5]....
        /*0214*/ 	.word	0x00000620


	//   ....[6]....
        /*0218*/ 	.word	0x00000780


	//   ....[7]....
        /*021c*/ 	.word	0x00001040


	//   ....[8]....
        /*0220*/ 	.word	0x00002bc0


	//   ....[9]....
        /*0224*/ 	.word	0x00002c40


	//   ....[10]....
        /*0228*/ 	.word	0x00003200


	//   ....[11]....
        /*022c*/ 	.word	0x00003260


	//   ....[12]....
        /*0230*/ 	.word	0x00005820


	//   ....[13]....
        /*0234*/ 	.word	0x00005850


	//   ....[14]....
        /*0238*/ 	.word	0x00005c20


	//   ....[15]....
        /*023c*/ 	.word	0x00005c90


	//   ....[16]....
        /*0240*/ 	.word	0x00006f20


	//   ....[17]....
        /*0244*/ 	.word	0x00006f60


	//   ....[18]....
        /*0248*/ 	.word	0x00007000


	//   ....[19]....
        /*024c*/ 	.word	0x00007010


	//   ....[20]....
        /*0250*/ 	.word	0x00007f00


	//   ....[21]....
        /*0254*/ 	.word	0x00007f40


	//   ....[22]....
        /*0258*/ 	.word	0x00007f80


	//   ....[23]....
        /*025c*/ 	.word	0x00007fb0


	//   ....[24]....
        /*0260*/ 	.word	0x00007fd0


	//   ....[25]....
        /*0264*/ 	.word	0x00007ff0


	//   ....[26]....
        /*0268*/ 	.word	0x00008630


	//   ....[27]....
        /*026c*/ 	.word	0x00008640


	//   ....[28]....
        /*0270*/ 	.word	0x00009040


	//   ....[29]....
        /*0274*/ 	.word	0x00009a40


	//   ....[30]....
        /*0278*/ 	.word	0x0000a410


	//   ....[31]....
        /*027c*/ 	.word	0x0000a420


	//   ....[32]....
        /*0280*/ 	.word	0x0000a430


	//   ....[33]....
        /*0284*/ 	.word	0x0000a450


	//   ....[34]....
        /*0288*/ 	.word	0x0000a530


	//   ....[35]....
        /*028c*/ 	.word	0x0000a540


	//   ....[36]....
        /*0290*/ 	.word	0x0000a5e0


	//   ....[37]....
        /*0294*/ 	.word	0x0000a610


	//   ....[38]....
        /*0298*/ 	.word	0x0000a690


	//   ....[39]....
        /*029c*/ 	.word	0x0000a6c0


	//   ....[40]....
        /*02a0*/ 	.word	0x0000a740


	//   ....[41]....
        /*02a4*/ 	.word	0x0000a780


	//   ....[42]....
        /*02a8*/ 	.word	0x0000a7f0


	//   ....[43]....
        /*02ac*/ 	.word	0x0000a820


	//   ....[44]....
        /*02b0*/ 	.word	0x0000a8a0


	//   ....[45]....
        /*02b4*/ 	.word	0x0000a8d0


	//   ....[46]....
        /*02b8*/ 	.word	0x0000cb40


	//   ....[47]....
        /*02bc*/ 	.word	0x0000cfd0


	//   ....[48]....
        /*02c0*/ 	.word	0x0000d140


	//   ....[49]....
        /*02c4*/ 	.word	0x0000d1a0


	//   ....[50]....
        /*02c8*/ 	.word	0x0000d240


	//   ....[51]....
        /*02cc*/ 	.word	0x0000d320


	//   ....[52]....
        /*02d0*/ 	.word	0x0000d400


	//   ....[53]....
        /*02d4*/ 	.word	0x0000d4d0


	//   ....[54]....
        /*02d8*/ 	.word	0x0000d560


	//   ....[55]....
        /*02dc*/ 	.word	0x0000d630


	//   ....[56]....
        /*02e0*/ 	.word	0x0000d6c0


	//   ....[57]....
        /*02e4*/ 	.word	0x0000d790


	//   ....[58]....
        /*02e8*/ 	.word	0x0000d820


	//   ....[59]....
        /*02ec*/ 	.word	0x0000d8f0


	//   ....[60]....
        /*02f0*/ 	.word	0x0000d980


	//   ....[61]....
        /*02f4*/ 	.word	0x0000da50


	//   ....[62]....
        /*02f8*/ 	.word	0x0000dad0


	//   ....[63]....
        /*02fc*/ 	.word	0x0000db90


	//   ....[64]....
        /*0300*/ 	.word	0x0000df90


	//----- nvinfo : EIATTR_REG_RECONFIG
	.align		4
.L_91:
        /*0304*/ 	.byte	0x01, 0x54
	.zero		2


	//----- nvinfo : EIATTR_SYSCALL_OFFSETS
	.align		4
        /*0308*/ 	.byte	0x04, 0x46
        /*030a*/ 	.short	(.L_93 - .L_92)


	//   ....[0]....
.L_92:
        /*030c*/ 	.word	0x00001200


	//   ....[1]....
        /*0310*/ 	.word	0x000096d0


	//   ....[2]....
        /*0314*/ 	.word	0x00009810


	//   ....[3]....
        /*0318*/ 	.word	0x00009900


	//   ....[4]....
        /*031c*/ 	.word	0x0000a020


	//----- nvinfo : EIATTR_MBARRIER_INSTR_OFFSETS
	.align		4
.L_93:
        /*0320*/ 	.byte	0x04, 0x39
        /*0322*/ 	.short	(.L_95 - .L_94)


	//   ....[0]....
.L_94:
        /*0324*/ 	.word	0x00000250
        /*0328*/ 	.word	0x000000ff
        /*032c*/ 	.word	0x00034800
        /*0330*/ 	.short	0x0100
        /*0332*/ 	.byte	0x08
	.zero		1


	//   ....[1]....
        /*0334*/ 	.word	0x00000260
        /*0338*/ 	.word	0x000000ff
        /*033c*/ 	.word	0x00034820
        /*0340*/ 	.short	0x0100
        /*0342*/ 	.byte	0x08
	.zero		1


	//   ....[2]....
        /*0344*/ 	.word	0x00000350
        /*0348*/ 	.word	0x000000ff
        /*034c*/ 	.word	0x00034830
        /*0350*/ 	.short	0x0100
        /*0352*/ 	.byte	0x08
	.zero		1


	//   ....[3]....
        /*0354*/ 	.word	0x00000360
        /*0358*/ 	.word	0x000000ff
        /*035c*/ 	.word	0x00034840
        /*0360*/ 	.short	0x0100
        /*0362*/ 	.byte	0x08
	.zero		1


	//   ....[4]....
        /*0364*/ 	.word	0x00000370
        /*0368*/ 	.word	0x000000ff
        /*036c*/ 	.word	0x00034838
        /*0370*/ 	.short	0x0100
        /*0372*/ 	.byte	0x08
	.zero		1


	//   ....[5]....
        /*0374*/ 	.word	0x00000380
        /*0378*/ 	.word	0x000000ff
        /*037c*/ 	.word	0x00034848
        /*0380*/ 	.short	0x0100
        /*0382*/ 	.byte	0x08
	.zero		1


	//   ....[6]....
        /*0384*/ 	.word	0x000004b0
        /*0388*/ 	.word	0x000000ff
        /*038c*/ 	.word	0x00034850
        /*0390*/ 	.short	0x0100
        /*0392*/ 	.byte	0x08
	.zero		1


	//   ....[7]....
        /*0394*/ 	.word	0x000004c0
        /*0398*/ 	.word	0x000000ff
        /*039c*/ 	.word	0x00034860
        /*03a0*/ 	.short	0x0100
        /*03a2*/ 	.byte	0x08
	.zero		1


	//   ....[8]....
        /*03a4*/ 	.word	0x000004d0
        /*03a8*/ 	.word	0x000000ff
        /*03ac*/ 	.word	0x00034858
        /*03b0*/ 	.short	0x0100
        /*03b2*/ 	.byte	0x08
	.zero		1


	//   ....[9]....
        /*03b4*/ 	.word	0x000004e0
        /*03b8*/ 	.word	0x000000ff
        /*03bc*/ 	.word	0x00034868
        /*03c0*/ 	.short	0x0100
        /*03c2*/ 	.byte	0x08
	.zero		1


	//   ....[10]....
        /*03c4*/ 	.word	0x000005d0
        /*03c8*/ 	.word	0x000000ff
        /*03cc*/ 	.word	0x00034870
        /*03d0*/ 	.short	0x0100
        /*03d2*/ 	.byte	0x06
	.zero		1


	//   ....[11]....
        /*03d4*/ 	.word	0x000005e0
        /*03d8*/ 	.word	0x000000ff
        /*03dc*/ 	.word	0x00034880
        /*03e0*/ 	.short	0x0100
        /*03e2*/ 	.byte	0x06
	.zero		1


	//   ....[12]....
        /*03e4*/ 	.word	0x000005f0
        /*03e8*/ 	.word	0x000000ff
        /*03ec*/ 	.word	0x00034878
        /*03f0*/ 	.short	0x0100
        /*03f2*/ 	.byte	0x06
	.zero		1


	//   ....[13]....
        /*03f4*/ 	.word	0x00000600
        /*03f8*/ 	.word	0x000000ff
        /*03fc*/ 	.word	0x00034888
        /*0400*/ 	.short	0x0100
        /*0402*/ 	.byte	0x06
	.zero		1


	//   ....[14]....
        /*0404*/ 	.word	0x00000730
        /*0408*/ 	.word	0x000000ff
        /*040c*/ 	.word	0x00034890
        /*0410*/ 	.short	0x0100
        /*0412*/ 	.byte	0x08
	.zero		1


	//   ....[15]....
        /*0414*/ 	.word	0x00000740
        /*0418*/ 	.word	0x000000ff
        /*041c*/ 	.word	0x000348a0
        /*0420*/ 	.short	0x0100
        /*0422*/ 	.byte	0x08
	.zero		1


	//   ....[16]....
        /*0424*/ 	.word	0x00000750
        /*0428*/ 	.word	0x000000ff
        /*042c*/ 	.word	0x00034898
        /*0430*/ 	.short	0x0100
        /*0432*/ 	.byte	0x08
	.zero		1


	//   ....[17]....
        /*0434*/ 	.word	0x00000760
        /*0438*/ 	.word	0x000000ff
        /*043c*/ 	.word	0x000348a8
        /*0440*/ 	.short	0x0100
        /*0442*/ 	.byte	0x08
	.zero		1


	//   ....[18]....
        /*0444*/ 	.word	0x00000890
        /*0448*/ 	.word	0x000000ff
        /*044c*/ 	.word	0x000348b0
        /*0450*/ 	.short	0x0100
        /*0452*/ 	.byte	0x08
	.zero		1


	//   ....[19]....
        /*0454*/ 	.word	0x000008a0
        /*0458*/ 	.word	0x000000ff
        /*045c*/ 	.word	0x000348c0
        /*0460*/ 	.short	0x0100
        /*0462*/ 	.byte	0x08
	.zero		1


	//   ....[20]....
        /*0464*/ 	.word	0x000008b0
        /*0468*/ 	.word	0x000000ff
        /*046c*/ 	.word	0x000348b8
        /*0470*/ 	.short	0x0100
        /*0472*/ 	.byte	0x08
	.zero		1


	//   ....[21]....
        /*0474*/ 	.word	0x000008c0
        /*0478*/ 	.word	0x000000ff
        /*047c*/ 	.word	0x000348c8
        /*0480*/ 	.short	0x0100
        /*0482*/ 	.byte	0x08
	.zero		1


	//   ....[22]....
        /*0484*/ 	.word	0x00001230
        /*0488*/ 	.word	0x000000ff
        /*048c*/ 	.word	0x00034800
        /*0490*/ 	.short	0x010a
        /*0492*/ 	.byte	0x24
	.zero		1


	//   ....[23]....
        /*0494*/ 	.word	0x00001290
        /*0498*/ 	.word	0x000000ff
        /*049c*/ 	.word	0x00034830
        /*04a0*/ 	.short	0x010a
        /*04a2*/ 	.byte	0x24
	.zero		1


	//   ....[24]....
        /*04a4*/ 	.word	0x00001310
        /*04a8*/ 	.word	0x000000ff
        /*04ac*/ 	.word	0x00034830
        /*04b0*/ 	.short	0x010a
        /*04b2*/ 	.byte	0x24
	.zero		1


	//   ....[25]....
        /*04b4*/ 	.word	0x000037b0
        /*04b8*/ 	.word	0x00000003
        /*04bc*/ 	.word	0x00000000
        /*04c0*/ 	.short	0x0101
        /*04c2*/ 	.byte	0x3f
	.zero		1


	//   ....[26]....
        /*04c4*/ 	.word	0x00004250
        /*04c8*/ 	.word	0x000000ff
        /*04cc*/ 	.word	0x00034830
        /*04d0*/ 	.short	0x010a
        /*04d2*/ 	.byte	0x27
	.zero		1


	//   ....[27]....
        /*04d4*/ 	.word	0x00004290
        /*04d8*/ 	.word	0x000000ff
        /*04dc*/ 	.word	0x00034830
        /*04e0*/ 	.short	0x010a
        /*04e2*/ 	.byte	0x27
	.zero		1


	//   ....[28]....
        /*04e4*/ 	.word	0x00004ae0
        /*04e8*/ 	.word	0x000000ff
        /*04ec*/ 	.word	0x00034850
        /*04f0*/ 	.short	0x010a
        /*04f2*/ 	.byte	0x07
	.zero		1


	//   ....[29]....
        /*04f4*/ 	.word	0x00004b20
        /*04f8*/ 	.word	0x000000ff
        /*04fc*/ 	.word	0x00034850
        /*0500*/ 	.short	0x010a
        /*0502*/ 	.byte	0x07
	.zero		1


	//   ....[30]....
        /*0504*/ 	.word	0x00006520
        /*0508*/ 	.word	0x0000000f
        /*050c*/ 	.word	0x00000000
        /*0510*/ 	.short	0x0101
        /*0512*/ 	.byte	0x3f
	.zero		1


	//   ....[31]....
        /*0514*/ 	.word	0x000065a0
        /*0518*/ 	.word	0x00000014
        /*051c*/ 	.word	0x00000000
        /*0520*/ 	.short	0x0101
        /*0522*/ 	.byte	0x3f
	.zero		1


	//   ....[32]....
        /*0524*/ 	.word	0x00006e70
        /*0528*/ 	.word	0x0000000e
        /*052c*/ 	.word	0x00034850
        /*0530*/ 	.short	0x010a
        /*0532*/ 	.byte	0x3f
	.zero		1


	//   ....[33]....
        /*0534*/ 	.word	0x00006eb0
        /*0538*/ 	.word	0x0000000e
        /*053c*/ 	.word	0x00034850
        /*0540*/ 	.short	0x010a
        /*0542*/ 	.byte	0x3f
	.zero		1


	//   ....[34]....
        /*0544*/ 	.word	0x00007370
        /*0548*/ 	.word	0x0000000b
        /*054c*/ 	.word	0x00000000
        /*0550*/ 	.short	0x0101
        /*0552*/ 	.byte	0x3f
	.zero		1


	//   ....[35]....
        /*0554*/ 	.word	0x00007fe0
        /*0558*/ 	.word	0x000000ff
        /*055c*/ 	.word	0x00000000
        /*0560*/ 	.short	0x0101
        /*0562*/ 	.byte	0x04
	.zero		1


	//   ....[36]....
        /*0564*/ 	.word	0x00009c40
        /*0568*/ 	.word	0x000000ff
        /*056c*/ 	.word	0x00034840
        /*0570*/ 	.short	0x010a
        /*0572*/ 	.byte	0x26
	.zero		1


	//   ....[37]....
        /*0574*/ 	.word	0x0000aa00
        /*0578*/ 	.word	0x000000ff
        /*057c*/ 	.word	0x00034800
        /*0580*/ 	.short	0x0107
        /*0582*/ 	.byte	0x26
	.zero		1


	//   ....[38]....
        /*0584*/ 	.word	0x0000aa70
        /*0588*/ 	.word	0x000000ff
        /*058c*/ 	.word	0x00034800
        /*0590*/ 	.short	0x0101
        /*0592*/ 	.byte	0x26
	.zero		1


	//   ....[39]....
        /*0594*/ 	.word	0x0000aa90
        /*0598*/ 	.word	0x000000ff
        /*059c*/ 	.word	0x00034820
        /*05a0*/ 	.short	0x010a
        /*05a2*/ 	.byte	0x26
	.zero		1


	//   ....[40]....
        /*05a4*/ 	.word	0x0000ae70
        /*05a8*/ 	.word	0x000000ff
        /*05ac*/ 	.word	0x00034848
        /*05b0*/ 	.short	0x010a
        /*05b2*/ 	.byte	0x26
	.zero		1


	//   ....[41]....
        /*05b4*/ 	.word	0x0000b210
        /*05b8*/ 	.word	0x000000ff
        /*05bc*/ 	.word	0x00034860
        /*05c0*/ 	.short	0x010a
        /*05c2*/ 	.byte	0x26
	.zero		1


	//   ....[42]....
        /*05c4*/ 	.word	0x0000b710
        /*05c8*/ 	.word	0x000000ff
        /*05cc*/ 	.word	0x00034840
        /*05d0*/ 	.short	0x010a
        /*05d2*/ 	.byte	0x26
	.zero		1


	//   ....[43]....
        /*05d4*/ 	.word	0x0000bac0
        /*05d8*/ 	.word	0x000000ff
        /*05dc*/ 	.word	0x00034868
        /*05e0*/ 	.short	0x010a
        /*05e2*/ 	.byte	0x26
	.zero		1


	//   ....[44]....
        /*05e4*/ 	.word	0x0000c010
        /*05e8*/ 	.word	0x000000ff
        /*05ec*/ 	.word	0x00034848
        /*05f0*/ 	.short	0x010a
        /*05f2*/ 	.byte	0x26
	.zero		1


	//   ....[45]....
        /*05f4*/ 	.word	0x0000c3a0
        /*05f8*/ 	.word	0x000000ff
        /*05fc*/ 	.word	0x00034860
        /*0600*/ 	.short	0x010a
        /*0602*/ 	.byte	0x26
	.zero		1


	//   ....[46]....
        /*0604*/ 	.word	0x0000c740
        /*0608*/ 	.word	0x00000003
        /*060c*/ 	.word	0x00034860
        /*0610*/ 	.short	0x010a
        /*0612*/ 	.byte	0x3f
	.zero		1


	//   ....[47]....
        /*0614*/ 	.word	0x0000cad0
        /*0618*/ 	.word	0x00000002
        /*061c*/ 	.word	0x00034820
        /*0620*/ 	.short	0x010a
        /*0622*/ 	.byte	0x3f
	.zero		1


	//   ....[48]....
        /*0624*/ 	.word	0x0000cc50
        /*0628*/ 	.word	0x00000006
        /*062c*/ 	.word	0x00000000
        /*0630*/ 	.short	0x010a
        /*0632*/ 	.byte	0x3f
	.zero		1


	//   ....[49]....
        /*0634*/ 	.word	0x0000ccc0
        /*0638*/ 	.word	0x00000003
        /*063c*/ 	.word	0x00000000
        /*0640*/ 	.short	0x010a
        /*0642*/ 	.byte	0x3f
	.zero		1


	//   ....[50]....
        /*0644*/ 	.word	0x0000cd20
        /*0648*/ 	.word	0x00000000
        /*064c*/ 	.word	0x00000000
        /*0650*/ 	.short	0x010a
        /*0652*/ 	.byte	0x3f
	.zero		1


	//   ....[51]....
        /*0654*/ 	.word	0x0000cd50
        /*0658*/ 	.word	0x00000003
        /*065c*/ 	.word	0x00000000
        /*0660*/ 	.short	0x010a
        /*0662*/ 	.byte	0x3f
	.zero		1


	//   ....[52]....
        /*0664*/ 	.word	0x0000cdc0
        /*0668*/ 	.word	0x00000000
        /*066c*/ 	.word	0x00034800
        /*0670*/ 	.short	0x010a
        /*0672*/ 	.byte	0x3f
	.zero		1


	//   ....[53]....
        /*0674*/ 	.word	0x0000ce20
        /*0678*/ 	.word	0x00000000
        /*067c*/ 	.word	0x00034830
        /*0680*/ 	.short	0x010a
        /*0682*/ 	.byte	0x3f
	.zero		1


	//   ....[54]....
        /*0684*/ 	.word	0x0000ce80
        /*0688*/ 	.word	0x0000000a
        /*068c*/ 	.word	0x00034830
        /*0690*/ 	.short	0x010a
        /*0692*/ 	.byte	0x3f
	.zero		1


	//   ....[55]....
        /*0694*/ 	.word	0x0000cee0
        /*0698*/ 	.word	0x00000009
        /*069c*/ 	.word	0x00034850
        /*06a0*/ 	.short	0x010a
        /*06a2*/ 	.byte	0x3f
	.zero		1


	//   ....[56]....
        /*06a4*/ 	.word	0x0000cf30
        /*06a8*/ 	.word	0x0000000e
        /*06ac*/ 	.word	0x00034850
        /*06b0*/ 	.short	0x010a
        /*06b2*/ 	.byte	0x3f
	.zero		1


	//   ....[57]....
        /*06b4*/ 	.word	0x0000d090
        /*06b8*/ 	.word	0x00000003
        /*06bc*/ 	.word	0x00034840
        /*06c0*/ 	.short	0x010a
        /*06c2*/ 	.byte	0x3f
	.zero		1


	//   ....[58]....
        /*06c4*/ 	.word	0x0000dbd0
        /*06c8*/ 	.word	0x00000003
        /*06cc*/ 	.word	0x00034820
        /*06d0*/ 	.short	0x010a
        /*06d2*/ 	.byte	0x3f
	.zero		1


	//   ....[59]....
        /*06d4*/ 	.word	0x0000dc30
        /*06d8*/ 	.word	0x00000003
        /*06dc*/ 	.word	0x00034848
        /*06e0*/ 	.short	0x010a
        /*06e2*/ 	.byte	0x3f
	.zero		1


	//   ....[60]....
        /*06e4*/ 	.word	0x0000dc90
        /*06e8*/ 	.word	0x00000003
        /*06ec*/ 	.word	0x00034860
        /*06f0*/ 	.short	0x010a
        /*06f2*/ 	.byte	0x3f
	.zero		1


	//   ....[61]....
        /*06f4*/ 	.word	0x0000dcf0
        /*06f8*/ 	.word	0x00000003
        /*06fc*/ 	.word	0x00034840
        /*0700*/ 	.short	0x010a
        /*0702*/ 	.byte	0x3f
	.zero		1


	//   ....[62]....
        /*0704*/ 	.word	0x0000dd50
        /*0708*/ 	.word	0x00000003
        /*070c*/ 	.word	0x00034868
        /*0710*/ 	.short	0x010a
        /*0712*/ 	.byte	0x3f
	.zero		1


	//   ....[63]....
        /*0714*/ 	.word	0x0000ddb0
        /*0718*/ 	.word	0x00000003
        /*071c*/ 	.word	0x00034848
        /*0720*/ 	.short	0x010a
        /*0722*/ 	.byte	0x3f
	.zero		1


	//   ....[64]....
        /*0724*/ 	.word	0x0000de10
        /*0728*/ 	.word	0x00000003
        /*072c*/ 	.word	0x00034860
        /*0730*/ 	.short	0x010a
        /*0732*/ 	.byte	0x3f
	.zero		1


	//   ....[65]....
        /*0734*/ 	.word	0x0000de60
        /*0738*/ 	.word	0x00000003
        /*073c*/ 	.word	0x00034860
        /*0740*/ 	.short	0x010a
        /*0742*/ 	.byte	0x3f
	.zero		1


	//   ....[66]....
        /*0744*/ 	.word	0x0000deb0
        /*0748*/ 	.word	0x00000002
        /*074c*/ 	.word	0x00034820
        /*0750*/ 	.short	0x010a
        /*0752*/ 	.byte	0x3f
	.zero		1


	//   ....[67]....
        /*0754*/ 	.word	0x0000e050
        /*0758*/ 	.word	0x00000006
        /*075c*/ 	.word	0x00000000
        /*0760*/ 	.short	0x010a
        /*0762*/ 	.byte	0x3f
	.zero		1


	//   ....[68]....
        /*0764*/ 	.word	0x0000e0a0
        /*0768*/ 	.word	0x00000003
        /*076c*/ 	.word	0x00000000
        /*0770*/ 	.short	0x010a
        /*0772*/ 	.byte	0x3f
	.zero		1


	//   ....[69]....
        /*0774*/ 	.word	0x0000e0f0
        /*0778*/ 	.word	0x00000000
        /*077c*/ 	.word	0x00000000
        /*0780*/ 	.short	0x010a
        /*0782*/ 	.byte	0x3f
	.zero		1


	//----- nvinfo : EIATTR_NUM_MBARRIERS
	.align		4
.L_95:
        /*0784*/ 	.byte	0x03, 0x38
        /*0786*/ 	.short	0x0016


	//----- nvinfo : EIATTR_EXIT_INSTR_OFFSETS
	.align		4
        /*0788*/ 	.byte	0x04, 0x1c
        /*078a*/ 	.short	(.L_97 - .L_96)


	//   ....[0]....
.L_96:
        /*078c*/ 	.word	0x0000cda0


	//----- nvinfo : EIATTR_MAX_THREADS
	.align		4
.L_97:
        /*0790*/ 	.byte	0x04, 0x05
        /*0792*/ 	.short	(.L_99 - .L_98)
.L_98:
        /*0794*/ 	.word	0x00000180
        /*0798*/ 	.word	0x00000001
        /*079c*/ 	.word	0x00000001


	//----- nvinfo : EIATTR_CRS_STACK_SIZE
	.align		4
.L_99:
        /*07a0*/ 	.byte	0x04, 0x1e
        /*07a2*/ 	.short	(.L_101 - .L_100)
.L_100:
        /*07a4*/ 	.word	0x00000000


	//----- nvinfo : EIATTR_CBANK_PARAM_SIZE
	.align		4
.L_101:
        /*07a8*/ 	.byte	0x03, 0x19
        /*07aa*/ 	.short	0x0a70


	//----- nvinfo : EIATTR_PARAM_CBANK
	.align		4
        /*07ac*/ 	.byte	0x04, 0x0a
        /*07ae*/ 	.short	(.L_103 - .L_102)
	.align		4
.L_102:
        /*07b0*/ 	.word	index@(.nv.constant0._ZN7cutlass13device_kernelIN5flash11enable_sm90INS1_16FlashAttnFwdSm90INS1_25CollectiveMainloopFwdSm90ILi2EN4cute5tupleIJNS5_1CILi1EEES8_S8_EEENS6_IJNS7_ILi128EEESA_NS7_ILi192EEEEEELi128ENS_6half_tEfNS_4arch4Sm90ELb0ELb0ELb1ELb0ELb0ELb0ELb0ELb1ELb1ELb1ELb1ELb0EEENS1_21CollectiveEpilogueFwdINS6_IJSA_SA_SA_EEES9_SD_SF_Li256ELb0ELb1ELb1ELb0EEENS1_19SingleTileSchedulerILb0ELb1ELb1ELi128EEEEEEEEEvNT_6ParamsE)
        /*07b4*/ 	.short	0x0210
        /*07b6*/ 	.short	0x0a70


	//----- nvinfo : EIATTR_SW_WAR
	.align		4
.L_103:
        /*07b8*/ 	.byte	0x04, 0x36
        /*07ba*/ 	.short	(.L_105 - .L_104)
.L_104:
        /*07bc*/ 	.word	0x00000008
.L_105:


//--------------------- .nv.info._ZN7cutlass13device_kernelIN5flash11enable_sm90INS1_16FlashAttnFwdSm90INS1_25CollectiveMainloopFwdSm90ILi2EN4cute5tupleIJNS5_1CILi1EEES8_S8_EEENS6_IJNS7_ILi128EEESA_NS7_ILi192EEEEEELi128ENS_6half_tEfNS_4arch4Sm90ELb0ELb0ELb1ELb1ELb0ELb0ELb0ELb1ELb1ELb1ELb1ELb0EEENS1_21CollectiveEpilogueFwdINS6_IJSA_SA_SA_EEES9_SD_SF_Li256ELb1ELb1ELb1ELb0EEENS1_36VarlenDynamicPersistentTileSchedulerILi128ELi128ELi256ELi128ELb1ELb1ELb1ELb0ELb1ELb1EEEEEEEEEvNT_6ParamsE --------------------------
	.section	.nv.info._ZN7cutlass13device_kernelIN5flash11enable_sm90INS1_16FlashAttnFwdSm90INS1_25CollectiveMainloopFwdSm90ILi2EN4cute5tupleIJNS5_1CILi1EEES8_S8_EEENS6_IJNS7_ILi128EEESA_NS7_ILi192EEEEEELi128ENS_6half_tEfNS_4arch4Sm90ELb0ELb0ELb1ELb1ELb0ELb0ELb0ELb1ELb1ELb1ELb1ELb0EEENS1_21CollectiveEpilogueFwdINS6_IJSA_SA_SA_EEES9_SD_SF_Li256ELb1ELb1ELb1ELb0EEENS1_36VarlenDynamicPersistentTileSchedulerILi128ELi128ELi256ELi128ELb1ELb1ELb1ELb0ELb1ELb1EEEEEEEEEvNT_6ParamsE,"",@"SHT_CUDA_INFO"
	.sectionflags	@""
	.align	4


	//----- nvinfo : EIATTR_CUDA_API_VERSION
	.align		4
        /*0000*/ 	.byte	0x04, 0x37
        /*0002*/ 	.short	(.L_107 - .L_106)
.L_106:
        /*0004*/ 	.word	0x00000082


	//----- nvinfo : EIATTR_KPARAM_INFO
	.align		4
.L_107:
        /*0008*/ 	.byte	0x04, 0x17
        /*000a*/ 	.short	(.L_109 - .L_108)
.L_108:
        /*000c*/ 	.word	0x00000000
        /*0010*/ 	.short	0x0000
        /*0012*/ 	.short	0x0070
        /*0014*/ 	.byte	0x00, 0xf0, 0x01, 0x2a


	//----- nvinfo : EIATTR_SPARSE_MMA_MASK
	.align		4
.L_109:
        /*0018*/ 	.byte	0x03, 0x50
        /*001a*/ 	.short	0x0000


	//----- nvinfo : EIATTR_MAXREG_COUNT
	.align		4
        /*001c*/ 	.byte	0x03, 0x1b
        /*001e*/ 	.short	0x00a8


	//----- nvinfo : EIATTR_NUM_BARRIERS
	.align		4
        /*0020*/ 	.byte	0x02, 0x4c
        /*0022*/ 	.byte	0x09
	.zero		1


	//----- nvinfo : EIATTR_EXTERNS
	.align		4
        /*0024*/ 	.byte	0x04, 0x0f
        /*0026*/ 	.short	(.L_111 - .L_110)


	//   ....[0]....
	.align		4
.L_110:
        /*0028*/ 	.word	index@(__assertfail)


	//----- nvinfo : EIATTR_ANNOTATIONS
	.align		4
.L_111:
        /*002c*/ 	.byte	0x04, 0x55
        /*002e*/ 	.short	(.L_113 - .L_112)


	//   ....[0]....
.L_112:
        /* <DEDUP_REMOVED lines=69> */


	//----- nvinfo : EIATTR_MERCURY_ISA_VERSION
	.align		4
.L_113:
        /*0470*/ 	.byte	0x03, 0x5f
        /*0472*/ 	.short	0x0101


	//----- nvinfo : EIATTR_UNUSED_LOAD_BYTE_OFFSET
	.align		4
        /*0474*/ 	.byte	0x04, 0x44
        /*0476*/ 	.short	(.L_115 - .L_114)


	//   ....[0]....
.L_114:
        /*0478*/ 	.word	0x000009f0
        /*047c*/ 	.word	0x0000fff0


	//   ....[1]....
        /*0480*/ 	.word	0x00007fb0
        /*0484*/ 	.word	0x0000fff0


	//----- nvinfo : EIATTR_INT_WARP_WIDE_INSTR_OFFSETS
	.align		4
.L_115:
        /*0488*/ 	.byte	0x04, 0x31
        /*048a*/ 	.short	(.L_117 - .L_116)


	//   ....[0]....
.L_116:
        /*048c*/ 	.word	0x00000120


	//   ....[1]....
        /*0490*/ 	.word	0x00000160


	//   ....[2]....
        /*0494*/ 	.word	0x00000220


	//   ....[3]....
        /*0498*/ 	.word	0x0000c280


	//   ....[4]....
        /*049c*/ 	.word	0x0000c310


	//   ....[5]....
        /*04a0*/ 	.word	0x0000fd50


	//   ....[6]....
        /*04a4*/ 	.word	0x0000fdb0


	//----- nvinfo : EIATTR_COOP_GROUP_MASK_REGIDS
	.align		4
.L_117:
        /*04a8*/ 	.byte	0x04, 0x29
        /*04aa*/ 	.short	(.L_119 - .L_118)


	//   ....[0]....
.L_118:
        /*04ac*/ 	.word	0xffffffff


	//   ....[1]....
        /*04b0*/ 	.word	0xffffffff


	//   ....[2]....
        /*04b4*/ 	.word	0xffffffff


	//   ....[3]....
        /*04b8*/ 	.word	0xffffffff


	//   ....[4]....
        /*04bc*/ 	.word	0xffffffff


	//   ....[5]....
        /*04c0*/ 	.word	0xffffffff


	//   ....[6]....
        /*04c4*/ 	.word	0xffffffff


	//   ....[7]....
        /*04c8*/ 	.word	0xffffffff


	//   ....[8]....
        /*04cc*/ 	.word	0xffffffff


	//   ....[9]....
        /*04d0*/ 	.word	0xffffffff


	//   ....[10]....
        /*04d4*/ 	.word	0xffffffff


	//   ....[11]....
        /*04d8*/ 	.word	0xffffffff


	//   ....[12]....
        /*04dc*/ 	.word	0xffffffff


	//   ....[13]....
        /*04e0*/ 	.word	0xffffffff


	//   ....[14]....
        /*04e4*/ 	.word	0xffffffff


	//   ....[15]....
        /*04e8*/ 	.word	0xffffffff


	//   ....[16]....
        /*04ec*/ 	.word	0xffffffff


	//   ....[17]....
        /*04f0*/ 	.word	0xffffffff


	//   ....[18]....
        /*04f4*/ 	.word	0xffffffff


	//   ....[19]....
        /*04f8*/ 	.word	0xffffffff


	//   ....[20]....
        /*04fc*/ 	.word	0xffffffff


	//   ....[21]....
        /*0500*/ 	.word	0xffffffff


	//   ....[22]....
        /*0504*/ 	.word	0xffffffff


	//   ....[23]....
        /*0508*/ 	.word	0xffffffff


	//   ....[24]....
        /*050c*/ 	.word	0xffffffff


	//   ....[25]....
        /*0510*/ 	.word	0xffffffff


	//   ....[26]....
        /*0514*/ 	.word	0xffffffff


	//   ....[27]....
        /*0518*/ 	.word	0xffffffff


	//   ....[28]....
        /*051c*/ 	.word	0xffffffff


	//   ....[29]....
        /*0520*/ 	.word	0xffffffff


	//   ....[30]....
        /*0524*/ 	.word	0xffffffff


	//   ....[31]....
        /*0528*/ 	.word	0xffffffff


	//   ....[32]....
        /*052c*/ 	.word	0xffffffff


	//   ....[33]....
        /*0530*/ 	.word	0xffffffff


	//   ....[34]....
        /*0534*/ 	.word	0xffffffff


	//   ....[35]....
        /*0538*/ 	.word	0xffffffff


	//   ....[36]....
        /*053c*/ 	.word	0xffffffff


	//   ....[37]....
        /*0540*/ 	.word	0xffffffff


	//   ....[38]....
        /*0544*/ 	.word	0xffffffff


	//   ....[39]....
        /*0548*/ 	.word	0xffffffff


	//   ....[40]....
        /*054c*/ 	.word	0xffffffff


	//   ....[41]....
        /*0550*/ 	.word	0xffffffff


	//   ....[42]....
        /*0554*/ 	.word	0xffffffff


	//   ....[43]....
        /*0558*/ 	.word	0xffffffff


	//   ....[44]....
        /*055c*/ 	.word	0xffffffff


	//   ....[45]....
        /*0560*/ 	.word	0xffffffff


	//   ....[46]....
        /*0564*/ 	.word	0xffffffff


	//   ....[47]....
        /*0568*/ 	.word	0xffffffff


	//   ....[48]....
        /*056c*/ 	.word	0xffffffff


	//   ....[49]....
        /*0570*/ 	.word	0xffffffff


	//   ....[50]....
        /*0574*/ 	.word	0xffffffff


	//   ....[51]....
        /*0578*/ 	.word	0xffffffff


	//   ....[52]....
        /*057c*/ 	.word	0xffffffff


	//   ....[53]....
        /*0580*/ 	.word	0xffffffff


	//   ....[54]....
        /*0584*/ 	.word	0xffffffff


	//   ....[55]....
        /*0588*/ 	.word	0xffffffff


	//   ....[56]....
        /*058c*/ 	.word	0xffffffff


	//   ....[57]....
        /*0590*/ 	.word	0xffffffff


	//   ....[58]....
        /*0594*/ 	.word	0xffffffff


	//   ....[59]....
        /*0598*/ 	.word	0xffffffff


	//   ....[60]....
        /*059c*/ 	.word	0xffffffff


	//   ....[61]....
        /*05a0*/ 	.word	0xffffffff


	//   ....[62]....
        /*05a4*/ 	.word	0xffffffff


	//   ....[63]....
        /*05a8*/ 	.word	0xffffffff


	//   ....[64]....
        /*05ac*/ 	.word	0xffffffff


	//   ....[65]....
        /*05b0*/ 	.word	0xffffffff


	//   ....[66]....
        /*05b4*/ 	.word	0xffffffff


	//   ....[67]....
        /*05b8*/ 	.word	0xffffffff


	//   ....[68]....
        /*05bc*/ 	.word	0xffffffff


	//   ....[69]....
        /*05c0*/ 	.word	0xffffffff


	//   ....[70]....
        /*05c4*/ 	.word	0xffffffff


	//   ....[71]....
        /*05c8*/ 	.word	0xffffffff


	//   ....[72]....
        /*05cc*/ 	.word	0xffffffff


	//   ....[73]....
        /*05d0*/ 	.word	0xffffffff


	//   ....[74]....
        /*05d4*/ 	.word	0xffffffff


	//   ....[75]....
        /*05d8*/ 	.word	0xffffffff


	//   ....[76]....
        /*05dc*/ 	.word	0xffffffff


	//   ....[77]....
        /*05e0*/ 	.word	0xffffffff


	//   ....[78]....
        /*05e4*/ 	.word	0xffffffff


	//   ....[79]....
        /*05e8*/ 	.word	0xffffffff


	//   ....[80]....
        /*05ec*/ 	.word	0xffffffff


	//   ....[81]....
        /*05f0*/ 	.word	0xffffffff


	//   ....[82]....
        /*05f4*/ 	.word	0xffffffff


	//   ....[83]....
        /*05f8*/ 	.word	0xffffffff


	//   ....[84]....
        /*05fc*/ 	.word	0xffffffff


	//   ....[85]....
        /*0600*/ 	.word	0xffffffff


	//   ....[86]....
        /*0604*/ 	.word	0xffffffff


	//   ....[87]....
        /*0608*/ 	.word	0xffffffff


	//   ....[88]....
        /*060c*/ 	.word	0xffffffff


	//   ....[89]....
        /*0610*/ 	.word	0xffffffff


	//   ....[90]....
        /*0614*/ 	.word	0xffffffff


	//   ....[91]....
        /*0618*/ 	.word	0xffffffff


	//   ....[92]....
        /*061c*/ 	.word	0xffffffff


	//   ....[93]....
        /*0620*/ 	.word	0xffffffff


	//   ....[94]....
        /*0624*/ 	.word	0xffffffff


	//   ....[95]....
        /*0628*/ 	.word	0xffffffff


	//   ....[96]....
        /*062c*/ 	.word	0xffffffff


	//   ....[97]....
        /*0630*/ 	.word	0x0500000f


	//   ....[98]....
        /*0634*/ 	.word	0x0500000f


	//   ....[99]....
        /*0638*/ 	.word	0x0500000f


	//   ....[100]....
        /*063c*/ 	.word	0x0500000f


	//   ....[101]....
        /*0640*/ 	.word	0x0500000f


	//   ....[102]....
        /*0644*/ 	.word	0x0500000f


	//   ....[103]....
        /*0648*/ 	.word	0x0500000f


	//   ....[104]....
        /*064c*/ 	.word	0x0500000f


	//   ....[105]....
        /*0650*/ 	.word	0x0500000f


	//   ....[106]....
        /*0654*/ 	.word	0x0500000f


	//   ....[107]....
        /*0658*/ 	.word	0x0500000f


	//   ....[108]....
        /*065c*/ 	.word	0x0500000f


	//   ....[109]....
        /*0660*/ 	.word	0x0500000f


	//   ....[110]....
        /*0664*/ 	.word	0x0500000f


	//   ....[111]....
        /*0668*/ 	.word	0x0500000f


	//   ....[112]....
        /*066c*/ 	.word	0x0500000f


	//   ....[113]....
        /*0670*/ 	.word	0x0500000f


	//   ....[114]....
        /*0674*/ 	.word	0x0500000f


	//   ....[115]....
        /*0678*/ 	.word	0x0500000f


	//   ....[116]....
        /*067c*/ 	.word	0x0500000f


	//   ....[117]....
        /*0680*/ 	.word	0x0500000f


	//   ....[118]....
        /*0684*/ 	.word	0x0500000f


	//   ....[119]....
        /*0688*/ 	.word	0x0500000f


	//   ....[120]....
        /*068c*/ 	.word	0x0500000f


	//   ....[121]....
        /*0690*/ 	.word	0x0500000f


	//   ....[122]....
        /*0694*/ 	.word	0x0500000f


	//   ....[123]....
        /*0698*/ 	.word	0x0500000f


	//   ....[124]....
        /*069c*/ 	.word	0x0500000f


	//   ....[125]....
        /*06a0*/ 	.word	0x0500000f


	//   ....[126]....
        /*06a4*/ 	.word	0x0500000f


	//   ....[127]....
        /*06a8*/ 	.word	0x0500000f


	//   ....[128]....
        /*06ac*/ 	.word	0x0500000f


	//   ....[129]....
        /*06b0*/ 	.word	0x0500000f


	//   ....[130]....
        /*06b4*/ 	.word	0x0500000f


	//   ....[131]....
        /*06b8*/ 	.word	0x0500000f


	//   ....[132]....
        /*06bc*/ 	.word	0x0500000f


	//----- nvinfo : EIATTR_COOP_GROUP_INSTR_OFFSETS
	.align		4
.L_119:
        /*06c0*/ 	.byte	0x04, 0x28
        /*06c2*/ 	.short	(.L_121 - .L_120)


	//   ....[0]....
.L_120:
        /*06c4*/ 	.word	0x00000060


	//   ....[1]....
        /*06c8*/ 	.word	0x00000130


	//   ....[2]....
        /*06cc*/ 	.word	0x00000230


	//   ....[3]....
        /*06d0*/ 	.word	0x000003a0


	//   ....[4]....
        /*06d4*/ 	.word	0x00000500


	//   ....[5]....
        /*06d8*/ 	.word	0x00000620


	//   ....[6]....
        /*06dc*/ 	.word	0x00000780


	//   ....[7]....
        /*06e0*/ 	.word	0x00001730


	//   ....[8]....
        /*06e4*/ 	.word	0x000032e0


	//   ....[9]....
        /*06e8*/ 	.word	0x00003300


	//   ....[10]....
        /*06ec*/ 	.word	0x00003970


	//   ....[11]....
        /*06f0*/ 	.word	0x000039d0


	//   ....[12]....
        /*06f4*/ 	.word	0x00005db0


	//   ....[13]....
        /*06f8*/ 	.word	0x00005de0


	//   ....[14]....
        /*06fc*/ 	.word	0x000062f0


	//   ....[15]....
        /*0700*/ 	.word	0x00006350


	//   ....[16]....
        /*0704*/ 	.word	0x000075b0


	//   ....[17]....
        /*0708*/ 	.word	0x00007600


	//   ....[18]....
        /*070c*/ 	.word	0x00007980


	//   ....[19]....
        /*0710*/ 	.word	0x000079a0


	//   ....[20]....
        /*0714*/ 	.word	0x00008a30


	//   ....[21]....
        /*0718*/ 	.word	0x00008a70


	//   ....[22]....
        /*071c*/ 	.word	0x00008a90


	//   ....[23]....
        /*0720*/ 	.word	0x00008ac0


	//   ....[24]....
        /*0724*/ 	.word	0x00009130


	//   ....[25]....
        /*0728*/ 	.word	0x00009170


	//   ....[26]....
        /*072c*/ 	.word	0x00009230


	//   ....[27]....
        /*0730*/ 	.word	0x00009250


	//   ....[28]....
        /*0734*/ 	.word	0x00009310


	//   ....[29]....
        /*0738*/ 	.word	0x00009330


	//   ....[30]....
        /*073c*/ 	.word	0x00009400


	//   ....[31]....
        /*0740*/ 	.word	0x00009420


	//   ....[32]....
        /*0744*/ 	.word	0x000097b0


	//   ....[33]....
        /*0748*/ 	.word	0x000097c0


	//   ....[34]....
        /*074c*/ 	.word	0x00009c00


	//   ....[35]....
        /*0750*/ 	.word	0x00009c10


	//   ....[36]....
        /*0754*/ 	.word	0x0000a820


	//   ....[37]....
        /*0758*/ 	.word	0x0000a850


	//   ....[38]....
        /*075c*/ 	.word	0x0000a920


	//   ....[39]....
        /*0760*/ 	.word	0x0000a940


	//   ....[40]....
        /*0764*/ 	.word	0x0000aa00


	//   ....[41]....
        /*0768*/ 	.word	0x0000aa20


	//   ....[42]....
        /*076c*/ 	.word	0x0000aaf0


	//   ....[43]....
        /*0770*/ 	.word	0x0000ab10


	//   ....[44]....
        /*0774*/ 	.word	0x0000ac50


	//   ....[45]....
        /*0778*/ 	.word	0x0000ae80


	//   ....[46]....
        /*077c*/ 	.word	0x0000aeb0


	//   ....[47]....
        /*0780*/ 	.word	0x0000aee0


	//   ....[48]....
        /*0784*/ 	.word	0x0000af10


	//   ....[49]....
        /*0788*/ 	.word	0x0000af40


	//   ....[50]....
        /*078c*/ 	.word	0x0000af70


	//   ....[51]....
        /*0790*/ 	.word	0x0000b110


	//   ....[52]....
        /*0794*/ 	.word	0x0000b140


	//   ....[53]....
        /*0798*/ 	.word	0x0000b170


	//   ....[54]....
        /*079c*/ 	.word	0x0000b1a0


	//   ....[55]....
        /*07a0*/ 	.word	0x0000b1d0


	//   ....[56]....
        /*07a4*/ 	.word	0x0000b200


	//   ....[57]....
        /*07a8*/ 	.word	0x0000b290


	//   ....[58]....
        /*07ac*/ 	.word	0x0000b2c0


	//   ....[59]....
        /*07b0*/ 	.word	0x0000b2d0


	//   ....[60]....
        /*07b4*/ 	.word	0x0000b380


	//   ....[61]....
        /*07b8*/ 	.word	0x0000c860


	//   ....[62]....
        /*07bc*/ 	.word	0x0000d420


	//   ....[63]....
        /*07c0*/ 	.word	0x0000d440


	//   ....[64]....
        /*07c4*/ 	.word	0x0000d470


	//   ....[65]....
        /*07c8*/ 	.word	0x0000d4a0


	//   ....[66]....
        /*07cc*/ 	.word	0x0000d5c0


	//   ....[67]....
        /*07d0*/ 	.word	0x0000d5d0


	//   ....[68]....
        /*07d4*/ 	.word	0x0000d670


	//   ....[69]....
        /*07d8*/ 	.word	0x0000d680


	//   ....[70]....
        /*07dc*/ 	.word	0x0000d720


	//   ....[71]....
        /*07e0*/ 	.word	0x0000d730


	//   ....[72]....
        /*07e4*/ 	.word	0x0000d7d0


	//   ....[73]....
        /*07e8*/ 	.word	0x0000d7e0


	//   ....[74]....
        /*07ec*/ 	.word	0x0000d860


	//   ....[75]....
        /*07f0*/ 	.word	0x0000d890


	//   ....[76]....
        /*07f4*/ 	.word	0x0000d8e0


	//   ....[77]....
        /*07f8*/ 	.word	0x0000d920


	//   ....[78]....
        /*07fc*/ 	.word	0x00010490


	//   ....[79]....
        /*0800*/ 	.word	0x000104c0


	//   ....[80]....
        /*0804*/ 	.word	0x00010520


	//   ....[81]....
        /*0808*/ 	.word	0x00010550


	//   ....[82]....
        /*080c*/ 	.word	0x00010580


	//   ....[83]....
        /*0810*/ 	.word	0x000105b0


	//   ....[84]....
        /*0814*/ 	.word	0x000105e0


	//   ....[85]....
        /*0818*/ 	.word	0x00010610


	//   ....[86]....
        /*081c*/ 	.word	0x000107d0


	//   ....[87]....
        /*0820*/ 	.word	0x00010800


	//   ....[88]....
        /*0824*/ 	.word	0x00010830


	//   ....[89]....
        /*0828*/ 	.word	0x00010860


	//   ....[90]....
        /*082c*/ 	.word	0x00010890


	//   ....[91]....
        /*0830*/ 	.word	0x000108c0


	//   ....[92]....
        /*0834*/ 	.word	0x00010980


	//   ....[93]....
        /*0838*/ 	.word	0x000109a0


	//   ....[94]....
        /*083c*/ 	.word	0x000109b0


	//   ....[95]....
        /*0840*/ 	.word	0x00010a10


	//   ....[96]....
        /*0844*/ 	.word	0x00011130


	//   ....[97]....
        /*0848*/ 	.word	0x000115e0


	//   ....[98]....
        /*084c*/ 	.word	0x00011760


	//   ....[99]....
        /*0850*/ 	.word	0x000117b0


	//   ....[100]....
        /*0854*/ 	.word	0x00011840


	//   ....[101]....
        /*0858*/ 	.word	0x000118d0


	//   ....[102]....
        /*085c*/ 	.word	0x00011a10


	//   ....[103]....
        /*0860*/ 	.word	0x00011b00


	//   ....[104]....
        /*0864*/ 	.word	0x00011be0


	//   ....[105]....
        /*0868*/ 	.word	0x00011cf0


	//   ....[106]....
        /*086c*/ 	.word	0x00011d50


	//   ....[107]....
        /*0870*/ 	.word	0x00011e60


	//   ....[108]....
        /*0874*/ 	.word	0x00011ec0


	//   ....[109]....
        /*0878*/ 	.word	0x00011fd0


	//   ....[110]....
        /*087c*/ 	.word	0x00012030


	//   ....[111]....
        /*0880*/ 	.word	0x00012120


	//   ....[112]....
        /*0884*/ 	.word	0x000121a0


	//   ....[113]....
        /*0888*/ 	.word	0x00012280


	//   ....[114]....
        /*088c*/ 	.word	0x000125f0


	//   ....[115]....
        /*0890*/ 	.word	0x00012690


	//   ....[116]....
        /*0894*/ 	.word	0x00012830


	//   ....[117]....
        /*0898*/ 	.word	0x000128b0


	//   ....[118]....
        /*089c*/ 	.word	0x00012930


	//   ....[119]....
        /*08a0*/ 	.word	0x000129b0


	//   ....[120]....
        /*08a4*/ 	.word	0x00012a30


	//   ....[121]....
        /*08a8*/ 	.word	0x00012ac0


	//   ....[122]....
        /*08ac*/ 	.word	0x00012b60


	//   ....[123]....
        /*08b0*/ 	.word	0x00012c10


	//   ....[124]....
        /*08b4*/ 	.word	0x00012c90


	//   ....[125]....
        /*08b8*/ 	.word	0x00012d10


	//   ....[126]....
        /*08bc*/ 	.word	0x00012d90


	//   ....[127]....
        /*08c0*/ 	.word	0x00012e20


	//   ....[128]....
        /*08c4*/ 	.word	0x00012ea0


	//   ....[129]....
        /*08c8*/ 	.word	0x00012f40


	//   ....[130]....
        /*08cc*/ 	.word	0x00012f90


	//   ....[131]....
        /*08d0*/ 	.word	0x00013020


	//   ....[132]....
        /*08d4*/ 	.word	0x00013150


	//----- nvinfo : EIATTR_REG_RECONFIG
	.align		4
.L_121:
        /*08d8*/ 	.byte	0x01, 0x54
	.zero		2


	//----- nvinfo : EIATTR_SYSCALL_OFFSETS
	.align		4
        /*08dc*/ 	.byte	0x04, 0x46
        /*08de*/ 	.short	(.L_123 - .L_122)


	//   ....[0]....
.L_122:
        /*08e0*/ 	.word	0x00001910


	//   ....[1]....
        /*08e4*/ 	.word	0x0000c480


	//   ....[2]....
        /*08e8*/ 	.word	0x0000c5d0


	//   ....[3]....
        /*08ec*/ 	.word	0x0000c6d0


	//   ....[4]....
        /*08f0*/ 	.word	0x0000d000


	//----- nvinfo : EIATTR_MBARRIER_INSTR_OFFSETS
	.align		4
.L_123:
        /*08f4*/ 	.byte	0x04, 0x39
        /*08f6*/ 	.short	(.L_125 - .L_124)


	//   ....[0]....
.L_124:
        /*08f8*/ 	.word	0x00000250
        /*08fc*/ 	.word	0x000000ff
        /*0900*/ 	.word	0x00034800
        /*0904*/ 	.short	0x0100
        /*0906*/ 	.byte	0x08
	.zero		1


	//   ....[1]....
        /*0908*/ 	.word	0x00000260
        /*090c*/ 	.word	0x000000ff
        /*0910*/ 	.word	0x00034820
        /*0914*/ 	.short	0x0100
        /*0916*/ 	.byte	0x08
	.zero		1


	//   ....[2]....
        /*0918*/ 	.word	0x00000350
        /*091c*/ 	.word	0x000000ff
        /*0920*/ 	.word	0x00034830
        /*0924*/ 	.short	0x0100
        /*0926*/ 	.byte	0x08
	.zero		1


	//   ....[3]....
        /*0928*/ 	.word	0x00000360
        /*092c*/ 	.word	0x000000ff
        /*0930*/ 	.word	0x00034840
        /*0934*/ 	.short	0x0100
        /*0936*/ 	.byte	0x08
	.zero		1


	//   ....[4]....
        /*0938*/ 	.word	0x00000370
        /*093c*/ 	.word	0x000000ff
        /*0940*/ 	.word	0x00034838
        /*0944*/ 	.short	0x0100
        /*0946*/ 	.byte	0x08
	.zero		1


	//   ....[5]....
        /*0948*/ 	.word	0x00000380
        /*094c*/ 	.word	0x000000ff
        /*0950*/ 	.word	0x00034848
        /*0954*/ 	.short	0x0100
        /*0956*/ 	.byte	0x08
	.zero		1


	//   ....[6]....
        /*0958*/ 	.word	0x000004b0
        /*095c*/ 	.word	0x000000ff
        /*0960*/ 	.word	0x00034850
        /*0964*/ 	.short	0x0100
        /*0966*/ 	.byte	0x08
	.zero		1


	//   ....[7]....
        /*0968*/ 	.word	0x000004c0
        /*096c*/ 	.word	0x000000ff
        /*0970*/ 	.word	0x00034860
        /*0974*/ 	.short	0x0100
        /*0976*/ 	.byte	0x08
	.zero		1


	//   ....[8]....
        /*0978*/ 	.word	0x000004d0
        /*097c*/ 	.word	0x000000ff
        /*0980*/ 	.word	0x00034858
        /*0984*/ 	.short	0x0100
        /*0986*/ 	.byte	0x08
	.zero		1


	//   ....[9]....
        /*0988*/ 	.word	0x000004e0
        /*098c*/ 	.word	0x000000ff
        /*0990*/ 	.word	0x00034868
        /*0994*/ 	.short	0x0100
        /*0996*/ 	.byte	0x08
	.zero		1


	//   ....[10]....
        /*0998*/ 	.word	0x000005d0
        /*099c*/ 	.word	0x000000ff
        /*09a0*/ 	.word	0x00034870
        /*09a4*/ 	.short	0x0100
        /*09a6*/ 	.byte	0x06
	.zero		1


	//   ....[11]....
        /*09a8*/ 	.word	0x000005e0
        /*09ac*/ 	.word	0x000000ff
        /*09b0*/ 	.word	0x00034880
        /*09b4*/ 	.short	0x0100
        /*09b6*/ 	.byte	0x06
	.zero		1


	//   ....[12]....
        /*09b8*/ 	.word	0x000005f0
        /*09bc*/ 	.word	0x000000ff
        /*09c0*/ 	.word	0x00034878
        /*09c4*/ 	.short	0x0100
        /*09c6*/ 	.byte	0x06
	.zero		1


	//   ....[13]....
        /*09c8*/ 	.word	0x00000600
        /*09cc*/ 	.word	0x000000ff
        /*09d0*/ 	.word	0x00034888
        /*09d4*/ 	.short	0x0100
        /*09d6*/ 	.byte	0x06
	.zero		1


	//   ....[14]....
        /*09d8*/ 	.word	0x00000730
        /*09dc*/ 	.word	0x000000ff
        /*09e0*/ 	.word	0x00034890
        /*09e4*/ 	.short	0x0100
        /*09e6*/ 	.byte	0x08
	.zero		1


	//   ....[15]....
        /*09e8*/ 	.word	0x00000740
        /*09ec*/ 	.word	0x000000ff
        /*09f0*/ 	.word	0x000348a0
        /*09f4*/ 	.short	0x0100
        /*09f6*/ 	.byte	0x08
	.zero		1


	//   ....[16]....
        /*09f8*/ 	.word	0x00000750
        /*09fc*/ 	.word	0x000000ff
        /*0a00*/ 	.word	0x00034898
        /*0a04*/ 	.short	0x0100
        /*0a06*/ 	.byte	0x08
	.zero		1


	//   ....[17]....
        /*0a08*/ 	.word	0x00000760
        /*0a0c*/ 	.word	0x000000ff
        /*0a10*/ 	.word	0x000348a8
        /*0a14*/ 	.short	0x0100
        /*0a16*/ 	.byte	0x08
	.zero		1


	//   ....[18]....
        /*0a18*/ 	.word	0x00000890
        /*0a1c*/ 	.word	0x000000ff
        /*0a20*/ 	.word	0x000348b0
        /*0a24*/ 	.short	0x0100
        /*0a26*/ 	.byte	0x08
	.zero		1


	//   ....[19]....
        /*0a28*/ 	.word	0x000008a0
        /*0a2c*/ 	.word	0x000000ff
        /*0a30*/ 	.word	0x000348c0
        /*0a34*/ 	.short	0x0100
        /*0a36*/ 	.byte	0x08
	.zero		1


	//   ....[20]....
        /*0a38*/ 	.word	0x000008b0
        /*0a3c*/ 	.word	0x000000ff
        /*0a40*/ 	.word	0x000348b8
        /*0a44*/ 	.short	0x0100
        /*0a46*/ 	.byte	0x08
	.zero		1


	//   ....[21]....
        /*0a48*/ 	.word	0x000008c0
        /*0a4c*/ 	.word	0x000000ff
        /*0a50*/ 	.word	0x000348c8
        /*0a54*/ 	.short	0x0100
        /*0a56*/ 	.byte	0x08
	.zero		1


	//   ....[22]....
        /*0a58*/ 	.word	0x000019c0
        /*0a5c*/ 	.word	0x00000000
        /*0a60*/ 	.word	0x00034800
        /*0a64*/ 	.short	0x010a
        /*0a66*/ 	.byte	0x3f
	.zero		1


	//   ....[23]....
        /*0a68*/ 	.word	0x00001a30
        /*0a6c*/ 	.word	0x00000003
        /*0a70*/ 	.word	0x00034830
        /*0a74*/ 	.short	0x010a
        /*0a76*/ 	.byte	0x3f
	.zero		1


	//   ....[24]....
        /*0a78*/ 	.word	0x00001aa0
        /*0a7c*/ 	.word	0x00000003
        /*0a80*/ 	.word	0x00034830
        /*0a84*/ 	.short	0x010a
        /*0a86*/ 	.byte	0x3f
	.zero		1


	//   ....[25]....
        /*0a88*/ 	.word	0x000028f0
        /*0a8c*/ 	.word	0x00000003
        /*0a90*/ 	.word	0x00000000
        /*0a94*/ 	.short	0x0101
        /*0a96*/ 	.byte	0x3f
	.zero		1


	//   ....[26]....
        /*0a98*/ 	.word	0x00004930
        /*0a9c*/ 	.word	0x0000000d
        /*0aa0*/ 	.word	0x00034830
        /*0aa4*/ 	.short	0x010a
        /*0aa6*/ 	.byte	0x3f
	.zero		1


	//   ....[27]....
        /*0aa8*/ 	.word	0x00004980
        /*0aac*/ 	.word	0x0000000d
        /*0ab0*/ 	.word	0x00034830
        /*0ab4*/ 	.short	0x010a
        /*0ab6*/ 	.byte	0x3f
	.zero		1


	//   ....[28]....
        /*0ab8*/ 	.word	0x000051b0
        /*0abc*/ 	.word	0x0000000b
        /*0ac0*/ 	.word	0x00034850
        /*0ac4*/ 	.short	0x010a
        /*0ac6*/ 	.byte	0x3f
	.zero		1


	//   ....[29]....
        /*0ac8*/ 	.word	0x000051f0
        /*0acc*/ 	.word	0x0000000b
        /*0ad0*/ 	.word	0x00034850
        /*0ad4*/ 	.short	0x010a
        /*0ad6*/ 	.byte	0x3f
	.zero		1


	//   ....[30]....
        /*0ad8*/ 	.word	0x000069d0
        /*0adc*/ 	.word	0x00000021
        /*0ae0*/ 	.word	0x00000000
        /*0ae4*/ 	.short	0x0101
        /*0ae6*/ 	.byte	0x3f
	.zero		1


	//   ....[31]....
        /*0ae8*/ 	.word	0x00006a20
        /*0aec*/ 	.word	0x00000023
        /*0af0*/ 	.word	0x00000000
        /*0af4*/ 	.short	0x0101
        /*0af6*/ 	.byte	0x3f
	.zero		1


	//   ....[32]....
        /*0af8*/ 	.word	0x00007510
        /*0afc*/ 	.word	0x0000000c
        /*0b00*/ 	.word	0x00034850
        /*0b04*/ 	.short	0x010a
        /*0b06*/ 	.byte	0x3f
	.zero		1


	//   ....[33]....
        /*0b08*/ 	.word	0x00007550
        /*0b0c*/ 	.word	0x0000000c
        /*0b10*/ 	.word	0x00034850
        /*0b14*/ 	.short	0x010a
        /*0b16*/ 	.byte	0x3f
	.zero		1


	//   ....[34]....
        /*0b18*/ 	.word	0x00007b40
        /*0b1c*/ 	.word	0x00000006
        /*0b20*/ 	.word	0x00000000
        /*0b24*/ 	.short	0x0101
        /*0b26*/ 	.byte	0x3f
	.zero		1


	//   ....[35]....
        /*0b28*/ 	.word	0x00009160
        /*0b2c*/ 	.word	0x00000011
        /*0b30*/ 	.word	0x00000000
        /*0b34*/ 	.short	0x0101
        /*0b36*/ 	.byte	0x3f
	.zero		1


	//   ....[36]....
        /*0b38*/ 	.word	0x00009620
        /*0b3c*/ 	.word	0x00000011
        /*0b40*/ 	.word	0x00000000
        /*0b44*/ 	.short	0x0101
        /*0b46*/ 	.byte	0x3f
	.zero		1


	//   ....[37]....
        /*0b48*/ 	.word	0x0000cab0
        /*0b4c*/ 	.word	0x00000000
        /*0b50*/ 	.word	0x00034840
        /*0b54*/ 	.short	0x010a
        /*0b56*/ 	.byte	0x3f
	.zero		1


	//   ....[38]....
        /*0b58*/ 	.word	0x0000da30
        /*0b5c*/ 	.word	0x00000012
        /*0b60*/ 	.word	0x00034800
        /*0b64*/ 	.short	0x0107
        /*0b66*/ 	.byte	0x3f
	.zero		1


	//   ....[39]....
        /*0b68*/ 	.word	0x0000db40
        /*0b6c*/ 	.word	0x00000012
        /*0b70*/ 	.word	0x00034800
        /*0b74*/ 	.short	0x0101
        /*0b76*/ 	.byte	0x3f
	.zero		1


	//   ....[40]....
        /*0b78*/ 	.word	0x0000db60
        /*0b7c*/ 	.word	0x00000012
        /*0b80*/ 	.word	0x00034820
        /*0b84*/ 	.short	0x010a
        /*0b86*/ 	.byte	0x3f
	.zero		1


	//   ....[41]....
        /*0b88*/ 	.word	0x0000df20
        /*0b8c*/ 	.word	0x00000003
        /*0b90*/ 	.word	0x00034840
        /*0b94*/ 	.short	0x010a
        /*0b96*/ 	.byte	0x3f
	.zero		1


	//   ....[42]....
        /*0b98*/ 	.word	0x0000e3b0
        /*0b9c*/ 	.word	0x00000003
        /*0ba0*/ 	.word	0x00000060
        /*0ba4*/ 	.short	0x010a
        /*0ba6*/ 	.byte	0x3f
	.zero		1


	//   ....[43]....
        /*0ba8*/ 	.word	0x0000ea40
        /*0bac*/ 	.word	0x00000003
        /*0bb0*/ 	.word	0x00034840
        /*0bb4*/ 	.short	0x010a
        /*0bb6*/ 	.byte	0x3f
	.zero		1


	//   ....[44]....
        /*0bb8*/ 	.word	0x0000eed0
        /*0bbc*/ 	.word	0x00000002
        /*0bc0*/ 	.word	0x00000060
        /*0bc4*/ 	.short	0x010a
        /*0bc6*/ 	.byte	0x3f
	.zero		1


	//   ....[45]....
        /*0bc8*/ 	.word	0x0000f4a0
        /*0bcc*/ 	.word	0x00000002
        /*0bd0*/ 	.word	0x00034840
        /*0bd4*/ 	.short	0x010a
        /*0bd6*/ 	.byte	0x3f
	.zero		1


	//   ....[46]....
        /*0bd8*/ 	.word	0x0000f930
        /*0bdc*/ 	.word	0x00000002
        /*0be0*/ 	.word	0x00000060
        /*0be4*/ 	.short	0x010a
        /*0be6*/ 	.byte	0x3f
	.zero		1


	//   ....[47]....
        /*0be8*/ 	.word	0x0000feb0
        /*0bec*/ 	.word	0x00000000
        /*0bf0*/ 	.word	0x00034860
        /*0bf4*/ 	.short	0x010a
        /*0bf6*/ 	.byte	0x3f
	.zero		1


	//   ....[48]....
        /*0bf8*/ 	.word	0x000110b0
        /*0bfc*/ 	.word	0x00000000
        /*0c00*/ 	.word	0x00034820
        /*0c04*/ 	.short	0x010a
        /*0c06*/ 	.byte	0x3f
	.zero		1


	//   ....[49]....
        /*0c08*/ 	.word	0x000112a0
        /*0c0c*/ 	.word	0x00000006
        /*0c10*/ 	.word	0x00000000
        /*0c14*/ 	.short	0x010a
        /*0c16*/ 	.byte	0x3f
	.zero		1


	//   ....[50]....
        /*0c18*/ 	.word	0x000112d0
        /*0c1c*/ 	.word	0x00000007
        /*0c20*/ 	.word	0x00000000
        /*0c24*/ 	.short	0x010a
        /*0c26*/ 	.byte	0x3f
	.zero		1


	//   ....[51]....
        /*0c28*/ 	.word	0x00011330
        /*0c2c*/ 	.word	0x00000004
        /*0c30*/ 	.word	0x00000000
        /*0c34*/ 	.short	0x010a
        /*0c36*/ 	.byte	0x3f
	.zero		1


	//   ....[52]....
        /*0c38*/ 	.word	0x00011360
        /*0c3c*/ 	.word	0x00000003
        /*0c40*/ 	.word	0x00000000
        /*0c44*/ 	.short	0x010a
        /*0c46*/ 	.byte	0x3f
	.zero		1


	//   ....[53]....
        /*0c48*/ 	.word	0x000113c0
        /*0c4c*/ 	.word	0x00000000
        /*0c50*/ 	.word	0x00034800
        /*0c54*/ 	.short	0x010a
        /*0c56*/ 	.byte	0x3f
	.zero		1


	//   ....[54]....
        /*0c58*/ 	.word	0x00011410
        /*0c5c*/ 	.word	0x00000003
        /*0c60*/ 	.word	0x00034830
        /*0c64*/ 	.short	0x010a
        /*0c66*/ 	.byte	0x3f
	.zero		1


	//   ....[55]....
        /*0c68*/ 	.word	0x00011460
        /*0c6c*/ 	.word	0x0000000d
        /*0c70*/ 	.word	0x00034830
        /*0c74*/ 	.short	0x010a
        /*0c76*/ 	.byte	0x3f
	.zero		1


	//   ....[56]....
        /*0c78*/ 	.word	0x000114b0
        /*0c7c*/ 	.word	0x0000000b
        /*0c80*/ 	.word	0x00034850
        /*0c84*/ 	.short	0x010a
        /*0c86*/ 	.byte	0x3f
	.zero		1


	//   ....[57]....
        /*0c88*/ 	.word	0x00011500
        /*0c8c*/ 	.word	0x0000000c
        /*0c90*/ 	.word	0x00034850
        /*0c94*/ 	.short	0x010a
        /*0c96*/ 	.byte	0x3f
	.zero		1


	//   ....[58]....
        /*0c98*/ 	.word	0x000116a0
        /*0c9c*/ 	.word	0x00000000
        /*0ca0*/ 	.word	0x00034840
        /*0ca4*/ 	.short	0x010a
        /*0ca6*/ 	.byte	0x3f
	.zero		1


	//   ....[59]....
        /*0ca8*/ 	.word	0x00012300
        /*0cac*/ 	.word	0x00000012
        /*0cb0*/ 	.word	0x00034820
        /*0cb4*/ 	.short	0x010a
        /*0cb6*/ 	.byte	0x3f
	.zero		1


	//   ....[60]....
        /*0cb8*/ 	.word	0x00012350
        /*0cbc*/ 	.word	0x00000003
        /*0cc0*/ 	.word	0x00034840
        /*0cc4*/ 	.short	0x010a
        /*0cc6*/ 	.byte	0x3f
	.zero		1


	//   ....[61]....
        /*0cc8*/ 	.word	0x000123a0
        /*0ccc*/ 	.word	0x00000003
        /*0cd0*/ 	.word	0x00000060
        /*0cd4*/ 	.short	0x010a
        /*0cd6*/ 	.byte	0x3f
	.zero		1


	//   ....[62]....
        /*0cd8*/ 	.word	0x000123f0
        /*0cdc*/ 	.word	0x00000003
        /*0ce0*/ 	.word	0x00034840
        /*0ce4*/ 	.short	0x010a
        /*0ce6*/ 	.byte	0x3f
	.zero		1


	//   ....[63]....
        /*0ce8*/ 	.word	0x00012440
        /*0cec*/ 	.word	0x00000002
        /*0cf0*/ 	.word	0x00000060
        /*0cf4*/ 	.short	0x010a
        /*0cf6*/ 	.byte	0x3f
	.zero		1


	//   ....[64]....
        /*0cf8*/ 	.word	0x00012490
        /*0cfc*/ 	.word	0x00000002
        /*0d00*/ 	.word	0x00034840
        /*0d04*/ 	.short	0x010a
        /*0d06*/ 	.byte	0x3f
	.zero		1


	//   ....[65]....
        /*0d08*/ 	.word	0x000124e0
        /*0d0c*/ 	.word	0x00000002
        /*0d10*/ 	.word	0x00000060
        /*0d14*/ 	.short	0x010a
        /*0d16*/ 	.byte	0x3f
	.zero		1


	//   ....[66]....
        /*0d18*/ 	.word	0x00012530
        /*0d1c*/ 	.word	0x00000000
        /*0d20*/ 	.word	0x00034860
        /*0d24*/ 	.short	0x010a
        /*0d26*/ 	.byte	0x3f
	.zero		1


	//   ....[67]....
        /*0d28*/ 	.word	0x00013070
        /*0d2c*/ 	.word	0x00000000
        /*0d30*/ 	.word	0x00034820
        /*0d34*/ 	.short	0x010a
        /*0d36*/ 	.byte	0x3f
	.zero		1


	//   ....[68]....
        /*0d38*/ 	.word	0x00013210
        /*0d3c*/ 	.word	0x00000006
        /*0d40*/ 	.word	0x00000000
        /*0d44*/ 	.short	0x010a
        /*0d46*/ 	.byte	0x3f
	.zero		1


	//   ....[69]....
        /*0d48*/ 	.word	0x00013260
        /*0d4c*/ 	.word	0x00000007
        /*0d50*/ 	.word	0x00000000
        /*0d54*/ 	.short	0x010a
        /*0d56*/ 	.byte	0x3f
	.zero		1


	//   ....[70]....
        /*0d58*/ 	.word	0x000132b0
        /*0d5c*/ 	.word	0x00000004
        /*0d60*/ 	.word	0x00000000
        /*0d64*/ 	.short	0x010a
        /*0d66*/ 	.byte	0x3f
	.zero		1


	//----- nvinfo : EIATTR_NUM_MBARRIERS
	.align		4
.L_125:
        /*0d68*/ 	.byte	0x03, 0x38
        /*0d6a*/ 	.short	0x0016


	//----- nvinfo : EIATTR_EXIT_INSTR_OFFSETS
	.align		4
        /*0d6c*/ 	.byte	0x04, 0x1c
        /*0d6e*/ 	.short	(.L_127 - .L_126)


	//   ....[0]....
.L_126:
        /*0d70*/ 	.word	0x00000a30


	//   ....[1]....
        /*0d74*/ 	.word	0x0000ac00


	//   ....[2]....
        /*0d78*/ 	.word	0x000113b0


	//----- nvinfo : EIATTR_MAX_THREADS
	.align		4
.L_127:
        /*0d7c*/ 	.byte	0x04, 0x05
        /*0d7e*/ 	.short	(.L_129 - .L_128)
.L_128:
        /*0d80*/ 	.word	0x00000180
        /*0d84*/ 	.word	0x00000001
        /*0d88*/ 	.word	0x00000001


	//----- nvinfo : EIATTR_CRS_STACK_SIZE
	.align		4
.L_129:
        /*0d8c*/ 	.byte	0x04, 0x1e
        /*0d8e*/ 	.short	(.L_131 - .L_130)
.L_130:
        /*0d90*/ 	.word	0x00000000


	//----- nvinfo : EIATTR_CBANK_PARAM_SIZE
	.align		4
.L_131:
        /*0d94*/ 	.byte	0x03, 0x19
        /*0d96*/ 	.short	0x0af0


	//----- nvinfo : EIATTR_PARAM_CBANK
	.align		4
        /*0d98*/ 	.byte	0x04, 0x0a
        /*0d9a*/ 	.short	(.L_133 - .L_132)
	.align		4
.L_132:
        /*0d9c*/ 	.word	index@(.nv.constant0._ZN7cutlass13device_kernelIN5flash11enable_sm90INS1_16FlashAttnFwdSm90INS1_25CollectiveMainloopFwdSm90ILi2EN4cute5tupleIJNS5_1CILi1EEES8_S8_EEENS6_IJNS7_ILi128EEESA_NS7_ILi192EEEEEELi128ENS_6half_tEfNS_4arch4Sm90ELb0ELb0ELb1ELb1ELb0ELb0ELb0ELb1ELb1ELb1ELb1ELb0EEENS1_21CollectiveEpilogueFwdINS6_IJSA_SA_SA_EEES9_SD_SF_Li256ELb1ELb1ELb1ELb0EEENS1_36VarlenDynamicPersistentTileSchedulerILi128ELi128ELi256ELi128ELb1ELb1ELb1ELb0ELb1ELb1EEEEEEEEEvNT_6ParamsE)
        /*0da0*/ 	.short	0x0210
        /*0da2*/ 	.short	0x0af0


	//----- nvinfo : EIATTR_SW_WAR
	.align		4
.L_133:
        /*0da4*/ 	.byte	0x04, 0x36
        /*0da6*/ 	.short	(.L_135 - .L_134)
.L_134:
        /*0da8*/ 	.word	0x00000008
.L_135:


//--------------------- .nv.info._ZN7cutlass13device_kernelIN5flash11enable_sm90INS1_16FlashAttnFwdSm90INS1_25CollectiveMainloopFwdSm90ILi2EN4cute5tupleIJNS5_1CILi1EEES8_S8_EEENS6_IJNS7_ILi128EEESA_NS7_ILi192EEEEEELi128ENS_6half_tEfNS_4arch4Sm90ELb0ELb0ELb1ELb1ELb0ELb1ELb0ELb1ELb1ELb1ELb1ELb0EEENS1_21CollectiveEpilogueFwdINS6_IJSA_SA_SA_EEES9_SD_SF_Li256ELb1ELb1ELb1ELb0EEENS1_36VarlenDynamicPersistentTileSchedulerILi128ELi128ELi256ELi128ELb1ELb1ELb1ELb0ELb1ELb1EEEEEEEEEvNT_6ParamsE --------------------------
	.section	.nv.info._ZN7cutlass13device_kernelIN5flash11enable_sm90INS1_16FlashAttnFwdSm90INS1_25CollectiveMainloopFwdSm90ILi2EN4cute5tupleIJNS5_1CILi1EEES8_S8_EEENS6_IJNS7_ILi128EEESA_NS7_ILi192EEEEEELi128ENS_6half_tEfNS_4arch4Sm90ELb0ELb0ELb1ELb1ELb0ELb1ELb0ELb1ELb1ELb1ELb1ELb0EEENS1_21CollectiveEpilogueFwdINS6_IJSA_SA_SA_EEES9_SD_SF_Li256ELb1ELb1ELb1ELb0EEENS1_36VarlenDynamicPersistentTileSchedulerILi128ELi128ELi256ELi128ELb1ELb1ELb1ELb0ELb1ELb1EEEEEEEEEvNT_6ParamsE,"",@"SHT_CUDA_INFO"
	.sectionflags	@""
	.align	4


	//----- nvinfo : EIATTR_CUDA_API_VERSION
	.align		4
        /*0000*/ 	.byte	0x04, 0x37
        /*0002*/ 	.short	(.L_137 - .L_136)
.L_136:
        /*0004*/ 	.word	0x00000082


	//----- nvinfo : EIATTR_KPARAM_INFO
	.align		4
.L_137:
        /*0008*/ 	.byte	0x04, 0x17
        /*000a*/ 	.short	(.L_139 - .L_138)
.L_138:
        /*000c*/ 	.word	0x00000000
        /*0010*/ 	.short	0x0000
        /*0012*/ 	.short	0x0070
        /*0014*/ 	.byte	0x00, 0xf0, 0x01, 0x2a


	//----- nvinfo : EIATTR_SPARSE_MMA_MASK
	.align		4
.L_139:
        /*0018*/ 	.byte	0x03, 0x50
        /*001a*/ 	.short	0x0000


	//----- nvinfo : EIATTR_MAXREG_COUNT
	.align		4
        /*001c*/ 	.byte	0x03, 0x1b
        /*001e*/ 	.short	0x00a8


	//----- nvinfo : EIATTR_NUM_BARRIERS
	.align		4
        /*0020*/ 	.byte	0x02, 0x4c
        /*0022*/ 	.byte	0x10
	.zero		1


	//----- nvinfo : EIATTR_EXTERNS
	.align		4
        /*0024*/ 	.byte	0x04, 0x0f
        /*0026*/ 	.short	(.L_141 - .L_140)


	//   ....[0]....
	.align		4
.L_140:
        /*0028*/ 	.word	index@(__assertfail)


	//----- nvinfo : EIATTR_ANNOTATIONS
	.align		4
.L_141:
        /*002c*/ 	.byte	0x04, 0x55
        /*002e*/ 	.short	(.L_143 - .L_142)


	//   ....[0]....
.L_142:
        /* <DEDUP_REMOVED lines=110> */
        /*0704*/ 	.byte	0x50, 0x40, 0x02, 0x00


	//----- nvinfo : EIATTR_MERCURY_ISA_VERSION
	.align		4
.L_143:
        /*0708*/ 	.byte	0x03, 0x5f
        /*070a*/ 	.short	0x0101


	//----- nvinfo : EIATTR_UNUSED_LOAD_BYTE_OFFSET
	.align		4
        /*070c*/ 	.byte	0x04, 0x44
        /*070e*/ 	.short	(.L_145 - .L_144)


	//   ....[0]....
.L_144:
        /*0710*/ 	.word	0x00000ab0
        /*0714*/ 	.word	0x0000fff0


	//   ....[1]....
        /*0718*/ 	.word	0x00017850
        /*071c*/ 	.word	0x0000fff0


	//----- nvinfo : EIATTR_INT_WARP_WIDE_INSTR_OFFSETS
	.align		4
.L_145:
        /*0720*/ 	.byte	0x04, 0x31
        /*0722*/ 	.short	(.L_147 - .L_146)


	//   ....[0]....
.L_146:
        /*0724*/ 	.word	0x00000190


	//   ....[1]....
        /*0728*/ 	.word	0x000001d0


	//   ....[2]....
        /*072c*/ 	.word	0x00000240


	//   ....[3]....
        /*0730*/ 	.word	0x0001d440


	//   ....[4]....
        /*0734*/ 	.word	0x0001d4d0


	//   ....[5]....
        /*0738*/ 	.word	0x00020f60


	//   ....[6]....
        /*073c*/ 	.word	0x00020fc0


	//----- nvinfo : EIATTR_COOP_GROUP_MASK_REGIDS
	.align		4
.L_147:
        /*0740*/ 	.byte	0x04, 0x29
        /*0742*/ 	.short	(.L_149 - .L_148)


	//   ....[0]....
.L_148:
        /*0744*/ 	.word	0xffffffff


	//   ....[1]....
        /*0748*/ 	.word	0xffffffff


	//   ....[2]....
        /*074c*/ 	.word	0xffffffff


	//   ....[3]....
        /*0750*/ 	.word	0xffffffff


	//   ....[4]....
        /*0754*/ 	.word	0xffffffff


	//   ....[5]....
        /*0758*/ 	.word	0xffffffff


	//   ....[6]....
        /*075c*/ 	.word	0xffffffff


	//   ....[7]....
        /*0760*/ 	.word	0xffffffff


	//   ....[8]....
        /*0764*/ 	.word	0xffffffff


	//   ....[9]....
        /*0768*/ 	.word	0xffffffff


	//   ....[10]....
        /*076c*/ 	.word	0xffffffff


	//   ....[11]....
        /*0770*/ 	.word	0xffffffff


	//   ....[12]....
        /*0774*/ 	.word	0xffffffff


	//   ....[13]....
        /*0778*/ 	.word	0xffffffff


	//   ....[14]....
        /*077c*/ 	.word	0xffffffff


	//   ....[15]....
        /*0780*/ 	.word	0xffffffff


	//   ....[16]....
        /*0784*/ 	.word	0xffffffff


	//   ....[17]....
        /*0788*/ 	.word	0xffffffff


	//   ....[18]....
        /*078c*/ 	.word	0xffffffff


	//   ....[19]....
        /*0790*/ 	.word	0xffffffff


	//   ....[20]....
        /*0794*/ 	.word	0xffffffff


	//   ....[21]....
        /*0798*/ 	.word	0xffffffff


	//   ....[22]....
        /*079c*/ 	.word	0xffffffff


	//   ....[23]....
        /*07a0*/ 	.word	0xffffffff


	//   ....[24]....
        /*07a4*/ 	.word	0xffffffff


	//   ....[25]....
        /*07a8*/ 	.word	0xffffffff


	//   ....[26]....
        /*07ac*/ 	.word	0xffffffff


	//   ....[27]....
        /*07b0*/ 	.word	0xffffffff


	//   ....[28]....
        /*07b4*/ 	.word	0xffffffff


	//   ....[29]....
        /*07b8*/ 	.word	0xffffffff


	//   ....[30]....
        /*07bc*/ 	.word	0xffffffff


	//   ....[31]....
        /*07c0*/ 	.word	0xffffffff


	//   ....[32]....
        /*07c4*/ 	.word	0xffffffff


	//   ....[33]....
        /*07c8*/ 	.word	0xffffffff


	//   ....[34]....
        /*07cc*/ 	.word	0xffffffff


	//   ....[35]....
        /*07d0*/ 	.word	0xffffffff


	//   ....[36]....
        /*07d4*/ 	.word	0xffffffff


	//   ....[37]....
        /*07d8*/ 	.word	0xffffffff


	//   ....[38]....
        /*07dc*/ 	.word	0xffffffff


	//   ....[39]....
        /*07e0*/ 	.word	0xffffffff


	//   ....[40]....
        /*07e4*/ 	.word	0xffffffff


	//   ....[41]....
        /*07e8*/ 	.word	0xffffffff


	//   ....[42]....
        /*07ec*/ 	.word	0xffffffff


	//   ....[43]....
        /*07f0*/ 	.word	0xffffffff


	//   ....[44]....
        /*07f4*/ 	.word	0xffffffff


	//   ....[45]....
        /*07f8*/ 	.word	0xffffffff


	//   ....[46]....
        /*07fc*/ 	.word	0xffffffff


	//   ....[47]....
        /*0800*/ 	.word	0xffffffff


	//   ....[48]....
        /*0804*/ 	.word	0xffffffff


	//   ....[49]....
        /*0808*/ 	.word	0xffffffff


	//   ....[50]....
        /*080c*/ 	.word	0xffffffff


	//   ....[51]....
        /*0810*/ 	.word	0xffffffff


	//   ....[52]....
        /*0814*/ 	.word	0xffffffff


	//   ....[53]....
        /*0818*/ 	.word	0xffffffff


	//   ....[54]....
        /*081c*/ 	.word	0xffffffff


	//   ....[55]....
        /*0820*/ 	.word	0xffffffff


	//   ....[56]....
        /*0824*/ 	.word	0xffffffff


	//   ....[57]....
        /*0828*/ 	.word	0xffffffff


	//   ....[58]....
        /*082c*/ 	.word	0xffffffff


	//   ....[59]....
        /*0830*/ 	.word	0xffffffff


	//   ....[60]....
        /*0834*/ 	.word	0xffffffff


	//   ....[61]....
        /*0838*/ 	.word	0xffffffff


	//   ....[62]....
        /*083c*/ 	.word	0xffffffff


	//   ....[63]....
        /*0840*/ 	.word	0xffffffff


	//   ....[64]....
        /*0844*/ 	.word	0xffffffff


	//   ....[65]....
        /*0848*/ 	.word	0xffffffff


	//   ....[66]....
        /*084c*/ 	.word	0xffffffff


	//   ....[67]....
        /*0850*/ 	.word	0xffffffff


	//   ....[68]....
        /*0854*/ 	.word	0xffffffff


	//   ....[69]....
        /*0858*/ 	.word	0xffffffff


	//   ....[70]....
        /*085c*/ 	.word	0xffffffff


	//   ....[71]....
        /*0860*/ 	.word	0xffffffff


	//   ....[72]....
        /*0864*/ 	.word	0xffffffff


	//   ....[73]....
        /*0868*/ 	.word	0xffffffff


	//   ....[74]....
        /*086c*/ 	.word	0xffffffff


	//   ....[75]....
        /*0870*/ 	.word	0xffffffff


	//   ....[76]....
        /*0874*/ 	.word	0xffffffff


	//   ....[77]....
        /*0878*/ 	.word	0xffffffff


	//   ....[78]....
        /*087c*/ 	.word	0xffffffff


	//   ....[79]....
        /*0880*/ 	.word	0xffffffff


	//   ....[80]....
        /*0884*/ 	.word	0xffffffff


	//   ....[81]....
        /*0888*/ 	.word	0xffffffff


	//   ....[82]....
        /*088c*/ 	.word	0xffffffff


	//   ....[83]....
        /*0890*/ 	.word	0xffffffff


	//   ....[84]....
        /*0894*/ 	.word	0xffffffff


	//   ....[85]....
        /*0898*/ 	.word	0xffffffff


	//   ....[86]....
        /*089c*/ 	.word	0xffffffff


	//   ....[87]....
        /*08a0*/ 	.word	0xffffffff


	//   ....[88]....
        /*08a4*/ 	.word	0xffffffff


	//   ....[89]....
        /*08a8*/ 	.word	0xffffffff


	//   ....[90]....
        /*08ac*/ 	.word	0xffffffff


	//   ....[91]....
        /*08b0*/ 	.word	0xffffffff


	//   ....[92]....
        /*08b4*/ 	.word	0xffffffff


	//   ....[93]....
        /*08b8*/ 	.word	0xffffffff


	//   ....[94]....
        /*08bc*/ 	.word	0xffffffff


	//   ....[95]....
        /*08c0*/ 	.word	0xffffffff


	//   ....[96]....
        /*08c4*/ 	.word	0xffffffff


	//   ....[97]....
        /*08c8*/ 	.word	0xffffffff


	//   ....[98]....
        /*08cc*/ 	.word	0xffffffff


	//   ....[99]....
        /*08d0*/ 	.word	0xffffffff


	//   ....[100]....
        /*08d4*/ 	.word	0xffffffff


	//   ....[101]....
        /*08d8*/ 	.word	0xffffffff


	//   ....[102]....
        /*08dc*/ 	.word	0xffffffff


	//   ....[103]....
        /*08e0*/ 	.word	0xffffffff


	//   ....[104]....
        /*08e4*/ 	.word	0xffffffff


	//   ....[105]....
        /*08e8*/ 	.word	0xffffffff


	//   ....[106]....
        /*08ec*/ 	.word	0x0500000f


	//   ....[107]....
        /*08f0*/ 	.word	0x0500000f


	//   ....[108]....
        /*08f4*/ 	.word	0x0500000f


	//   ....[109]....
        /*08f8*/ 	.word	0x0500000f


	//   ....[110]....
        /*08fc*/ 	.word	0x0500000f


	//   ....[111]....
        /*0900*/ 	.word	0x0500000f


	//   ....[112]....
        /*0904*/ 	.word	0x0500000f


	//   ....[113]....
        /*0908*/ 	.word	0x0500000f


	//   ....[114]....
        /*090c*/ 	.word	0x0500000f


	//   ....[115]....
        /*0910*/ 	.word	0x0500000f


	//   ....[116]....
        /*0914*/ 	.word	0x0500000f


	//   ....[117]....
        /*0918*/ 	.word	0x0500000f


	//   ....[118]....
        /*091c*/ 	.word	0x0500000f


	//   ....[119]....
        /*0920*/ 	.word	0x0500000f


	//   ....[120]....
        /*0924*/ 	.word	0x0500000f


	//   ....[121]....
        /*0928*/ 	.word	0x0500000f


	//   ....[122]....
        /*092c*/ 	.word	0x0500000f


	//   ....[123]....
        /*0930*/ 	.word	0x0500000f


	//   ....[124]....
        /*0934*/ 	.word	0x0500000f


	//   ....[125]....
        /*0938*/ 	.word	0x0500000f


	//   ....[126]....
        /*093c*/ 	.word	0x0500000f


	//   ....[127]....
        /*0940*/ 	.word	0x0500000f


	//   ....[128]....
        /*0944*/ 	.word	0x0500000f


	//   ....[129]....
        /*0948*/ 	.word	0x0500000f


	//   ....[130]....
        /*094c*/ 	.word	0x0500000f


	//   ....[131]....
        /*0950*/ 	.word	0x0500000f


	//   ....[132]....
        /*0954*/ 	.word	0x0500000f


	//   ....[133]....
        /*0958*/ 	.word	0x0500000f


	//   ....[134]....
        /*095c*/ 	.word	0x0500000f


	//   ....[135]....
        /*0960*/ 	.word	0x0500000f


	//   ....[136]....
        /*0964*/ 	.word	0x0500000f


	//   ....[137]....
        /*0968*/ 	.word	0x0500000f


	//   ....[138]....
        /*096c*/ 	.word	0x0500000f


	//   ....[139]....
        /*0970*/ 	.word	0x0500000f


	//   ....[140]....
        /*0974*/ 	.word	0x0500000f


	//   ....[141]....
        /*0978*/ 	.word	0x0500000f


	//   ....[142]....
        /*097c*/ 	.word	0x0500000f


	//   ....[143]....
        /*0980*/ 	.word	0x0500000f


	//   ....[144]....
        /*0984*/ 	.word	0x0500000f


	//   ....[145]....
        /*0988*/ 	.word	0x0500000f


	//   ....[146]....
        /*098c*/ 	.word	0x0500000f


	//   ....[147]....
        /*0990*/ 	.word	0x0500000f


	//   ....[148]....
        /*0994*/ 	.word	0x0500000f


	//   ....[149]....
        /*0998*/ 	.word	0x0500000f


	//   ....[150]....
        /*099c*/ 	.word	0x0500000f


	//----- nvinfo : EIATTR_COOP_GROUP_INSTR_OFFSETS
	.align		4
.L_149:
        /*09a0*/ 	.byte	0x04, 0x28
        /*09a2*/ 	.short	(.L_151 - .L_150)


	//   ....[0]....
.L_150:
        /*09a4*/ 	.word	0x00000060


	//   ....[1]....
        /*09a8*/ 	.word	0x000001a0


	//   ....[2]....
        /*09ac*/ 	.word	0x000001f0


	//   ....[3]....
        /*09b0*/ 	.word	0x00000420


	//   ....[4]....
        /*09b4*/ 	.word	0x00000580


	//   ....[5]....
        /*09b8*/ 	.word	0x000006a0


	//   ....[6]....
        /*09bc*/ 	.word	0x00000800


	//   ....[7]....
        /*09c0*/ 	.word	0x0000ae90


	//   ....[8]....
        /*09c4*/ 	.word	0x0000b410


	//   ....[9]....
        /*09c8*/ 	.word	0x0000b420


	//   ....[10]....
        /*09cc*/ 	.word	0x0000b430


	//   ....[11]....
        /*09d0*/ 	.word	0x0000b440


	//   ....[12]....
        /*09d4*/ 	.word	0x0000dec0


	//   ....[13]....
        /*09d8*/ 	.word	0x0000ded0


	//   ....[14]....
        /*09dc*/ 	.word	0x0000dee0


	//   ....[15]....
        /*09e0*/ 	.word	0x0000def0


	//   ....[16]....
        /*09e4*/ 	.word	0x00012750


	//   ....[17]....
        /*09e8*/ 	.word	0x00012780


	//   ....[18]....
        /*09ec*/ 	.word	0x00012e10


	//   ....[19]....
        /*09f0*/ 	.word	0x00012e60


	//   ....[20]....
        /*09f4*/ 	.word	0x00015670


	//   ....[21]....
        /*09f8*/ 	.word	0x000156a0


	//   ....[22]....
        /*09fc*/ 	.word	0x00015c30


	//   ....[23]....
        /*0a00*/ 	.word	0x00015ca0


	//   ....[24]....
        /*0a04*/ 	.word	0x000171a0


	//   ....[25]....
        /*0a08*/ 	.word	0x00017240


	//   ....[26]....
        /*0a0c*/ 	.word	0x00017270


	//   ....[27]....
        /*0a10*/ 	.word	0x00017280


	//   ....[28]....
        /*0a14*/ 	.word	0x00018300


	//   ....[29]....
        /*0a18*/ 	.word	0x00018310


	//   ....[30]....
        /*0a1c*/ 	.word	0x00018320


	//   ....[31]....
        /*0a20*/ 	.word	0x00018330


	//   ....[32]....
        /*0a24*/ 	.word	0x000189e0


	//   ....[33]....
        /*0a28*/ 	.word	0x00018a20


	//   ....[34]....
        /*0a2c*/ 	.word	0x00018b00


	//   ....[35]....
        /*0a30*/ 	.word	0x00018b20


	//   ....[36]....
        /*0a34*/ 	.word	0x00018be0


	//   ....[37]....
        /*0a38*/ 	.word	0x00018c00


	//   ....[38]....
        /*0a3c*/ 	.word	0x00018cd0


	//   ....[39]....
        /*0a40*/ 	.word	0x00018cf0


	//   ....[40]....
        /*0a44*/ 	.word	0x00019190


	//   ....[41]....
        /*0a48*/ 	.word	0x000191a0


	//   ....[42]....
        /*0a4c*/ 	.word	0x000195e0


	//   ....[43]....
        /*0a50*/ 	.word	0x000195f0


	//   ....[44]....
        /*0a54*/ 	.word	0x0001a260


	//   ....[45]....
        /*0a58*/ 	.word	0x0001a280


	//   ....[46]....
        /*0a5c*/ 	.word	0x0001a340


	//   ....[47]....
        /*0a60*/ 	.word	0x0001a360


	//   ....[48]....
        /*0a64*/ 	.word	0x0001a420


	//   ....[49]....
        /*0a68*/ 	.word	0x0001a440


	//   ....[50]....
        /*0a6c*/ 	.word	0x0001a510


	//   ....[51]....
        /*0a70*/ 	.word	0x0001a530


	//   ....[52]....
        /*0a74*/ 	.word	0x0001a680


	//   ....[53]....
        /*0a78*/ 	.word	0x0001a8b0


	//   ....[54]....
        /*0a7c*/ 	.word	0x0001a8e0


	//   ....[55]....
        /*0a80*/ 	.word	0x0001a910


	//   ....[56]....
        /*0a84*/ 	.word	0x0001a940


	//   ....[57]....
        /*0a88*/ 	.word	0x0001a970


	//   ....[58]....
        /*0a8c*/ 	.word	0x0001a9a0


	//   ....[59]....
        /*0a90*/ 	.word	0x0001ab40


	//   ....[60]....
        /*0a94*/ 	.word	0x0001ab70


	//   ....[61]....
        /*0a98*/ 	.word	0x0001aba0


	//   ....[62]....
        /*0a9c*/ 	.word	0x0001abd0


	//   ....[63]....
        /*0aa0*/ 	.word	0x0001ac00


	//   ....[64]....
        /*0aa4*/ 	.word	0x0001ac30


	//   ....[65]....
        /*0aa8*/ 	.word	0x0001acc0


	//   ....[66]....
        /*0aac*/ 	.word	0x0001acf0


	//   ....[67]....
        /*0ab0*/ 	.word	0x0001ad00


	//   ....[68]....
        /*0ab4*/ 	.word	0x0001adb0


	//   ....[69]....
        /*0ab8*/ 	.word	0x0001be10


	//   ....[70]....
        /*0abc*/ 	.word	0x0001da20


	//   ....[71]....
        /*0ac0*/ 	.word	0x0001e620


	//   ....[72]....
        /*0ac4*/ 	.word	0x0001e640


	//   ....[73]....
        /*0ac8*/ 	.word	0x0001e680


	//   ....[74]....
        /*0acc*/ 	.word	0x0001e6b0


	//   ....[75]....
        /*0ad0*/ 	.word	0x0001e790


	//   ....[76]....
        /*0ad4*/ 	.word	0x0001e7e0


	//   ....[77]....
        /*0ad8*/ 	.word	0x0001e880


	//   ....[78]....
        /*0adc*/ 	.word	0x0001e890


	//   ....[79]....
        /*0ae0*/ 	.word	0x0001e930


	//   ....[80]....
        /*0ae4*/ 	.word	0x0001e940


	//   ....[81]....
        /*0ae8*/ 	.word	0x0001e9e0


	//   ....[82]....
        /*0aec*/ 	.word	0x0001e9f0


	//   ....[83]....
        /*0af0*/ 	.word	0x0001ea70


	//   ....[84]....
        /*0af4*/ 	.word	0x0001eaa0


	//   ....[85]....
        /*0af8*/ 	.word	0x0001eaf0


	//   ....[86]....
        /*0afc*/ 	.word	0x0001eb30


	//   ....[87]....
        /*0b00*/ 	.word	0x000216a0


	//   ....[88]....
        /*0b04*/ 	.word	0x000216d0


	//   ....[89]....
        /*0b08*/ 	.word	0x00021730


	//   ....[90]....
        /*0b0c*/ 	.word	0x00021760


	//   ....[91]....
        /*0b10*/ 	.word	0x00021790


	//   ....[92]....
        /*0b14*/ 	.word	0x000217c0


	//   ....[93]....
        /*0b18*/ 	.word	0x000217f0


	//   ....[94]....
        /*0b1c*/ 	.word	0x00021820


	//   ....[95]....
        /*0b20*/ 	.word	0x000219e0


	//   ....[96]....
        /*0b24*/ 	.word	0x00021a10


	//   ....[97]....
        /*0b28*/ 	.word	0x00021a40


	//   ....[98]....
        /*0b2c*/ 	.word	0x00021a70


	//   ....[99]....
        /*0b30*/ 	.word	0x00021aa0


	//   ....[100]....
        /*0b34*/ 	.word	0x00021ad0


	//   ....[101]....
        /*0b38*/ 	.word	0x00021b90


	//   ....[102]....
        /*0b3c*/ 	.word	0x00021bb0


	//   ....[103]....
        /*0b40*/ 	.word	0x00021bc0


	//   ....[104]....
        /*0b44*/ 	.word	0x00021c20


	//   ....[105]....
        /*0b48*/ 	.word	0x00022340


	//   ....[106]....
        /*0b4c*/ 	.word	0x00022780


	//   ....[107]....
        /*0b50*/ 	.word	0x00022810


	//   ....[108]....
        /*0b54*/ 	.word	0x00022860


	//   ....[109]....
        /*0b58*/ 	.word	0x000228b0


	//   ....[110]....
        /*0b5c*/ 	.word	0x000229a0


	//   ....[111]....
        /*0b60*/ 	.word	0x00022a30


	//   ....[112]....
        /*0b64*/ 	.word	0x00022a80


	//   ....[113]....
        /*0b68*/ 	.word	0x00022ad0


	//   ....[114]....
        /*0b6c*/ 	.word	0x00022d30


	//   ....[115]....
        /*0b70*/ 	.word	0x00023010


	//   ....[116]....
        /*0b74*/ 	.word	0x00023180


	//   ....[117]....
        /*0b78*/ 	.word	0x000231d0


	//   ....[118]....
        /*0b7c*/ 	.word	0x00023230


	//   ....[119]....
        /*0b80*/ 	.word	0x00023300


	//   ....[120]....
        /*0b84*/ 	.word	0x00023440


	//   ....[121]....
        /*0b88*/ 	.word	0x00023530


	//   ....[122]....
        /*0b8c*/ 	.word	0x00023610


	//   ....[123]....
        /*0b90*/ 	.word	0x00023720


	//   ....[124]....
        /*0b94*/ 	.word	0x00023780


	//   ....[125]....
        /*0b98*/ 	.word	0x00023890


	//   ....[126]....
        /*0b9c*/ 	.word	0x000238f0


	//   ....[127]....
        /*0ba0*/ 	.word	0x00023a00


	//   ....[128]....
        /*0ba4*/ 	.word	0x00023a60


	//   ....[129]....
        /*0ba8*/ 	.word	0x00023b50


	//   ....[130]....
        /*0bac*/ 	.word	0x00023bd0


	//   ....[131]....
        /*0bb0*/ 	.word	0x00023cb0


	//   ....[132]....
        /*0bb4*/ 	.word	0x00024020


	//   ....[133]....
        /*0bb8*/ 	.word	0x000240c0


	//   ....[134]....
        /*0bbc*/ 	.word	0x00024260


	//   ....[135]....
        /*0bc0*/ 	.word	0x000242e0


	//   ....[136]....
        /*0bc4*/ 	.word	0x00024360


	//   ....[137]....
        /*0bc8*/ 	.word	0x000243e0


	//   ....[138]....
        /*0bcc*/ 	.word	0x00024460


	//   ....[139]....
        /*0bd0*/ 	.word	0x000244f0


	//   ....[140]....
        /*0bd4*/ 	.word	0x00024590


	//   ....[141]....
        /*0bd8*/ 	.word	0x00024640


	//   ....[142]....
        /*0bdc*/ 	.word	0x000246c0


	//   ....[143]....
        /*0be0*/ 	.word	0x00024740


	//   ....[144]....
        /*0be4*/ 	.word	0x000247c0


	//   ....[145]....
        /*0be8*/ 	.word	0x00024850


	//   ....[146]....
        /*0bec*/ 	.word	0x000248d0


	//   ....[147]....
        /*0bf0*/ 	.word	0x00024970


	//   ....[148]....
        /*0bf4*/ 	.word	0x000249c0


	//   ....[149]....
        /*0bf8*/ 	.word	0x00024a50


	//   ....[150]....
        /*0bfc*/ 	.word	0x00024b80


	//----- nvinfo : EIATTR_REG_RECONFIG
	.align		4
.L_151:
        /*0c00*/ 	.byte	0x01, 0x54
	.zero		2


	//----- nvinfo : EIATTR_SYSCALL_OFFSETS
	.align		4
        /*0c04*/ 	.byte	0x04, 0x46
        /*0c06*/ 	.short	(.L_153 - .L_152)


	//   ....[0]....
.L_152:
        /*0c08*/ 	.word	0x00001fc0


	//   ....[1]....
        /*0c0c*/ 	.word	0x00002110


	//   ....[2]....
        /*0c10*/ 	.word	0x0000b040


	//   ....[3]....
        /*0c14*/ 	.word	0x0000b390


	//   ....[4]....
        /*0c18*/ 	.word	0x0001d640


	//   ....[5]....
        /*0c1c*/ 	.word	0x0001d790


	//   ....[6]....
        /*0c20*/ 	.word	0x0001d880


	//   ....[7]....
        /*0c24*/ 	.word	0x0001e200


	//----- nvinfo : EIATTR_MBARRIER_INSTR_OFFSETS
	.align		4
.L_153:
        /*0c28*/ 	.byte	0x04, 0x39
        /*0c2a*/ 	.short	(.L_155 - .L_154)


	//   ....[0]....
.L_154:
        /*0c2c*/ 	.word	0x000002d0
        /*0c30*/ 	.word	0x000000ff
        /*0c34*/ 	.word	0x00034800
        /*0c38*/ 	.short	0x0100
        /*0c3a*/ 	.byte	0x08
	.zero		1


	//   ....[1]....
        /*0c3c*/ 	.word	0x000002e0
        /*0c40*/ 	.word	0x000000ff
        /*0c44*/ 	.word	0x00034820
        /*0c48*/ 	.short	0x0100
        /*0c4a*/ 	.byte	0x08
	.zero		1


	//   ....[2]....
        /*0c4c*/ 	.word	0x000003d0
        /*0c50*/ 	.word	0x000000ff
        /*0c54*/ 	.word	0x00034830
        /*0c58*/ 	.short	0x0100
        /*0c5a*/ 	.byte	0x08
	.zero		1


	//   ....[3]....
        /*0c5c*/ 	.word	0x000003e0
        /*0c60*/ 	.word	0x000000ff
        /*0c64*/ 	.word	0x00034840
        /*0c68*/ 	.short	0x0100
        /*0c6a*/ 	.byte	0x08
	.zero		1


	//   ....[4]....
        /*0c6c*/ 	.word	0x000003f0
        /*0c70*/ 	.word	0x000000ff
        /*0c74*/ 	.word	0x00034838
        /*0c78*/ 	.short	0x0100
        /*0c7a*/ 	.byte	0x08
	.zero		1


	//   ....[5]....
        /*0c7c*/ 	.word	0x00000400
        /*0c80*/ 	.word	0x000000ff
        /*0c84*/ 	.word	0x00034848
        /*0c88*/ 	.short	0x0100
        /*0c8a*/ 	.byte	0x08
	.zero		1


	//   ....[6]....
        /*0c8c*/ 	.word	0x00000530
        /*0c90*/ 	.word	0x000000ff
        /*0c94*/ 	.word	0x00034850
        /*0c98*/ 	.short	0x0100
        /*0c9a*/ 	.byte	0x08
	.zero		1


	//   ....[7]....
        /*0c9c*/ 	.word	0x00000540
        /*0ca0*/ 	.word	0x000000ff
        /*0ca4*/ 	.word	0x00034860
        /*0ca8*/ 	.short	0x0100
        /*0caa*/ 	.byte	0x08
	.zero		1


	//   ....[8]....
        /*0cac*/ 	.word	0x00000550
        /*0cb0*/ 	.word	0x000000ff
        /*0cb4*/ 	.word	0x00034858
        /*0cb8*/ 	.short	0x0100
        /*0cba*/ 	.byte	0x08
	.zero		1


	//   ....[9]....
        /*0cbc*/ 	.word	0x00000560
        /*0cc0*/ 	.word	0x000000ff
        /*0cc4*/ 	.word	0x00034868
        /*0cc8*/ 	.short	0x0100
        /*0cca*/ 	.byte	0x08
	.zero		1


	//   ....[10]....
        /*0ccc*/ 	.word	0x00000650
        /*0cd0*/ 	.word	0x000000ff
        /*0cd4*/ 	.word	0x00034870
        /*0cd8*/ 	.short	0x0100
        /*0cda*/ 	.byte	0x06
	.zero		1


	//   ....[11]....
        /*0cdc*/ 	.word	0x00000660
        /*0ce0*/ 	.word	0x000000ff
        /*0ce4*/ 	.word	0x00034880
        /*0ce8*/ 	.short	0x0100
        /*0cea*/ 	.byte	0x06
	.zero		1


	//   ....[12]....
        /*0cec*/ 	.word	0x00000670
        /*0cf0*/ 	.word	0x000000ff
        /*0cf4*/ 	.word	0x00034878
        /*0cf8*/ 	.short	0x0100
        /*0cfa*/ 	.byte	0x06
	.zero		1


	//   ....[13]....
        /*0cfc*/ 	.word	0x00000680
        /*0d00*/ 	.word	0x000000ff
        /*0d04*/ 	.word	0x00034888
        /*0d08*/ 	.short	0x0100
        /*0d0a*/ 	.byte	0x06
	.zero		1


	//   ....[14]....
        /*0d0c*/ 	.word	0x000007b0
        /*0d10*/ 	.word	0x000000ff
        /*0d14*/ 	.word	0x00034890
        /*0d18*/ 	.short	0x0100
        /*0d1a*/ 	.byte	0x08
	.zero		1


	//   ....[15]....
        /*0d1c*/ 	.word	0x000007c0
        /*0d20*/ 	.word	0x000000ff
        /*0d24*/ 	.word	0x000348a0
        /*0d28*/ 	.short	0x0100
        /*0d2a*/ 	.byte	0x08
	.zero		1


	//   ....[16]....
        /*0d2c*/ 	.word	0x000007d0
        /*0d30*/ 	.word	0x000000ff
        /*0d34*/ 	.word	0x00034898
        /*0d38*/ 	.short	0x0100
        /*0d3a*/ 	.byte	0x08
	.zero		1


	//   ....[17]....
        /*0d3c*/ 	.word	0x000007e0
        /*0d40*/ 	.word	0x000000ff
        /*0d44*/ 	.word	0x000348a8
        /*0d48*/ 	.short	0x0100
        /*0d4a*/ 	.byte	0x08
	.zero		1


	//   ....[18]....
        /*0d4c*/ 	.word	0x00000910
        /*0d50*/ 	.word	0x000000ff
        /*0d54*/ 	.word	0x000348b0
        /*0d58*/ 	.short	0x0100
        /*0d5a*/ 	.byte	0x08
	.zero		1


	//   ....[19]....
        /*0d5c*/ 	.word	0x00000920
        /*0d60*/ 	.word	0x000000ff
        /*0d64*/ 	.word	0x000348c0
        /*0d68*/ 	.short	0x0100
        /*0d6a*/ 	.byte	0x08
	.zero		1


	//   ....[20]....
        /*0d6c*/ 	.word	0x00000930
        /*0d70*/ 	.word	0x000000ff
        /*0d74*/ 	.word	0x000348b8
        /*0d78*/ 	.short	0x0100
        /*0d7a*/ 	.byte	0x08
	.zero		1


	//   ....[21]....
        /*0d7c*/ 	.word	0x00000940
        /*0d80*/ 	.word	0x000000ff
        /*0d84*/ 	.word	0x000348c8
        /*0d88*/ 	.short	0x0100
        /*0d8a*/ 	.byte	0x08
	.zero		1


	//   ....[22]....
        /*0d8c*/ 	.word	0x00003be0
        /*0d90*/ 	.word	0x00000065
        /*0d94*/ 	.word	0x00034890
        /*0d98*/ 	.short	0x010a
        /*0d9a*/ 	.byte	0x3f
	.zero		1


	//   ....[23]....
        /*0d9c*/ 	.word	0x00006f50
        /*0da0*/ 	.word	0x00000065
        /*0da4*/ 	.word	0x00034890
        /*0da8*/ 	.short	0x010a
        /*0daa*/ 	.byte	0x3f
	.zero		1


	//   ....[24]....
        /*0dac*/ 	.word	0x0000a020
        /*0db0*/ 	.word	0x00000065
        /*0db4*/ 	.word	0x00034890
        /*0db8*/ 	.short	0x010a
        /*0dba*/ 	.byte	0x3f
	.zero		1


	//   ....[25]....
        /*0dbc*/ 	.word	0x0000a3f0
        /*0dc0*/ 	.word	0x00000028
        /*0dc4*/ 	.word	0x00000000
        /*0dc8*/ 	.short	0x0101
        /*0dca*/ 	.byte	0x3f
	.zero		1


	//   ....[26]....
        /*0dcc*/ 	.word	0x0000a430
        /*0dd0*/ 	.word	0x00000065
        /*0dd4*/ 	.word	0x000348b0
        /*0dd8*/ 	.short	0x010a
        /*0dda*/ 	.byte	0x3f
	.zero		1


	//   ....[27]....
        /*0ddc*/ 	.word	0x0000a8d0
        /*0de0*/ 	.word	0x00000065
        /*0de4*/ 	.word	0x00000000
        /*0de8*/ 	.short	0x0101
        /*0dea*/ 	.byte	0x3f
	.zero		1


	//   ....[28]....
        /*0dec*/ 	.word	0x0000b0c0
        /*0df0*/ 	.word	0x00000002
        /*0df4*/ 	.word	0x00034800
        /*0df8*/ 	.short	0x010a
        /*0dfa*/ 	.byte	0x3f
	.zero		1


	//   ....[29]....
        /*0dfc*/ 	.word	0x0000b110
        /*0e00*/ 	.word	0x00000002
        /*0e04*/ 	.word	0x00034800
        /*0e08*/ 	.short	0x010a
        /*0e0a*/ 	.byte	0x3f
	.zero		1


	//   ....[30]....
        /*0e0c*/ 	.word	0x0000bb40
        /*0e10*/ 	.word	0x00000002
        /*0e14*/ 	.word	0x00034800
        /*0e18*/ 	.short	0x010a
        /*0e1a*/ 	.byte	0x3f
	.zero		1


	//   ....[31]....
        /*0e1c*/ 	.word	0x0000e390
        /*0e20*/ 	.word	0x00000002
        /*0e24*/ 	.word	0x00034800
        /*0e28*/ 	.short	0x010a
        /*0e2a*/ 	.byte	0x3f
	.zero		1


	//   ....[32]....
        /*0e2c*/ 	.word	0x00010b40
        /*0e30*/ 	.word	0x00000000
        /*0e34*/ 	.word	0x00034830
        /*0e38*/ 	.short	0x010a
        /*0e3a*/ 	.byte	0x3f
	.zero		1


	//   ....[33]....
        /*0e3c*/ 	.word	0x00010bc0
        /*0e40*/ 	.word	0x00000000
        /*0e44*/ 	.word	0x00034830
        /*0e48*/ 	.short	0x010a
        /*0e4a*/ 	.byte	0x3f
	.zero		1


	//   ....[34]....
        /*0e4c*/ 	.word	0x00013350
        /*0e50*/ 	.word	0x00000003
        /*0e54*/ 	.word	0x00000000
        /*0e58*/ 	.short	0x0101
        /*0e5a*/ 	.byte	0x3f
	.zero		1


	//   ....[35]....
        /*0e5c*/ 	.word	0x00013d90
        /*0e60*/ 	.word	0x0000000c
        /*0e64*/ 	.word	0x00034830
        /*0e68*/ 	.short	0x010a
        /*0e6a*/ 	.byte	0x3f
	.zero		1


	//   ....[36]....
        /*0e6c*/ 	.word	0x00013e10
        /*0e70*/ 	.word	0x0000000c
        /*0e74*/ 	.word	0x00034830
        /*0e78*/ 	.short	0x010a
        /*0e7a*/ 	.byte	0x3f
	.zero		1


	//   ....[37]....
        /*0e7c*/ 	.word	0x00014900
        /*0e80*/ 	.word	0x0000000d
        /*0e84*/ 	.word	0x00034850
        /*0e88*/ 	.short	0x010a
        /*0e8a*/ 	.byte	0x3f
	.zero		1


	//   ....[38]....
        /*0e8c*/ 	.word	0x00014950
        /*0e90*/ 	.word	0x0000000d
        /*0e94*/ 	.word	0x00034850
        /*0e98*/ 	.short	0x010a
        /*0e9a*/ 	.byte	0x3f
	.zero		1


	//   ....[39]....
        /*0e9c*/ 	.word	0x00016340
        /*0ea0*/ 	.word	0x0000000c
        /*0ea4*/ 	.word	0x00000000
        /*0ea8*/ 	.short	0x0101
        /*0eaa*/ 	.byte	0x3f
	.zero		1


	//   ....[40]....
        /*0eac*/ 	.word	0x00016380
        /*0eb0*/ 	.word	0x0000000d
        /*0eb4*/ 	.word	0x00000000
        /*0eb8*/ 	.short	0x0101
        /*0eba*/ 	.byte	0x3f
	.zero		1


	//   ....[41]....
        /*0ebc*/ 	.word	0x00016d80
        /*0ec0*/ 	.word	0x00000006
        /*0ec4*/ 	.word	0x00034850
        /*0ec8*/ 	.short	0x010a
        /*0eca*/ 	.byte	0x3f
	.zero		1


	//   ....[42]....
        /*0ecc*/ 	.word	0x00016e20
        /*0ed0*/ 	.word	0x00000006
        /*0ed4*/ 	.word	0x00034850
        /*0ed8*/ 	.short	0x010a
        /*0eda*/ 	.byte	0x3f
	.zero		1


	//   ....[43]....
        /*0edc*/ 	.word	0x000173e0
        /*0ee0*/ 	.word	0x00000006
        /*0ee4*/ 	.word	0x00000000
        /*0ee8*/ 	.short	0x0101
        /*0eea*/ 	.byte	0x3f
	.zero		1


	//   ....[44]....
        /*0eec*/ 	.word	0x00018a10
        /*0ef0*/ 	.word	0x00000000
        /*0ef4*/ 	.word	0x00000000
        /*0ef8*/ 	.short	0x0101
        /*0efa*/ 	.byte	0x3f
	.zero		1


	//   ....[45]....
        /*0efc*/ 	.word	0x00019100
        /*0f00*/ 	.word	0x00000006
        /*0f04*/ 	.word	0x00000000
        /*0f08*/ 	.short	0x0101
        /*0f0a*/ 	.byte	0x3f
	.zero		1


	//   ....[46]....
        /*0f0c*/ 	.word	0x0001bef0
        /*0f10*/ 	.word	0x00000012
        /*0f14*/ 	.word	0x00034820
        /*0f18*/ 	.short	0x010a
        /*0f1a*/ 	.byte	0x3f
	.zero		1


	//   ....[47]....
        /*0f1c*/ 	.word	0x0001bfc0
        /*0f20*/ 	.word	0x00000005
        /*0f24*/ 	.word	0x000348a0
        /*0f28*/ 	.short	0x010a
        /*0f2a*/ 	.byte	0x3f
	.zero		1


	//   ....[48]....
        /*0f2c*/ 	.word	0x0001c3f0
        /*0f30*/ 	.word	0x00000005
        /*0f34*/ 	.word	0x000348c0
        /*0f38*/ 	.short	0x010a
        /*0f3a*/ 	.byte	0x3f
	.zero		1


	//   ....[49]....
        /*0f3c*/ 	.word	0x0001c8f0
        /*0f40*/ 	.word	0x00000007
        /*0f44*/ 	.word	0x000348a0
        /*0f48*/ 	.short	0x010a
        /*0f4a*/ 	.byte	0x3f
	.zero		1


	//   ....[50]....
        /*0f4c*/ 	.word	0x0001cd10
        /*0f50*/ 	.word	0x00000007
        /*0f54*/ 	.word	0x000348c0
        /*0f58*/ 	.short	0x010a
        /*0f5a*/ 	.byte	0x3f
	.zero		1


	//   ....[51]....
        /*0f5c*/ 	.word	0x0001dc90
        /*0f60*/ 	.word	0x00000000
        /*0f64*/ 	.word	0x00034840
        /*0f68*/ 	.short	0x010a
        /*0f6a*/ 	.byte	0x3f
	.zero		1


	//   ....[52]....
        /*0f6c*/ 	.word	0x0001ec40
        /*0f70*/ 	.word	0x00000012
        /*0f74*/ 	.word	0x00034800
        /*0f78*/ 	.short	0x0107
        /*0f7a*/ 	.byte	0x3f
	.zero		1


	//   ....[53]....
        /*0f7c*/ 	.word	0x0001ed50
        /*0f80*/ 	.word	0x00000012
        /*0f84*/ 	.word	0x00034800
        /*0f88*/ 	.short	0x0101
        /*0f8a*/ 	.byte	0x3f
	.zero		1


	//   ....[54]....
        /*0f8c*/ 	.word	0x0001ed70
        /*0f90*/ 	.word	0x00000012
        /*0f94*/ 	.word	0x00034820
        /*0f98*/ 	.short	0x010a
        /*0f9a*/ 	.byte	0x3f
	.zero		1


	//   ....[55]....
        /*0f9c*/ 	.word	0x0001f130
        /*0fa0*/ 	.word	0x00000003
        /*0fa4*/ 	.word	0x00034840
        /*0fa8*/ 	.short	0x010a
        /*0faa*/ 	.byte	0x3f
	.zero		1


	//   ....[56]....
        /*0fac*/ 	.word	0x0001f5c0
        /*0fb0*/ 	.word	0x00000003
        /*0fb4*/ 	.word	0x00000060
        /*0fb8*/ 	.short	0x010a
        /*0fba*/ 	.byte	0x3f
	.zero		1


	//   ....[57]....
        /*0fbc*/ 	.word	0x0001fc50
        /*0fc0*/ 	.word	0x00000003
        /*0fc4*/ 	.word	0x00034840
        /*0fc8*/ 	.short	0x010a
        /*0fca*/ 	.byte	0x3f
	.zero		1


	//   ....[58]....
        /*0fcc*/ 	.word	0x000200e0
        /*0fd0*/ 	.word	0x00000002
        /*0fd4*/ 	.word	0x00000060
        /*0fd8*/ 	.short	0x010a
        /*0fda*/ 	.byte	0x3f
	.zero		1


	//   ....[59]....
        /*0fdc*/ 	.word	0x000206b0
        /*0fe0*/ 	.word	0x00000002
        /*0fe4*/ 	.word	0x00034840
        /*0fe8*/ 	.short	0x010a
        /*0fea*/ 	.byte	0x3f
	.zero		1


	//   ....[60]....
        /*0fec*/ 	.word	0x00020b40
        /*0ff0*/ 	.word	0x00000002
        /*0ff4*/ 	.word	0x00000060
        /*0ff8*/ 	.short	0x010a
        /*0ffa*/ 	.byte	0x3f
	.zero		1


	//   ....[61]....
        /*0ffc*/ 	.word	0x000210c0
        /*1000*/ 	.word	0x00000000
        /*1004*/ 	.word	0x00034860
        /*1008*/ 	.short	0x010a
        /*100a*/ 	.byte	0x3f
	.zero		1


	//   ....[62]....
        /*100c*/ 	.word	0x000222c0
        /*1010*/ 	.word	0x00000000
        /*1014*/ 	.word	0x00034820
        /*1018*/ 	.short	0x010a
        /*101a*/ 	.byte	0x3f
	.zero		1


	//   ....[63]....
        /*101c*/ 	.word	0x000224c0
        /*1020*/ 	.word	0x00000006
        /*1024*/ 	.word	0x00000000
        /*1028*/ 	.short	0x010a
        /*102a*/ 	.byte	0x3f
	.zero		1


	//   ....[64]....
        /*102c*/ 	.word	0x000224f0
        /*1030*/ 	.word	0x00000007
        /*1034*/ 	.word	0x00000000
        /*1038*/ 	.short	0x010a
        /*103a*/ 	.byte	0x3f
	.zero		1


	//   ....[65]....
        /*103c*/ 	.word	0x00022550
        /*1040*/ 	.word	0x00000004
        /*1044*/ 	.word	0x00000000
        /*1048*/ 	.short	0x010a
        /*104a*/ 	.byte	0x3f
	.zero		1


	//   ....[66]....
        /*104c*/ 	.word	0x00022580
        /*1050*/ 	.word	0x00000003
        /*1054*/ 	.word	0x00000000
        /*1058*/ 	.short	0x010a
        /*105a*/ 	.byte	0x3f
	.zero		1


	//   ....[67]....
        /*105c*/ 	.word	0x000225e0
        /*1060*/ 	.word	0x00000065
        /*1064*/ 	.word	0x00034890
        /*1068*/ 	.short	0x010a
        /*106a*/ 	.byte	0x3f
	.zero		1


	//   ....[68]....
        /*106c*/ 	.word	0x00022630
        /*1070*/ 	.word	0x00000065
        /*1074*/ 	.word	0x00034890
        /*1078*/ 	.short	0x010a
        /*107a*/ 	.byte	0x3f
	.zero		1


	//   ....[69]....
        /*107c*/ 	.word	0x00022680
        /*1080*/ 	.word	0x00000065
        /*1084*/ 	.word	0x00034890
        /*1088*/ 	.short	0x010a
        /*108a*/ 	.byte	0x3f
	.zero		1


	//   ....[70]....
        /*108c*/ 	.word	0x000226d0
        /*1090*/ 	.word	0x00000065
        /*1094*/ 	.word	0x000348b0
        /*1098*/ 	.short	0x010a
        /*109a*/ 	.byte	0x3f
	.zero		1


	//   ....[71]....
        /*109c*/ 	.word	0x000228f0
        /*10a0*/ 	.word	0x00000002
        /*10a4*/ 	.word	0x00034800
        /*10a8*/ 	.short	0x010a
        /*10aa*/ 	.byte	0x3f
	.zero		1


	//   ....[72]....
        /*10ac*/ 	.word	0x00022b10
        /*10b0*/ 	.word	0x00000002
        /*10b4*/ 	.word	0x00034800
        /*10b8*/ 	.short	0x010a
        /*10ba*/ 	.byte	0x3f
	.zero		1


	//   ....[73]....
        /*10bc*/ 	.word	0x00022b60
        /*10c0*/ 	.word	0x00000000
        /*10c4*/ 	.word	0x00034830
        /*10c8*/ 	.short	0x010a
        /*10ca*/ 	.byte	0x3f
	.zero		1


	//   ....[74]....
        /*10cc*/ 	.word	0x00022bb0
        /*10d0*/ 	.word	0x0000000c
        /*10d4*/ 	.word	0x00034830
        /*10d8*/ 	.short	0x010a
        /*10da*/ 	.byte	0x3f
	.zero		1


	//   ....[75]....
        /*10dc*/ 	.word	0x00022c00
        /*10e0*/ 	.word	0x0000000d
        /*10e4*/ 	.word	0x00034850
        /*10e8*/ 	.short	0x010a
        /*10ea*/ 	.byte	0x3f
	.zero		1


	//   ....[76]....
        /*10ec*/ 	.word	0x00022c50
        /*10f0*/ 	.word	0x00000006
        /*10f4*/ 	.word	0x00034850
        /*10f8*/ 	.short	0x010a
        /*10fa*/ 	.byte	0x3f
	.zero		1


	//   ....[77]....
        /*10fc*/ 	.word	0x00022df0
        /*1100*/ 	.word	0x00000012
        /*1104*/ 	.word	0x00034820
        /*1108*/ 	.short	0x010a
        /*110a*/ 	.byte	0x3f
	.zero		1


	//   ....[78]....
        /*110c*/ 	.word	0x00022e40
        /*1110*/ 	.word	0x00000005
        /*1114*/ 	.word	0x000348a0
        /*1118*/ 	.short	0x010a
        /*111a*/ 	.byte	0x3f
	.zero		1


	//   ....[79]....
        /*111c*/ 	.word	0x00022e90
        /*1120*/ 	.word	0x00000005
        /*1124*/ 	.word	0x000348c0
        /*1128*/ 	.short	0x010a
        /*112a*/ 	.byte	0x3f
	.zero		1


	//   ....[80]....
        /*112c*/ 	.word	0x00022ee0
        /*1130*/ 	.word	0x00000007
        /*1134*/ 	.word	0x000348a0
        /*1138*/ 	.short	0x010a
        /*113a*/ 	.byte	0x3f
	.zero		1


	//   ....[81]....
        /*113c*/ 	.word	0x00022f30
        /*1140*/ 	.word	0x00000007
        /*1144*/ 	.word	0x000348c0
        /*1148*/ 	.short	0x010a
        /*114a*/ 	.byte	0x3f
	.zero		1


	//   ....[82]....
        /*114c*/ 	.word	0x000230d0
        /*1150*/ 	.word	0x00000000
        /*1154*/ 	.word	0x00034840
        /*1158*/ 	.short	0x010a
        /*115a*/ 	.byte	0x3f
	.zero		1


	//   ....[83]....
        /*115c*/ 	.word	0x00023d30
        /*1160*/ 	.word	0x00000012
        /*1164*/ 	.word	0x00034820
        /*1168*/ 	.short	0x010a
        /*116a*/ 	.byte	0x3f
	.zero		1


	//   ....[84]....
        /*116c*/ 	.word	0x00023d80
        /*1170*/ 	.word	0x00000003
        /*1174*/ 	.word	0x00034840
        /*1178*/ 	.short	0x010a
        /*117a*/ 	.byte	0x3f
	.zero		1


	//   ....[85]....
        /*117c*/ 	.word	0x00023dd0
        /*1180*/ 	.word	0x00000003
        /*1184*/ 	.word	0x00000060
        /*1188*/ 	.short	0x010a
        /*118a*/ 	.byte	0x3f
	.zero		1


	//   ....[86]....
        /*118c*/ 	.word	0x00023e20
        /*1190*/ 	.word	0x00000003
        /*1194*/ 	.word	0x00034840
        /*1198*/ 	.short	0x010a
        /*119a*/ 	.byte	0x3f
	.zero		1


	//   ....[87]....
        /*119c*/ 	.word	0x00023e70
        /*11a0*/ 	.word	0x00000002
        /*11a4*/ 	.word	0x00000060
        /*11a8*/ 	.short	0x010a
        /*11aa*/ 	.byte	0x3f
	.zero		1


	//   ....[88]....
        /*11ac*/ 	.word	0x00023ec0
        /*11b0*/ 	.word	0x00000002
        /*11b4*/ 	.word	0x00034840
        /*11b8*/ 	.short	0x010a
        /*11ba*/ 	.byte	0x3f
	.zero		1


	//   ....[89]....
        /*11bc*/ 	.word	0x00023f10
        /*11c0*/ 	.word	0x00000002
        /*11c4*/ 	.word	0x00000060
        /*11c8*/ 	.short	0x010a
        /*11ca*/ 	.byte	0x3f
	.zero		1


	//   ....[90]....
        /*11cc*/ 	.word	0x00023f60
        /*11d0*/ 	.word	0x00000000
        /*11d4*/ 	.word	0x00034860
        /*11d8*/ 	.short	0x010a
        /*11da*/ 	.byte	0x3f
	.zero		1


	//   ....[91]....
        /*11dc*/ 	.word	0x00024aa0
        /*11e0*/ 	.word	0x00000000
        /*11e4*/ 	.word	0x00034820
        /*11e8*/ 	.short	0x010a
        /*11ea*/ 	.byte	0x3f
	.zero		1


	//   ....[92]....
        /*11ec*/ 	.word	0x00024c40
        /*11f0*/ 	.word	0x00000006
        /*11f4*/ 	.word	0x00000000
        /*11f8*/ 	.short	0x010a
        /*11fa*/ 	.byte	0x3f
	.zero		1


	//   ....[93]....
        /*11fc*/ 	.word	0x00024c90
        /*1200*/ 	.word	0x00000007
        /*1204*/ 	.word	0x00000000
        /*1208*/ 	.short	0x010a
        /*120a*/ 	.byte	0x3f
	.zero		1


	//   ....[94]....
        /*120c*/ 	.word	0x00024ce0
        /*1210*/ 	.word	0x00000004
        /*1214*/ 	.word	0x00000000
        /*1218*/ 	.short	0x010a
        /*121a*/ 	.byte	0x3f
	.zero		1


	//----- nvinfo : EIATTR_NUM_MBARRIERS
	.align		4
.L_155:
        /*121c*/ 	.byte	0x03, 0x38
        /*121e*/ 	.short	0x0016


	//----- nvinfo : EIATTR_EXIT_INSTR_OFFSETS
	.align		4
        /*1220*/ 	.byte	0x04, 0x1c
        /*1222*/ 	.short	(.L_157 - .L_156)


	//   ....[0]....
.L_156:
        /*1224*/ 	.word	0x000225d0


	//----- nvinfo : EIATTR_MAX_THREADS
	.align		4
.L_157:
        /*1228*/ 	.byte	0x04, 0x05
        /*122a*/ 	.short	(.L_159 - .L_158)
.L_158:
        /*122c*/ 	.word	0x00000180
        /*1230*/ 	.word	0x00000001
        /*1234*/ 	.word	0x00000001


	//----- nvinfo : EIATTR_CRS_STACK_SIZE
	.align		4
.L_159:
        /*1238*/ 	.byte	0x04, 0x1e
        /*123a*/ 	.short	(.L_161 - .L_160)
.L_160:
        /*123c*/ 	.word	0x00000000


	//----- nvinfo : EIATTR_CBANK_PARAM_SIZE
	.align		4
.L_161:
        /*1240*/ 	.byte	0x03, 0x19
        /*1242*/ 	.short	0x0af0


	//----- nvinfo : EIATTR_PARAM_CBANK
	.align		4
        /*1244*/ 	.byte	0x04, 0x0a
        /*1246*/ 	.short	(.L_163 - .L_162)
	.align		4
.L_162:
        /*1248*/ 	.word	index@(.nv.constant0._ZN7cutlass13device_kernelIN5flash11enable_sm90INS1_16FlashAttnFwdSm90INS1_25CollectiveMainloopFwdSm90ILi2EN4cute5tupleIJNS5_1CILi1EEES8_S8_EEENS6_IJNS7_ILi128EEESA_NS7_ILi192EEEEEELi128ENS_6half_tEfNS_4arch4Sm90ELb0ELb0ELb1ELb1ELb0ELb1ELb0ELb1ELb1ELb1ELb1ELb0EEENS1_21CollectiveEpilogueFwdINS6_IJSA_SA_SA_EEES9_SD_SF_Li256ELb1ELb1ELb1ELb0EEENS1_36VarlenDynamicPersistentTileSchedulerILi128ELi128ELi256ELi128ELb1ELb1ELb1ELb0ELb1ELb1EEEEEEEEEvNT_6ParamsE)
        /*124c*/ 	.short	0x0210
        /*124e*/ 	.short	0x0af0


	//----- nvinfo : EIATTR_SW_WAR
	.align		4
.L_163:
        /*1250*/ 	.byte	0x04, 0x36
        /*1252*/ 	.short	(.L_165 - .L_164)
.L_164:
        /*1254*/ 	.word	0x00000008
.L_165:


//--------------------- .nv.info._ZN7cutlass13device_kernelIN5flash11enable_sm90INS1_16FlashAttnFwdSm90INS1_25CollectiveMainloopFwdSm90ILi2EN4cute5tupleIJNS5_1CILi1EEES8_S8_EEENS6_IJNS7_ILi128EEENS7_ILi96EEENS7_ILi192EEEEEELi128ENS_6half_tEfNS_4arch4Sm90ELb0ELb1ELb1ELb0ELb0ELb0ELb0ELb1ELb1ELb1ELb1ELb0EEENS1_21CollectiveEpilogueFwdINS6_IJSA_SA_SB_EEES9_SE_SG_Li256ELb0ELb1ELb1ELb0EEENS1_19SingleTileSchedulerILb0ELb1ELb1ELi128EEEEEEEEEvNT_6ParamsE --------------------------
	.section	.nv.info._ZN7cutlass13device_kernelIN5flash11enable_sm90INS1_16FlashAttnFwdSm90INS1_25CollectiveMainloopFwdSm90ILi2EN4cute5tupleIJNS5_1CILi1EEES8_S8_EEENS6_IJNS7_ILi128EEENS7_ILi96EEENS7_ILi192EEEEEELi128ENS_6half_tEfNS_4arch4Sm90ELb0ELb1ELb1ELb0ELb0ELb0ELb0ELb1ELb1ELb1ELb1ELb0EEENS1_21CollectiveEpilogueFwdINS6_IJSA_SA_SB_EEES9_SE_SG_Li256ELb0ELb1ELb1ELb0EEENS1_19SingleTileSchedulerILb0ELb1ELb1ELi128EEEEEEEEEvNT_6ParamsE,"",@"SHT_CUDA_INFO"
	.sectionflags	@""
	.align	4


	//----- nvinfo : EIATTR_CUDA_API_VERSION
	.align		4
        /*0000*/ 	.byte	0x04, 0x37
        /*0002*/ 	.short	(.L_167 - .L_166)
.L_166:
        /*0004*/ 	.word	0x00000082


	//----- nvinfo : EIATTR_KPARAM_INFO
	.align		4
.L_167:
        /*0008*/ 	.byte	0x04, 0x17
        /*000a*/ 	.short	(.L_169 - .L_168)
.L_168:
        /*000c*/ 	.word	0x00000000
        /*0010*/ 	.short	0x0000
        /*0012*/ 	.short	0x0070
        /*0014*/ 	.byte	0x00, 0xf0, 0x01, 0x28


	//----- nvinfo : EIATTR_SPARSE_MMA_MASK
	.align		4
.L_169:
        /*0018*/ 	.byte	0x03, 0x50
        /*001a*/ 	.short	0x0000


	//----- nvinfo : EIATTR_MAXREG_COUNT
	.align		4
        /*001c*/ 	.byte	0x03, 0x1b
        /*001e*/ 	.short	0x00a8


	//----- nvinfo : EIATTR_NUM_BARRIERS
	.align		4
        /*0020*/ 	.byte	0x02, 0x4c
        /*0022*/ 	.byte	0x09
	.zero		1


	//----- nvinfo : EIATTR_EXTERNS
	.align		4
        /*0024*/ 	.byte	0x04, 0x0f
        /*0026*/ 	.short	(.L_171 - .L_170)


	//   ....[0]....
	.align		4
.L_170:
        /*0028*/ 	.word	index@(__assertfail)


	//----- nvinfo : EIATTR_ANNOTATIONS
	.align		4
.L_171:
        /*002c*/ 	.byte	0x04, 0x55
        /*002e*/ 	.short	(.L_173 - .L_172)


	//   ....[0]....
.L_172:
        /* <DEDUP_REMOVED lines=10> */


	//----- nvinfo : EIATTR_MERCURY_ISA_VERSION
	.align		4
.L_173:
        /*00c0*/ 	.byte	0x03, 0x5f
        /*00c2*/ 	.short	0x0101


	//----- nvinfo : EIATTR_INT_WARP_WIDE_INSTR_OFFSETS
	.align		4
        /*00c4*/ 	.byte	0x04, 0x31
        /*00c6*/ 	.short	(.L_175 - .L_174)


	//   ....[0]....
.L_174:
        /*00c8*/ 	.word	0x00000120


	//   ....[1]....
        /*00cc*/ 	.word	0x00000160


	//   ....[2]....
        /*00d0*/ 	.word	0x00000220


	//----- nvinfo : EIATTR_COOP_GROUP_MASK_REGIDS
	.align		4
.L_175:
        /*00d4*/ 	.byte	0x04, 0x29
        /*00d6*/ 	.short	(.L_177 - .L_176)


	//   ....[0]....
.L_176:
        /*00d8*/ 	.word	0xffffffff


	//   ....[1]....
        /*00dc*/ 	.word	0xffffffff


	//   ....[2]....
        /*00e0*/ 	.word	0xffffffff


	//   ....[3]....
        /*00e4*/ 	.word	0xffffffff


	//   ....[4]....
        /*00e8*/ 	.word	0xffffffff


	//   ....[5]....
        /*00ec*/ 	.word	0xffffffff


	//   ....[6]....
        /*00f0*/ 	.word	0xffffffff


	//   ....[7]....
        /*00f4*/ 	.word	0xffffffff


	//   ....[8]....
        /*00f8*/ 	.word	0xffffffff


	//   ....[9]....
        /*00fc*/ 	.word	0xffffffff


	//   ....[10]....
        /*0100*/ 	.word	0xffffffff


	//   ....[11]....
        /*0104*/ 	.word	0xffffffff


	//   ....[12]....
        /*0108*/ 	.word	0xffffffff


	//   ....[13]....
        /*010c*/ 	.word	0xffffffff


	//   ....[14]....
        /*0110*/ 	.word	0xffffffff


	//   ....[15]....
        /*0114*/ 	.word	0xffffffff


	//   ....[16]....
        /*0118*/ 	.word	0xffffffff


	//   ....[17]....
        /*011c*/ 	.word	0xffffffff


	//   ....[18]....
        /*0120*/ 	.word	0xffffffff


	//   ....[19]....
        /*0124*/ 	.word	0xffffffff


	//   ....[20]....
        /*0128*/ 	.word	0xffffffff


	//   ....[21]....
        /*012c*/ 	.word	0xffffffff


	//   ....[22]....
        /*0130*/ 	.word	0xffffffff


	//   ....[23]....
        /*0134*/ 	.word	0xffffffff


	//   ....[24]....
        /*0138*/ 	.word	0xffffffff


	//   ....[25]....
        /*013c*/ 	.word	0xffffffff


	//   ....[26]....
        /*0140*/ 	.word	0xffffffff


	//   ....[27]....
        /*0144*/ 	.word	0xffffffff


	//   ....[28]....
        /*0148*/ 	.word	0xffffffff


	//   ....[29]....
        /*014c*/ 	.word	0xffffffff


	//   ....[30]....
        /*0150*/ 	.word	0xffffffff


	//   ....[31]....
        /*0154*/ 	.word	0xffffffff


	//   ....[32]....
        /*0158*/ 	.word	0xffffffff


	//   ....[33]....
        /*015c*/ 	.word	0xffffffff


	//   ....[34]....
        /*0160*/ 	.word	0xffffffff


	//   ....[35]....
        /*0164*/ 	.word	0xffffffff


	//   ....[36]....
        /*0168*/ 	.word	0xffffffff


	//   ....[37]....
        /*016c*/ 	.word	0xffffffff


	//   ....[38]....
        /*0170*/ 	.word	0xffffffff


	//   ....[39]....
        /*0174*/ 	.word	0xffffffff


	//   ....[40]....
        /*0178*/ 	.word	0xffffffff


	//   ....[41]....
        /*017c*/ 	.word	0xffffffff


	//   ....[42]....
        /*0180*/ 	.word	0xffffffff


	//   ....[43]....
        /*0184*/ 	.word	0xffffffff


	//   ....[44]....
        /*0188*/ 	.word	0xffffffff


	//   ....[45]....
        /*018c*/ 	.word	0xffffffff


	//   ....[46]....
        /*0190*/ 	.word	0xffffffff


	//   ....[47]....
        /*0194*/ 	.word	0xffffffff


	//   ....[48]....
        /*0198*/ 	.word	0xffffffff


	//   ....[49]....
        /*019c*/ 	.word	0xffffffff


	//   ....[50]....
        /*01a0*/ 	.word	0xffffffff


	//   ....[51]....
        /*01a4*/ 	.word	0xffffffff


	//   ....[52]....
        /*01a8*/ 	.word	0xffffffff


	//   ....[53]....
        /*01ac*/ 	.word	0xffffffff


	//   ....[54]....
        /*01b0*/ 	.word	0xffffffff


	//   ....[55]....
        /*01b4*/ 	.word	0xffffffff


	//   ....[56]....
        /*01b8*/ 	.word	0xffffffff


	//   ....[57]....
        /*01bc*/ 	.word	0xffffffff


	//   ....[58]....
        /*01c0*/ 	.word	0xffffffff


	//   ....[59]....
        /*01c4*/ 	.word	0xffffffff


	//   ....[60]....
        /*01c8*/ 	.word	0xffffffff


	//   ....[61]....
        /*01cc*/ 	.word	0x0500000f


	//   ....[62]....
        /*01d0*/ 	.word	0x0500000f


	//   ....[63]....
        /*01d4*/ 	.word	0x0500000f


	//   ....[64]....
        /*01d8*/ 	.word	0x0500000f


	//   ....[65]....
        /*01dc*/ 	.word	0x0500000f


	//   ....[66]....
        /*01e0*/ 	.word	0x0500000f


	//   ....[67]....
        /*01e4*/ 	.word	0x0500000f


	//   ....[68]....
        /*01e8*/ 	.word	0x0500000f


	//   ....[69]....
        /*01ec*/ 	.word	0x0500000f


	//   ....[70]....
        /*01f0*/ 	.word	0x0500000f


	//   ....[71]....
        /*01f4*/ 	.word	0x0500000f


	//   ....[72]....
        /*01f8*/ 	.word	0x0500000f


	//   ....[73]....
        /*01fc*/ 	.word	0x0500000f


	//   ....[74]....
        /*0200*/ 	.word	0x0500000f


	//   ....[75]....
        /*0204*/ 	.word	0x0500000f


	//   ....[76]....
        /*0208*/ 	.word	0x0500000f


	//   ....[77]....
        /*020c*/ 	.word	0x0500000f


	//   ....[78]....
        /*0210*/ 	.word	0x0500000f


	//----- nvinfo : EIATTR_COOP_GROUP_INSTR_OFFSETS
	.align		4
.L_177:
        /*0214*/ 	.byte	0x04, 0x28
        /*0216*/ 	.short	(.L_179 - .L_178)


	//   ....[0]....
.L_178:
        /*0218*/ 	.word	0x00000060


	//   ....[1]....
        /*021c*/ 	.word	0x00000130


	//   ....[2]....
        /*0220*/ 	.word	0x00000230


	//   ....[3]....
        /*0224*/ 	.word	0x000003a0


	//   ....[4]....
        /*0228*/ 	.word	0x00000500


	//   ....[5]....
        /*022c*/ 	.word	0x00000620


	//   ....[6]....
        /*0230*/ 	.word	0x00000780


	//   ....[7]....
        /*0234*/ 	.word	0x00001480


	//   ....[8]....
        /*0238*/ 	.word	0x00002160


	//   ....[9]....
        /*023c*/ 	.word	0x00002810


	//   ....[10]....
        /*0240*/ 	.word	0x00003520


	//   ....[11]....
        /*0244*/ 	.word	0x00003630


	//   ....[12]....
        /*0248*/ 	.word	0x00003b80


	//   ....[13]....
        /*024c*/ 	.word	0x00003bf0


	//   ....[14]....
        /*0250*/ 	.word	0x00005b90


	//   ....[15]....
        /*0254*/ 	.word	0x00006520


	//   ....[16]....
        /*0258*/ 	.word	0x00006bb0


	//   ....[17]....
        /*025c*/ 	.word	0x00006cc0


	//   ....[18]....
        /*0260*/ 	.word	0x00007270


	//   ....[19]....
        /*0264*/ 	.word	0x000072f0


	//   ....[20]....
        /*0268*/ 	.word	0x000092e0


	//   ....[21]....
        /*026c*/ 	.word	0x00009300


	//   ....[22]....
        /*0270*/ 	.word	0x00009660


	//   ....[23]....
        /*0274*/ 	.word	0x000096e0


	//   ....[24]....
        /*0278*/ 	.word	0x0000b370


	//   ....[25]....
        /*027c*/ 	.word	0x0000b620


	//   ....[26]....
        /*0280*/ 	.word	0x0000c3b0


	//   ....[27]....
        /*0284*/ 	.word	0x0000c4c0


	//   ....[28]....
        /*0288*/ 	.word	0x0000ca80


	//   ....[29]....
        /*028c*/ 	.word	0x0000cb00


	//   ....[30]....
        /*0290*/ 	.word	0x0000d950


	//   ....[31]....
        /*0294*/ 	.word	0x0000d980


	//   ....[32]....
        /*0298*/ 	.word	0x0000da70


	//   ....[33]....
        /*029c*/ 	.word	0x0000da80


	//   ....[34]....
        /*02a0*/ 	.word	0x0000e8b0


	//   ....[35]....
        /*02a4*/ 	.word	0x0000e8f0


	//   ....[36]....
        /*02a8*/ 	.word	0x0000e920


	//   ....[37]....
        /*02ac*/ 	.word	0x0000e950


	//   ....[38]....
        /*02b0*/ 	.word	0x0000e960


	//   ....[39]....
        /*02b4*/ 	.word	0x0000e990


	//   ....[40]....
        /*02b8*/ 	.word	0x0000f000


	//   ....[41]....
        /*02bc*/ 	.word	0x0000f010


	//   ....[42]....
        /*02c0*/ 	.word	0x0000fa40


	//   ....[43]....
        /*02c4*/ 	.word	0x000108e0


	//   ....[44]....
        /*02c8*/ 	.word	0x00011290


	//   ....[45]....
        /*02cc*/ 	.word	0x000112d0


	//   ....[46]....
        /*02d0*/ 	.word	0x00011300


	//   ....[47]....
        /*02d4*/ 	.word	0x000113b0


	//   ....[48]....
        /*02d8*/ 	.word	0x00011400


	//   ....[49]....
        /*02dc*/ 	.word	0x00011460


	//   ....[50]....
        /*02e0*/ 	.word	0x000114b0


	//   ....[51]....
        /*02e4*/ 	.word	0x00011510


	//   ....[52]....
        /*02e8*/ 	.word	0x00011560


	//   ....[53]....
        /*02ec*/ 	.word	0x000115c0


	//   ....[54]....
        /*02f0*/ 	.word	0x00011610


	//   ....[55]....
        /*02f4*/ 	.word	0x00011670


	//   ....[56]....
        /*02f8*/ 	.word	0x000116c0


	//   ....[57]....
        /*02fc*/ 	.word	0x00011720


	//   ....[58]....
        /*0300*/ 	.word	0x00011730


	//   ....[59]....
        /*0304*/ 	.word	0x00011770


	//   ....[60]....
        /*0308*/ 	.word	0x00013a30


	//   ....[61]....
        /*030c*/ 	.word	0x00014050


	//   ....[62]....
        /*0310*/ 	.word	0x000141c0


	//   ....[63]....
        /*0314*/ 	.word	0x00014210


	//   ....[64]....
        /*0318*/ 	.word	0x00014380


	//   ....[65]....
        /*031c*/ 	.word	0x000143f0


	//   ....[66]....
        /*0320*/ 	.word	0x000144f0


	//   ....[67]....
        /*0324*/ 	.word	0x00014560


	//   ....[68]....
        /*0328*/ 	.word	0x00014660


	//   ....[69]....
        /*032c*/ 	.word	0x000146d0


	//   ....[70]....
        /*0330*/ 	.word	0x000147d0


	//   ....[71]....
        /*0334*/ 	.word	0x00014840


	//   ....[72]....
        /*0338*/ 	.word	0x00014940


	//   ....[73]....
        /*033c*/ 	.word	0x000149b0


	//   ....[74]....
        /*0340*/ 	.word	0x00014ab0


	//   ....[75]....
        /*0344*/ 	.word	0x00014b10


	//   ....[76]....
        /*0348*/ 	.word	0x00014c00


	//   ....[77]....
        /*034c*/ 	.word	0x00014c50


	//   ....[78]....
        /*0350*/ 	.word	0x00015050


	//----- nvinfo : EIATTR_REG_RECONFIG
	.align		4
.L_179:
        /*0354*/ 	.byte	0x01, 0x54
	.zero		2


	//----- nvinfo : EIATTR_SYSCALL_OFFSETS
	.align		4
        /*0358*/ 	.byte	0x04, 0x46
        /*035a*/ 	.short	(.L_181 - .L_180)


	//   ....[0]....
.L_180:
        /*035c*/ 	.word	0x00001640


	//   ....[1]....
        /*0360*/ 	.word	0x00010550


	//   ....[2]....
        /*0364*/ 	.word	0x00010690


	//   ....[3]....
        /*0368*/ 	.word	0x00010780


	//   ....[4]....
        /*036c*/ 	.word	0x00010ee0


	//----- nvinfo : EIATTR_MBARRIER_INSTR_OFFSETS
	.align		4
.L_181:
        /*0370*/ 	.byte	0x04, 0x39
        /*0372*/ 	.short	(.L_183 - .L_182)


	//   ....[0]....
.L_182:
        /*0374*/ 	.word	0x00000250
        /*0378*/ 	.word	0x000000ff
        /*037c*/ 	.word	0x0002a800
        /*0380*/ 	.short	0x0100
        /*0382*/ 	.byte	0x08
	.zero		1


	//   ....[1]....
        /*0384*/ 	.word	0x00000260
        /*0388*/ 	.word	0x000000ff
        /*038c*/ 	.word	0x0002a820
        /*0390*/ 	.short	0x0100
        /*0392*/ 	.byte	0x08
	.zero		1


	//   ....[2]....
        /*0394*/ 	.word	0x00000350
        /*0398*/ 	.word	0x000000ff
        /*039c*/ 	.word	0x0002a830
        /*03a0*/ 	.short	0x0100
        /*03a2*/ 	.byte	0x08
	.zero		1


	//   ....[3]....
        /*03a4*/ 	.word	0x00000360
        /*03a8*/ 	.word	0x000000ff
        /*03ac*/ 	.word	0x0002a840
        /*03b0*/ 	.short	0x0100
        /*03b2*/ 	.byte	0x08
	.zero		1


	//   ....[4]....
        /*03b4*/ 	.word	0x00000370
        /*03b8*/ 	.word	0x000000ff
        /*03bc*/ 	.word	0x0002a838
        /*03c0*/ 	.short	0x0100
        /*03c2*/ 	.byte	0x08
	.zero		1


	//   ....[5]....
        /*03c4*/ 	.word	0x00000380
        /*03c8*/ 	.word	0x000000ff
        /*03cc*/ 	.word	0x0002a848
        /*03d0*/ 	.short	0x0100
        /*03d2*/ 	.byte	0x08
	.zero		1


	//   ....[6]....
        /*03d4*/ 	.word	0x000004b0
        /*03d8*/ 	.word	0x000000ff
        /*03dc*/ 	.word	0x0002a850
        /*03e0*/ 	.short	0x0100
        /*03e2*/ 	.byte	0x08
	.zero		1


	//   ....[7]....
        /*03e4*/ 	.word	0x000004c0
        /*03e8*/ 	.word	0x000000ff
        /*03ec*/ 	.word	0x0002a860
        /*03f0*/ 	.short	0x0100
        /*03f2*/ 	.byte	0x08
	.zero		1


	//   ....[8]....
        /*03f4*/ 	.word	0x000004d0
        /*03f8*/ 	.word	0x000000ff
        /*03fc*/ 	.word	0x0002a858
        /*0400*/ 	.short	0x0100
        /*0402*/ 	.byte	0x08
	.zero		1


	//   ....[9]....
        /*0404*/ 	.word	0x000004e0
        /*0408*/ 	.word	0x000000ff
        /*040c*/ 	.word	0x0002a868
        /*0410*/ 	.short	0x0100
        /*0412*/ 	.byte	0x08
	.zero		1


	//   ....[10]....
        /*0414*/ 	.word	0x000005d0
        /*0418*/ 	.word	0x000000ff
        /*041c*/ 	.word	0x0002a870
        /*0420*/ 	.short	0x0100
        /*0422*/ 	.byte	0x06
	.zero		1


	//   ....[11]....
        /*0424*/ 	.word	0x000005e0
        /*0428*/ 	.word	0x000000ff
        /*042c*/ 	.word	0x0002a880
        /*0430*/ 	.short	0x0100
        /*0432*/ 	.byte	0x06
	.zero		1


	//   ....[12]....
        /*0434*/ 	.word	0x000005f0
        /*0438*/ 	.word	0x000000ff
        /*043c*/ 	.word	0x0002a878
        /*0440*/ 	.short	0x0100
        /*0442*/ 	.byte	0x06
	.zero		1


	//   ....[13]....
        /*0444*/ 	.word	0x00000600
        /*0448*/ 	.word	0x000000ff
        /*044c*/ 	.word	0x0002a888
        /*0450*/ 	.short	0x0100
        /*0452*/ 	.byte	0x06
	.zero		1


	//   ....[14]....
        /*0454*/ 	.word	0x00000730
        /*0458*/ 	.word	0x000000ff
        /*045c*/ 	.word	0x0002a890
        /*0460*/ 	.short	0x0100
        /*0462*/ 	.byte	0x08
	.zero		1


	//   ....[15]....
        /*0464*/ 	.word	0x00000740
        /*0468*/ 	.word	0x000000ff
        /*046c*/ 	.word	0x0002a8a0
        /*0470*/ 	.short	0x0100
        /*0472*/ 	.byte	0x08
	.zero		1


	//   ....[16]....
        /*0474*/ 	.word	0x00000750
        /*0478*/ 	.word	0x000000ff
        /*047c*/ 	.word	0x0002a898
        /*0480*/ 	.short	0x0100
        /*0482*/ 	.byte	0x08
	.zero		1


	//   ....[17]....
        /*0484*/ 	.word	0x00000760
        /*0488*/ 	.word	0x000000ff
        /*048c*/ 	.word	0x0002a8a8
        /*0490*/ 	.short	0x0100
        /*0492*/ 	.byte	0x08
	.zero		1


	//   ....[18]....
        /*0494*/ 	.word	0x00000890
        /*0498*/ 	.word	0x000000ff
        /*049c*/ 	.word	0x0002a8b0
        /*04a0*/ 	.short	0x0100
        /*04a2*/ 	.byte	0x08
	.zero		1


	//   ....[19]....
        /*04a4*/ 	.word	0x000008a0
        /*04a8*/ 	.word	0x000000ff
        /*04ac*/ 	.word	0x0002a8c0
        /*04b0*/ 	.short	0x0100
        /*04b2*/ 	.byte	0x08
	.zero		1


	//   ....[20]....
        /*04b4*/ 	.word	0x000008b0
        /*04b8*/ 	.word	0x000000ff
        /*04bc*/ 	.word	0x0002a8b8
        /*04c0*/ 	.short	0x0100
        /*04c2*/ 	.byte	0x08
	.zero		1


	//   ....[21]....
        /*04c4*/ 	.word	0x000008c0
        /*04c8*/ 	.word	0x000000ff
        /*04cc*/ 	.word	0x0002a8c8
        /*04d0*/ 	.short	0x0100
        /*04d2*/ 	.byte	0x08
	.zero		1


	//   ....[22]....
        /*04d4*/ 	.word	0x00001670
        /*04d8*/ 	.word	0x000000ff
        /*04dc*/ 	.word	0x0002a800
        /*04e0*/ 	.short	0x010a
        /*04e2*/ 	.byte	0x39
	.zero		1


	//   ....[23]....
        /*04e4*/ 	.word	0x000016d0
        /*04e8*/ 	.word	0x000000ff
        /*04ec*/ 	.word	0x0002a830
        /*04f0*/ 	.short	0x010a
        /*04f2*/ 	.byte	0x39
	.zero		1


	//   ....[24]....
        /*04f4*/ 	.word	0x00001760
        /*04f8*/ 	.word	0x000000ff
        /*04fc*/ 	.word	0x0002a830
        /*0500*/ 	.short	0x010a
        /*0502*/ 	.byte	0x39
	.zero		1


	//   ....[25]....
        /*0504*/ 	.word	0x00002330
        /*0508*/ 	.word	0x0000001a
        /*050c*/ 	.word	0x00000000
        /*0510*/ 	.short	0x0101
        /*0512*/ 	.byte	0x3f
	.zero		1


	//   ....[26]....
        /*0514*/ 	.word	0x00004a10
        /*0518*/ 	.word	0x000000ff
        /*051c*/ 	.word	0x0002a830
        /*0520*/ 	.short	0x010a
        /*0522*/ 	.byte	0x3b
	.zero		1


	//   ....[27]....
        /*0524*/ 	.word	0x00004a50
        /*0528*/ 	.word	0x000000ff
        /*052c*/ 	.word	0x0002a830
        /*0530*/ 	.short	0x010a
        /*0532*/ 	.byte	0x3b
	.zero		1


	//   ....[28]....
        /*0534*/ 	.word	0x000052a0
        /*0538*/ 	.word	0x000000ff
        /*053c*/ 	.word	0x0002a850
        /*0540*/ 	.short	0x010a
        /*0542*/ 	.byte	0x0b
	.zero		1


	//   ....[29]....
        /*0544*/ 	.word	0x000052e0
        /*0548*/ 	.word	0x000000ff
        /*054c*/ 	.word	0x0002a850
        /*0550*/ 	.short	0x010a
        /*0552*/ 	.byte	0x0b
	.zero		1


	//   ....[30]....
        /*0554*/ 	.word	0x00005c80
        /*0558*/ 	.word	0x0000005a
        /*055c*/ 	.word	0x00000000
        /*0560*/ 	.short	0x0101
        /*0562*/ 	.byte	0x3f
	.zero		1


	//   ....[31]....
        /*0564*/ 	.word	0x000075e0
        /*0568*/ 	.word	0x00000014
        /*056c*/ 	.word	0x00000000
        /*0570*/ 	.short	0x0101
        /*0572*/ 	.byte	0x3f
	.zero		1


	//   ....[32]....
        /*0574*/ 	.word	0x00007ff0
        /*0578*/ 	.word	0x000000ff
        /*057c*/ 	.word	0x0002a830
        /*0580*/ 	.short	0x010a
        /*0582*/ 	.byte	0x38
	.zero		1


	//   ....[33]....
        /*0584*/ 	.word	0x00008030
        /*0588*/ 	.word	0x000000ff
        /*058c*/ 	.word	0x0002a830
        /*0590*/ 	.short	0x010a
        /*0592*/ 	.byte	0x38
	.zero		1


	//   ....[34]....
        /*0594*/ 	.word	0x00008880
        /*0598*/ 	.word	0x000000ff
        /*059c*/ 	.word	0x0002a850
        /*05a0*/ 	.short	0x010a
        /*05a2*/ 	.byte	0x0b
	.zero		1


	//   ....[35]....
        /*05a4*/ 	.word	0x000088c0
        /*05a8*/ 	.word	0x000000ff
        /*05ac*/ 	.word	0x0002a850
        /*05b0*/ 	.short	0x010a
        /*05b2*/ 	.byte	0x0b
	.zero		1


	//   ....[36]....
        /*05b4*/ 	.word	0x00009d90
        /*05b8*/ 	.word	0x00000014
        /*05bc*/ 	.word	0x00000000
        /*05c0*/ 	.short	0x0101
        /*05c2*/ 	.byte	0x3f
	.zero		1


	//   ....[37]....
        /*05c4*/ 	.word	0x00009de0
        /*05c8*/ 	.word	0x00000016
        /*05cc*/ 	.word	0x00000000
        /*05d0*/ 	.short	0x0101
        /*05d2*/ 	.byte	0x3f
	.zero		1


	//   ....[38]....
        /*05d4*/ 	.word	0x0000a1e0
        /*05d8*/ 	.word	0x000000ff
        /*05dc*/ 	.word	0x0002a830
        /*05e0*/ 	.short	0x010a
        /*05e2*/ 	.byte	0x38
	.zero		1


	//   ....[39]....
        /*05e4*/ 	.word	0x0000a220
        /*05e8*/ 	.word	0x000000ff
        /*05ec*/ 	.word	0x0002a830
        /*05f0*/ 	.short	0x010a
        /*05f2*/ 	.byte	0x38
	.zero		1


	//   ....[40]....
        /*05f4*/ 	.word	0x0000aa70
        /*05f8*/ 	.word	0x000000ff
        /*05fc*/ 	.word	0x0002a850
        /*0600*/ 	.short	0x010a
        /*0602*/ 	.byte	0x0b
	.zero		1


	//   ....[41]....
        /*0604*/ 	.word	0x0000aab0
        /*0608*/ 	.word	0x000000ff
        /*060c*/ 	.word	0x0002a850
        /*0610*/ 	.short	0x010a
        /*0612*/ 	.byte	0x0b
	.zero		1


	//   ....[42]....
        /*0614*/ 	.word	0x0000b460
        /*0618*/ 	.word	0x0000005a
        /*061c*/ 	.word	0x00000000
        /*0620*/ 	.short	0x0101
        /*0622*/ 	.byte	0x3f
	.zero		1


	//   ....[43]....
        /*0624*/ 	.word	0x0000ce00
        /*0628*/ 	.word	0x0000000f
        /*062c*/ 	.word	0x00000000
        /*0630*/ 	.short	0x0101
        /*0632*/ 	.byte	0x3f
	.zero		1


	//   ....[44]....
        /*0634*/ 	.word	0x0000d8c0
        /*0638*/ 	.word	0x000000ff
        /*063c*/ 	.word	0x0002a850
        /*0640*/ 	.short	0x010a
        /*0642*/ 	.byte	0x05
	.zero		1


	//   ....[45]....
        /*0644*/ 	.word	0x0000d900
        /*0648*/ 	.word	0x000000ff
        /*064c*/ 	.word	0x0002a850
        /*0650*/ 	.short	0x010a
        /*0652*/ 	.byte	0x05
	.zero		1


	//   ....[46]....
        /*0654*/ 	.word	0x0000dd20
        /*0658*/ 	.word	0x00000008
        /*065c*/ 	.word	0x00000000
        /*0660*/ 	.short	0x0101
        /*0662*/ 	.byte	0x3f
	.zero		1


	//   ....[47]....
        /*0664*/ 	.word	0x0000e970
        /*0668*/ 	.word	0x000000ff
        /*066c*/ 	.word	0x00000000
        /*0670*/ 	.short	0x0101
        /*0672*/ 	.byte	0x04
	.zero		1


	//   ....[48]....
        /*0674*/ 	.word	0x00010af0
        /*0678*/ 	.word	0x000000ff
        /*067c*/ 	.word	0x0002a840
        /*0680*/ 	.short	0x010a
        /*0682*/ 	.byte	0x26
	.zero		1


	//   ....[49]....
        /*0684*/ 	.word	0x000118c0
        /*0688*/ 	.word	0x000000ff
        /*068c*/ 	.word	0x0002a800
        /*0690*/ 	.short	0x0107
        /*0692*/ 	.byte	0x26
	.zero		1


	//   ....[50]....
        /*0694*/ 	.word	0x00011930
        /*0698*/ 	.word	0x000000ff
        /*069c*/ 	.word	0x0002a800
        /*06a0*/ 	.short	0x0101
        /*06a2*/ 	.byte	0x26
	.zero		1


	//   ....[51]....
        /*06a4*/ 	.word	0x00011950
        /*06a8*/ 	.word	0x000000ff
        /*06ac*/ 	.word	0x0002a820
        /*06b0*/ 	.short	0x010a
        /*06b2*/ 	.byte	0x26
	.zero		1


	//   ....[52]....
        /*06b4*/ 	.word	0x00011d70
        /*06b8*/ 	.word	0x000000ff
        /*06bc*/ 	.word	0x0002a848
        /*06c0*/ 	.short	0x010a
        /*06c2*/ 	.byte	0x26
	.zero		1


	//   ....[53]....
        /*06c4*/ 	.word	0x00012110
        /*06c8*/ 	.word	0x000000ff
        /*06cc*/ 	.word	0x0002a860
        /*06d0*/ 	.short	0x010a
        /*06d2*/ 	.byte	0x26
	.zero		1


	//   ....[54]....
        /*06d4*/ 	.word	0x00012610
        /*06d8*/ 	.word	0x000000ff
        /*06dc*/ 	.word	0x0002a840
        /*06e0*/ 	.short	0x010a
        /*06e2*/ 	.byte	0x26
	.zero		1


	//   ....[55]....
        /*06e4*/ 	.word	0x000129c0
        /*06e8*/ 	.word	0x000000ff
        /*06ec*/ 	.word	0x0002a868
        /*06f0*/ 	.short	0x010a
        /*06f2*/ 	.byte	0x26
	.zero		1


	//   ....[56]....
        /*06f4*/ 	.word	0x00012f10
        /*06f8*/ 	.word	0x000000ff
        /*06fc*/ 	.word	0x0002a848
        /*0700*/ 	.short	0x010a
        /*0702*/ 	.byte	0x26
	.zero		1


	//   ....[57]....
        /*0704*/ 	.word	0x000132a0
        /*0708*/ 	.word	0x000000ff
        /*070c*/ 	.word	0x0002a860
        /*0710*/ 	.short	0x010a
        /*0712*/ 	.byte	0x26
	.zero		1


	//   ....[58]....
        /*0714*/ 	.word	0x00013630
        /*0718*/ 	.word	0x00000003
        /*071c*/ 	.word	0x0002a860
        /*0720*/ 	.short	0x010a
        /*0722*/ 	.byte	0x3f
	.zero		1


	//   ....[59]....
        /*0724*/ 	.word	0x000139c0
        /*0728*/ 	.word	0x00000002
        /*072c*/ 	.word	0x0002a820
        /*0730*/ 	.short	0x010a
        /*0732*/ 	.byte	0x3f
	.zero		1


	//   ....[60]....
        /*0734*/ 	.word	0x00013b40
        /*0738*/ 	.word	0x00000006
        /*073c*/ 	.word	0x00000000
        /*0740*/ 	.short	0x010a
        /*0742*/ 	.byte	0x3f
	.zero		1


	//   ....[61]....
        /*0744*/ 	.word	0x00013bb0
        /*0748*/ 	.word	0x00000003
        /*074c*/ 	.word	0x00000000
        /*0750*/ 	.short	0x010a
        /*0752*/ 	.byte	0x3f
	.zero		1


	//   ....[62]....
        /*0754*/ 	.word	0x00013c10
        /*0758*/ 	.word	0x00000000
        /*075c*/ 	.word	0x00000000
        /*0760*/ 	.short	0x010a
        /*0762*/ 	.byte	0x3f
	.zero		1


	//   ....[63]....
        /*0764*/ 	.word	0x00013c40
        /*0768*/ 	.word	0x00000003
        /*076c*/ 	.word	0x00000000
        /*0770*/ 	.short	0x010a
        /*0772*/ 	.byte	0x3f
	.zero		1


	//   ....[64]....
        /*0774*/ 	.word	0x00013cb0
        /*0778*/ 	.word	0x00000003
        /*077c*/ 	.word	0x0002a800
        /*0780*/ 	.short	0x010a
        /*0782*/ 	.byte	0x3f
	.zero		1


	//   ....[65]....
        /*0784*/ 	.word	0x00013d10
        /*0788*/ 	.word	0x00000003
        /*078c*/ 	.word	0x0002a830
        /*0790*/ 	.short	0x010a
        /*0792*/ 	.byte	0x3f
	.zero		1


	//   ....[66]....
        /*0794*/ 	.word	0x00013d70
        /*0798*/ 	.word	0x00000016
        /*079c*/ 	.word	0x0002a830
        /*07a0*/ 	.short	0x010a
        /*07a2*/ 	.byte	0x3f
	.zero		1


	//   ....[67]....
        /*07a4*/ 	.word	0x00013dd0
        /*07a8*/ 	.word	0x0000000d
        /*07ac*/ 	.word	0x0002a850
        /*07b0*/ 	.short	0x010a
        /*07b2*/ 	.byte	0x3f
	.zero		1


	//   ....[68]....
        /*07b4*/ 	.word	0x00013e30
        /*07b8*/ 	.word	0x0000000b
        /*07bc*/ 	.word	0x0002a830
        /*07c0*/ 	.short	0x010a
        /*07c2*/ 	.byte	0x3f
	.zero		1


	//   ....[69]....
        /*07c4*/ 	.word	0x00013e90
        /*07c8*/ 	.word	0x0000000b
        /*07cc*/ 	.word	0x0002a850
        /*07d0*/ 	.short	0x010a
        /*07d2*/ 	.byte	0x3f
	.zero		1


	//   ....[70]....
        /*07d4*/ 	.word	0x00013ef0
        /*07d8*/ 	.word	0x0000000b
        /*07dc*/ 	.word	0x0002a830
        /*07e0*/ 	.short	0x010a
        /*07e2*/ 	.byte	0x3f
	.zero		1


	//   ....[71]....
        /*07e4*/ 	.word	0x00013f50
        /*07e8*/ 	.word	0x0000000b
        /*07ec*/ 	.word	0x0002a850
        /*07f0*/ 	.short	0x010a
        /*07f2*/ 	.byte	0x3f
	.zero		1


	//   ....[72]....
        /*07f4*/ 	.word	0x00013fb0
        /*07f8*/ 	.word	0x00000000
        /*07fc*/ 	.word	0x0002a850
        /*0800*/ 	.short	0x010a
        /*0802*/ 	.byte	0x3f
	.zero		1


	//   ....[73]....
        /*0804*/ 	.word	0x00014110
        /*0808*/ 	.word	0x00000003
        /*080c*/ 	.word	0x0002a840
        /*0810*/ 	.short	0x010a
        /*0812*/ 	.byte	0x3f
	.zero		1


	//   ....[74]....
        /*0814*/ 	.word	0x00014c90
        /*0818*/ 	.word	0x00000003
        /*081c*/ 	.word	0x0002a820
        /*0820*/ 	.short	0x010a
        /*0822*/ 	.byte	0x3f
	.zero		1


	//   ....[75]....
        /*0824*/ 	.word	0x00014cf0
        /*0828*/ 	.word	0x00000003
        /*082c*/ 	.word	0x0002a848
        /*0830*/ 	.short	0x010a
        /*0832*/ 	.byte	0x3f
	.zero		1


	//   ....[76]....
        /*0834*/ 	.word	0x00014d50
        /*0838*/ 	.word	0x00000003
        /*083c*/ 	.word	0x0002a860
        /*0840*/ 	.short	0x010a
        /*0842*/ 	.byte	0x3f
	.zero		1


	//   ....[77]....
        /*0844*/ 	.word	0x00014db0
        /*0848*/ 	.word	0x00000003
        /*084c*/ 	.word	0x0002a840
        /*0850*/ 	.short	0x010a
        /*0852*/ 	.byte	0x3f
	.zero		1


	//   ....[78]....
        /*0854*/ 	.word	0x00014e10
        /*0858*/ 	.word	0x00000003
        /*085c*/ 	.word	0x0002a868
        /*0860*/ 	.short	0x010a
        /*0862*/ 	.byte	0x3f
	.zero		1


	//   ....[79]....
        /*0864*/ 	.word	0x00014e70
        /*0868*/ 	.word	0x00000003
        /*086c*/ 	.word	0x0002a848
        /*0870*/ 	.short	0x010a
        /*0872*/ 	.byte	0x3f
	.zero		1


	//   ....[80]....
        /*0874*/ 	.word	0x00014ed0
        /*0878*/ 	.word	0x00000003
        /*087c*/ 	.word	0x0002a860
        /*0880*/ 	.short	0x010a
        /*0882*/ 	.byte	0x3f
	.zero		1


	//   ....[81]....
        /*0884*/ 	.word	0x00014f20
        /*0888*/ 	.word	0x00000003
        /*088c*/ 	.word	0x0002a860
        /*0890*/ 	.short	0x010a
        /*0892*/ 	.byte	0x3f
	.zero		1


	//   ....[82]....
        /*0894*/ 	.word	0x00014f70
        /*0898*/ 	.word	0x00000002
        /*089c*/ 	.word	0x0002a820
        /*08a0*/ 	.short	0x010a
        /*08a2*/ 	.byte	0x3f
	.zero		1


	//   ....[83]....
        /*08a4*/ 	.word	0x00015110
        /*08a8*/ 	.word	0x00000006
        /*08ac*/ 	.word	0x00000000
        /*08b0*/ 	.short	0x010a
        /*08b2*/ 	.byte	0x3f
	.zero		1


	//   ....[84]....
        /*08b4*/ 	.word	0x00015160
        /*08b8*/ 	.word	0x00000003
        /*08bc*/ 	.word	0x00000000
        /*08c0*/ 	.short	0x010a
        /*08c2*/ 	.byte	0x3f
	.zero		1


	//   ....[85]....
        /*08c4*/ 	.word	0x000151b0
        /*08c8*/ 	.word	0x00000000
        /*08cc*/ 	.word	0x00000000
        /*08d0*/ 	.short	0x010a
        /*08d2*/ 	.byte	0x3f
	.zero		1


	//----- nvinfo : EIATTR_NUM_MBARRIERS
	.align		4
.L_183:
        /*08d4*/ 	.byte	0x03, 0x38
        /*08d6*/ 	.short	0x0016


	//----- nvinfo : EIATTR_EXIT_INSTR_OFFSETS
	.align		4
        /*08d8*/ 	.byte	0x04, 0x1c
        /*08da*/ 	.short	(.L_185 - .L_184)


	//   ....[0]....
.L_184:
        /*08dc*/ 	.word	0x00013c90


	//----- nvinfo : EIATTR_MAX_THREADS
	.align		4
.L_185:
        /*08e0*/ 	.byte	0x04, 0x05
        /*08e2*/ 	.short	(.L_187 - .L_186)
.L_186:
        /*08e4*/ 	.word	0x00000180
        /*08e8*/ 	.word	0x00000001
        /*08ec*/ 	.word	0x00000001


	//----- nvinfo : EIATTR_CRS_STACK_SIZE
	.align		4
.L_187:
        /*08f0*/ 	.byte	0x04, 0x1e
        /*08f2*/ 	.short	(.L_189 - .L_188)
.L_188:
        /*08f4*/ 	.word	0x00000000


	//----- nvinfo : EIATTR_CBANK_PARAM_SIZE
	.align		4
.L_189:
        /*08f8*/ 	.byte	0x03, 0x19
        /*08fa*/ 	.short	0x0a70


	//----- nvinfo : EIATTR_PARAM_CBANK
	.align		4
        /*08fc*/ 	.byte	0x04, 0x0a
        /*08fe*/ 	.short	(.L_191 - .L_190)
	.align		4
.L_190:
        /*0900*/ 	.word	index@(.nv.constant0._ZN7cutlass13device_kernelIN5flash11enable_sm90INS1_16FlashAttnFwdSm90INS1_25CollectiveMainloopFwdSm90ILi2EN4cute5tupleIJNS5_1CILi1EEES8_S8_EEENS6_IJNS7_ILi128EEENS7_ILi96EEENS7_ILi192EEEEEELi128ENS_6half_tEfNS_4arch4Sm90ELb0ELb1ELb1ELb0ELb0ELb0ELb0ELb1ELb1ELb1ELb1ELb0EEENS1_21CollectiveEpilogueFwdINS6_IJSA_SA_SB_EEES9_SE_SG_Li256ELb0ELb1ELb1ELb0EEENS1_19SingleTileSchedulerILb0ELb1ELb1ELi128EEEEEEEEEvNT_6ParamsE)
        /*0904*/ 	.short	0x0210
        /*0906*/ 	.short	0x0a70


	//----- nvinfo : EIATTR_SW_WAR
	.align		4
.L_191:
        /*0908*/ 	.byte	0x04, 0x36
        /*090a*/ 	.short	(.L_193 - .L_192)
.L_192:
        /*090c*/ 	.word	0x00000008
.L_193:


//--------------------- .nv.info._ZN7cutlass13device_kernelIN5flash11enable_sm90INS1_16FlashAttnFwdSm90INS1_25CollectiveMainloopFwdSm90ILi2EN4cute5tupleIJNS5_1CILi1EEES8_S8_EEENS6_IJNS7_ILi128EEENS7_ILi96EEENS7_ILi192EEEEEELi128ENS_6half_tEfNS_4arch4Sm90ELb0ELb1ELb1ELb1ELb0ELb0ELb0ELb1ELb1ELb1ELb1ELb0EEENS1_21CollectiveEpilogueFwdINS6_IJSA_SA_SB_EEES9_SE_SG_Li256ELb1ELb1ELb1ELb0EEENS1_36VarlenDynamicPersistentTileSchedulerILi128ELi96ELi256ELi128ELb1ELb1ELb1ELb1ELb0ELb1EEEEEEEEEvNT_6ParamsE --------------------------
	.section	.nv.info._ZN7cutlass13device_kernelIN5flash11enable_sm90INS1_16FlashAttnFwdSm90INS1_25CollectiveMainloopFwdSm90ILi2EN4cute5tupleIJNS5_1CILi1EEES8_S8_EEENS6_IJNS7_ILi128EEENS7_ILi96EEENS7_ILi192EEEEEELi128ENS_6half_tEfNS_4arch4Sm90ELb0ELb1ELb1ELb1ELb0ELb0ELb0ELb1ELb1ELb1ELb1ELb0EEENS1_21CollectiveEpilogueFwdINS6_IJSA_SA_SB_EEES9_SE_SG_Li256ELb1ELb1ELb1ELb0EEENS1_36VarlenDynamicPersistentTileSchedulerILi128ELi96ELi256ELi128ELb1ELb1ELb1ELb1ELb0ELb1EEEEEEEEEvNT_6ParamsE,"",@"SHT_CUDA_INFO"
	.sectionflags	@""
	.align	4


	//----- nvinfo : EIATTR_CUDA_API_VERSION
	.align		4
        /*0000*/ 	.byte	0x04, 0x37
        /*0002*/ 	.short	(.L_195 - .L_194)
.L_194:
        /*0004*/ 	.word	0x00000082


	//----- nvinfo : EIATTR_KPARAM_INFO
	.align		4
.L_195:
        /*0008*/ 	.byte	0x04, 0x17
        /*000a*/ 	.short	(.L_197 - .L_196)
.L_196:
        /*000c*/ 	.word	0x00000000
        /*0010*/ 	.short	0x0000
        /*0012*/ 	.short	0x0070
        /*0014*/ 	.byte	0x00, 0xf0, 0x01, 0x2a


	//----- nvinfo : EIATTR_SPARSE_MMA_MASK
	.align		4
.L_197:
        /*0018*/ 	.byte	0x03, 0x50
        /*001a*/ 	.short	0x0000


	//----- nvinfo : EIATTR_MAXREG_COUNT
	.align		4
        /*001c*/ 	.byte	0x03, 0x1b
        /*001e*/ 	.short	0x00a8


	//----- nvinfo : EIATTR_NUM_BARRIERS
	.align		4
        /*0020*/ 	.byte	0x02, 0x4c
        /*0022*/ 	.byte	0x09
	.zero		1


	//----- nvinfo : EIATTR_EXTERNS
	.align		4
        /*0024*/ 	.byte	0x04, 0x0f
        /*0026*/ 	.short	(.L_199 - .L_198)


	//   ....[0]....
	.align		4
.L_198:
        /*0028*/ 	.word	index@(__assertfail)


	//----- nvinfo : EIATTR_ANNOTATIONS
	.align		4
.L_199:
        /*002c*/ 	.byte	0x04, 0x55
        /*002e*/ 	.short	(.L_201 - .L_200)


	//   ....[0]....
.L_200:
        /* <DEDUP_REMOVED lines=72> */


	//----- nvinfo : EIATTR_MERCURY_ISA_VERSION
	.align		4
.L_201:
        /*0498*/ 	.byte	0x03, 0x5f
        /*049a*/ 	.short	0x0101


	//----- nvinfo : EIATTR_UNUSED_LOAD_BYTE_OFFSET
	.align		4
        /*049c*/ 	.byte	0x04, 0x44
        /*049e*/ 	.short	(.L_203 - .L_202)


	//   ....[0]....
.L_202:
        /*04a0*/ 	.word	0x00000a10
        /*04a4*/ 	.word	0x0000fff0


	//   ....[1]....
        /*04a8*/ 	.word	0x0000ec60
        /*04ac*/ 	.word	0x0000fff0


	//----- nvinfo : EIATTR_INT_WARP_WIDE_INSTR_OFFSETS
	.align		4
.L_203:
        /*04b0*/ 	.byte	0x04, 0x31
        /*04b2*/ 	.short	(.L_205 - .L_204)


	//   ....[0]....
.L_204:
        /*04b4*/ 	.word	0x00000130


	//   ....[1]....
        /*04b8*/ 	.word	0x00000170


	//   ....[2]....
        /*04bc*/ 	.word	0x000001e0


	//   ....[3]....
        /*04c0*/ 	.word	0x00013c90


	//   ....[4]....
        /*04c4*/ 	.word	0x00013d30


	//   ....[5]....
        /*04c8*/ 	.word	0x00017860


	//   ....[6]....
        /*04cc*/ 	.word	0x000178d0


	//----- nvinfo : EIATTR_COOP_GROUP_MASK_REGIDS
	.align		4
.L_205:
        /*04d0*/ 	.byte	0x04, 0x29
        /*04d2*/ 	.short	(.L_207 - .L_206)


	//   ....[0]....
.L_206:
        /*04d4*/ 	.word	0xffffffff


	//   ....[1]....
        /*04d8*/ 	.word	0xffffffff


	//   ....[2]....
        /*04dc*/ 	.word	0xffffffff


	//   ....[3]....
        /*04e0*/ 	.word	0xffffffff


	//   ....[4]....
        /*04e4*/ 	.word	0xffffffff


	//   ....[5]....
        /*04e8*/ 	.word	0xffffffff


	//   ....[6]....
        /*04ec*/ 	.word	0xffffffff


	//   ....[7]....
        /*04f0*/ 	.word	0xffffffff


	//   ....[8]....
        /*04f4*/ 	.word	0xffffffff


	//   ....[9]....
        /*04f8*/ 	.word	0xffffffff


	//   ....[10]....
        /*04fc*/ 	.word	0xffffffff


	//   ....[11]....
        /*0500*/ 	.word	0xffffffff


	//   ....[12]....
        /*0504*/ 	.word	0xffffffff


	//   ....[13]....
        /*0508*/ 	.word	0xffffffff


	//   ....[14]....
        /*050c*/ 	.word	0xffffffff


	//   ....[15]....
        /*0510*/ 	.word	0xffffffff


	//   ....[16]....
        /*0514*/ 	.word	0xffffffff


	//   ....[17]....
        /*0518*/ 	.word	0xffffffff


	//   ....[18]....
        /*051c*/ 	.word	0xffffffff


	//   ....[19]....
        /*0520*/ 	.word	0xffffffff


	//   ....[20]....
        /*0524*/ 	.word	0xffffffff


	//   ....[21]....
        /*0528*/ 	.word	0xffffffff


	//   ....[22]....
        /*052c*/ 	.word	0xffffffff


	//   ....[23]....
        /*0530*/ 	.word	0xffffffff


	//   ....[24]....
        /*0534*/ 	.word	0xffffffff


	//   ....[25]....
        /*0538*/ 	.word	0xffffffff


	//   ....[26]....
        /*053c*/ 	.word	0xffffffff


	//   ....[27]....
        /*0540*/ 	.word	0xffffffff


	//   ....[28]....
        /*0544*/ 	.word	0xffffffff


	//   ....[29]....
        /*0548*/ 	.word	0xffffffff


	//   ....[30]....
        /*054c*/ 	.word	0xffffffff


	//   ....[31]....
        /*0550*/ 	.word	0xffffffff


	//   ....[32]....
        /*0554*/ 	.word	0xffffffff


	//   ....[33]....
        /*0558*/ 	.word	0xffffffff


	//   ....[34]....
        /*055c*/ 	.word	0xffffffff


	//   ....[35]....
        /*0560*/ 	.word	0xffffffff


	//   ....[36]....
        /*0564*/ 	.word	0xffffffff


	//   ....[37]....
        /*0568*/ 	.word	0xffffffff


	//   ....[38]....
        /*056c*/ 	.word	0xffffffff


	//   ....[39]....
        /*0570*/ 	.word	0xffffffff


	//   ....[40]....
        /*0574*/ 	.word	0xffffffff


	//   ....[41]....
        /*0578*/ 	.word	0xffffffff


	//   ....[42]....
        /*057c*/ 	.word	0xffffffff


	//   ....[43]....
        /*0580*/ 	.word	0xffffffff


	//   ....[44]....
        /*0584*/ 	.word	0xffffffff


	//   ....[45]....
        /*0588*/ 	.word	0xffffffff


	//   ....[46]....
        /*058c*/ 	.word	0xffffffff


	//   ....[47]....
        /*0590*/ 	.word	0xffffffff


	//   ....[48]....
        /*0594*/ 	.word	0xffffffff


	//   ....[49]....
        /*0598*/ 	.word	0xffffffff


	//   ....[50]....
        /*059c*/ 	.word	0xffffffff


	//   ....[51]....
        /*05a0*/ 	.word	0xffffffff


	//   ....[52]....
        /*05a4*/ 	.word	0xffffffff


	//   ....[53]....
        /*05a8*/ 	.word	0xffffffff


	//   ....[54]....
        /*05ac*/ 	.word	0xffffffff


	//   ....[55]....
        /*05b0*/ 	.word	0xffffffff


	//   ....[56]....
        /*05b4*/ 	.word	0xffffffff


	//   ....[57]....
        /*05b8*/ 	.word	0xffffffff


	//   ....[58]....
        /*05bc*/ 	.word	0xffffffff


	//   ....[59]....
        /*05c0*/ 	.word	0xffffffff


	//   ....[60]....
        /*05c4*/ 	.word	0xffffffff


	//   ....[61]....
        /*05c8*/ 	.word	0xffffffff


	//   ....[62]....
        /*05cc*/ 	.word	0xffffffff


	//   ....[63]....
        /*05d0*/ 	.word	0xffffffff


	//   ....[64]....
        /*05d4*/ 	.word	0xffffffff


	//   ....[65]....
        /*05d8*/ 	.word	0xffffffff


	//   ....[66]....
        /*05dc*/ 	.word	0xffffffff


	//   ....[67]....
        /*05e0*/ 	.word	0xffffffff


	//   ....[68]....
        /*05e4*/ 	.word	0xffffffff


	//   ....[69]....
        /*05e8*/ 	.word	0xffffffff


	//   ....[70]....
        /*05ec*/ 	.word	0xffffffff


	//   ....[71]....
        /*05f0*/ 	.word	0xffffffff


	//   ....[72]....
        /*05f4*/ 	.word	0xffffffff


	//   ....[73]....
        /*05f8*/ 	.word	0xffffffff


	//   ....[74]....
        /*05fc*/ 	.word	0xffffffff


	//   ....[75]....
        /*0600*/ 	.word	0xffffffff


	//   ....[76]....
        /*0604*/ 	.word	0xffffffff


	//   ....[77]....
        /*0608*/ 	.word	0xffffffff


	//   ....[78]....
        /*060c*/ 	.word	0xffffffff


	//   ....[79]....
        /*0610*/ 	.word	0xffffffff


	//   ....[80]....
        /*0614*/ 	.word	0xffffffff


	//   ....[81]....
        /*0618*/ 	.word	0xffffffff


	//   ....[82]....
        /*061c*/ 	.word	0xffffffff


	//   ....[83]....
        /*0620*/ 	.word	0xffffffff


	//   ....[84]....
        /*0624*/ 	.word	0xffffffff


	//   ....[85]....
        /*0628*/ 	.word	0xffffffff


	//   ....[86]....
        /*062c*/ 	.word	0xffffffff


	//   ....[87]....
        /*0630*/ 	.word	0xffffffff


	//   ....[88]....
        /*0634*/ 	.word	0xffffffff


	//   ....[89]....
        /*0638*/ 	.word	0xffffffff


	//   ....[90]....
        /*063c*/ 	.word	0xffffffff


	//   ....[91]....
        /*0640*/ 	.word	0xffffffff


	//   ....[92]....
        /*0644*/ 	.word	0xffffffff


	//   ....[93]....
        /*0648*/ 	.word	0xffffffff


	//   ....[94]....
        /*064c*/ 	.word	0xffffffff


	//   ....[95]....
        /*0650*/ 	.word	0xffffffff


	//   ....[96]....
        /*0654*/ 	.word	0xffffffff


	//   ....[97]....
        /*0658*/ 	.word	0xffffffff


	//   ....[98]....
        /*065c*/ 	.word	0xffffffff


	//   ....[99]....
        /*0660*/ 	.word	0xffffffff


	//   ....[100]....
        /*0664*/ 	.word	0xffffffff


	//   ....[101]....
        /*0668*/ 	.word	0xffffffff


	//   ....[102]....
        /*066c*/ 	.word	0xffffffff


	//   ....[103]....
        /*0670*/ 	.word	0xffffffff


	//   ....[104]....
        /*0674*/ 	.word	0xffffffff


	//   ....[105]....
        /*0678*/ 	.word	0xffffffff


	//   ....[106]....
        /*067c*/ 	.word	0xffffffff


	//   ....[107]....
        /*0680*/ 	.word	0xffffffff


	//   ....[108]....
        /*0684*/ 	.word	0xffffffff


	//   ....[109]....
        /*0688*/ 	.word	0xffffffff


	//   ....[110]....
        /*068c*/ 	.word	0xffffffff


	//   ....[111]....
        /*0690*/ 	.word	0x0500000f


	//   ....[112]....
        /*0694*/ 	.word	0x0500000f


	//   ....[113]....
        /*0698*/ 	.word	0x0500000f


	//   ....[114]....
        /*069c*/ 	.word	0x0500000f


	//   ....[115]....
        /*06a0*/ 	.word	0x0500000f


	//   ....[116]....
        /*06a4*/ 	.word	0x0500000f


	//   ....[117]....
        /*06a8*/ 	.word	0x0500000f


	//   ....[118]....
        /*06ac*/ 	.word	0x0500000f


	//   ....[119]....
        /*06b0*/ 	.word	0x0500000f


	//   ....[120]....
        /*06b4*/ 	.word	0x0500000f


	//   ....[121]....
        /*06b8*/ 	.word	0x0500000f


	//   ....[122]....
        /*06bc*/ 	.word	0x0500000f


	//   ....[123]....
        /*06c0*/ 	.word	0x0500000f


	//   ....[124]....
        /*06c4*/ 	.word	0x0500000f


	//   ....[125]....
        /*06c8*/ 	.word	0x0500000f


	//   ....[126]....
        /*06cc*/ 	.word	0x0500000f


	//   ....[127]....
        /*06d0*/ 	.word	0x0500000f


	//   ....[128]....
        /*06d4*/ 	.word	0x0500000f


	//   ....[129]....
        /*06d8*/ 	.word	0x0500000f


	//   ....[130]....
        /*06dc*/ 	.word	0x0500000f


	//   ....[131]....
        /*06e0*/ 	.word	0x0500000f


	//   ....[132]....
        /*06e4*/ 	.word	0x0500000f


	//   ....[133]....
        /*06e8*/ 	.word	0x0500000f


	//   ....[134]....
        /*06ec*/ 	.word	0x0500000f


	//   ....[135]....
        /*06f0*/ 	.word	0x0500000f


	//   ....[136]....
        /*06f4*/ 	.word	0x0500000f


	//   ....[137]....
        /*06f8*/ 	.word	0x0500000f


	//   ....[138]....
        /*06fc*/ 	.word	0x0500000f


	//   ....[139]....
        /*0700*/ 	.word	0x0500000f


	//   ....[140]....
        /*0704*/ 	.word	0x0500000f


	//   ....[141]....
        /*0708*/ 	.word	0x0500000f


	//   ....[142]....
        /*070c*/ 	.word	0x0500000f


	//   ....[143]....
        /*0710*/ 	.word	0x0500000f


	//   ....[144]....
        /*0714*/ 	.word	0x0500000f


	//   ....[145]....
        /*0718*/ 	.word	0x0500000f


	//   ....[146]....
        /*071c*/ 	.word	0x0500000f


	//----- nvinfo : EIATTR_COOP_GROUP_INSTR_OFFSETS
	.align		4
.L_207:
        /*0720*/ 	.byte	0x04, 0x28
        /*0722*/ 	.short	(.L_209 - .L_208)


	//   ....[0]....
.L_208:
        /*0724*/ 	.word	0x00000060


	//   ....[1]....
        /*0728*/ 	.word	0x00000140


	//   ....[2]....
        /*072c*/ 	.word	0x00000190


	//   ....[3]....
        /*0730*/ 	.word	0x000003c0


	//   ....[4]....
        /*0734*/ 	.word	0x00000520


	//   ....[5]....
        /*0738*/ 	.word	0x00000640


	//   ....[6]....
        /*073c*/ 	.word	0x000007a0


	//   ....[7]....
        /*0740*/ 	.word	0x00001e50


	//   ....[8]....
        /*0744*/ 	.word	0x00002a20


	//   ....[9]....
        /*0748*/ 	.word	0x00003120


	//   ....[10]....
        /*074c*/ 	.word	0x00003e80


	//   ....[11]....
        /*0750*/ 	.word	0x00003f90


	//   ....[12]....
        /*0754*/ 	.word	0x00004640


	//   ....[13]....
        /*0758*/ 	.word	0x000046b0


	//   ....[14]....
        /*075c*/ 	.word	0x00006580


	//   ....[15]....
        /*0760*/ 	.word	0x00006ea0


	//   ....[16]....
        /*0764*/ 	.word	0x00007530


	//   ....[17]....
        /*0768*/ 	.word	0x00007640


	//   ....[18]....
        /*076c*/ 	.word	0x00007c50


	//   ....[19]....
        /*0770*/ 	.word	0x00007ca0


	//   ....[20]....
        /*0774*/ 	.word	0x00009d30


	//   ....[21]....
        /*0778*/ 	.word	0x00009d80


	//   ....[22]....
        /*077c*/ 	.word	0x00009fe0


	//   ....[23]....
        /*0780*/ 	.word	0x0000a030


	//   ....[24]....
        /*0784*/ 	.word	0x0000bcb0


	//   ....[25]....
        /*0788*/ 	.word	0x0000c770


	//   ....[26]....
        /*078c*/ 	.word	0x0000cdf0


	//   ....[27]....
        /*0790*/ 	.word	0x0000cf10


	//   ....[28]....
        /*0794*/ 	.word	0x0000d4d0


	//   ....[29]....
        /*0798*/ 	.word	0x0000d520


	//   ....[30]....
        /*079c*/ 	.word	0x0000e3b0


	//   ....[31]....
        /*07a0*/ 	.word	0x0000e3f0


	//   ....[32]....
        /*07a4*/ 	.word	0x0000e4f0


	//   ....[33]....
        /*07a8*/ 	.word	0x0000e500


	//   ....[34]....
        /*07ac*/ 	.word	0x0000f810


	//   ....[35]....
        /*07b0*/ 	.word	0x0000f850


	//   ....[36]....
        /*07b4*/ 	.word	0x0000f880


	//   ....[37]....
        /*07b8*/ 	.word	0x0000f8b0


	//   ....[38]....
        /*07bc*/ 	.word	0x0000ff90


	//   ....[39]....
        /*07c0*/ 	.word	0x0000ffb0


	//   ....[40]....
        /*07c4*/ 	.word	0x00010090


	//   ....[41]....
        /*07c8*/ 	.word	0x000100b0


	//   ....[42]....
        /*07cc*/ 	.word	0x00010180


	//   ....[43]....
        /*07d0*/ 	.word	0x000101a0


	//   ....[44]....
        /*07d4*/ 	.word	0x00010280


	//   ....[45]....
        /*07d8*/ 	.word	0x000102a0


	//   ....[46]....
        /*07dc*/ 	.word	0x000106a0


	//   ....[47]....
        /*07e0*/ 	.word	0x000106b0


	//   ....[48]....
        /*07e4*/ 	.word	0x00010b00


	//   ....[49]....
        /*07e8*/ 	.word	0x00010b10


	//   ....[50]....
        /*07ec*/ 	.word	0x00011970


	//   ....[51]....
        /*07f0*/ 	.word	0x000119a0


	//   ....[52]....
        /*07f4*/ 	.word	0x00011a80


	//   ....[53]....
        /*07f8*/ 	.word	0x00011aa0


	//   ....[54]....
        /*07fc*/ 	.word	0x00011b70


	//   ....[55]....
        /*0800*/ 	.word	0x00011b90


	//   ....[56]....
        /*0804*/ 	.word	0x00011c70


	//   ....[57]....
        /*0808*/ 	.word	0x00011c90


	//   ....[58]....
        /*080c*/ 	.word	0x00011e00


	//   ....[59]....
        /*0810*/ 	.word	0x00012040


	//   ....[60]....
        /*0814*/ 	.word	0x00012070


	//   ....[61]....
        /*0818*/ 	.word	0x000120a0


	//   ....[62]....
        /*081c*/ 	.word	0x000120d0


	//   ....[63]....
        /*0820*/ 	.word	0x00012100


	//   ....[64]....
        /*0824*/ 	.word	0x00012130


	//   ....[65]....
        /*0828*/ 	.word	0x000122e0


	//   ....[66]....
        /*082c*/ 	.word	0x00012310


	//   ....[67]....
        /*0830*/ 	.word	0x00012340


	//   ....[68]....
        /*0834*/ 	.word	0x00012370


	//   ....[69]....
        /*0838*/ 	.word	0x000123a0


	//   ....[70]....
        /*083c*/ 	.word	0x000123d0


	//   ....[71]....
        /*0840*/ 	.word	0x00012470


	//   ....[72]....
        /*0844*/ 	.word	0x000124a0


	//   ....[73]....
        /*0848*/ 	.word	0x000124b0


	//   ....[74]....
        /*084c*/ 	.word	0x000124e0


	//   ....[75]....
        /*0850*/ 	.word	0x00014280


	//   ....[76]....
        /*0854*/ 	.word	0x00014ec0


	//   ....[77]....
        /*0858*/ 	.word	0x00014ee0


	//   ....[78]....
        /*085c*/ 	.word	0x00014ef0


	//   ....[79]....
        /*0860*/ 	.word	0x00014f20


	//   ....[80]....
        /*0864*/ 	.word	0x00015040


	//   ....[81]....
        /*0868*/ 	.word	0x00015050


	//   ....[82]....
        /*086c*/ 	.word	0x000150f0


	//   ....[83]....
        /*0870*/ 	.word	0x00015100


	//   ....[84]....
        /*0874*/ 	.word	0x000151a0


	//   ....[85]....
        /*0878*/ 	.word	0x000151b0


	//   ....[86]....
        /*087c*/ 	.word	0x00015250


	//   ....[87]....
        /*0880*/ 	.word	0x00015260


	//   ....[88]....
        /*0884*/ 	.word	0x000152e0


	//   ....[89]....
        /*0888*/ 	.word	0x00015310


	//   ....[90]....
        /*088c*/ 	.word	0x00015360


	//   ....[91]....
        /*0890*/ 	.word	0x000153a0


	//   ....[92]....
        /*0894*/ 	.word	0x00017fb0


	//   ....[93]....
        /*0898*/ 	.word	0x00018030


	//   ....[94]....
        /*089c*/ 	.word	0x00018060


	//   ....[95]....
        /*08a0*/ 	.word	0x00018070


	//   ....[96]....
        /*08a4*/ 	.word	0x000180a0


	//   ....[97]....
        /*08a8*/ 	.word	0x000180d0


	//   ....[98]....
        /*08ac*/ 	.word	0x00018100


	//   ....[99]....
        /*08b0*/ 	.word	0x00018130


	//   ....[100]....
        /*08b4*/ 	.word	0x00018300


	//   ....[101]....
        /*08b8*/ 	.word	0x00018330


	//   ....[102]....
        /*08bc*/ 	.word	0x00018360


	//   ....[103]....
        /*08c0*/ 	.word	0x00018390


	//   ....[104]....
        /*08c4*/ 	.word	0x000183c0


	//   ....[105]....
        /*08c8*/ 	.word	0x000183f0


	//   ....[106]....
        /*08cc*/ 	.word	0x000184c0


	//   ....[107]....
        /*08d0*/ 	.word	0x000184e0


	//   ....[108]....
        /*08d4*/ 	.word	0x000184f0


	//   ....[109]....
        /*08d8*/ 	.word	0x00018570


	//   ....[110]....
        /*08dc*/ 	.word	0x000190c0


	//   ....[111]....
        /*08e0*/ 	.word	0x00019750


	//   ....[112]....
        /*08e4*/ 	.word	0x00019930


	//   ....[113]....
        /*08e8*/ 	.word	0x00019980


	//   ....[114]....
        /*08ec*/ 	.word	0x00019ab0


	//   ....[115]....
        /*08f0*/ 	.word	0x00019b00


	//   ....[116]....
        /*08f4*/ 	.word	0x00019c40


	//   ....[117]....
        /*08f8*/ 	.word	0x00019cb0


	//   ....[118]....
        /*08fc*/ 	.word	0x00019de0


	//   ....[119]....
        /*0900*/ 	.word	0x00019e30


	//   ....[120]....
        /*0904*/ 	.word	0x00019f60


	//   ....[121]....
        /*0908*/ 	.word	0x00019fb0


	//   ....[122]....
        /*090c*/ 	.word	0x0001a0e0


	//   ....[123]....
        /*0910*/ 	.word	0x0001a130


	//   ....[124]....
        /*0914*/ 	.word	0x0001a240


	//   ....[125]....
        /*0918*/ 	.word	0x0001a2b0


	//   ....[126]....
        /*091c*/ 	.word	0x0001a3c0


	//   ....[127]....
        /*0920*/ 	.word	0x0001a410


	//   ....[128]....
        /*0924*/ 	.word	0x0001a740


	//   ....[129]....
        /*0928*/ 	.word	0x0001a7e0


	//   ....[130]....
        /*092c*/ 	.word	0x0001a980


	//   ....[131]....
        /*0930*/ 	.word	0x0001aa00


	//   ....[132]....
        /*0934*/ 	.word	0x0001aa80


	//   ....[133]....
        /*0938*/ 	.word	0x0001ab00


	//   ....[134]....
        /*093c*/ 	.word	0x0001ab80


	//   ....[135]....
        /*0940*/ 	.word	0x0001ac10


	//   ....[136]....
        /*0944*/ 	.word	0x0001acb0


	//   ....[137]....
        /*0948*/ 	.word	0x0001ad60


	//   ....[138]....
        /*094c*/ 	.word	0x0001ade0


	//   ....[139]....
        /*0950*/ 	.word	0x0001ae60


	//   ....[140]....
        /*0954*/ 	.word	0x0001aee0


	//   ....[141]....
        /*0958*/ 	.word	0x0001af70


	//   ....[142]....
        /*095c*/ 	.word	0x0001aff0


	//   ....[143]....
        /*0960*/ 	.word	0x0001b0a0


	//   ....[144]....
        /*0964*/ 	.word	0x0001b0f0


	//   ....[145]....
        /*0968*/ 	.word	0x0001b1b0


	//   ....[146]....
        /*096c*/ 	.word	0x0001b2e0


	//----- nvinfo : EIATTR_REG_RECONFIG
	.align		4
.L_209:
        /*0970*/ 	.byte	0x01, 0x54
	.zero		2


	//----- nvinfo : EIATTR_SYSCALL_OFFSETS
	.align		4
        /*0974*/ 	.byte	0x04, 0x46
        /*0976*/ 	.short	(.L_211 - .L_210)


	//   ....[0]....
.L_210:
        /*0978*/ 	.word	0x00002030


	//   ....[1]....
        /*097c*/ 	.word	0x00013ea0


	//   ....[2]....
        /*0980*/ 	.word	0x00013ff0


	//   ....[3]....
        /*0984*/ 	.word	0x000140e0


	//   ....[4]....
        /*0988*/ 	.word	0x000149e0


	//----- nvinfo : EIATTR_MBARRIER_INSTR_OFFSETS
	.align		4
.L_211:
        /*098c*/ 	.byte	0x04, 0x39
        /*098e*/ 	.short	(.L_213 - .L_212)


	//   ....[0]....
.L_212:
        /*0990*/ 	.word	0x00000270
        /*0994*/ 	.word	0x000000ff
        /*0998*/ 	.word	0x0002a800
        /*099c*/ 	.short	0x0100
        /*099e*/ 	.byte	0x08
	.zero		1


	//   ....[1]....
        /*09a0*/ 	.word	0x00000280
        /*09a4*/ 	.word	0x000000ff
        /*09a8*/ 	.word	0x0002a820
        /*09ac*/ 	.short	0x0100
        /*09ae*/ 	.byte	0x08
	.zero		1


	//   ....[2]....
        /*09b0*/ 	.word	0x00000370
        /*09b4*/ 	.word	0x000000ff
        /*09b8*/ 	.word	0x0002a830
        /*09bc*/ 	.short	0x0100
        /*09be*/ 	.byte	0x08
	.zero		1


	//   ....[3]....
        /*09c0*/ 	.word	0x00000380
        /*09c4*/ 	.word	0x000000ff
        /*09c8*/ 	.word	0x0002a840
        /*09cc*/ 	.short	0x0100
        /*09ce*/ 	.byte	0x08
	.zero		1


	//   ....[4]....
        /*09d0*/ 	.word	0x00000390
        /*09d4*/ 	.word	0x000000ff
        /*09d8*/ 	.word	0x0002a838
        /*09dc*/ 	.short	0x0100
        /*09de*/ 	.byte	0x08
	.zero		1


	//   ....[5]....
        /*09e0*/ 	.word	0x000003a0
        /*09e4*/ 	.word	0x000000ff
        /*09e8*/ 	.word	0x0002a848
        /*09ec*/ 	.short	0x0100
        /*09ee*/ 	.byte	0x08
	.zero		1


	//   ....[6]....
        /*09f0*/ 	.word	0x000004d0
        /*09f4*/ 	.word	0x000000ff
        /*09f8*/ 	.word	0x0002a850
        /*09fc*/ 	.short	0x0100
        /*09fe*/ 	.byte	0x08
	.zero		1


	//   ....[7]....
        /*0a00*/ 	.word	0x000004e0
        /*0a04*/ 	.word	0x000000ff
        /*0a08*/ 	.word	0x0002a860
        /*0a0c*/ 	.short	0x0100
        /*0a0e*/ 	.byte	0x08
	.zero		1


	//   ....[8]....
        /*0a10*/ 	.word	0x000004f0
        /*0a14*/ 	.word	0x000000ff
        /*0a18*/ 	.word	0x0002a858
        /*0a1c*/ 	.short	0x0100
        /*0a1e*/ 	.byte	0x08
	.zero		1


	//   ....[9]....
        /*0a20*/ 	.word	0x00000500
        /*0a24*/ 	.word	0x000000ff
        /*0a28*/ 	.word	0x0002a868
        /*0a2c*/ 	.short	0x0100
        /*0a2e*/ 	.byte	0x08
	.zero		1


	//   ....[10]....
        /*0a30*/ 	.word	0x000005f0
        /*0a34*/ 	.word	0x000000ff
        /*0a38*/ 	.word	0x0002a870
        /*0a3c*/ 	.short	0x0100
        /*0a3e*/ 	.byte	0x06
	.zero		1


	//   ....[11]....
        /*0a40*/ 	.word	0x00000600
        /*0a44*/ 	.word	0x000000ff
        /*0a48*/ 	.word	0x0002a880
        /*0a4c*/ 	.short	0x0100
        /*0a4e*/ 	.byte	0x06
	.zero		1


	//   ....[12]....
        /*0a50*/ 	.word	0x00000610
        /*0a54*/ 	.word	0x000000ff
        /*0a58*/ 	.word	0x0002a878
        /*0a5c*/ 	.short	0x0100
        /*0a5e*/ 	.byte	0x06
	.zero		1


	//   ....[13]....
        /*0a60*/ 	.word	0x00000620
        /*0a64*/ 	.word	0x000000ff
        /*0a68*/ 	.word	0x0002a888
        /*0a6c*/ 	.short	0x0100
        /*0a6e*/ 	.byte	0x06
	.zero		1


	//   ....[14]....
        /*0a70*/ 	.word	0x00000750
        /*0a74*/ 	.word	0x000000ff
        /*0a78*/ 	.word	0x0002a890
        /*0a7c*/ 	.short	0x0100
        /*0a7e*/ 	.byte	0x08
	.zero		1


	//   ....[15]....
        /*0a80*/ 	.word	0x00000760
        /*0a84*/ 	.word	0x000000ff
        /*0a88*/ 	.word	0x0002a8a0
        /*0a8c*/ 	.short	0x0100
        /*0a8e*/ 	.byte	0x08
	.zero		1


	//   ....[16]....
        /*0a90*/ 	.word	0x00000770
        /*0a94*/ 	.word	0x000000ff
        /*0a98*/ 	.word	0x0002a898
        /*0a9c*/ 	.short	0x0100
        /*0a9e*/ 	.byte	0x08
	.zero		1


	//   ....[17]....
        /*0aa0*/ 	.word	0x00000780
        /*0aa4*/ 	.word	0x000000ff
        /*0aa8*/ 	.word	0x0002a8a8
        /*0aac*/ 	.short	0x0100
        /*0aae*/ 	.byte	0x08
	.zero		1


	//   ....[18]....
        /*0ab0*/ 	.word	0x000008b0
        /*0ab4*/ 	.word	0x000000ff
        /*0ab8*/ 	.word	0x0002a8b0
        /*0abc*/ 	.short	0x0100
        /*0abe*/ 	.byte	0x08
	.zero		1


	//   ....[19]....
        /*0ac0*/ 	.word	0x000008c0
        /*0ac4*/ 	.word	0x000000ff
        /*0ac8*/ 	.word	0x0002a8c0
        /*0acc*/ 	.short	0x0100
        /*0ace*/ 	.byte	0x08
	.zero		1


	//   ....[20]....
        /*0ad0*/ 	.word	0x000008d0
        /*0ad4*/ 	.word	0x000000ff
        /*0ad8*/ 	.word	0x0002a8b8
        /*0adc*/ 	.short	0x0100
        /*0ade*/ 	.byte	0x08
	.zero		1


	//   ....[21]....
        /*0ae0*/ 	.word	0x000008e0
        /*0ae4*/ 	.word	0x000000ff
        /*0ae8*/ 	.word	0x0002a8c8
        /*0aec*/ 	.short	0x0100
        /*0aee*/ 	.byte	0x08
	.zero		1


	//   ....[22]....
        /*0af0*/ 	.word	0x000020d0
        /*0af4*/ 	.word	0x000000ff
        /*0af8*/ 	.word	0x0002a800
        /*0afc*/ 	.short	0x010a
        /*0afe*/ 	.byte	0x26
	.zero		1


	//   ....[23]....
        /*0b00*/ 	.word	0x00002150
        /*0b04*/ 	.word	0x00000015
        /*0b08*/ 	.word	0x0002a830
        /*0b0c*/ 	.short	0x010a
        /*0b0e*/ 	.byte	0x3f
	.zero		1


	//   ....[24]....
        /*0b10*/ 	.word	0x000021c0
        /*0b14*/ 	.word	0x00000015
        /*0b18*/ 	.word	0x0002a830
        /*0b1c*/ 	.short	0x010a
        /*0b1e*/ 	.byte	0x3f
	.zero		1


	//   ....[25]....
        /*0b20*/ 	.word	0x000029c0
        /*0b24*/ 	.word	0x0000000c
        /*0b28*/ 	.word	0x00000000
        /*0b2c*/ 	.short	0x0101
        /*0b2e*/ 	.byte	0x3f
	.zero		1


	//   ....[26]....
        /*0b30*/ 	.word	0x00005360
        /*0b34*/ 	.word	0x000000ff
        /*0b38*/ 	.word	0x0002a830
        /*0b3c*/ 	.short	0x010a
        /*0b3e*/ 	.byte	0x07
	.zero		1


	//   ....[27]....
        /*0b40*/ 	.word	0x000053a0
        /*0b44*/ 	.word	0x000000ff
        /*0b48*/ 	.word	0x0002a830
        /*0b4c*/ 	.short	0x010a
        /*0b4e*/ 	.byte	0x07
	.zero		1


	//   ....[28]....
        /*0b50*/ 	.word	0x00005c60
        /*0b54*/ 	.word	0x000000ff
        /*0b58*/ 	.word	0x0002a850
        /*0b5c*/ 	.short	0x010a
        /*0b5e*/ 	.byte	0x06
	.zero		1


	//   ....[29]....
        /*0b60*/ 	.word	0x00005ca0
        /*0b64*/ 	.word	0x000000ff
        /*0b68*/ 	.word	0x0002a850
        /*0b6c*/ 	.short	0x010a
        /*0b6e*/ 	.byte	0x06
	.zero		1


	//   ....[30]....
        /*0b70*/ 	.word	0x000065d0
        /*0b74*/ 	.word	0x0000000a
        /*0b78*/ 	.word	0x00000000
        /*0b7c*/ 	.short	0x0101
        /*0b7e*/ 	.byte	0x3f
	.zero		1


	//   ....[31]....
        /*0b80*/ 	.word	0x00007fe0
        /*0b84*/ 	.word	0x00000059
        /*0b88*/ 	.word	0x00000000
        /*0b8c*/ 	.short	0x0101
        /*0b8e*/ 	.byte	0x3f
	.zero		1


	//   ....[32]....
        /*0b90*/ 	.word	0x000089c0
        /*0b94*/ 	.word	0x000000ff
        /*0b98*/ 	.word	0x0002a830
        /*0b9c*/ 	.short	0x010a
        /*0b9e*/ 	.byte	0x06
	.zero		1


	//   ....[33]....
        /*0ba0*/ 	.word	0x00008a00
        /*0ba4*/ 	.word	0x000000ff
        /*0ba8*/ 	.word	0x0002a830
        /*0bac*/ 	.short	0x010a
        /*0bae*/ 	.byte	0x06
	.zero		1


	//   ....[34]....
        /*0bb0*/ 	.word	0x000092c0
        /*0bb4*/ 	.word	0x000000ff
        /*0bb8*/ 	.word	0x0002a850
        /*0bbc*/ 	.short	0x010a
        /*0bbe*/ 	.byte	0x0a
	.zero		1


	//   ....[35]....
        /*0bc0*/ 	.word	0x00009300
        /*0bc4*/ 	.word	0x000000ff
        /*0bc8*/ 	.word	0x0002a850
        /*0bcc*/ 	.short	0x010a
        /*0bce*/ 	.byte	0x0a
	.zero		1


	//   ....[36]....
        /*0bd0*/ 	.word	0x0000a630
        /*0bd4*/ 	.word	0x0000005f
        /*0bd8*/ 	.word	0x00000000
        /*0bdc*/ 	.short	0x0101
        /*0bde*/ 	.byte	0x3f
	.zero		1


	//   ....[37]....
        /*0be0*/ 	.word	0x0000a690
        /*0be4*/ 	.word	0x00000063
        /*0be8*/ 	.word	0x00000000
        /*0bec*/ 	.short	0x0101
        /*0bee*/ 	.byte	0x3f
	.zero		1


	//   ....[38]....
        /*0bf0*/ 	.word	0x0000ac20
        /*0bf4*/ 	.word	0x000000ff
        /*0bf8*/ 	.word	0x0002a830
        /*0bfc*/ 	.short	0x010a
        /*0bfe*/ 	.byte	0x06
	.zero		1


	//   ....[39]....
        /*0c00*/ 	.word	0x0000ac60
        /*0c04*/ 	.word	0x000000ff
        /*0c08*/ 	.word	0x0002a830
        /*0c0c*/ 	.short	0x010a
        /*0c0e*/ 	.byte	0x06
	.zero		1


	//   ....[40]....
        /*0c10*/ 	.word	0x0000b520
        /*0c14*/ 	.word	0x000000ff
        /*0c18*/ 	.word	0x0002a850
        /*0c1c*/ 	.short	0x010a
        /*0c1e*/ 	.byte	0x0a
	.zero		1


	//   ....[41]....
        /*0c20*/ 	.word	0x0000b560
        /*0c24*/ 	.word	0x000000ff
        /*0c28*/ 	.word	0x0002a850
        /*0c2c*/ 	.short	0x010a
        /*0c2e*/ 	.byte	0x0a
	.zero		1


	//   ....[42]....
        /*0c30*/ 	.word	0x0000bea0
        /*0c34*/ 	.word	0x0000000a
        /*0c38*/ 	.word	0x00000000
        /*0c3c*/ 	.short	0x0101
        /*0c3e*/ 	.byte	0x3f
	.zero		1


	//   ....[43]....
        /*0c40*/ 	.word	0x0000d850
        /*0c44*/ 	.word	0x00000015
        /*0c48*/ 	.word	0x00000000
        /*0c4c*/ 	.short	0x0101
        /*0c4e*/ 	.byte	0x3f
	.zero		1


	//   ....[44]....
        /*0c50*/ 	.word	0x0000e320
        /*0c54*/ 	.word	0x000000ff
        /*0c58*/ 	.word	0x0002a850
        /*0c5c*/ 	.short	0x010a
        /*0c5e*/ 	.byte	0x05
	.zero		1


	//   ....[45]....
        /*0c60*/ 	.word	0x0000e360
        /*0c64*/ 	.word	0x000000ff
        /*0c68*/ 	.word	0x0002a850
        /*0c6c*/ 	.short	0x010a
        /*0c6e*/ 	.byte	0x05
	.zero		1


	//   ....[46]....
        /*0c70*/ 	.word	0x0000e800
        /*0c74*/ 	.word	0x00000005
        /*0c78*/ 	.word	0x00000000
        /*0c7c*/ 	.short	0x0101
        /*0c7e*/ 	.byte	0x3f
	.zero		1


	//   ....[47]....
        /*0c80*/ 	.word	0x0000ff80
        /*0c84*/ 	.word	0x00000010
        /*0c88*/ 	.word	0x00000000
        /*0c8c*/ 	.short	0x0101
        /*0c8e*/ 	.byte	0x3f
	.zero		1


	//   ....[48]....
        /*0c90*/ 	.word	0x000104d0
        /*0c94*/ 	.word	0x00000006
        /*0c98*/ 	.word	0x00000000
        /*0c9c*/ 	.short	0x0101
        /*0c9e*/ 	.byte	0x3f
	.zero		1


	//   ....[49]....
        /*0ca0*/ 	.word	0x00014500
        /*0ca4*/ 	.word	0x00000000
        /*0ca8*/ 	.word	0x0002a840
        /*0cac*/ 	.short	0x010a
        /*0cae*/ 	.byte	0x3f
	.zero		1


	//   ....[50]....
        /*0cb0*/ 	.word	0x000154c0
        /*0cb4*/ 	.word	0x00000012
        /*0cb8*/ 	.word	0x0002a800
        /*0cbc*/ 	.short	0x0107
        /*0cbe*/ 	.byte	0x3f
	.zero		1


	//   ....[51]....
        /*0cc0*/ 	.word	0x000155d0
        /*0cc4*/ 	.word	0x00000012
        /*0cc8*/ 	.word	0x0002a800
        /*0ccc*/ 	.short	0x0101
        /*0cce*/ 	.byte	0x3f
	.zero		1


	//   ....[52]....
        /*0cd0*/ 	.word	0x000155f0
        /*0cd4*/ 	.word	0x00000012
        /*0cd8*/ 	.word	0x0002a820
        /*0cdc*/ 	.short	0x010a
        /*0cde*/ 	.byte	0x3f
	.zero		1


	//   ....[53]....
        /*0ce0*/ 	.word	0x00015a20
        /*0ce4*/ 	.word	0x00000003
        /*0ce8*/ 	.word	0x0002a840
        /*0cec*/ 	.short	0x010a
        /*0cee*/ 	.byte	0x3f
	.zero		1


	//   ....[54]....
        /*0cf0*/ 	.word	0x00015eb0
        /*0cf4*/ 	.word	0x00000003
        /*0cf8*/ 	.word	0x00000060
        /*0cfc*/ 	.short	0x010a
        /*0cfe*/ 	.byte	0x3f
	.zero		1


	//   ....[55]....
        /*0d00*/ 	.word	0x00016540
        /*0d04*/ 	.word	0x00000003
        /*0d08*/ 	.word	0x0002a840
        /*0d0c*/ 	.short	0x010a
        /*0d0e*/ 	.byte	0x3f
	.zero		1


	//   ....[56]....
        /*0d10*/ 	.word	0x000169d0
        /*0d14*/ 	.word	0x00000002
        /*0d18*/ 	.word	0x00000060
        /*0d1c*/ 	.short	0x010a
        /*0d1e*/ 	.byte	0x3f
	.zero		1


	//   ....[57]....
        /*0d20*/ 	.word	0x00016fb0
        /*0d24*/ 	.word	0x00000002
        /*0d28*/ 	.word	0x0002a840
        /*0d2c*/ 	.short	0x010a
        /*0d2e*/ 	.byte	0x3f
	.zero		1


	//   ....[58]....
        /*0d30*/ 	.word	0x00017440
        /*0d34*/ 	.word	0x00000002
        /*0d38*/ 	.word	0x00000060
        /*0d3c*/ 	.short	0x010a
        /*0d3e*/ 	.byte	0x3f
	.zero		1


	//   ....[59]....
        /*0d40*/ 	.word	0x000179d0
        /*0d44*/ 	.word	0x00000000
        /*0d48*/ 	.word	0x0002a860
        /*0d4c*/ 	.short	0x010a
        /*0d4e*/ 	.byte	0x3f
	.zero		1


	//   ....[60]....
        /*0d50*/ 	.word	0x00019040
        /*0d54*/ 	.word	0x00000000
        /*0d58*/ 	.word	0x0002a820
        /*0d5c*/ 	.short	0x010a
        /*0d5e*/ 	.byte	0x3f
	.zero		1


	//   ....[61]....
        /*0d60*/ 	.word	0x00019250
        /*0d64*/ 	.word	0x00000006
        /*0d68*/ 	.word	0x00000000
        /*0d6c*/ 	.short	0x010a
        /*0d6e*/ 	.byte	0x3f
	.zero		1


	//   ....[62]....
        /*0d70*/ 	.word	0x00019280
        /*0d74*/ 	.word	0x00000007
        /*0d78*/ 	.word	0x00000000
        /*0d7c*/ 	.short	0x010a
        /*0d7e*/ 	.byte	0x3f
	.zero		1


	//   ....[63]....
        /*0d80*/ 	.word	0x000192e0
        /*0d84*/ 	.word	0x00000004
        /*0d88*/ 	.word	0x00000000
        /*0d8c*/ 	.short	0x010a
        /*0d8e*/ 	.byte	0x3f
	.zero		1


	//   ....[64]....
        /*0d90*/ 	.word	0x00019310
        /*0d94*/ 	.word	0x00000003
        /*0d98*/ 	.word	0x00000000
        /*0d9c*/ 	.short	0x010a
        /*0d9e*/ 	.byte	0x3f
	.zero		1


	//   ....[65]....
        /*0da0*/ 	.word	0x00019380
        /*0da4*/ 	.word	0x00000003
        /*0da8*/ 	.word	0x0002a800
        /*0dac*/ 	.short	0x010a
        /*0dae*/ 	.byte	0x3f
	.zero		1


	//   ....[66]....
        /*0db0*/ 	.word	0x000193d0
        /*0db4*/ 	.word	0x00000015
        /*0db8*/ 	.word	0x0002a830
        /*0dbc*/ 	.short	0x010a
        /*0dbe*/ 	.byte	0x3f
	.zero		1


	//   ....[67]....
        /*0dc0*/ 	.word	0x00019430
        /*0dc4*/ 	.word	0x0000000b
        /*0dc8*/ 	.word	0x0002a830
        /*0dcc*/ 	.short	0x010a
        /*0dce*/ 	.byte	0x3f
	.zero		1


	//   ....[68]....
        /*0dd0*/ 	.word	0x00019490
        /*0dd4*/ 	.word	0x0000000b
        /*0dd8*/ 	.word	0x0002a850
        /*0ddc*/ 	.short	0x010a
        /*0dde*/ 	.byte	0x3f
	.zero		1


	//   ....[69]....
        /*0de0*/ 	.word	0x000194f0
        /*0de4*/ 	.word	0x00000008
        /*0de8*/ 	.word	0x0002a830
        /*0dec*/ 	.short	0x010a
        /*0dee*/ 	.byte	0x3f
	.zero		1


	//   ....[70]....
        /*0df0*/ 	.word	0x00019550
        /*0df4*/ 	.word	0x00000007
        /*0df8*/ 	.word	0x0002a850
        /*0dfc*/ 	.short	0x010a
        /*0dfe*/ 	.byte	0x3f
	.zero		1


	//   ....[71]....
        /*0e00*/ 	.word	0x000195b0
        /*0e04*/ 	.word	0x00000008
        /*0e08*/ 	.word	0x0002a830
        /*0e0c*/ 	.short	0x010a
        /*0e0e*/ 	.byte	0x3f
	.zero		1


	//   ....[72]....
        /*0e10*/ 	.word	0x00019610
        /*0e14*/ 	.word	0x00000007
        /*0e18*/ 	.word	0x0002a850
        /*0e1c*/ 	.short	0x010a
        /*0e1e*/ 	.byte	0x3f
	.zero		1


	//   ....[73]....
        /*0e20*/ 	.word	0x00019670
        /*0e24*/ 	.word	0x00000005
        /*0e28*/ 	.word	0x0002a850
        /*0e2c*/ 	.short	0x010a
        /*0e2e*/ 	.byte	0x3f
	.zero		1


	//   ....[74]....
        /*0e30*/ 	.word	0x00019810
        /*0e34*/ 	.word	0x00000000
        /*0e38*/ 	.word	0x0002a840
        /*0e3c*/ 	.short	0x010a
        /*0e3e*/ 	.byte	0x3f
	.zero		1


	//   ....[75]....
        /*0e40*/ 	.word	0x0001a450
        /*0e44*/ 	.word	0x00000012
        /*0e48*/ 	.word	0x0002a820
        /*0e4c*/ 	.short	0x010a
        /*0e4e*/ 	.byte	0x3f
	.zero		1


	//   ....[76]....
        /*0e50*/ 	.word	0x0001a4a0
        /*0e54*/ 	.word	0x00000003
        /*0e58*/ 	.word	0x0002a840
        /*0e5c*/ 	.short	0x010a
        /*0e5e*/ 	.byte	0x3f
	.zero		1


	//   ....[77]....
        /*0e60*/ 	.word	0x0001a4f0
        /*0e64*/ 	.word	0x00000003
        /*0e68*/ 	.word	0x00000060
        /*0e6c*/ 	.short	0x010a
        /*0e6e*/ 	.byte	0x3f
	.zero		1


	//   ....[78]....
        /*0e70*/ 	.word	0x0001a540
        /*0e74*/ 	.word	0x00000003
        /*0e78*/ 	.word	0x0002a840
        /*0e7c*/ 	.short	0x010a
        /*0e7e*/ 	.byte	0x3f
	.zero		1


	//   ....[79]....
        /*0e80*/ 	.word	0x0001a590
        /*0e84*/ 	.word	0x00000002
        /*0e88*/ 	.word	0x00000060
        /*0e8c*/ 	.short	0x010a
        /*0e8e*/ 	.byte	0x3f
	.zero		1


	//   ....[80]....
        /*0e90*/ 	.word	0x0001a5e0
        /*0e94*/ 	.word	0x00000002
        /*0e98*/ 	.word	0x0002a840
        /*0e9c*/ 	.short	0x010a
        /*0e9e*/ 	.byte	0x3f
	.zero		1


	//   ....[81]....
        /*0ea0*/ 	.word	0x0001a630
        /*0ea4*/ 	.word	0x00000002
        /*0ea8*/ 	.word	0x00000060
        /*0eac*/ 	.short	0x010a
        /*0eae*/ 	.byte	0x3f
	.zero		1


	//   ....[82]....
        /*0eb0*/ 	.word	0x0001a680
        /*0eb4*/ 	.word	0x00000000
        /*0eb8*/ 	.word	0x0002a860
        /*0ebc*/ 	.short	0x010a
        /*0ebe*/ 	.byte	0x3f
	.zero		1


	//   ....[83]....
        /*0ec0*/ 	.word	0x0001b200
        /*0ec4*/ 	.word	0x00000000
        /*0ec8*/ 	.word	0x0002a820
        /*0ecc*/ 	.short	0x010a
        /*0ece*/ 	.byte	0x3f
	.zero		1


	//   ....[84]....
        /*0ed0*/ 	.word	0x0001b3a0
        /*0ed4*/ 	.word	0x00000006
        /*0ed8*/ 	.word	0x00000000
        /*0edc*/ 	.short	0x010a
        /*0ede*/ 	.byte	0x3f
	.zero		1


	//   ....[85]....
        /*0ee0*/ 	.word	0x0001b3f0
        /*0ee4*/ 	.word	0x00000007
        /*0ee8*/ 	.word	0x00000000
        /*0eec*/ 	.short	0x010a
        /*0eee*/ 	.byte	0x3f
	.zero		1


	//   ....[86]....
        /*0ef0*/ 	.word	0x0001b440
        /*0ef4*/ 	.word	0x00000004
        /*0ef8*/ 	.word	0x00000000
        /*0efc*/ 	.short	0x010a
        /*0efe*/ 	.byte	0x3f
	.zero		1


	//----- nvinfo : EIATTR_NUM_MBARRIERS
	.align		4
.L_213:
        /*0f00*/ 	.byte	0x03, 0x38
        /*0f02*/ 	.short	0x0016


	//----- nvinfo : EIATTR_EXIT_INSTR_OFFSETS
	.align		4
        /*0f04*/ 	.byte	0x04, 0x1c
        /*0f06*/ 	.short	(.L_215 - .L_214)


	//   ....[0]....
.L_214:
        /*0f08*/ 	.word	0x00000a50


	//   ....[1]....
        /*0f0c*/ 	.word	0x00011da0


	//   ....[2]....
        /*0f10*/ 	.word	0x00019360


	//----- nvinfo : EIATTR_MAX_THREADS
	.align		4
.L_215:
        /*0f14*/ 	.byte	0x04, 0x05
        /*0f16*/ 	.short	(.L_217 - .L_216)
.L_216:
        /*0f18*/ 	.word	0x00000180
        /*0f1c*/ 	.word	0x00000001
        /*0f20*/ 	.word	0x00000001


	//----- nvinfo : EIATTR_CRS_STACK_SIZE
	.align		4
.L_217:
        /*0f24*/ 	.byte	0x04, 0x1e
        /*0f26*/ 	.short	(.L_219 - .L_218)
.L_218:
        /*0f28*/ 	.word	0x00000000


	//----- nvinfo : EIATTR_CBANK_PARAM_SIZE
	.align		4
.L_219:
        /*0f2c*/ 	.byte	0x03, 0x19
        /*0f2e*/ 	.short	0x0af0


	//----- nvinfo : EIATTR_PARAM_CBANK
	.align		4
        /*0f30*/ 	.byte	0x04, 0x0a
        /*0f32*/ 	.short	(.L_221 - .L_220)
	.align		4
.L_220:
        /*0f34*/ 	.word	index@(.nv.constant0._ZN7cutlass13device_kernelIN5flash11enable_sm90INS1_16FlashAttnFwdSm90INS1_25CollectiveMainloopFwdSm90ILi2EN4cute5tupleIJNS5_1CILi1EEES8_S8_EEENS6_IJNS7_ILi128EEENS7_ILi96EEENS7_ILi192EEEEEELi128ENS_6half_tEfNS_4arch4Sm90ELb0ELb1ELb1ELb1ELb0ELb0ELb0ELb1ELb1ELb1ELb1ELb0EEENS1_21CollectiveEpilogueFwdINS6_IJSA_SA_SB_EEES9_SE_SG_Li256ELb1ELb1ELb1ELb0EEENS1_36VarlenDynamicPersistentTileSchedulerILi128ELi96ELi256ELi128ELb1ELb1ELb1ELb1ELb0ELb1EEEEEEEEEvNT_6ParamsE)
        /*0f38*/ 	.short	0x0210
        /*0f3a*/ 	.short	0x0af0


	//----- nvinfo : EIATTR_SW_WAR
	.align		4
.L_221:
        /*0f3c*/ 	.byte	0x04, 0x36
        /*0f3e*/ 	.short	(.L_223 - .L_222)
.L_222:
        /*0f40*/ 	.word	0x00000008
.L_223:


//--------------------- .nv.info._ZN7cutlass13device_kernelIN5flash11enable_sm90INS1_16FlashAttnFwdSm90INS1_25CollectiveMainloopFwdSm90ILi2EN4cute5tupleIJNS5_1CILi1EEES8_S8_EEENS6_IJNS7_ILi128EEENS7_ILi96EEENS7_ILi192EEEEEELi128ENS_6half_tEfNS_4arch4Sm90ELb0ELb1ELb1ELb1ELb0ELb1ELb0ELb1ELb1ELb1ELb1ELb0EEENS1_21CollectiveEpilogueFwdINS6_IJSA_SA_SB_EEES9_SE_SG_Li256ELb1ELb1ELb1ELb0EEENS1_36VarlenDynamicPersistentTileSchedulerILi128ELi96ELi256ELi128ELb1ELb1ELb1ELb1ELb0ELb1EEEEEEEEEvNT_6ParamsE --------------------------
	.section	.nv.info._ZN7cutlass13device_kernelIN5flash11enable_sm90INS1_16FlashAttnFwdSm90INS1_25CollectiveMainloopFwdSm90ILi2EN4cute5tupleIJNS5_1CILi1EEES8_S8_EEENS6_IJNS7_ILi128EEENS7_ILi96EEENS7_ILi192EEEEEELi128ENS_6half_tEfNS_4arch4Sm90ELb0ELb1ELb1ELb1ELb0ELb1ELb0ELb1ELb1ELb1ELb1ELb0EEENS1_21CollectiveEpilogueFwdINS6_IJSA_SA_SB_EEES9_SE_SG_Li256ELb1ELb1ELb1ELb0EEENS1_36VarlenDynamicPersistentTileSchedulerILi128ELi96ELi256ELi128ELb1ELb1ELb1ELb1ELb0ELb1EEEEEEEEEvNT_6ParamsE,"",@"SHT_CUDA_INFO"
	.sectionflags	@""
	.align	4


	//----- nvinfo : EIATTR_CUDA_API_VERSION
	.align		4
        /*0000*/ 	.byte	0x04, 0x37
        /*0002*/ 	.short	(.L_225 - .L_224)
.L_224:
        /*0004*/ 	.word	0x00000082


	//----- nvinfo : EIATTR_KPARAM_INFO
	.align		4
.L_225:
        /*0008*/ 	.byte	0x04, 0x17
        /*000a*/ 	.short	(.L_227 - .L_226)
.L_226:
        /*000c*/ 	.word	0x00000000
        /*0010*/ 	.short	0x0000
        /*0012*/ 	.short	0x0070
        /*0014*/ 	.byte	0x00, 0xf0, 0x01, 0x2a


	//----- nvinfo : EIATTR_SPARSE_MMA_MASK
	.align		4
.L_227:
        /*0018*/ 	.byte	0x03, 0x50
        /*001a*/ 	.short	0x0000


	//----- nvinfo : EIATTR_MAXREG_COUNT
	.align		4
        /*001c*/ 	.byte	0x03, 0x1b
        /*001e*/ 	.short	0x00a8


	//----- nvinfo : EIATTR_NUM_BARRIERS
	.align		4
        /*0020*/ 	.byte	0x02, 0x4c
        /*0022*/ 	.byte	0x10
	.zero		1


	//----- nvinfo : EIATTR_EXTERNS
	.align		4
        /*0024*/ 	.byte	0x04, 0x0f
        /*0026*/ 	.short	(.L_229 - .L_228)


	//   ....[0]....
	.align		4
.L_228:
        /*0028*/ 	.word	index@(__assertfail)


	//----- nvinfo : EIATTR_ANNOTATIONS
	.align		4
.L_229:
        /*002c*/ 	.byte	0x04, 0x55
        /*002e*/ 	.short	(.L_231 - .L_230)


	//   ....[0]....
.L_230:
        /* <DEDUP_REMOVED lines=127> */


	//----- nvinfo : EIATTR_MERCURY_ISA_VERSION
	.align		4
.L_231:
        /*0810*/ 	.byte	0x03, 0x5f
        /*0812*/ 	.short	0x0101


	//----- nvinfo : EIATTR_UNUSED_LOAD_BYTE_OFFSET
	.align		4
        /*0814*/ 	.byte	0x04, 0x44
        /*0816*/ 	.short	(.L_233 - .L_232)


	//   ....[0]....
.L_232:
        /*0818*/ 	.word	0x00000ab0
        /*081c*/ 	.word	0x0000fff0


	//   ....[1]....
        /*0820*/ 	.word	0x000200a0
        /*0824*/ 	.word	0x0000fff0


	//----- nvinfo : EIATTR_INT_WARP_WIDE_INSTR_OFFSETS
	.align		4
.L_233:
        /*0828*/ 	.byte	0x04, 0x31
        /*082a*/ 	.short	(.L_235 - .L_234)


	//   ....[0]....
.L_234:
        /*082c*/ 	.word	0x00000190


	//   ....[1]....
        /*0830*/ 	.word	0x000001d0


	//   ....[2]....
        /*0834*/ 	.word	0x00000240


	//   ....[3]....
        /*0838*/ 	.word	0x00026800


	//   ....[4]....
        /*083c*/ 	.word	0x00026890


	//   ....[5]....
        /*0840*/ 	.word	0x0002a380


	//   ....[6]....
        /*0844*/ 	.word	0x0002a3e0


	//----- nvinfo : EIATTR_COOP_GROUP_MASK_REGIDS
	.align		4
.L_235:
        /*0848*/ 	.byte	0x04, 0x29
        /*084a*/ 	.short	(.L_237 - .L_236)


	//   ....[0]....
.L_236:
        /*084c*/ 	.word	0xffffffff


	//   ....[1]....
        /*0850*/ 	.word	0xffffffff


	//   ....[2]....
        /*0854*/ 	.word	0xffffffff


	//   ....[3]....
        /*0858*/ 	.word	0xffffffff


	//   ....[4]....
        /*085c*/ 	.word	0xffffffff


	//   ....[5]....
        /*0860*/ 	.word	0xffffffff


	//   ....[6]....
        /*0864*/ 	.word	0xffffffff


	//   ....[7]....
        /*0868*/ 	.word	0xffffffff


	//   ....[8]....
        /*086c*/ 	.word	0xffffffff


	//   ....[9]....
        /*0870*/ 	.word	0xffffffff


	//   ....[10]....
        /*0874*/ 	.word	0xffffffff


	//   ....[11]....
        /*0878*/ 	.word	0xffffffff


	//   ....[12]....
        /*087c*/ 	.word	0xffffffff


	//   ....[13]....
        /*0880*/ 	.word	0xffffffff


	//   ....[14]....
        /*0884*/ 	.word	0xffffffff


	//   ....[15]....
        /*0888*/ 	.word	0xffffffff


	//   ....[16]....
        /*088c*/ 	.word	0xffffffff


	//   ....[17]....
        /*0890*/ 	.word	0xffffffff


	//   ....[18]....
        /*0894*/ 	.word	0xffffffff


	//   ....[19]....
        /*0898*/ 	.word	0xffffffff


	//   ....[20]....
        /*089c*/ 	.word	0xffffffff


	//   ....[21]....
        /*08a0*/ 	.word	0xffffffff


	//   ....[22]....
        /*08a4*/ 	.word	0xffffffff


	//   ....[23]....
        /*08a8*/ 	.word	0xffffffff


	//   ....[24]....
        /*08ac*/ 	.word	0xffffffff


	//   ....[25]....
        /*08b0*/ 	.word	0xffffffff


	//   ....[26]....
        /*08b4*/ 	.word	0xffffffff


	//   ....[27]....
        /*08b8*/ 	.word	0xffffffff


	//   ....[28]....
        /*08bc*/ 	.word	0xffffffff


	//   ....[29]....
        /*08c0*/ 	.word	0xffffffff


	//   ....[30]....
        /*08c4*/ 	.word	0xffffffff


	//   ....[31]....
        /*08c8*/ 	.word	0xffffffff


	//   ....[32]....
        /*08cc*/ 	.word	0xffffffff


	//   ....[33]....
        /*08d0*/ 	.word	0xffffffff


	//   ....[34]....
        /*08d4*/ 	.word	0xffffffff


	//   ....[35]....
        /*08d8*/ 	.word	0xffffffff


	//   ....[36]....
        /*08dc*/ 	.word	0xffffffff


	//   ....[37]....
        /*08e0*/ 	.word	0xffffffff


	//   ....[38]....
        /*08e4*/ 	.word	0xffffffff


	//   ....[39]....
        /*08e8*/ 	.word	0xffffffff


	//   ....[40]....
        /*08ec*/ 	.word	0xffffffff


	//   ....[41]....
        /*08f0*/ 	.word	0xffffffff


	//   ....[42]....
        /*08f4*/ 	.word	0xffffffff


	//   ....[43]....
        /*08f8*/ 	.word	0xffffffff


	//   ....[44]....
        /*08fc*/ 	.word	0xffffffff


	//   ....[45]....
        /*0900*/ 	.word	0xffffffff


	//   ....[46]....
        /*0904*/ 	.word	0xffffffff


	//   ....[47]....
        /*0908*/ 	.word	0xffffffff


	//   ....[48]....
        /*090c*/ 	.word	0xffffffff


	//   ....[49]....
        /*0910*/ 	.word	0xffffffff


	//   ....[50]....
        /*0914*/ 	.word	0xffffffff


	//   ....[51]....
        /*0918*/ 	.word	0xffffffff


	//   ....[52]....
        /*091c*/ 	.word	0xffffffff


	//   ....[53]....
        /*0920*/ 	.word	0xffffffff


	//   ....[54]....
        /*0924*/ 	.word	0xffffffff


	//   ....[55]....
        /*0928*/ 	.word	0xffffffff


	//   ....[56]....
        /*092c*/ 	.word	0xffffffff


	//   ....[57]....
        /*0930*/ 	.word	0xffffffff


	//   ....[58]....
        /*0934*/ 	.word	0xffffffff


	//   ....[59]....
        /*0938*/ 	.word	0xffffffff


	//   ....[60]....
        /*093c*/ 	.word	0xffffffff


	//   ....[61]....
        /*0940*/ 	.word	0xffffffff


	//   ....[62]....
        /*0944*/ 	.word	0xffffffff


	//   ....[63]....
        /*0948*/ 	.word	0xffffffff


	//   ....[64]....
        /*094c*/ 	.word	0xffffffff


	//   ....[65]....
        /*0950*/ 	.word	0xffffffff


	//   ....[66]....
        /*0954*/ 	.word	0xffffffff


	//   ....[67]....
        /*0958*/ 	.word	0xffffffff


	//   ....[68]....
        /*095c*/ 	.word	0xffffffff


	//   ....[69]....
        /*0960*/ 	.word	0xffffffff


	//   ....[70]....
        /*0964*/ 	.word	0xffffffff


	//   ....[71]....
        /*0968*/ 	.word	0xffffffff


	//   ....[72]....
        /*096c*/ 	.word	0xffffffff


	//   ....[73]....
        /*0970*/ 	.word	0xffffffff


	//   ....[74]....
        /*0974*/ 	.word	0xffffffff


	//   ....[75]....
        /*0978*/ 	.word	0xffffffff


	//   ....[76]....
        /*097c*/ 	.word	0xffffffff


	//   ....[77]....
        /*0980*/ 	.word	0xffffffff


	//   ....[78]....
        /*0984*/ 	.word	0xffffffff


	//   ....[79]....
        /*0988*/ 	.word	0xffffffff


	//   ....[80]....
        /*098c*/ 	.word	0xffffffff


	//   ....[81]....
        /*0990*/ 	.word	0xffffffff


	//   ....[82]....
        /*0994*/ 	.word	0xffffffff


	//   ....[83]....
        /*0998*/ 	.word	0xffffffff


	//   ....[84]....
        /*099c*/ 	.word	0xffffffff


	//   ....[85]....
        /*09a0*/ 	.word	0xffffffff


	//   ....[86]....
        /*09a4*/ 	.word	0xffffffff


	//   ....[87]....
        /*09a8*/ 	.word	0xffffffff


	//   ....[88]....
        /*09ac*/ 	.word	0xffffffff


	//   ....[89]....
        /*09b0*/ 	.word	0xffffffff


	//   ....[90]....
        /*09b4*/ 	.word	0xffffffff


	//   ....[91]....
        /*09b8*/ 	.word	0xffffffff


	//   ....[92]....
        /*09bc*/ 	.word	0xffffffff


	//   ....[93]....
        /*09c0*/ 	.word	0xffffffff


	//   ....[94]....
        /*09c4*/ 	.word	0xffffffff


	//   ....[95]....
        /*09c8*/ 	.word	0xffffffff


	//   ....[96]....
        /*09cc*/ 	.word	0xffffffff


	//   ....[97]....
        /*09d0*/ 	.word	0xffffffff


	//   ....[98]....
        /*09d4*/ 	.word	0xffffffff


	//   ....[99]....
        /*09d8*/ 	.word	0xffffffff


	//   ....[100]....
        /*09dc*/ 	.word	0xffffffff


	//   ....[101]....
        /*09e0*/ 	.word	0xffffffff


	//   ....[102]....
        /*09e4*/ 	.word	0xffffffff


	//   ....[103]....
        /*09e8*/ 	.word	0xffffffff


	//   ....[104]....
        /*09ec*/ 	.word	0xffffffff


	//   ....[105]....
        /*09f0*/ 	.word	0xffffffff


	//   ....[106]....
        /*09f4*/ 	.word	0xffffffff


	//   ....[107]....
        /*09f8*/ 	.word	0xffffffff


	//   ....[108]....
        /*09fc*/ 	.word	0xffffffff


	//   ....[109]....
        /*0a00*/ 	.word	0xffffffff


	//   ....[110]....
        /*0a04*/ 	.word	0xffffffff


	//   ....[111]....
        /*0a08*/ 	.word	0xffffffff


	//   ....[112]....
        /*0a0c*/ 	.word	0xffffffff


	//   ....[113]....
        /*0a10*/ 	.word	0xffffffff


	//   ....[114]....
        /*0a14*/ 	.word	0xffffffff


	//   ....[115]....
        /*0a18*/ 	.word	0xffffffff


	//   ....[116]....
        /*0a1c*/ 	.word	0xffffffff


	//   ....[117]....
        /*0a20*/ 	.word	0xffffffff


	//   ....[118]....
        /*0a24*/ 	.word	0xffffffff


	//   ....[119]....
        /*0a28*/ 	.word	0xffffffff


	//   ....[120]....
        /*0a2c*/ 	.word	0xffffffff


	//   ....[121]....
        /*0a30*/ 	.word	0xffffffff


	//   ....[122]....
        /*0a34*/ 	.word	0xffffffff


	//   ....[123]....
        /*0a38*/ 	.word	0xffffffff


	//   ....[124]....
        /*0a3c*/ 	.word	0xffffffff


	//   ....[125]....
        /*0a40*/ 	.word	0xffffffff


	//   ....[126]....
        /*0a44*/ 	.word	0xffffffff


	//   ....[127]....
        /*0a48*/ 	.word	0xffffffff


	//   ....[128]....
        /*0a4c*/ 	.word	0x0500000f


	//   ....[129]....
        /*0a50*/ 	.word	0x0500000f


	//   ....[130]....
        /*0a54*/ 	.word	0x0500000f


	//   ....[131]....
        /*0a58*/ 	.word	0x0500000f


	//   ....[132]....
        /*0a5c*/ 	.word	0x0500000f


	//   ....[133]....
        /*0a60*/ 	.word	0x0500000f


	//   ....[134]....
        /*0a64*/ 	.word	0x0500000f


	//   ....[135]....
        /*0a68*/ 	.word	0x0500000f


	//   ....[136]....
        /*0a6c*/ 	.word	0x0500000f


	//   ....[137]....
        /*0a70*/ 	.word	0x0500000f


	//   ....[138]....
        /*0a74*/ 	.word	0x0500000f


	//   ....[139]....
        /*0a78*/ 	.word	0x0500000f


	//   ....[140]....
        /*0a7c*/ 	.word	0x0500000f


	//   ....[141]....
        /*0a80*/ 	.word	0x0500000f


	//   ....[142]....
        /*0a84*/ 	.word	0x0500000f


	//   ....[143]....
        /*0a88*/ 	.word	0x0500000f


	//   ....[144]....
        /*0a8c*/ 	.word	0x0500000f


	//   ....[145]....
        /*0a90*/ 	.word	0x0500000f


	//   ....[146]....
        /*0a94*/ 	.word	0x0500000f


	//   ....[147]....
        /*0a98*/ 	.word	0x0500000f


	//   ....[148]....
        /*0a9c*/ 	.word	0x0500000f


	//   ....[149]....
        /*0aa0*/ 	.word	0x0500000f


	//   ....[150]....
        /*0aa4*/ 	.word	0x0500000f


	//   ....[151]....
        /*0aa8*/ 	.word	0x0500000f


	//   ....[152]....
        /*0aac*/ 	.word	0x0500000f


	//   ....[153]....
        /*0ab0*/ 	.word	0x0500000f


	//   ....[154]....
        /*0ab4*/ 	.word	0x0500000f


	//   ....[155]....
        /*0ab8*/ 	.word	0x0500000f


	//   ....[156]....
        /*0abc*/ 	.word	0x0500000f


	//   ....[157]....
        /*0ac0*/ 	.word	0x0500000f


	//   ....[158]....
        /*0ac4*/ 	.word	0x0500000f


	//   ....[159]....
        /*0ac8*/ 	.word	0x0500000f


	//   ....[160]....
        /*0acc*/ 	.word	0x0500000f


	//   ....[161]....
        /*0ad0*/ 	.word	0x0500000f


	//   ....[162]....
        /*0ad4*/ 	.word	0x0500000f


	//   ....[163]....
        /*0ad8*/ 	.word	0x0500000f


	//   ....[164]....
        /*0adc*/ 	.word	0x0500000f


	//   ....[165]....
        /*0ae0*/ 	.word	0x0500000f


	//   ....[166]....
        /*0ae4*/ 	.word	0x0500000f


	//   ....[167]....
        /*0ae8*/ 	.word	0x0500000f


	//   ....[168]....
        /*0aec*/ 	.word	0x0500000f


	//   ....[169]....
        /*0af0*/ 	.word	0x0500000f


	//   ....[170]....
        /*0af4*/ 	.word	0x0500000f


	//   ....[171]....
        /*0af8*/ 	.word	0x0500000f


	//   ....[172]....
        /*0afc*/ 	.word	0x0500000f


	//   ....[173]....
        /*0b00*/ 	.word	0x0500000f


	//   ....[174]....
        /*0b04*/ 	.word	0x0500000f


	//   ....[175]....
        /*0b08*/ 	.word	0x0500000f


	//   ....[176]....
        /*0b0c*/ 	.word	0x0500000f


	//   ....[177]....
        /*0b10*/ 	.word	0x0500000f


	//   ....[178]....
        /*0b14*/ 	.word	0x0500000f


	//   ....[179]....
        /*0b18*/ 	.word	0x0500000f


	//   ....[180]....
        /*0b1c*/ 	.word	0x0500000f


	//----- nvinfo : EIATTR_COOP_GROUP_INSTR_OFFSETS
	.align		4
.L_237:
        /*0b20*/ 	.byte	0x04, 0x28
        /*0b22*/ 	.short	(.L_239 - .L_238)


	//   ....[0]....
.L_238:
        /*0b24*/ 	.word	0x00000060


	//   ....[1]....
        /*0b28*/ 	.word	0x000001a0


	//   ....[2]....
        /*0b2c*/ 	.word	0x000001f0


	//   ....[3]....
        /*0b30*/ 	.word	0x00000420


	//   ....[4]....
        /*0b34*/ 	.word	0x00000580


	//   ....[5]....
        /*0b38*/ 	.word	0x000006a0


	//   ....[6]....
        /*0b3c*/ 	.word	0x00000800


	//   ....[7]....
        /*0b40*/ 	.word	0x0000b6a0


	//   ....[8]....
        /*0b44*/ 	.word	0x0000bda0


	//   ....[9]....
        /*0b48*/ 	.word	0x0000bdb0


	//   ....[10]....
        /*0b4c*/ 	.word	0x0000bdc0


	//   ....[11]....
        /*0b50*/ 	.word	0x0000bdd0


	//   ....[12]....
        /*0b54*/ 	.word	0x0000c590


	//   ....[13]....
        /*0b58*/ 	.word	0x0000c5a0


	//   ....[14]....
        /*0b5c*/ 	.word	0x0000c5b0


	//   ....[15]....
        /*0b60*/ 	.word	0x0000c5c0


	//   ....[16]....
        /*0b64*/ 	.word	0x0000f340


	//   ....[17]....
        /*0b68*/ 	.word	0x0000f350


	//   ....[18]....
        /*0b6c*/ 	.word	0x0000f360


	//   ....[19]....
        /*0b70*/ 	.word	0x0000f370


	//   ....[20]....
        /*0b74*/ 	.word	0x0000f940


	//   ....[21]....
        /*0b78*/ 	.word	0x0000f950


	//   ....[22]....
        /*0b7c*/ 	.word	0x0000f960


	//   ....[23]....
        /*0b80*/ 	.word	0x0000f970


	//   ....[24]....
        /*0b84*/ 	.word	0x000133b0


	//   ....[25]....
        /*0b88*/ 	.word	0x000138f0


	//   ....[26]....
        /*0b8c*/ 	.word	0x00014610


	//   ....[27]....
        /*0b90*/ 	.word	0x00014720


	//   ....[28]....
        /*0b94*/ 	.word	0x00014c60


	//   ....[29]....
        /*0b98*/ 	.word	0x00014d10


	//   ....[30]....
        /*0b9c*/ 	.word	0x00017080


	//   ....[31]....
        /*0ba0*/ 	.word	0x00017260


	//   ....[32]....
        /*0ba4*/ 	.word	0x00018120


	//   ....[33]....
        /*0ba8*/ 	.word	0x00018230


	//   ....[34]....
        /*0bac*/ 	.word	0x00018850


	//   ....[35]....
        /*0bb0*/ 	.word	0x000188a0


	//   ....[36]....
        /*0bb4*/ 	.word	0x0001abc0


	//   ....[37]....
        /*0bb8*/ 	.word	0x0001abe0


	//   ....[38]....
        /*0bbc*/ 	.word	0x0001aff0


	//   ....[39]....
        /*0bc0*/ 	.word	0x0001b060


	//   ....[40]....
        /*0bc4*/ 	.word	0x0001d0b0


	//   ....[41]....
        /*0bc8*/ 	.word	0x0001d2c0


	//   ....[42]....
        /*0bcc*/ 	.word	0x0001e1a0


	//   ....[43]....
        /*0bd0*/ 	.word	0x0001e2b0


	//   ....[44]....
        /*0bd4*/ 	.word	0x0001e8c0


	//   ....[45]....
        /*0bd8*/ 	.word	0x0001e910


	//   ....[46]....
        /*0bdc*/ 	.word	0x0001f9f0


	//   ....[47]....
        /*0be0*/ 	.word	0x0001fa70


	//   ....[48]....
        /*0be4*/ 	.word	0x0001faa0


	//   ....[49]....
        /*0be8*/ 	.word	0x0001fac0


	//   ....[50]....
        /*0bec*/ 	.word	0x00020b50


	//   ....[51]....
        /*0bf0*/ 	.word	0x00020b60


	//   ....[52]....
        /*0bf4*/ 	.word	0x00020b70


	//   ....[53]....
        /*0bf8*/ 	.word	0x00020b80


	//   ....[54]....
        /*0bfc*/ 	.word	0x00021230


	//   ....[55]....
        /*0c00*/ 	.word	0x00021270


	//   ....[56]....
        /*0c04*/ 	.word	0x00021350


	//   ....[57]....
        /*0c08*/ 	.word	0x00021370


	//   ....[58]....
        /*0c0c*/ 	.word	0x00021430


	//   ....[59]....
        /*0c10*/ 	.word	0x00021450


	//   ....[60]....
        /*0c14*/ 	.word	0x00021520


	//   ....[61]....
        /*0c18*/ 	.word	0x00021540


	//   ....[62]....
        /*0c1c*/ 	.word	0x00021950


	//   ....[63]....
        /*0c20*/ 	.word	0x00021970


	//   ....[64]....
        /*0c24*/ 	.word	0x00021db0


	//   ....[65]....
        /*0c28*/ 	.word	0x00021dc0


	//   ....[66]....
        /*0c2c*/ 	.word	0x00022a20


	//   ....[67]....
        /*0c30*/ 	.word	0x00022a40


	//   ....[68]....
        /*0c34*/ 	.word	0x00022b00


	//   ....[69]....
        /*0c38*/ 	.word	0x00022b20


	//   ....[70]....
        /*0c3c*/ 	.word	0x00022be0


	//   ....[71]....
        /*0c40*/ 	.word	0x00022c00


	//   ....[72]....
        /*0c44*/ 	.word	0x00022cd0


	//   ....[73]....
        /*0c48*/ 	.word	0x00022cf0


	//   ....[74]....
        /*0c4c*/ 	.word	0x00022e40


	//   ....[75]....
        /*0c50*/ 	.word	0x00023050


	//   ....[76]....
        /*0c54*/ 	.word	0x00023080


	//   ....[77]....
        /*0c58*/ 	.word	0x000230b0


	//   ....[78]....
        /*0c5c*/ 	.word	0x000230e0


	//   ....[79]....
        /*0c60*/ 	.word	0x00023110


	//   ....[80]....
        /*0c64*/ 	.word	0x00023140


	//   ....[81]....
        /*0c68*/ 	.word	0x000232e0


	//   ....[82]....
        /*0c6c*/ 	.word	0x00023310


	//   ....[83]....
        /*0c70*/ 	.word	0x00023340


	//   ....[84]....
        /*0c74*/ 	.word	0x00023370


	//   ....[85]....
        /*0c78*/ 	.word	0x000233a0


	//   ....[86]....
        /*0c7c*/ 	.word	0x000233d0


	//   ....[87]....
        /*0c80*/ 	.word	0x00023470


	//   ....[88]....
        /*0c84*/ 	.word	0x000234a0


	//   ....[89]....
        /*0c88*/ 	.word	0x000234b0


	//   ....[90]....
        /*0c8c*/ 	.word	0x000234e0


	//   ....[91]....
        /*0c90*/ 	.word	0x00024db0


	//   ....[92]....
        /*0c94*/ 	.word	0x00026dd0


	//   ....[93]....
        /*0c98*/ 	.word	0x000279d0


	//   ....[94]....
        /*0c9c*/ 	.word	0x000279f0


	//   ....[95]....
        /*0ca0*/ 	.word	0x00027a00


	//   ....[96]....
        /*0ca4*/ 	.word	0x00027a30


	//   ....[97]....
        /*0ca8*/ 	.word	0x00027b50


	//   ....[98]....
        /*0cac*/ 	.word	0x00027b60


	//   ....[99]....
        /*0cb0*/ 	.word	0x00027c00


	//   ....[100]....
        /*0cb4*/ 	.word	0x00027c10


	//   ....[101]....
        /*0cb8*/ 	.word	0x00027cb0


	//   ....[102]....
        /*0cbc*/ 	.word	0x00027cc0


	//   ....[103]....
        /*0cc0*/ 	.word	0x00027d60


	//   ....[104]....
        /*0cc4*/ 	.word	0x00027d70


	//   ....[105]....
        /*0cc8*/ 	.word	0x00027df0


	//   ....[106]....
        /*0ccc*/ 	.word	0x00027e20


	//   ....[107]....
        /*0cd0*/ 	.word	0x00027e70


	//   ....[108]....
        /*0cd4*/ 	.word	0x00027eb0


	//   ....[109]....
        /*0cd8*/ 	.word	0x0002aad0


	//   ....[110]....
        /*0cdc*/ 	.word	0x0002ab00


	//   ....[111]....
        /*0ce0*/ 	.word	0x0002ab70


	//   ....[112]....
        /*0ce4*/ 	.word	0x0002aba0


	//   ....[113]....
        /*0ce8*/ 	.word	0x0002abd0


	//   ....[114]....
        /*0cec*/ 	.word	0x0002ac00


	//   ....[115]....
        /*0cf0*/ 	.word	0x0002ac30


	//   ....[116]....
        /*0cf4*/ 	.word	0x0002ac60


	//   ....[117]....
        /*0cf8*/ 	.word	0x0002ae20


	//   ....[118]....
        /*0cfc*/ 	.word	0x0002ae50


	//   ....[119]....
        /*0d00*/ 	.word	0x0002ae80


	//   ....[120]....
        /*0d04*/ 	.word	0x0002aeb0


	//   ....[121]....
        /*0d08*/ 	.word	0x0002aee0


	//   ....[122]....
        /*0d0c*/ 	.word	0x0002af10


	//   ....[123]....
        /*0d10*/ 	.word	0x0002afe0


	//   ....[124]....
        /*0d14*/ 	.word	0x0002b000


	//   ....[125]....
        /*0d18*/ 	.word	0x0002b010


	//   ....[126]....
        /*0d1c*/ 	.word	0x0002b090


	//   ....[127]....
        /*0d20*/ 	.word	0x0002bbd0


	//   ....[128]....
        /*0d24*/ 	.word	0x0002c030


	//   ....[129]....
        /*0d28*/ 	.word	0x0002c0c0


	//   ....[130]....
        /*0d2c*/ 	.word	0x0002c110


	//   ....[131]....
        /*0d30*/ 	.word	0x0002c160


	//   ....[132]....
        /*0d34*/ 	.word	0x0002c200


	//   ....[133]....
        /*0d38*/ 	.word	0x0002c290


	//   ....[134]....
        /*0d3c*/ 	.word	0x0002c2e0


	//   ....[135]....
        /*0d40*/ 	.word	0x0002c330


	//   ....[136]....
        /*0d44*/ 	.word	0x0002c420


	//   ....[137]....
        /*0d48*/ 	.word	0x0002c4b0


	//   ....[138]....
        /*0d4c*/ 	.word	0x0002c500


	//   ....[139]....
        /*0d50*/ 	.word	0x0002c550


	//   ....[140]....
        /*0d54*/ 	.word	0x0002c5e0


	//   ....[141]....
        /*0d58*/ 	.word	0x0002c670


	//   ....[142]....
        /*0d5c*/ 	.word	0x0002c6c0


	//   ....[143]....
        /*0d60*/ 	.word	0x0002c710


	//   ....[144]....
        /*0d64*/ 	.word	0x0002cab0


	//   ....[145]....
        /*0d68*/ 	.word	0x0002cd90


	//   ....[146]....
        /*0d6c*/ 	.word	0x0002cf70


	//   ....[147]....
        /*0d70*/ 	.word	0x0002cfc0


	//   ....[148]....
        /*0d74*/ 	.word	0x0002d020


	//   ....[149]....
        /*0d78*/ 	.word	0x0002d100


	//   ....[150]....
        /*0d7c*/ 	.word	0x0002d1c0


	//   ....[151]....
        /*0d80*/ 	.word	0x0002d2e0


	//   ....[152]....
        /*0d84*/ 	.word	0x0002d360


	//   ....[153]....
        /*0d88*/ 	.word	0x0002d470


	//   ....[154]....
        /*0d8c*/ 	.word	0x0002d4d0


	//   ....[155]....
        /*0d90*/ 	.word	0x0002d5e0


	//   ....[156]....
        /*0d94*/ 	.word	0x0002d640


	//   ....[157]....
        /*0d98*/ 	.word	0x0002d750


	//   ....[158]....
        /*0d9c*/ 	.word	0x0002d7b0


	//   ....[159]....
        /*0da0*/ 	.word	0x0002d8a0


	//   ....[160]....
        /*0da4*/ 	.word	0x0002d920


	//   ....[161]....
        /*0da8*/ 	.word	0x0002da00


	//   ....[162]....
        /*0dac*/ 	.word	0x0002dd70


	//   ....[163]....
        /*0db0*/ 	.word	0x0002de10


	//   ....[164]....
        /*0db4*/ 	.word	0x0002dfb0


	//   ....[165]....
        /*0db8*/ 	.word	0x0002e030


	//   ....[166]....
        /*0dbc*/ 	.word	0x0002e0b0


	//   ....[167]....
        /*0dc0*/ 	.word	0x0002e130


	//   ....[168]....
        /*0dc4*/ 	.word	0x0002e1b0


	//   ....[169]....
        /*0dc8*/ 	.word	0x0002e240


	//   ....[170]....
        /*0dcc*/ 	.word	0x0002e2e0


	//   ....[171]....
        /*0dd0*/ 	.word	0x0002e390


	//   ....[172]....
        /*0dd4*/ 	.word	0x0002e410


	//   ....[173]....
        /*0dd8*/ 	.word	0x0002e490


	//   ....[174]....
        /*0ddc*/ 	.word	0x0002e510


	//   ....[175]....
        /*0de0*/ 	.word	0x0002e5a0


	//   ....[176]....
        /*0de4*/ 	.word	0x0002e620


	//   ....[177]....
        /*0de8*/ 	.word	0x0002e6d0


	//   ....[178]....
        /*0dec*/ 	.word	0x0002e720


	//   ....[179]....
        /*0df0*/ 	.word	0x0002e7e0


	//   ....[180]....
        /*0df4*/ 	.word	0x0002e910


	//----- nvinfo : EIATTR_REG_RECONFIG
	.align		4
.L_239:
        /*0df8*/ 	.byte	0x01, 0x54
	.zero		2


	//----- nvinfo : EIATTR_SYSCALL_OFFSETS
	.align		4
        /*0dfc*/ 	.byte	0x04, 0x46
        /*0dfe*/ 	.short	(.L_241 - .L_240)


	//   ....[0]....
.L_240:
        /*0e00*/ 	.word	0x00002310


	//   ....[1]....
        /*0e04*/ 	.word	0x00002460


	//   ....[2]....
        /*0e08*/ 	.word	0x0000b840


	//   ....[3]....
        /*0e0c*/ 	.word	0x0000bb60


	//   ....[4]....
        /*0e10*/ 	.word	0x00026a00


	//   ....[5]....
        /*0e14*/ 	.word	0x00026b50


	//   ....[6]....
        /*0e18*/ 	.word	0x00026c40


	//   ....[7]....
        /*0e1c*/ 	.word	0x00027500


	//----- nvinfo : EIATTR_MBARRIER_INSTR_OFFSETS
	.align		4
.L_241:
        /*0e20*/ 	.byte	0x04, 0x39
        /*0e22*/ 	.short	(.L_243 - .L_242)


	//   ....[0]....
.L_242:
        /*0e24*/ 	.word	0x000002d0
        /*0e28*/ 	.word	0x000000ff
        /*0e2c*/ 	.word	0x0002a800
        /*0e30*/ 	.short	0x0100
        /*0e32*/ 	.byte	0x08
	.zero		1


	//   ....[1]....
        /*0e34*/ 	.word	0x000002e0
        /*0e38*/ 	.word	0x000000ff
        /*0e3c*/ 	.word	0x0002a820
        /*0e40*/ 	.short	0x0100
        /*0e42*/ 	.byte	0x08
	.zero		1


	//   ....[2]....
        /*0e44*/ 	.word	0x000003d0
        /*0e48*/ 	.word	0x000000ff
        /*0e4c*/ 	.word	0x0002a830
        /*0e50*/ 	.short	0x0100
        /*0e52*/ 	.byte	0x08
	.zero		1


	//   ....[3]....
        /*0e54*/ 	.word	0x000003e0
        /*0e58*/ 	.word	0x000000ff
        /*0e5c*/ 	.word	0x0002a840
        /*0e60*/ 	.short	0x0100
        /*0e62*/ 	.byte	0x08
	.zero		1


	//   ....[4]....
        /*0e64*/ 	.word	0x000003f0
        /*0e68*/ 	.word	0x000000ff
        /*0e6c*/ 	.word	0x0002a838
        /*0e70*/ 	.short	0x0100
        /*0e72*/ 	.byte	0x08
	.zero		1


	//   ....[5]....
        /*0e74*/ 	.word	0x00000400
        /*0e78*/ 	.word	0x000000ff
        /*0e7c*/ 	.word	0x0002a848
        /*0e80*/ 	.short	0x0100
        /*0e82*/ 	.byte	0x08
	.zero		1


	//   ....[6]....
        /*0e84*/ 	.word	0x00000530
        /*0e88*/ 	.word	0x000000ff
        /*0e8c*/ 	.word	0x0002a850
        /*0e90*/ 	.short	0x0100
        /*0e92*/ 	.byte	0x08
	.zero		1


	//   ....[7]....
        /*0e94*/ 	.word	0x00000540
        /*0e98*/ 	.word	0x000000ff
        /*0e9c*/ 	.word	0x0002a860
        /*0ea0*/ 	.short	0x0100
        /*0ea2*/ 	.byte	0x08
	.zero		1


	//   ....[8]....
        /*0ea4*/ 	.word	0x00000550
        /*0ea8*/ 	.word	0x000000ff
        /*0eac*/ 	.word	0x0002a858
        /*0eb0*/ 	.short	0x0100
        /*0eb2*/ 	.byte	0x08
	.zero		1


	//   ....[9]....
        /*0eb4*/ 	.word	0x00000560
        /*0eb8*/ 	.word	0x000000ff
        /*0ebc*/ 	.word	0x0002a868
        /*0ec0*/ 	.short	0x0100
        /*0ec2*/ 	.byte	0x08
	.zero		1


	//   ....[10]....
        /*0ec4*/ 	.word	0x00000650
        /*0ec8*/ 	.word	0x000000ff
        /*0ecc*/ 	.word	0x0002a870
        /*0ed0*/ 	.short	0x0100
        /*0ed2*/ 	.byte	0x06
	.zero		1


	//   ....[11]....
        /*0ed4*/ 	.word	0x00000660
        /*0ed8*/ 	.word	0x000000ff
        /*0edc*/ 	.word	0x0002a880
        /*0ee0*/ 	.short	0x0100
        /*0ee2*/ 	.byte	0x06
	.zero		1


	//   ....[12]....
        /*0ee4*/ 	.word	0x00000670
        /*0ee8*/ 	.word	0x000000ff
        /*0eec*/ 	.word	0x0002a878
        /*0ef0*/ 	.short	0x0100
        /*0ef2*/ 	.byte	0x06
	.zero		1


	//   ....[13]....
        /*0ef4*/ 	.word	0x00000680
        /*0ef8*/ 	.word	0x000000ff
        /*0efc*/ 	.word	0x0002a888
        /*0f00*/ 	.short	0x0100
        /*0f02*/ 	.byte	0x06
	.zero		1


	//   ....[14]....
        /*0f04*/ 	.word	0x000007b0
        /*0f08*/ 	.word	0x000000ff
        /*0f0c*/ 	.word	0x0002a890
        /*0f10*/ 	.short	0x0100
        /*0f12*/ 	.byte	0x08
	.zero		1


	//   ....[15]....
        /*0f14*/ 	.word	0x000007c0
        /*0f18*/ 	.word	0x000000ff
        /*0f1c*/ 	.word	0x0002a8a0
        /*0f20*/ 	.short	0x0100
        /*0f22*/ 	.byte	0x08
	.zero		1


	//   ....[16]....
        /*0f24*/ 	.word	0x000007d0
        /*0f28*/ 	.word	0x000000ff
        /*0f2c*/ 	.word	0x0002a898
        /*0f30*/ 	.short	0x0100
        /*0f32*/ 	.byte	0x08
	.zero		1


	//   ....[17]....
        /*0f34*/ 	.word	0x000007e0
        /*0f38*/ 	.word	0x000000ff
        /*0f3c*/ 	.word	0x0002a8a8
        /*0f40*/ 	.short	0x0100
        /*0f42*/ 	.byte	0x08
	.zero		1


	//   ....[18]....
        /*0f44*/ 	.word	0x00000910
        /*0f48*/ 	.word	0x000000ff
        /*0f4c*/ 	.word	0x0002a8b0
        /*0f50*/ 	.short	0x0100
        /*0f52*/ 	.byte	0x08
	.zero		1


	//   ....[19]....
        /*0f54*/ 	.word	0x00000920
        /*0f58*/ 	.word	0x000000ff
        /*0f5c*/ 	.word	0x0002a8c0
        /*0f60*/ 	.short	0x0100
        /*0f62*/ 	.byte	0x08
	.zero		1


	//   ....[20]....
        /*0f64*/ 	.word	0x00000930
        /*0f68*/ 	.word	0x000000ff
        /*0f6c*/ 	.word	0x0002a8b8
        /*0f70*/ 	.short	0x0100
        /*0f72*/ 	.byte	0x08
	.zero		1


	//   ....[21]....
        /*0f74*/ 	.word	0x00000940
        /*0f78*/ 	.word	0x000000ff
        /*0f7c*/ 	.word	0x0002a8c8
        /*0f80*/ 	.short	0x0100
        /*0f82*/ 	.byte	0x08
	.zero		1


	//   ....[22]....
        /*0f84*/ 	.word	0x00003f20
        /*0f88*/ 	.word	0x00000003
        /*0f8c*/ 	.word	0x0002a890
        /*0f90*/ 	.short	0x010a
        /*0f92*/ 	.byte	0x3f
	.zero		1


	//   ....[23]....
        /*0f94*/ 	.word	0x000072e0
        /*0f98*/ 	.word	0x00000003
        /*0f9c*/ 	.word	0x0002a890
        /*0fa0*/ 	.short	0x010a
        /*0fa2*/ 	.byte	0x3f
	.zero		1


	//   ....[24]....
        /*0fa4*/ 	.word	0x0000a460
        /*0fa8*/ 	.word	0x00000003
        /*0fac*/ 	.word	0x0002a890
        /*0fb0*/ 	.short	0x010a
        /*0fb2*/ 	.byte	0x3f
	.zero		1


	//   ....[25]....
        /*0fb4*/ 	.word	0x0000a830
        /*0fb8*/ 	.word	0x0000001c
        /*0fbc*/ 	.word	0x00000000
        /*0fc0*/ 	.short	0x0101
        /*0fc2*/ 	.byte	0x3f
	.zero		1


	//   ....[26]....
        /*0fc4*/ 	.word	0x0000a870
        /*0fc8*/ 	.word	0x00000003
        /*0fcc*/ 	.word	0x0002a8b0
        /*0fd0*/ 	.short	0x010a
        /*0fd2*/ 	.byte	0x3f
	.zero		1


	//   ....[27]....
        /*0fd4*/ 	.word	0x0000ad10
        /*0fd8*/ 	.word	0x00000003
        /*0fdc*/ 	.word	0x00000000
        /*0fe0*/ 	.short	0x0101
        /*0fe2*/ 	.byte	0x3f
	.zero		1


	//   ....[28]....
        /*0fe4*/ 	.word	0x0000b8c0
        /*0fe8*/ 	.word	0x00000002
        /*0fec*/ 	.word	0x0002a800
        /*0ff0*/ 	.short	0x010a
        /*0ff2*/ 	.byte	0x3f
	.zero		1


	//   ....[29]....
        /*0ff4*/ 	.word	0x0000b910
        /*0ff8*/ 	.word	0x00000002
        /*0ffc*/ 	.word	0x0002a800
        /*1000*/ 	.short	0x010a
        /*1002*/ 	.byte	0x3f
	.zero		1


	//   ....[30]....
        /*1004*/ 	.word	0x0000cca0
        /*1008*/ 	.word	0x00000002
        /*100c*/ 	.word	0x0002a800
        /*1010*/ 	.short	0x010a
        /*1012*/ 	.byte	0x3f
	.zero		1


	//   ....[31]....
        /*1014*/ 	.word	0x0000fdc0
        /*1018*/ 	.word	0x00000002
        /*101c*/ 	.word	0x0002a800
        /*1020*/ 	.short	0x010a
        /*1022*/ 	.byte	0x3f
	.zero		1


	//   ....[32]....
        /*1024*/ 	.word	0x00012610
        /*1028*/ 	.word	0x0000000e
        /*102c*/ 	.word	0x0002a830
        /*1030*/ 	.short	0x010a
        /*1032*/ 	.byte	0x3f
	.zero		1


	//   ....[33]....
        /*1034*/ 	.word	0x00012680
        /*1038*/ 	.word	0x0000000e
        /*103c*/ 	.word	0x0002a830
        /*1040*/ 	.short	0x010a
        /*1042*/ 	.byte	0x3f
	.zero		1


	//   ....[34]....
        /*1044*/ 	.word	0x00013390
        /*1048*/ 	.word	0x00000004
        /*104c*/ 	.word	0x00000000
        /*1050*/ 	.short	0x0101
        /*1052*/ 	.byte	0x3f
	.zero		1


	//   ....[35]....
        /*1054*/ 	.word	0x00015ae0
        /*1058*/ 	.word	0x000000cd
        /*105c*/ 	.word	0x0002a830
        /*1060*/ 	.short	0x010a
        /*1062*/ 	.byte	0x3f
	.zero		1


	//   ....[36]....
        /*1064*/ 	.word	0x00015b60
        /*1068*/ 	.word	0x000000cd
        /*106c*/ 	.word	0x0002a830
        /*1070*/ 	.short	0x010a
        /*1072*/ 	.byte	0x3f
	.zero		1


	//   ....[37]....
        /*1074*/ 	.word	0x00016600
        /*1078*/ 	.word	0x00000014
        /*107c*/ 	.word	0x0002a850
        /*1080*/ 	.short	0x010a
        /*1082*/ 	.byte	0x3f
	.zero		1


	//   ....[38]....
        /*1084*/ 	.word	0x00016650
        /*1088*/ 	.word	0x00000014
        /*108c*/ 	.word	0x0002a850
        /*1090*/ 	.short	0x010a
        /*1092*/ 	.byte	0x3f
	.zero		1


	//   ....[39]....
        /*1094*/ 	.word	0x000170a0
        /*1098*/ 	.word	0x000000cd
        /*109c*/ 	.word	0x00000000
        /*10a0*/ 	.short	0x0101
        /*10a2*/ 	.byte	0x3f
	.zero		1


	//   ....[40]....
        /*10a4*/ 	.word	0x00018ca0
        /*10a8*/ 	.word	0x00000066
        /*10ac*/ 	.word	0x00000000
        /*10b0*/ 	.short	0x0101
        /*10b2*/ 	.byte	0x3f
	.zero		1


	//   ....[41]....
        /*10b4*/ 	.word	0x00019600
        /*10b8*/ 	.word	0x00000004
        /*10bc*/ 	.word	0x0002a830
        /*10c0*/ 	.short	0x010a
        /*10c2*/ 	.byte	0x3f
	.zero		1


	//   ....[42]....
        /*10c4*/ 	.word	0x00019680
        /*10c8*/ 	.word	0x00000004
        /*10cc*/ 	.word	0x0002a830
        /*10d0*/ 	.short	0x010a
        /*10d2*/ 	.byte	0x3f
	.zero		1


	//   ....[43]....
        /*10d4*/ 	.word	0x0001a120
        /*10d8*/ 	.word	0x00000014
        /*10dc*/ 	.word	0x0002a850
        /*10e0*/ 	.short	0x010a
        /*10e2*/ 	.byte	0x3f
	.zero		1


	//   ....[44]....
        /*10e4*/ 	.word	0x0001a170
        /*10e8*/ 	.word	0x00000014
        /*10ec*/ 	.word	0x0002a850
        /*10f0*/ 	.short	0x010a
        /*10f2*/ 	.byte	0x3f
	.zero		1


	//   ....[45]....
        /*10f4*/ 	.word	0x0001b4d0
        /*10f8*/ 	.word	0x00000009
        /*10fc*/ 	.word	0x00000000
        /*1100*/ 	.short	0x0101
        /*1102*/ 	.byte	0x3f
	.zero		1


	//   ....[46]....
        /*1104*/ 	.word	0x0001b500
        /*1108*/ 	.word	0x00000014
        /*110c*/ 	.word	0x00000000
        /*1110*/ 	.short	0x0101
        /*1112*/ 	.byte	0x3f
	.zero		1


	//   ....[47]....
        /*1114*/ 	.word	0x0001bb40
        /*1118*/ 	.word	0x00000004
        /*111c*/ 	.word	0x0002a830
        /*1120*/ 	.short	0x010a
        /*1122*/ 	.byte	0x3f
	.zero		1


	//   ....[48]....
        /*1124*/ 	.word	0x0001bbc0
        /*1128*/ 	.word	0x00000004
        /*112c*/ 	.word	0x0002a830
        /*1130*/ 	.short	0x010a
        /*1132*/ 	.byte	0x3f
	.zero		1


	//   ....[49]....
        /*1134*/ 	.word	0x0001c660
        /*1138*/ 	.word	0x0000000e
        /*113c*/ 	.word	0x0002a850
        /*1140*/ 	.short	0x010a
        /*1142*/ 	.byte	0x3f
	.zero		1


	//   ....[50]....
        /*1144*/ 	.word	0x0001c6b0
        /*1148*/ 	.word	0x0000000e
        /*114c*/ 	.word	0x0002a850
        /*1150*/ 	.short	0x010a
        /*1152*/ 	.byte	0x3f
	.zero		1


	//   ....[51]....
        /*1154*/ 	.word	0x0001d0c0
        /*1158*/ 	.word	0x00000004
        /*115c*/ 	.word	0x00000000
        /*1160*/ 	.short	0x0101
        /*1162*/ 	.byte	0x3f
	.zero		1


	//   ....[52]....
        /*1164*/ 	.word	0x0001ed40
        /*1168*/ 	.word	0x00000063
        /*116c*/ 	.word	0x00000000
        /*1170*/ 	.short	0x0101
        /*1172*/ 	.byte	0x3f
	.zero		1


	//   ....[53]....
        /*1174*/ 	.word	0x0001f6b0
        /*1178*/ 	.word	0x0000000d
        /*117c*/ 	.word	0x0002a850
        /*1180*/ 	.short	0x010a
        /*1182*/ 	.byte	0x3f
	.zero		1


	//   ....[54]....
        /*1184*/ 	.word	0x0001f750
        /*1188*/ 	.word	0x0000000d
        /*118c*/ 	.word	0x0002a850
        /*1190*/ 	.short	0x010a
        /*1192*/ 	.byte	0x3f
	.zero		1


	//   ....[55]....
        /*1194*/ 	.word	0x0001fc30
        /*1198*/ 	.word	0x0000000c
        /*119c*/ 	.word	0x00000000
        /*11a0*/ 	.short	0x0101
        /*11a2*/ 	.byte	0x3f
	.zero		1


	//   ....[56]....
        /*11a4*/ 	.word	0x00021260
        /*11a8*/ 	.word	0x00000000
        /*11ac*/ 	.word	0x00000000
        /*11b0*/ 	.short	0x0101
        /*11b2*/ 	.byte	0x3f
	.zero		1


	//   ....[57]....
        /*11b4*/ 	.word	0x00021960
        /*11b8*/ 	.word	0x00000006
        /*11bc*/ 	.word	0x00000000
        /*11c0*/ 	.short	0x0101
        /*11c2*/ 	.byte	0x3f
	.zero		1


	//   ....[58]....
        /*11c4*/ 	.word	0x00024e90
        /*11c8*/ 	.word	0x00000013
        /*11cc*/ 	.word	0x0002a820
        /*11d0*/ 	.short	0x010a
        /*11d2*/ 	.byte	0x3f
	.zero		1


	//   ....[59]....
        /*11d4*/ 	.word	0x00024f60
        /*11d8*/ 	.word	0x00000007
        /*11dc*/ 	.word	0x0002a8a0
        /*11e0*/ 	.short	0x010a
        /*11e2*/ 	.byte	0x3f
	.zero		1


	//   ....[60]....
        /*11e4*/ 	.word	0x00025390
        /*11e8*/ 	.word	0x00000007
        /*11ec*/ 	.word	0x0002a8c0
        /*11f0*/ 	.short	0x010a
        /*11f2*/ 	.byte	0x3f
	.zero		1


	//   ....[61]....
        /*11f4*/ 	.word	0x00025850
        /*11f8*/ 	.word	0x00000008
        /*11fc*/ 	.word	0x0002a8a0
        /*1200*/ 	.short	0x010a
        /*1202*/ 	.byte	0x3f
	.zero		1


	//   ....[62]....
        /*1204*/ 	.word	0x00025c70
        /*1208*/ 	.word	0x00000008
        /*120c*/ 	.word	0x0002a8c0
        /*1210*/ 	.short	0x010a
        /*1212*/ 	.byte	0x3f
	.zero		1


	//   ....[63]....
        /*1214*/ 	.word	0x00027030
        /*1218*/ 	.word	0x00000000
        /*121c*/ 	.word	0x0002a840
        /*1220*/ 	.short	0x010a
        /*1222*/ 	.byte	0x3f
	.zero		1


	//   ....[64]....
        /*1224*/ 	.word	0x00027fc0
        /*1228*/ 	.word	0x00000013
        /*122c*/ 	.word	0x0002a800
        /*1230*/ 	.short	0x0107
        /*1232*/ 	.byte	0x3f
	.zero		1


	//   ....[65]....
        /*1234*/ 	.word	0x000280d0
        /*1238*/ 	.word	0x00000013
        /*123c*/ 	.word	0x0002a800
        /*1240*/ 	.short	0x0101
        /*1242*/ 	.byte	0x3f
	.zero		1


	//   ....[66]....
        /*1244*/ 	.word	0x000280f0
        /*1248*/ 	.word	0x00000013
        /*124c*/ 	.word	0x0002a820
        /*1250*/ 	.short	0x010a
        /*1252*/ 	.byte	0x3f
	.zero		1


	//   ....[67]....
        /*1254*/ 	.word	0x00028510
        /*1258*/ 	.word	0x00000003
        /*125c*/ 	.word	0x0002a840
        /*1260*/ 	.short	0x010a
        /*1262*/ 	.byte	0x3f
	.zero		1


	//   ....[68]....
        /*1264*/ 	.word	0x000289b0
        /*1268*/ 	.word	0x00000003
        /*126c*/ 	.word	0x00000060
        /*1270*/ 	.short	0x010a
        /*1272*/ 	.byte	0x3f
	.zero		1


	//   ....[69]....
        /*1274*/ 	.word	0x00029040
        /*1278*/ 	.word	0x00000003
        /*127c*/ 	.word	0x0002a840
        /*1280*/ 	.short	0x010a
        /*1282*/ 	.byte	0x3f
	.zero		1


	//   ....[70]....
        /*1284*/ 	.word	0x000294e0
        /*1288*/ 	.word	0x00000002
        /*128c*/ 	.word	0x00000060
        /*1290*/ 	.short	0x010a
        /*1292*/ 	.byte	0x3f
	.zero		1


	//   ....[71]....
        /*1294*/ 	.word	0x00029ac0
        /*1298*/ 	.word	0x00000002
        /*129c*/ 	.word	0x0002a840
        /*12a0*/ 	.short	0x010a
        /*12a2*/ 	.byte	0x3f
	.zero		1


	//   ....[72]....
        /*12a4*/ 	.word	0x00029f60
        /*12a8*/ 	.word	0x00000002
        /*12ac*/ 	.word	0x00000060
        /*12b0*/ 	.short	0x010a
        /*12b2*/ 	.byte	0x3f
	.zero		1


	//   ....[73]....
        /*12b4*/ 	.word	0x0002a4e0
        /*12b8*/ 	.word	0x00000000
        /*12bc*/ 	.word	0x0002a860
        /*12c0*/ 	.short	0x010a
        /*12c2*/ 	.byte	0x3f
	.zero		1


	//   ....[74]....
        /*12c4*/ 	.word	0x0002bb50
        /*12c8*/ 	.word	0x00000000
        /*12cc*/ 	.word	0x0002a820
        /*12d0*/ 	.short	0x010a
        /*12d2*/ 	.byte	0x3f
	.zero		1


	//   ....[75]....
        /*12d4*/ 	.word	0x0002bd20
        /*12d8*/ 	.word	0x00000006
        /*12dc*/ 	.word	0x00000000
        /*12e0*/ 	.short	0x010a
        /*12e2*/ 	.byte	0x3f
	.zero		1


	//   ....[76]....
        /*12e4*/ 	.word	0x0002bd90
        /*12e8*/ 	.word	0x00000007
        /*12ec*/ 	.word	0x00000000
        /*12f0*/ 	.short	0x010a
        /*12f2*/ 	.byte	0x3f
	.zero		1


	//   ....[77]....
        /*12f4*/ 	.word	0x0002be00
        /*12f8*/ 	.word	0x00000004
        /*12fc*/ 	.word	0x00000000
        /*1300*/ 	.short	0x010a
        /*1302*/ 	.byte	0x3f
	.zero		1


	//   ....[78]....
        /*1304*/ 	.word	0x0002be30
        /*1308*/ 	.word	0x00000003
        /*130c*/ 	.word	0x00000000
        /*1310*/ 	.short	0x010a
        /*1312*/ 	.byte	0x3f
	.zero		1


	//   ....[79]....
        /*1314*/ 	.word	0x0002be90
        /*1318*/ 	.word	0x00000003
        /*131c*/ 	.word	0x0002a890
        /*1320*/ 	.short	0x010a
        /*1322*/ 	.byte	0x3f
	.zero		1


	//   ....[80]....
        /*1324*/ 	.word	0x0002bee0
        /*1328*/ 	.word	0x00000003
        /*132c*/ 	.word	0x0002a890
        /*1330*/ 	.short	0x010a
        /*1332*/ 	.byte	0x3f
	.zero		1


	//   ....[81]....
        /*1334*/ 	.word	0x0002bf30
        /*1338*/ 	.word	0x00000003
        /*133c*/ 	.word	0x0002a890
        /*1340*/ 	.short	0x010a
        /*1342*/ 	.byte	0x3f
	.zero		1


	//   ....[82]....
        /*1344*/ 	.word	0x0002bf80
        /*1348*/ 	.word	0x00000003
        /*134c*/ 	.word	0x0002a8b0
        /*1350*/ 	.short	0x010a
        /*1352*/ 	.byte	0x3f
	.zero		1


	//   ....[83]....
        /*1354*/ 	.word	0x0002c370
        /*1358*/ 	.word	0x00000002
        /*135c*/ 	.word	0x0002a800
        /*1360*/ 	.short	0x010a
        /*1362*/ 	.byte	0x3f
	.zero		1


	//   ....[84]....
        /*1364*/ 	.word	0x0002c750
        /*1368*/ 	.word	0x00000002
        /*136c*/ 	.word	0x0002a800
        /*1370*/ 	.short	0x010a
        /*1372*/ 	.byte	0x3f
	.zero		1


	//   ....[85]....
        /*1374*/ 	.word	0x0002c7a0
        /*1378*/ 	.word	0x0000000e
        /*137c*/ 	.word	0x0002a830
        /*1380*/ 	.short	0x010a
        /*1382*/ 	.byte	0x3f
	.zero		1


	//   ....[86]....
        /*1384*/ 	.word	0x0002c7f0
        /*1388*/ 	.word	0x000000cd
        /*138c*/ 	.word	0x0002a830
        /*1390*/ 	.short	0x010a
        /*1392*/ 	.byte	0x3f
	.zero		1


	//   ....[87]....
        /*1394*/ 	.word	0x0002c840
        /*1398*/ 	.word	0x00000014
        /*139c*/ 	.word	0x0002a850
        /*13a0*/ 	.short	0x010a
        /*13a2*/ 	.byte	0x3f
	.zero		1


	//   ....[88]....
        /*13a4*/ 	.word	0x0002c890
        /*13a8*/ 	.word	0x00000004
        /*13ac*/ 	.word	0x0002a830
        /*13b0*/ 	.short	0x010a
        /*13b2*/ 	.byte	0x3f
	.zero		1


	//   ....[89]....
        /*13b4*/ 	.word	0x0002c8e0
        /*13b8*/ 	.word	0x00000014
        /*13bc*/ 	.word	0x0002a850
        /*13c0*/ 	.short	0x010a
        /*13c2*/ 	.byte	0x3f
	.zero		1


	//   ....[90]....
        /*13c4*/ 	.word	0x0002c930
        /*13c8*/ 	.word	0x00000004
        /*13cc*/ 	.word	0x0002a830
        /*13d0*/ 	.short	0x010a
        /*13d2*/ 	.byte	0x3f
	.zero		1


	//   ....[91]....
        /*13d4*/ 	.word	0x0002c980
        /*13d8*/ 	.word	0x0000000e
        /*13dc*/ 	.word	0x0002a850
        /*13e0*/ 	.short	0x010a
        /*13e2*/ 	.byte	0x3f
	.zero		1


	//   ....[92]....
        /*13e4*/ 	.word	0x0002c9d0
        /*13e8*/ 	.word	0x0000000d
        /*13ec*/ 	.word	0x0002a850
        /*13f0*/ 	.short	0x010a
        /*13f2*/ 	.byte	0x3f
	.zero		1


	//   ....[93]....
        /*13f4*/ 	.word	0x0002cb70
        /*13f8*/ 	.word	0x00000013
        /*13fc*/ 	.word	0x0002a820
        /*1400*/ 	.short	0x010a
        /*1402*/ 	.byte	0x3f
	.zero		1


	//   ....[94]....
        /*1404*/ 	.word	0x0002cbc0
        /*1408*/ 	.word	0x00000007
        /*140c*/ 	.word	0x0002a8a0
        /*1410*/ 	.short	0x010a
        /*1412*/ 	.byte	0x3f
	.zero		1


	//   ....[95]....
        /*1414*/ 	.word	0x0002cc10
        /*1418*/ 	.word	0x00000007
        /*141c*/ 	.word	0x0002a8c0
        /*1420*/ 	.short	0x010a
        /*1422*/ 	.byte	0x3f
	.zero		1


	//   ....[96]....
        /*1424*/ 	.word	0x0002cc60
        /*1428*/ 	.word	0x00000008
        /*142c*/ 	.word	0x0002a8a0
        /*1430*/ 	.short	0x010a
        /*1432*/ 	.byte	0x3f
	.zero		1


	//   ....[97]....
        /*1434*/ 	.word	0x0002ccb0
        /*1438*/ 	.word	0x00000008
        /*143c*/ 	.word	0x0002a8c0
        /*1440*/ 	.short	0x010a
        /*1442*/ 	.byte	0x3f
	.zero		1


	//   ....[98]....
        /*1444*/ 	.word	0x0002ce50
        /*1448*/ 	.word	0x00000000
        /*144c*/ 	.word	0x0002a840
        /*1450*/ 	.short	0x010a
        /*1452*/ 	.byte	0x3f
	.zero		1


	//   ....[99]....
        /*1454*/ 	.word	0x0002da80
        /*1458*/ 	.word	0x00000013
        /*145c*/ 	.word	0x0002a820
        /*1460*/ 	.short	0x010a
        /*1462*/ 	.byte	0x3f
	.zero		1


	//   ....[100]....
        /*1464*/ 	.word	0x0002dad0
        /*1468*/ 	.word	0x00000003
        /*146c*/ 	.word	0x0002a840
        /*1470*/ 	.short	0x010a
        /*1472*/ 	.byte	0x3f
	.zero		1


	//   ....[101]....
        /*1474*/ 	.word	0x0002db20
        /*1478*/ 	.word	0x00000003
        /*147c*/ 	.word	0x00000060
        /*1480*/ 	.short	0x010a
        /*1482*/ 	.byte	0x3f
	.zero		1


	//   ....[102]....
        /*1484*/ 	.word	0x0002db70
        /*1488*/ 	.word	0x00000003
        /*148c*/ 	.word	0x0002a840
        /*1490*/ 	.short	0x010a
        /*1492*/ 	.byte	0x3f
	.zero		1


	//   ....[103]....
        /*1494*/ 	.word	0x0002dbc0
        /*1498*/ 	.word	0x00000002
        /*149c*/ 	.word	0x00000060
        /*14a0*/ 	.short	0x010a
        /*14a2*/ 	.byte	0x3f
	.zero		1


	//   ....[104]....
        /*14a4*/ 	.word	0x0002dc10
        /*14a8*/ 	.word	0x00000002
        /*14ac*/ 	.word	0x0002a840
        /*14b0*/ 	.short	0x010a
        /*14b2*/ 	.byte	0x3f
	.zero		1


	//   ....[105]....
        /*14b4*/ 	.word	0x0002dc60
        /*14b8*/ 	.word	0x00000002
        /*14bc*/ 	.word	0x00000060
        /*14c0*/ 	.short	0x010a
        /*14c2*/ 	.byte	0x3f
	.zero		1


	//   ....[106]....
        /*14c4*/ 	.word	0x0002dcb0
        /*14c8*/ 	.word	0x00000000
        /*14cc*/ 	.word	0x0002a860
        /*14d0*/ 	.short	0x010a
        /*14d2*/ 	.byte	0x3f
	.zero		1


	//   ....[107]....
        /*14d4*/ 	.word	0x0002e830
        /*14d8*/ 	.word	0x00000000
        /*14dc*/ 	.word	0x0002a820
        /*14e0*/ 	.short	0x010a
        /*14e2*/ 	.byte	0x3f
	.zero		1


	//   ....[108]....
        /*14e4*/ 	.word	0x0002e9d0
        /*14e8*/ 	.word	0x00000006
        /*14ec*/ 	.word	0x00000000
        /*14f0*/ 	.short	0x010a
        /*14f2*/ 	.byte	0x3f
	.zero		1


	//   ....[109]....
        /*14f4*/ 	.word	0x0002ea20
        /*14f8*/ 	.word	0x00000007
        /*14fc*/ 	.word	0x00000000
        /*1500*/ 	.short	0x010a
        /*1502*/ 	.byte	0x3f
	.zero		1


	//   ....[110]....
        /*1504*/ 	.word	0x0002ea70
        /*1508*/ 	.word	0x00000004
        /*150c*/ 	.word	0x00000000
        /*1510*/ 	.short	0x010a
        /*1512*/ 	.byte	0x3f
	.zero		1


	//----- nvinfo : EIATTR_NUM_MBARRIERS
	.align		4
.L_243:
        /*1514*/ 	.byte	0x03, 0x38
        /*1516*/ 	.short	0x0016


	//----- nvinfo : EIATTR_EXIT_INSTR_OFFSETS
	.align		4
        /*1518*/ 	.byte	0x04, 0x1c
        /*151a*/ 	.short	(.L_245 - .L_244)


	//   ....[0]....
.L_244:
        /*151c*/ 	.word	0x0002be80


	//----- nvinfo : EIATTR_MAX_THREADS
	.align		4
.L_245:
        /*1520*/ 	.byte	0x04, 0x05
        /*1522*/ 	.short	(.L_247 - .L_246)
.L_246:
        /*1524*/ 	.word	0x00000180
        /*1528*/ 	.word	0x00000001
        /*152c*/ 	.word	0x00000001


	//----- nvinfo : EIATTR_CRS_STACK_SIZE
	.align		4
.L_247:
        /*1530*/ 	.byte	0x04, 0x1e
        /*1532*/ 	.short	(.L_249 - .L_248)
.L_248:
        /*1534*/ 	.word	0x00000000


	//----- nvinfo : EIATTR_CBANK_PARAM_SIZE
	.align		4
.L_249:
        /*1538*/ 	.byte	0x03, 0x19
        /*153a*/ 	.short	0x0af0


	//----- nvinfo : EIATTR_PARAM_CBANK
	.align		4
        /*153c*/ 	.byte	0x04, 0x0a
        /*153e*/ 	.short	(.L_251 - .L_250)
	.align		4
.L_250:
        /*1540*/ 	.word	index@(.nv.constant0._ZN7cutlass13device_kernelIN5flash11enable_sm90INS1_16FlashAttnFwdSm90INS1_25CollectiveMainloopFwdSm90ILi2EN4cute5tupleIJNS5_1CILi1EEES8_S8_EEENS6_IJNS7_ILi128EEENS7_ILi96EEENS7_ILi192EEEEEELi128ENS_6half_tEfNS_4arch4Sm90ELb0ELb1ELb1ELb1ELb0ELb1ELb0ELb1ELb1ELb1ELb1ELb0EEENS1_21CollectiveEpilogueFwdINS6_IJSA_SA_SB_EEES9_SE_SG_Li256ELb1ELb1ELb1ELb0EEENS1_36VarlenDynamicPersistentTileSchedulerILi128ELi96ELi256ELi128ELb1ELb1ELb1ELb1ELb0ELb1EEEEEEEEEvNT_6ParamsE)
        /*1544*/ 	.short	0x0210
        /*1546*/ 	.short	0x0af0


	//----- nvinfo : EIATTR_SW_WAR
	.align		4
.L_251:
        /*1548*/ 	.byte	0x04, 0x36
        /*154a*/ 	.short	(.L_253 - .L_252)
.L_252:
        /*154c*/ 	.word	0x00000008
.L_253:


//--------------------- .nv.info._ZN7cutlass13device_kernelIN5flash11enable_sm90INS1_16FlashAttnFwdSm90INS1_25CollectiveMainloopFwdSm90ILi2EN4cute5tupleIJNS5_1CILi1EEES8_S8_EEENS6_IJNS7_ILi128EEESA_NS7_ILi192EEEEEELi128ENS_6half_tEfNS_4arch4Sm90ELb1ELb0ELb1ELb0ELb0ELb0ELb0ELb1ELb1ELb1ELb1ELb0EEENS1_21CollectiveEpilogueFwdINS6_IJSA_SA_SA_EEES9_SD_SF_Li256ELb0ELb1ELb1ELb0EEENS1_19SingleTileSchedulerILb0ELb1ELb1ELi128EEEEEEEEEvNT_6ParamsE --------------------------
	.section	.nv.info._ZN7cutlass13device_kernelIN5flash11enable_sm90INS1_16FlashAttnFwdSm90INS1_25CollectiveMainloopFwdSm90ILi2EN4cute5tupleIJNS5_1CILi1EEES8_S8_EEENS6_IJNS7_ILi128EEESA_NS7_ILi192EEEEEELi128ENS_6half_tEfNS_4arch4Sm90ELb1ELb0ELb1ELb0ELb0ELb0ELb0ELb1ELb1ELb1ELb1ELb0EEENS1_21CollectiveEpilogueFwdINS6_IJSA_SA_SA_EEES9_SD_SF_Li256ELb0ELb1ELb1ELb0EEENS1_19SingleTileSchedulerILb0ELb1ELb1ELi128EEEEEEEEEvNT_6ParamsE,"",@"SHT_CUDA_INFO"
	.sectionflags	@""
	.align	4


	//----- nvinfo : EIATTR_CUDA_API_VERSION
	.align		4
        /*0000*/ 	.byte	0x04, 0x37
        /*0002*/ 	.short	(.L_255 - .L_254)
.L_254:
        /*0004*/ 	.word	0x00000082


	//----- nvinfo : EIATTR_KPARAM_INFO
	.align		4
.L_255:
        /*0008*/ 	.byte	0x04, 0x17
        /*000a*/ 	.short	(.L_257 - .L_256)
.L_256:
        /*000c*/ 	.word	0x00000000
        /*0010*/ 	.short	0x0000
        /*0012*/ 	.short	0x0070
        /*0014*/ 	.byte	0x00, 0xf0, 0x01, 0x28


	//----- nvinfo : EIATTR_SPARSE_MMA_MASK
	.align		4
.L_257:
        /*0018*/ 	.byte	0x03, 0x50
        /*001a*/ 	.short	0x0000


	//----- nvinfo : EIATTR_MAXREG_COUNT
	.align		4
        /*001c*/ 	.byte	0x03, 0x1b
        /*001e*/ 	.short	0x00a8


	//----- nvinfo : EIATTR_NUM_BARRIERS
	.align		4
        /*0020*/ 	.byte	0x02, 0x4c
        /*0022*/ 	.byte	0x09
	.zero		1


	//----- nvinfo : EIATTR_EXTERNS
	.align		4
        /*0024*/ 	.byte	0x04, 0x0f
        /*0026*/ 	.short	(.L_259 - .L_258)


	//   ....[0]....
	.align		4
.L_258:
        /*0028*/ 	.word	index@(__assertfail)


	//----- nvinfo : EIATTR_ANNOTATIONS
	.align		4
.L_259:
        /*002c*/ 	.byte	0x04, 0x55
        /*002e*/ 	.short	(.L_261 - .L_260)


	//   ....[0]....
.L_260:
        /* <DEDUP_REMOVED lines=12> */


	//----- nvinfo : EIATTR_MERCURY_ISA_VERSION
	.align		4
.L_261:
        /*00e0*/ 	.byte	0x03, 0x5f
        /*00e2*/ 	.short	0x0101


	//----- nvinfo : EIATTR_INT_WARP_WIDE_INSTR_OFFSETS
	.align		4
        /*00e4*/ 	.byte	0x04, 0x31
        /*00e6*/ 	.short	(.L_263 - .L_262)


	//   ....[0]....
.L_262:
        /*00e8*/ 	.word	0x00000120


	//   ....[1]....
        /*00ec*/ 	.word	0x00000160


	//   ....[2]....
        /*00f0*/ 	.word	0x00000220


	//----- nvinfo : EIATTR_COOP_GROUP_MASK_REGIDS
	.align		4
.L_263:
        /*00f4*/ 	.byte	0x04, 0x29
        /*00f6*/ 	.short	(.L_265 - .L_264)


	//   ....[0]....
.L_264:
        /*00f8*/ 	.word	0xffffffff


	//   ....[1]....
        /*00fc*/ 	.word	0xffffffff


	//   ....[2]....
        /*0100*/ 	.word	0xffffffff


	//   ....[3]....
        /*0104*/ 	.word	0xffffffff


	//   ....[4]....
        /*0108*/ 	.word	0xffffffff


	//   ....[5]....
        /*010c*/ 	.word	0xffffffff


	//   ....[6]....
        /*0110*/ 	.word	0xffffffff


	//   ....[7]....
        /*0114*/ 	.word	0xffffffff


	//   ....[8]....
        /*0118*/ 	.word	0xffffffff


	//   ....[9]....
        /*011c*/ 	.word	0xffffffff


	//   ....[10]....
        /*0120*/ 	.word	0xffffffff


	//   ....[11]....
        /*0124*/ 	.word	0xffffffff


	//   ....[12]....
        /*0128*/ 	.word	0xffffffff


	//   ....[13]....
        /*012c*/ 	.word	0xffffffff


	//   ....[14]....
        /*0130*/ 	.word	0xffffffff


	//   ....[15]....
        /*0134*/ 	.word	0xffffffff


	//   ....[16]....
        /*0138*/ 	.word	0xffffffff


	//   ....[17]....
        /*013c*/ 	.word	0xffffffff


	//   ....[18]....
        /*0140*/ 	.word	0xffffffff


	//   ....[19]....
        /*0144*/ 	.word	0xffffffff


	//   ....[20]....
        /*0148*/ 	.word	0xffffffff


	//   ....[21]....
        /*014c*/ 	.word	0xffffffff


	//   ....[22]....
        /*0150*/ 	.word	0xffffffff


	//   ....[23]....
        /*0154*/ 	.word	0xffffffff


	//   ....[24]....
        /*0158*/ 	.word	0xffffffff


	//   ....[25]....
        /*015c*/ 	.word	0xffffffff


	//   ....[26]....
        /*0160*/ 	.word	0xffffffff


	//   ....[27]....
        /*0164*/ 	.word	0xffffffff


	//   ....[28]....
        /*0168*/ 	.word	0xffffffff


	//   ....[29]....
        /*016c*/ 	.word	0xffffffff


	//   ....[30]....
        /*0170*/ 	.word	0xffffffff


	//   ....[31]....
        /*0174*/ 	.word	0xffffffff


	//   ....[32]....
        /*0178*/ 	.word	0xffffffff


	//   ....[33]....
        /*017c*/ 	.word	0xffffffff


	//   ....[34]....
        /*0180*/ 	.word	0xffffffff


	//   ....[35]....
        /*0184*/ 	.word	0xffffffff


	//   ....[36]....
        /*0188*/ 	.word	0xffffffff


	//   ....[37]....
        /*018c*/ 	.word	0xffffffff


	//   ....[38]....
        /*0190*/ 	.word	0xffffffff


	//   ....[39]....
        /*0194*/ 	.word	0xffffffff


	//   ....[40]....
        /*0198*/ 	.word	0xffffffff


	//   ....[41]....
        /*019c*/ 	.word	0xffffffff


	//   ....[42]....
        /*01a0*/ 	.word	0xffffffff


	//   ....[43]....
        /*01a4*/ 	.word	0xffffffff


	//   ....[44]....
        /*01a8*/ 	.word	0xffffffff


	//   ....[45]....
        /*01ac*/ 	.word	0xffffffff


	//   ....[46]....
        /*01b0*/ 	.word	0xffffffff


	//   ....[47]....
        /*01b4*/ 	.word	0xffffffff


	//   ....[48]....
        /*01b8*/ 	.word	0xffffffff


	//   ....[49]....
        /*01bc*/ 	.word	0xffffffff


	//   ....[50]....
        /*01c0*/ 	.word	0xffffffff


	//   ....[51]....
        /*01c4*/ 	.word	0xffffffff


	//   ....[52]....
        /*01c8*/ 	.word	0xffffffff


	//   ....[53]....
        /*01cc*/ 	.word	0xffffffff


	//   ....[54]....
        /*01d0*/ 	.word	0xffffffff


	//   ....[55]....
        /*01d4*/ 	.word	0x0500000f


	//   ....[56]....
        /*01d8*/ 	.word	0x0500000f


	//   ....[57]....
        /*01dc*/ 	.word	0x0500000f


	//   ....[58]....
        /*01e0*/ 	.word	0x0500000f


	//   ....[59]....
        /*01e4*/ 	.word	0x0500000f


	//   ....[60]....
        /*01e8*/ 	.word	0x0500000f


	//   ....[61]....
        /*01ec*/ 	.word	0x0500000f


	//   ....[62]....
        /*01f0*/ 	.word	0x0500000f


	//   ....[63]....
        /*01f4*/ 	.word	0x0500000f


	//   ....[64]....
        /*01f8*/ 	.word	0x0500000f


	//   ....[65]....
        /*01fc*/ 	.word	0x0500000f


	//   ....[66]....
        /*0200*/ 	.word	0x0500000f


	//   ....[67]....
        /*0204*/ 	.word	0x0500000f


	//   ....[68]....
        /*0208*/ 	.word	0x0500000f


	//   ....[69]....
        /*020c*/ 	.word	0x0500000f


	//   ....[70]....
        /*0210*/ 	.word	0x0500000f


	//   ....[71]....
        /*0214*/ 	.word	0x0500000f


	//   ....[72]....
        /*0218*/ 	.word	0x0500000f


	//----- nvinfo : EIATTR_COOP_GROUP_INSTR_OFFSETS
	.align		4
.L_265:
        /*021c*/ 	.byte	0x04, 0x28
        /*021e*/ 	.short	(.L_267 - .L_266)


	//   ....[0]....
.L_266:
        /*0220*/ 	.word	0x00000060


	//   ....[1]....
        /*0224*/ 	.word	0x00000130


	//   ....[2]....
        /*0228*/ 	.word	0x00000230


	//   ....[3]....
        /*022c*/ 	.word	0x000003a0


	//   ....[4]....
        /*0230*/ 	.word	0x00000500


	//   ....[5]....
        /*0234*/ 	.word	0x00000620


	//   ....[6]....
        /*0238*/ 	.word	0x00000780


	//   ....[7]....
        /*023c*/ 	.word	0x00001150


	//   ....[8]....
        /*0240*/ 	.word	0x00002050


	//   ....[9]....
        /*0244*/ 	.word	0x00002180


	//   ....[10]....
        /*0248*/ 	.word	0x00002ab0


	//   ....[11]....
        /*024c*/ 	.word	0x00002b60


	//   ....[12]....
        /*0250*/ 	.word	0x000035b0


	//   ....[13]....
        /*0254*/ 	.word	0x00003610


	//   ....[14]....
        /*0258*/ 	.word	0x00004fb0


	//   ....[15]....
        /*025c*/ 	.word	0x00005260


	//   ....[16]....
        /*0260*/ 	.word	0x00005e30


	//   ....[17]....
        /*0264*/ 	.word	0x00005f40


	//   ....[18]....
        /*0268*/ 	.word	0x00006830


	//   ....[19]....
        /*026c*/ 	.word	0x00006880


	//   ....[20]....
        /*0270*/ 	.word	0x00008ac0


	//   ....[21]....
        /*0274*/ 	.word	0x00008ae0


	//   ....[22]....
        /*0278*/ 	.word	0x00008fe0


	//   ....[23]....
        /*027c*/ 	.word	0x00009040


	//   ....[24]....
        /*0280*/ 	.word	0x0000a2e0


	//   ....[25]....
        /*0284*/ 	.word	0x0000a310


	//   ....[26]....
        /*0288*/ 	.word	0x0000a3f0


	//   ....[27]....
        /*028c*/ 	.word	0x0000a400


	//   ....[28]....
        /*0290*/ 	.word	0x0000b2e0


	//   ....[29]....
        /*0294*/ 	.word	0x0000b320


	//   ....[30]....
        /*0298*/ 	.word	0x0000b360


	//   ....[31]....
        /*029c*/ 	.word	0x0000b390


	//   ....[32]....
        /*02a0*/ 	.word	0x0000b3b0


	//   ....[33]....
        /*02a4*/ 	.word	0x0000b3d0


	//   ....[34]....
        /*02a8*/ 	.word	0x0000ba10


	//   ....[35]....
        /*02ac*/ 	.word	0x0000ba20


	//   ....[36]....
        /*02b0*/ 	.word	0x0000c420


	//   ....[37]....
        /*02b4*/ 	.word	0x0000cf30


	//   ....[38]....
        /*02b8*/ 	.word	0x0000d8e0


	//   ....[39]....
        /*02bc*/ 	.word	0x0000d910


	//   ....[40]....
        /*02c0*/ 	.word	0x0000d940


	//   ....[41]....
        /*02c4*/ 	.word	0x0000d960


	//   ....[42]....
        /*02c8*/ 	.word	0x0000da20


	//   ....[43]....
        /*02cc*/ 	.word	0x0000da30


	//   ....[44]....
        /*02d0*/ 	.word	0x0000dad0


	//   ....[45]....
        /*02d4*/ 	.word	0x0000db10


	//   ....[46]....
        /*02d8*/ 	.word	0x0000db80


	//   ....[47]....
        /*02dc*/ 	.word	0x0000dbb0


	//   ....[48]....
        /*02e0*/ 	.word	0x0000dc30


	//   ....[49]....
        /*02e4*/ 	.word	0x0000dc70


	//   ....[50]....
        /*02e8*/ 	.word	0x0000dce0


	//   ....[51]....
        /*02ec*/ 	.word	0x0000dd10


	//   ....[52]....
        /*02f0*/ 	.word	0x0000dd90


	//   ....[53]....
        /*02f4*/ 	.word	0x0000ddc0


	//   ....[54]....
        /*02f8*/ 	.word	0x00010030


	//   ....[55]....
        /*02fc*/ 	.word	0x00010590


	//   ....[56]....
        /*0300*/ 	.word	0x00010700


	//   ....[57]....
        /*0304*/ 	.word	0x00010760


	//   ....[58]....
        /*0308*/ 	.word	0x00010800


	//   ....[59]....
        /*030c*/ 	.word	0x000108e0


	//   ....[60]....
        /*0310*/ 	.word	0x000109c0


	//   ....[61]....
        /*0314*/ 	.word	0x00010a90


	//   ....[62]....
        /*0318*/ 	.word	0x00010b20


	//   ....[63]....
        /*031c*/ 	.word	0x00010bf0


	//   ....[64]....
        /*0320*/ 	.word	0x00010c80


	//   ....[65]....
        /*0324*/ 	.word	0x00010d50


	//   ....[66]....
        /*0328*/ 	.word	0x00010de0


	//   ....[67]....
        /*032c*/ 	.word	0x00010eb0


	//   ....[68]....
        /*0330*/ 	.word	0x00010f40


	//   ....[69]....
        /*0334*/ 	.word	0x00011010


	//   ....[70]....
        /*0338*/ 	.word	0x00011090


	//   ....[71]....
        /*033c*/ 	.word	0x00011150


	//   ....[72]....
        /*0340*/ 	.word	0x00011550


	//----- nvinfo : EIATTR_REG_RECONFIG
	.align		4
.L_267:
        /*0344*/ 	.byte	0x01, 0x54
	.zero		2


	//----- nvinfo : EIATTR_SYSCALL_OFFSETS
	.align		4
        /*0348*/ 	.byte	0x04, 0x46
        /*034a*/ 	.short	(.L_269 - .L_268)


	//   ....[0]....
.L_268:
        /*034c*/ 	.word	0x00001310


	//   ....[1]....
        /*0350*/ 	.word	0x0000cbc0


	//   ....[2]....
        /*0354*/ 	.word	0x0000cd00


	//   ....[3]....
        /*0358*/ 	.word	0x0000cdf0


	//   ....[4]....
        /*035c*/ 	.word	0x0000d520


	//----- nvinfo : EIATTR_MBARRIER_INSTR_OFFSETS
	.align		4
.L_269:
        /*0360*/ 	.byte	0x04, 0x39
        /*0362*/ 	.short	(.L_271 - .L_270)


	//   ....[0]....
.L_270:
        /*0364*/ 	.word	0x00000250
        /*0368*/ 	.word	0x000000ff
        /*036c*/ 	.word	0x00034800
        /*0370*/ 	.short	0x0100
        /*0372*/ 	.byte	0x08
	.zero		1


	//   ....[1]....
        /*0374*/ 	.word	0x00000260
        /*0378*/ 	.word	0x000000ff
        /*037c*/ 	.word	0x00034820
        /*0380*/ 	.short	0x0100
        /*0382*/ 	.byte	0x08
	.zero		1


	//   ....[2]....
        /*0384*/ 	.word	0x00000350
        /*0388*/ 	.word	0x000000ff
        /*038c*/ 	.word	0x00034830
        /*0390*/ 	.short	0x0100
        /*0392*/ 	.byte	0x08
	.zero		1


	//   ....[3]....
        /*0394*/ 	.word	0x00000360
        /*0398*/ 	.word	0x000000ff
        /*039c*/ 	.word	0x00034840
        /*03a0*/ 	.short	0x0100
        /*03a2*/ 	.byte	0x08
	.zero		1


	//   ....[4]....
        /*03a4*/ 	.word	0x00000370
        /*03a8*/ 	.word	0x000000ff
        /*03ac*/ 	.word	0x00034838
        /*03b0*/ 	.short	0x0100
        /*03b2*/ 	.byte	0x08
	.zero		1


	//   ....[5]....
        /*03b4*/ 	.word	0x00000380
        /*03b8*/ 	.word	0x000000ff
        /*03bc*/ 	.word	0x00034848
        /*03c0*/ 	.short	0x0100
        /*03c2*/ 	.byte	0x08
	.zero		1


	//   ....[6]....
        /*03c4*/ 	.word	0x000004b0
        /*03c8*/ 	.word	0x000000ff
        /*03cc*/ 	.word	0x00034850
        /*03d0*/ 	.short	0x0100
        /*03d2*/ 	.byte	0x08
	.zero		1


	//   ....[7]....
        /*03d4*/ 	.word	0x000004c0
        /*03d8*/ 	.word	0x000000ff
        /*03dc*/ 	.word	0x00034860
        /*03e0*/ 	.short	0x0100
        /*03e2*/ 	.byte	0x08
	.zero		1


	//   ....[8]....
        /*03e4*/ 	.word	0x000004d0
        /*03e8*/ 	.word	0x000000ff
        /*03ec*/ 	.word	0x00034858
        /*03f0*/ 	.short	0x0100
        /*03f2*/ 	.byte	0x08
	.zero		1


	//   ....[9]....
        /*03f4*/ 	.word	0x000004e0
        /*03f8*/ 	.word	0x000000ff
        /*03fc*/ 	.word	0x00034868
        /*0400*/ 	.short	0x0100
        /*0402*/ 	.byte	0x08
	.zero		1


	//   ....[10]....
        /*0404*/ 	.word	0x000005d0
        /*0408*/ 	.word	0x000000ff
        /*040c*/ 	.word	0x00034870
        /*0410*/ 	.short	0x0100
        /*0412*/ 	.byte	0x06
	.zero		1


	//   ....[11]....
        /*0414*/ 	.word	0x000005e0
        /*0418*/ 	.word	0x000000ff
        /*041c*/ 	.word	0x00034880
        /*0420*/ 	.short	0x0100
        /*0422*/ 	.byte	0x06
	.zero		1


	//   ....[12]....
        /*0424*/ 	.word	0x000005f0
        /*0428*/ 	.word	0x000000ff
        /*042c*/ 	.word	0x00034878
        /*0430*/ 	.short	0x0100
        /*0432*/ 	.byte	0x06
	.zero		1


	//   ....[13]....
        /*0434*/ 	.word	0x00000600
        /*0438*/ 	.word	0x000000ff
        /*043c*/ 	.word	0x00034888
        /*0440*/ 	.short	0x0100
        /*0442*/ 	.byte	0x06
	.zero		1


	//   ....[14]....
        /*0444*/ 	.word	0x00000730
        /*0448*/ 	.word	0x000000ff
        /*044c*/ 	.word	0x00034890
        /*0450*/ 	.short	0x0100
        /*0452*/ 	.byte	0x08
	.zero		1


	//   ....[15]....
        /*0454*/ 	.word	0x00000740
        /*0458*/ 	.word	0x000000ff
        /*045c*/ 	.word	0x000348a0
        /*0460*/ 	.short	0x0100
        /*0462*/ 	.byte	0x08
	.zero		1


	//   ....[16]....
        /*0464*/ 	.word	0x00000750
        /*0468*/ 	.word	0x000000ff
        /*046c*/ 	.word	0x00034898
        /*0470*/ 	.short	0x0100
        /*0472*/ 	.byte	0x08
	.zero		1


	//   ....[17]....
        /*0474*/ 	.word	0x00000760
        /*0478*/ 	.word	0x000000ff
        /*047c*/ 	.word	0x000348a8
        /*0480*/ 	.short	0x0100
        /*0482*/ 	.byte	0x08
	.zero		1


	//   ....[18]....
        /*0484*/ 	.word	0x00000890
        /*0488*/ 	.word	0x000000ff
        /*048c*/ 	.word	0x000348b0
        /*0490*/ 	.short	0x0100
        /*0492*/ 	.byte	0x08
	.zero		1


	//   ....[19]....
        /*0494*/ 	.word	0x000008a0
        /*0498*/ 	.word	0x000000ff
        /*049c*/ 	.word	0x000348c0
        /*04a0*/ 	.short	0x0100
        /*04a2*/ 	.byte	0x08
	.zero		1


	//   ....[20]....
        /*04a4*/ 	.word	0x000008b0
        /*04a8*/ 	.word	0x000000ff
        /*04ac*/ 	.word	0x000348b8
        /*04b0*/ 	.short	0x0100
        /*04b2*/ 	.byte	0x08
	.zero		1


	//   ....[21]....
        /*04b4*/ 	.word	0x000008c0
        /*04b8*/ 	.word	0x000000ff
        /*04bc*/ 	.word	0x000348c8
        /*04c0*/ 	.short	0x0100
        /*04c2*/ 	.byte	0x08
	.zero		1


	//   ....[22]....
        /*04c4*/ 	.word	0x00001340
        /*04c8*/ 	.word	0x000000ff
        /*04cc*/ 	.word	0x00034800
        /*04d0*/ 	.short	0x010a
        /*04d2*/ 	.byte	0x24
	.zero		1


	//   ....[23]....
        /*04d4*/ 	.word	0x000013a0
        /*04d8*/ 	.word	0x000000ff
        /*04dc*/ 	.word	0x00034830
        /*04e0*/ 	.short	0x010a
        /*04e2*/ 	.byte	0x24
	.zero		1


	//   ....[24]....
        /*04e4*/ 	.word	0x00001430
        /*04e8*/ 	.word	0x000000ff
        /*04ec*/ 	.word	0x00034830
        /*04f0*/ 	.short	0x010a
        /*04f2*/ 	.byte	0x24
	.zero		1


	//   ....[25]....
        /*04f4*/ 	.word	0x00003a20
        /*04f8*/ 	.word	0x00000003
        /*04fc*/ 	.word	0x00000000
        /*0500*/ 	.short	0x0101
        /*0502*/ 	.byte	0x3f
	.zero		1


	//   ....[26]....
        /*0504*/ 	.word	0x00004450
        /*0508*/ 	.word	0x000000ff
        /*050c*/ 	.word	0x00034830
        /*0510*/ 	.short	0x010a
        /*0512*/ 	.byte	0x3d
	.zero		1


	//   ....[27]....
        /*0514*/ 	.word	0x00004490
        /*0518*/ 	.word	0x000000ff
        /*051c*/ 	.word	0x00034830
        /*0520*/ 	.short	0x010a
        /*0522*/ 	.byte	0x3d
	.zero		1


	//   ....[28]....
        /*0524*/ 	.word	0x00004cd0
        /*0528*/ 	.word	0x000000ff
        /*052c*/ 	.word	0x00034850
        /*0530*/ 	.short	0x010a
        /*0532*/ 	.byte	0x07
	.zero		1


	//   ....[29]....
        /*0534*/ 	.word	0x00004d10
        /*0538*/ 	.word	0x000000ff
        /*053c*/ 	.word	0x00034850
        /*0540*/ 	.short	0x010a
        /*0542*/ 	.byte	0x07
	.zero		1


	//   ....[30]....
        /*0544*/ 	.word	0x00006e10
        /*0548*/ 	.word	0x0000000c
        /*054c*/ 	.word	0x00000000
        /*0550*/ 	.short	0x0101
        /*0552*/ 	.byte	0x3f
	.zero		1


	//   ....[31]....
        /*0554*/ 	.word	0x00006e50
        /*0558*/ 	.word	0x00000029
        /*055c*/ 	.word	0x00000000
        /*0560*/ 	.short	0x0101
        /*0562*/ 	.byte	0x3f
	.zero		1


	//   ....[32]....
        /*0564*/ 	.word	0x00007640
        /*0568*/ 	.word	0x000000ff
        /*056c*/ 	.word	0x00034830
        /*0570*/ 	.short	0x010a
        /*0572*/ 	.byte	0x28
	.zero		1


	//   ....[33]....
        /*0574*/ 	.word	0x00007680
        /*0578*/ 	.word	0x000000ff
        /*057c*/ 	.word	0x00034830
        /*0580*/ 	.short	0x010a
        /*0582*/ 	.byte	0x28
	.zero		1


	//   ....[34]....
        /*0584*/ 	.word	0x00007ec0
        /*0588*/ 	.word	0x000000ff
        /*058c*/ 	.word	0x00034850
        /*0590*/ 	.short	0x010a
        /*0592*/ 	.byte	0x07
	.zero		1


	//   ....[35]....
        /*0594*/ 	.word	0x00007f00
        /*0598*/ 	.word	0x000000ff
        /*059c*/ 	.word	0x00034850
        /*05a0*/ 	.short	0x010a
        /*05a2*/ 	.byte	0x07
	.zero		1


	//   ....[36]....
        /*05a4*/ 	.word	0x00009b00
        /*05a8*/ 	.word	0x00000015
        /*05ac*/ 	.word	0x00000000
        /*05b0*/ 	.short	0x0101
        /*05b2*/ 	.byte	0x3f
	.zero		1


	//   ....[37]....
        /*05b4*/ 	.word	0x00009b80
        /*05b8*/ 	.word	0x00000015
        /*05bc*/ 	.word	0x00000000
        /*05c0*/ 	.short	0x0101
        /*05c2*/ 	.byte	0x3f
	.zero		1


	//   ....[38]....
        /*05c4*/ 	.word	0x0000a250
        /*05c8*/ 	.word	0x000000ff
        /*05cc*/ 	.word	0x00034850
        /*05d0*/ 	.short	0x010a
        /*05d2*/ 	.byte	0x05
	.zero		1


	//   ....[39]....
        /*05d4*/ 	.word	0x0000a290
        /*05d8*/ 	.word	0x000000ff
        /*05dc*/ 	.word	0x00034850
        /*05e0*/ 	.short	0x010a
        /*05e2*/ 	.byte	0x05
	.zero		1


	//   ....[40]....
        /*05e4*/ 	.word	0x0000a750
        /*05e8*/ 	.word	0x00000009
        /*05ec*/ 	.word	0x00000000
        /*05f0*/ 	.short	0x0101
        /*05f2*/ 	.byte	0x3f
	.zero		1


	//   ....[41]....
        /*05f4*/ 	.word	0x0000b3c0
        /*05f8*/ 	.word	0x000000ff
        /*05fc*/ 	.word	0x00000000
        /*0600*/ 	.short	0x0101
        /*0602*/ 	.byte	0x04
	.zero		1


	//   ....[42]....
        /*0604*/ 	.word	0x0000d140
        /*0608*/ 	.word	0x000000ff
        /*060c*/ 	.word	0x00034840
        /*0610*/ 	.short	0x010a
        /*0612*/ 	.byte	0x26
	.zero		1


	//   ....[43]....
        /*0614*/ 	.word	0x0000def0
        /*0618*/ 	.word	0x000000ff
        /*061c*/ 	.word	0x00034800
        /*0620*/ 	.short	0x0107
        /*0622*/ 	.byte	0x26
	.zero		1


	//   ....[44]....
        /*0624*/ 	.word	0x0000df60
        /*0628*/ 	.word	0x000000ff
        /*062c*/ 	.word	0x00034800
        /*0630*/ 	.short	0x0101
        /*0632*/ 	.byte	0x26
	.zero		1


	//   ....[45]....
        /*0634*/ 	.word	0x0000df80
        /*0638*/ 	.word	0x000000ff
        /*063c*/ 	.word	0x00034820
        /*0640*/ 	.short	0x010a
        /*0642*/ 	.byte	0x26
	.zero		1


	//   ....[46]....
        /*0644*/ 	.word	0x0000e360
        /*0648*/ 	.word	0x000000ff
        /*064c*/ 	.word	0x00034848
        /*0650*/ 	.short	0x010a
        /*0652*/ 	.byte	0x26
	.zero		1


	//   ....[47]....
        /*0654*/ 	.word	0x0000e700
        /*0658*/ 	.word	0x000000ff
        /*065c*/ 	.word	0x00034860
        /*0660*/ 	.short	0x010a
        /*0662*/ 	.byte	0x26
	.zero		1


	//   ....[48]....
        /*0664*/ 	.word	0x0000ec00
        /*0668*/ 	.word	0x000000ff
        /*066c*/ 	.word	0x00034840
        /*0670*/ 	.short	0x010a
        /*0672*/ 	.byte	0x26
	.zero		1


	//   ....[49]....
        /*0674*/ 	.word	0x0000efb0
        /*0678*/ 	.word	0x000000ff
        /*067c*/ 	.word	0x00034868
        /*0680*/ 	.short	0x010a
        /*0682*/ 	.byte	0x26
	.zero		1


	//   ....[50]....
        /*0684*/ 	.word	0x0000f500
        /*0688*/ 	.word	0x000000ff
        /*068c*/ 	.word	0x00034848
        /*0690*/ 	.short	0x010a
        /*0692*/ 	.byte	0x26
	.zero		1


	//   ....[51]....
        /*0694*/ 	.word	0x0000f890
        /*0698*/ 	.word	0x000000ff
        /*069c*/ 	.word	0x00034860
        /*06a0*/ 	.short	0x010a
        /*06a2*/ 	.byte	0x26
	.zero		1


	//   ....[52]....
        /*06a4*/ 	.word	0x0000fc30
        /*06a8*/ 	.word	0x00000003
        /*06ac*/ 	.word	0x00034860
        /*06b0*/ 	.short	0x010a
        /*06b2*/ 	.byte	0x3f
	.zero		1


	//   ....[53]....
        /*06b4*/ 	.word	0x0000ffc0
        /*06b8*/ 	.word	0x00000002
        /*06bc*/ 	.word	0x00034820
        /*06c0*/ 	.short	0x010a
        /*06c2*/ 	.byte	0x3f
	.zero		1


	//   ....[54]....
        /*06c4*/ 	.word	0x00010140
        /*06c8*/ 	.word	0x00000006
        /*06cc*/ 	.word	0x00000000
        /*06d0*/ 	.short	0x010a
        /*06d2*/ 	.byte	0x3f
	.zero		1


	//   ....[55]....
        /*06d4*/ 	.word	0x000101b0
        /*06d8*/ 	.word	0x00000003
        /*06dc*/ 	.word	0x00000000
        /*06e0*/ 	.short	0x010a
        /*06e2*/ 	.byte	0x3f
	.zero		1


	//   ....[56]....
        /*06e4*/ 	.word	0x00010210
        /*06e8*/ 	.word	0x00000000
        /*06ec*/ 	.word	0x00000000
        /*06f0*/ 	.short	0x010a
        /*06f2*/ 	.byte	0x3f
	.zero		1


	//   ....[57]....
        /*06f4*/ 	.word	0x00010240
        /*06f8*/ 	.word	0x00000003
        /*06fc*/ 	.word	0x00000000
        /*0700*/ 	.short	0x010a
        /*0702*/ 	.byte	0x3f
	.zero		1


	//   ....[58]....
        /*0704*/ 	.word	0x000102b0
        /*0708*/ 	.word	0x00000003
        /*070c*/ 	.word	0x00034800
        /*0710*/ 	.short	0x010a
        /*0712*/ 	.byte	0x3f
	.zero		1


	//   ....[59]....
        /*0714*/ 	.word	0x00010310
        /*0718*/ 	.word	0x00000003
        /*071c*/ 	.word	0x00034830
        /*0720*/ 	.short	0x010a
        /*0722*/ 	.byte	0x3f
	.zero		1


	//   ....[60]....
        /*0724*/ 	.word	0x00010370
        /*0728*/ 	.word	0x0000000b
        /*072c*/ 	.word	0x00034830
        /*0730*/ 	.short	0x010a
        /*0732*/ 	.byte	0x3f
	.zero		1


	//   ....[61]....
        /*0734*/ 	.word	0x000103d0
        /*0738*/ 	.word	0x0000000b
        /*073c*/ 	.word	0x00034850
        /*0740*/ 	.short	0x010a
        /*0742*/ 	.byte	0x3f
	.zero		1


	//   ....[62]....
        /*0744*/ 	.word	0x00010430
        /*0748*/ 	.word	0x0000000b
        /*074c*/ 	.word	0x00034830
        /*0750*/ 	.short	0x010a
        /*0752*/ 	.byte	0x3f
	.zero		1


	//   ....[63]....
        /*0754*/ 	.word	0x00010490
        /*0758*/ 	.word	0x00000009
        /*075c*/ 	.word	0x00034850
        /*0760*/ 	.short	0x010a
        /*0762*/ 	.byte	0x3f
	.zero		1


	//   ....[64]....
        /*0764*/ 	.word	0x000104f0
        /*0768*/ 	.word	0x00000000
        /*076c*/ 	.word	0x00034850
        /*0770*/ 	.short	0x010a
        /*0772*/ 	.byte	0x3f
	.zero		1


	//   ....[65]....
        /*0774*/ 	.word	0x00010650
        /*0778*/ 	.word	0x00000003
        /*077c*/ 	.word	0x00034840
        /*0780*/ 	.short	0x010a
        /*0782*/ 	.byte	0x3f
	.zero		1


	//   ....[66]....
        /*0784*/ 	.word	0x00011190
        /*0788*/ 	.word	0x00000003
        /*078c*/ 	.word	0x00034820
        /*0790*/ 	.short	0x010a
        /*0792*/ 	.byte	0x3f
	.zero		1


	//   ....[67]....
        /*0794*/ 	.word	0x000111f0
        /*0798*/ 	.word	0x00000003
        /*079c*/ 	.word	0x00034848
        /*07a0*/ 	.short	0x010a
        /*07a2*/ 	.byte	0x3f
	.zero		1


	//   ....[68]....
        /*07a4*/ 	.word	0x00011250
        /*07a8*/ 	.word	0x00000003
        /*07ac*/ 	.word	0x00034860
        /*07b0*/ 	.short	0x010a
        /*07b2*/ 	.byte	0x3f
	.zero		1


	//   ....[69]....
        /*07b4*/ 	.word	0x000112b0
        /*07b8*/ 	.word	0x00000003
        /*07bc*/ 	.word	0x00034840
        /*07c0*/ 	.short	0x010a
        /*07c2*/ 	.byte	0x3f
	.zero		1


	//   ....[70]....
        /*07c4*/ 	.word	0x00011310
        /*07c8*/ 	.word	0x00000003
        /*07cc*/ 	.word	0x00034868
        /*07d0*/ 	.short	0x010a
        /*07d2*/ 	.byte	0x3f
	.zero		1


	//   ....[71]....
        /*07d4*/ 	.word	0x00011370
        /*07d8*/ 	.word	0x00000003
        /*07dc*/ 	.word	0x00034848
        /*07e0*/ 	.short	0x010a
        /*07e2*/ 	.byte	0x3f
	.zero		1


	//   ....[72]....
        /*07e4*/ 	.word	0x000113d0
        /*07e8*/ 	.word	0x00000003
        /*07ec*/ 	.word	0x00034860
        /*07f0*/ 	.short	0x010a
        /*07f2*/ 	.byte	0x3f
	.zero		1


	//   ....[73]....
        /*07f4*/ 	.word	0x00011420
        /*07f8*/ 	.word	0x00000003
        /*07fc*/ 	.word	0x00034860
        /*0800*/ 	.short	0x010a
        /*0802*/ 	.byte	0x3f
	.zero		1


	//   ....[74]....
        /*0804*/ 	.word	0x00011470
        /*0808*/ 	.word	0x00000002
        /*080c*/ 	.word	0x00034820
        /*0810*/ 	.short	0x010a
        /*0812*/ 	.byte	0x3f
	.zero		1


	//   ....[75]....
        /*0814*/ 	.word	0x00011610
        /*0818*/ 	.word	0x00000006
        /*081c*/ 	.word	0x00000000
        /*0820*/ 	.short	0x010a
        /*0822*/ 	.byte	0x3f
	.zero		1


	//   ....[76]....
        /*0824*/ 	.word	0x00011660
        /*0828*/ 	.word	0x00000003
        /*082c*/ 	.word	0x00000000
        /*0830*/ 	.short	0x010a
        /*0832*/ 	.byte	0x3f
	.zero		1


	//   ....[77]....
        /*0834*/ 	.word	0x000116b0
        /*0838*/ 	.word	0x00000000
        /*083c*/ 	.word	0x00000000
        /*0840*/ 	.short	0x010a
        /*0842*/ 	.byte	0x3f
	.zero		1


	//----- nvinfo : EIATTR_NUM_MBARRIERS
	.align		4
.L_271:
        /*0844*/ 	.byte	0x03, 0x38
        /*0846*/ 	.short	0x0016


	//----- nvinfo : EIATTR_EXIT_INSTR_OFFSETS
	.align		4
        /*0848*/ 	.byte	0x04, 0x1c
        /*084a*/ 	.short	(.L_273 - .L_272)


	//   ....[0]....
.L_272:
        /*084c*/ 	.word	0x00010290


	//----- nvinfo : EIATTR_MAX_THREADS
	.align		4
.L_273:
        /*0850*/ 	.byte	0x04, 0x05
        /*0852*/ 	.short	(.L_275 - .L_274)
.L_274:
        /*0854*/ 	.word	0x00000180
        /*0858*/ 	.word	0x00000001
        /*085c*/ 	.word	0x00000001


	//----- nvinfo : EIATTR_CRS_STACK_SIZE
	.align		4
.L_275:
        /*0860*/ 	.byte	0x04, 0x1e
        /*0862*/ 	.short	(.L_277 - .L_276)
.L_276:
        /*0864*/ 	.word	0x00000000


	//----- nvinfo : EIATTR_CBANK_PARAM_SIZE
	.align		4
.L_277:
        /*0868*/ 	.byte	0x03, 0x19
        /*086a*/ 	.short	0x0a70


	//----- nvinfo : EIATTR_PARAM_CBANK
	.align		4
        /*086c*/ 	.byte	0x04, 0x0a
        /*086e*/ 	.short	(.L_279 - .L_278)
	.align		4
.L_278:
        /*0870*/ 	.word	index@(.nv.constant0._ZN7cutlass13device_kernelIN5flash11enable_sm90INS1_16FlashAttnFwdSm90INS1_25CollectiveMainloopFwdSm90ILi2EN4cute5tupleIJNS5_1CILi1EEES8_S8_EEENS6_IJNS7_ILi128EEESA_NS7_ILi192EEEEEELi128ENS_6half_tEfNS_4arch4Sm90ELb1ELb0ELb1ELb0ELb0ELb0ELb0ELb1ELb1ELb1ELb1ELb0EEENS1_21CollectiveEpilogueFwdINS6_IJSA_SA_SA_EEES9_SD_SF_Li256ELb0ELb1ELb1ELb0EEENS1_19SingleTileSchedulerILb0ELb1ELb1ELi128EEEEEEEEEvNT_6ParamsE)
        /*0874*/ 	.short	0x0210
        /*0876*/ 	.short	0x0a70


	//----- nvinfo : EIATTR_SW_WAR
	.align		4
.L_279:
        /*0878*/ 	.byte	0x04, 0x36
        /*087a*/ 	.short	(.L_281 - .L_280)
.L_280:
        /*087c*/ 	.word	0x00000008
.L_281:


//--------------------- .nv.info._ZN7cutlass13device_kernelIN5flash11enable_sm90INS1_16FlashAttnFwdSm90INS1_25CollectiveMainloopFwdSm90ILi2EN4cute5tupleIJNS5_1CILi1EEES8_S8_EEENS6_IJNS7_ILi128EEESA_NS7_ILi192EEEEEELi128ENS_6half_tEfNS_4arch4Sm90ELb1ELb0ELb1ELb1ELb0ELb0ELb0ELb1ELb1ELb1ELb1ELb0EEENS1_21CollectiveEpilogueFwdINS6_IJSA_SA_SA_EEES9_SD_SF_Li256ELb1ELb1ELb1ELb0EEENS1_36VarlenDynamicPersistentTileSchedulerILi128ELi128ELi256ELi128ELb1ELb1ELb1ELb1ELb1ELb1EEEEEEEEEvNT_6ParamsE --------------------------
	.section	.nv.info._ZN7cutlass13device_kernelIN5flash11enable_sm90INS1_16FlashAttnFwdSm90INS1_25CollectiveMainloopFwdSm90ILi2EN4cute5tupleIJNS5_1CILi1EEES8_S8_EEENS6_IJNS7_ILi128EEESA_NS7_ILi192EEEEEELi128ENS_6half_tEfNS_4arch4Sm90ELb1ELb0ELb1ELb1ELb0ELb0ELb0ELb1ELb1ELb1ELb1ELb0EEENS1_21CollectiveEpilogueFwdINS6_IJSA_SA_SA_EEES9_SD_SF_Li256ELb1ELb1ELb1ELb0EEENS1_36VarlenDynamicPersistentTileSchedulerILi128ELi128ELi256ELi128ELb1ELb1ELb1ELb1ELb1ELb1EEEEEEEEEvNT_6ParamsE,"",@"SHT_CUDA_INFO"
	.sectionflags	@""
	.align	4


	//----- nvinfo : EIATTR_CUDA_API_VERSION
	.align		4
        /*0000*/ 	.byte	0x04, 0x37
        /*0002*/ 	.short	(.L_283 - .L_282)
.L_282:
        /*0004*/ 	.word	0x00000082


	//----- nvinfo : EIATTR_KPARAM_INFO
	.align		4
.L_283:
        /*0008*/ 	.byte	0x04, 0x17
        /*000a*/ 	.short	(.L_285 - .L_284)
.L_284:
        /*000c*/ 	.word	0x00000000
        /*0010*/ 	.short	0x0000
        /*0012*/ 	.short	0x0070
        /*0014*/ 	.byte	0x00, 0xf0, 0x01, 0x2a


	//----- nvinfo : EIATTR_SPARSE_MMA_MASK
	.align		4
.L_285:
        /*0018*/ 	.byte	0x03, 0x50
        /*001a*/ 	.short	0x0000


	//----- nvinfo : EIATTR_MAXREG_COUNT
	.align		4
        /*001c*/ 	.byte	0x03, 0x1b
        /*001e*/ 	.short	0x00a8


	//----- nvinfo : EIATTR_NUM_BARRIERS
	.align		4
        /*0020*/ 	.byte	0x02, 0x4c
        /*0022*/ 	.byte	0x09
	.zero		1


	//----- nvinfo : EIATTR_EXTERNS
	.align		4
        /*0024*/ 	.byte	0x04, 0x0f
        /*0026*/ 	.short	(.L_287 - .L_286)


	//   ....[0]....
	.align		4
.L_286:
        /*0028*/ 	.word	index@(__assertfail)


	//----- nvinfo : EIATTR_ANNOTATIONS
	.align		4
.L_287:
        /*002c*/ 	.byte	0x04, 0x55
        /*002e*/ 	.short	(.L_289 - .L_288)


	//   ....[0]....
.L_288:
        /* <DEDUP_REMOVED lines=73> */


	//----- nvinfo : EIATTR_MERCURY_ISA_VERSION
	.align		4
.L_289:
        /*04a8*/ 	.byte	0x03, 0x5f
        /*04aa*/ 	.short	0x0101


	//----- nvinfo : EIATTR_UNUSED_LOAD_BYTE_OFFSET
	.align		4
        /*04ac*/ 	.byte	0x04, 0x44
        /*04ae*/ 	.short	(.L_291 - .L_290)


	//   ....[0]....
.L_290:
        /*04b0*/ 	.word	0x000009f0
        /*04b4*/ 	.word	0x0000fff0


	//   ....[1]....
        /*04b8*/ 	.word	0x0000b180
        /*04bc*/ 	.word	0x0000fff0


	//----- nvinfo : EIATTR_INT_WARP_WIDE_INSTR_OFFSETS
	.align		4
.L_291:
        /*04c0*/ 	.byte	0x04, 0x31
        /*04c2*/ 	.short	(.L_293 - .L_292)


	//   ....[0]....
.L_292:
        /*04c4*/ 	.word	0x00000120


	//   ....[1]....
        /*04c8*/ 	.word	0x00000160


	//   ....[2]....
        /*04cc*/ 	.word	0x00000220


	//   ....[3]....
        /*04d0*/ 	.word	0x0000f960


	//   ....[4]....
        /*04d4*/ 	.word	0x0000f9f0


	//   ....[5]....
        /*04d8*/ 	.word	0x00013470


	//   ....[6]....
        /*04dc*/ 	.word	0x000134d0


	//----- nvinfo : EIATTR_COOP_GROUP_MASK_REGIDS
	.align		4
.L_293:
        /*04e0*/ 	.byte	0x04, 0x29
        /*04e2*/ 	.short	(.L_295 - .L_294)


	//   ....[0]....
.L_294:
        /*04e4*/ 	.word	0xffffffff


	//   ....[1]....
        /*04e8*/ 	.word	0xffffffff


	//   ....[2]....
        /*04ec*/ 	.word	0xffffffff


	//   ....[3]....
        /*04f0*/ 	.word	0xffffffff


	//   ....[4]....
        /*04f4*/ 	.word	0xffffffff


	//   ....[5]....
        /*04f8*/ 	.word	0xffffffff


	//   ....[6]....
        /*04fc*/ 	.word	0xffffffff


	//   ....[7]....
        /*0500*/ 	.word	0xffffffff


	//   ....[8]....
        /*0504*/ 	.word	0xffffffff


	//   ....[9]....
        /*0508*/ 	.word	0xffffffff


	//   ....[10]....
        /*050c*/ 	.word	0xffffffff


	//   ....[11]....
        /*0510*/ 	.word	0xffffffff


	//   ....[12]....
        /*0514*/ 	.word	0xffffffff


	//   ....[13]....
        /*0518*/ 	.word	0xffffffff


	//   ....[14]....
        /*051c*/ 	.word	0xffffffff


	//   ....[15]....
        /*0520*/ 	.word	0xffffffff


	//   ....[16]....
        /*0524*/ 	.word	0xffffffff


	//   ....[17]....
        /*0528*/ 	.word	0xffffffff


	//   ....[18]....
        /*052c*/ 	.word	0xffffffff


	//   ....[19]....
        /*0530*/ 	.word	0xffffffff


	//   ....[20]....
        /*0534*/ 	.word	0xffffffff


	//   ....[21]....
        /*0538*/ 	.word	0xffffffff


	//   ....[22]....
        /*053c*/ 	.word	0xffffffff


	//   ....[23]....
        /*0540*/ 	.word	0xffffffff


	//   ....[24]....
        /*0544*/ 	.word	0xffffffff


	//   ....[25]....
        /*0548*/ 	.word	0xffffffff


	//   ....[26]....
        /*054c*/ 	.word	0xffffffff


	//   ....[27]....
        /*0550*/ 	.word	0xffffffff


	//   ....[28]....
        /*0554*/ 	.word	0xffffffff


	//   ....[29]....
        /*0558*/ 	.word	0xffffffff


	//   ....[30]....
        /*055c*/ 	.word	0xffffffff


	//   ....[31]....
        /*0560*/ 	.word	0xffffffff


	//   ....[32]....
        /*0564*/ 	.word	0xffffffff


	//   ....[33]....
        /*0568*/ 	.word	0xffffffff


	//   ....[34]....
        /*056c*/ 	.word	0xffffffff


	//   ....[35]....
        /*0570*/ 	.word	0xffffffff


	//   ....[36]....
        /*0574*/ 	.word	0xffffffff


	//   ....[37]....
        /*0578*/ 	.word	0xffffffff


	//   ....[38]....
        /*057c*/ 	.word	0xffffffff


	//   ....[39]....
        /*0580*/ 	.word	0xffffffff


	//   ....[40]....
        /*0584*/ 	.word	0xffffffff


	//   ....[41]....
        /*0588*/ 	.word	0xffffffff


	//   ....[42]....
        /*058c*/ 	.word	0xffffffff


	//   ....[43]....
        /*0590*/ 	.word	0xffffffff


	//   ....[44]....
        /*0594*/ 	.word	0xffffffff


	//   ....[45]....
        /*0598*/ 	.word	0xffffffff


	//   ....[46]....
        /*059c*/ 	.word	0xffffffff


	//   ....[47]....
        /*05a0*/ 	.word	0xffffffff


	//   ....[48]....
        /*05a4*/ 	.word	0xffffffff


	//   ....[49]....
        /*05a8*/ 	.word	0xffffffff


	//   ....[50]....
        /*05ac*/ 	.word	0xffffffff


	//   ....[51]....
        /*05b0*/ 	.word	0xffffffff


	//   ....[52]....
        /*05b4*/ 	.word	0xffffffff


	//   ....[53]....
        /*05b8*/ 	.word	0xffffffff


	//   ....[54]....
        /*05bc*/ 	.word	0xffffffff


	//   ....[55]....
        /*05c0*/ 	.word	0xffffffff


	//   ....[56]....
        /*05c4*/ 	.word	0xffffffff


	//   ....[57]....
        /*05c8*/ 	.word	0xffffffff


	//   ....[58]....
        /*05cc*/ 	.word	0xffffffff


	//   ....[59]....
        /*05d0*/ 	.word	0xffffffff


	//   ....[60]....
        /*05d4*/ 	.word	0xffffffff


	//   ....[61]....
        /*05d8*/ 	.word	0xffffffff


	//   ....[62]....
        /*05dc*/ 	.word	0xffffffff


	//   ....[63]....
        /*05e0*/ 	.word	0xffffffff


	//   ....[64]....
        /*05e4*/ 	.word	0xffffffff


	//   ....[65]....
        /*05e8*/ 	.word	0xffffffff


	//   ....[66]....
        /*05ec*/ 	.word	0xffffffff


	//   ....[67]....
        /*05f0*/ 	.word	0xffffffff


	//   ....[68]....
        /*05f4*/ 	.word	0xffffffff


	//   ....[69]....
        /*05f8*/ 	.word	0xffffffff


	//   ....[70]....
        /*05fc*/ 	.word	0xffffffff


	//   ....[71]....
        /*0600*/ 	.word	0xffffffff


	//   ....[72]....
        /*0604*/ 	.word	0xffffffff


	//   ....[73]....
        /*0608*/ 	.word	0xffffffff


	//   ....[74]....
        /*060c*/ 	.word	0xffffffff


	//   ....[75]....
        /*0610*/ 	.word	0xffffffff


	//   ....[76]....
        /*0614*/ 	.word	0xffffffff


	//   ....[77]....
        /*0618*/ 	.word	0xffffffff


	//   ....[78]....
        /*061c*/ 	.word	0xffffffff


	//   ....[79]....
        /*0620*/ 	.word	0xffffffff


	//   ....[80]....
        /*0624*/ 	.word	0xffffffff


	//   ....[81]....
        /*0628*/ 	.word	0xffffffff


	//   ....[82]....
        /*062c*/ 	.word	0xffffffff


	//   ....[83]....
        /*0630*/ 	.word	0xffffffff


	//   ....[84]....
        /*0634*/ 	.word	0xffffffff


	//   ....[85]....
        /*0638*/ 	.word	0xffffffff


	//   ....[86]....
        /*063c*/ 	.word	0xffffffff


	//   ....[87]....
        /*0640*/ 	.word	0xffffffff


	//   ....[88]....
        /*0644*/ 	.word	0xffffffff


	//   ....[89]....
        /*0648*/ 	.word	0xffffffff


	//   ....[90]....
        /*064c*/ 	.word	0xffffffff


	//   ....[91]....
        /*0650*/ 	.word	0xffffffff


	//   ....[92]....
        /*0654*/ 	.word	0xffffffff


	//   ....[93]....
        /*0658*/ 	.word	0xffffffff


	//   ....[94]....
        /*065c*/ 	.word	0xffffffff


	//   ....[95]....
        /*0660*/ 	.word	0xffffffff


	//   ....[96]....
        /*0664*/ 	.word	0xffffffff


	//   ....[97]....
        /*0668*/ 	.word	0xffffffff


	//   ....[98]....
        /*066c*/ 	.word	0xffffffff


	//   ....[99]....
        /*0670*/ 	.word	0xffffffff


	//   ....[100]....
        /*0674*/ 	.word	0xffffffff


	//   ....[101]....
        /*0678*/ 	.word	0xffffffff


	//   ....[102]....
        /*067c*/ 	.word	0xffffffff


	//   ....[103]....
        /*0680*/ 	.word	0xffffffff


	//   ....[104]....
        /*0684*/ 	.word	0xffffffff


	//   ....[105]....
        /*0688*/ 	.word	0x0500000f


	//   ....[106]....
        /*068c*/ 	.word	0x0500000f


	//   ....[107]....
        /*0690*/ 	.word	0x0500000f


	//   ....[108]....
        /*0694*/ 	.word	0x0500000f


	//   ....[109]....
        /*0698*/ 	.word	0x0500000f


	//   ....[110]....
        /*069c*/ 	.word	0x0500000f


	//   ....[111]....
        /*06a0*/ 	.word	0x0500000f


	//   ....[112]....
        /*06a4*/ 	.word	0x0500000f


	//   ....[113]....
        /*06a8*/ 	.word	0x0500000f


	//   ....[114]....
        /*06ac*/ 	.word	0x0500000f


	//   ....[115]....
        /*06b0*/ 	.word	0x0500000f


	//   ....[116]....
        /*06b4*/ 	.word	0x0500000f


	//   ....[117]....
        /*06b8*/ 	.word	0x0500000f


	//   ....[118]....
        /*06bc*/ 	.word	0x0500000f


	//   ....[119]....
        /*06c0*/ 	.word	0x0500000f


	//   ....[120]....
        /*06c4*/ 	.word	0x0500000f


	//   ....[121]....
        /*06c8*/ 	.word	0x0500000f


	//   ....[122]....
        /*06cc*/ 	.word	0x0500000f


	//   ....[123]....
        /*06d0*/ 	.word	0x0500000f


	//   ....[124]....
        /*06d4*/ 	.word	0x0500000f


	//   ....[125]....
        /*06d8*/ 	.word	0x0500000f


	//   ....[126]....
        /*06dc*/ 	.word	0x0500000f


	//   ....[127]....
        /*06e0*/ 	.word	0x0500000f


	//   ....[128]....
        /*06e4*/ 	.word	0x0500000f


	//   ....[129]....
        /*06e8*/ 	.word	0x0500000f


	//   ....[130]....
        /*06ec*/ 	.word	0x0500000f


	//   ....[131]....
        /*06f0*/ 	.word	0x0500000f


	//   ....[132]....
        /*06f4*/ 	.word	0x0500000f


	//   ....[133]....
        /*06f8*/ 	.word	0x0500000f


	//   ....[134]....
        /*06fc*/ 	.word	0x0500000f


	//   ....[135]....
        /*0700*/ 	.word	0x0500000f


	//   ....[136]....
        /*0704*/ 	.word	0x0500000f


	//   ....[137]....
        /*0708*/ 	.word	0x0500000f


	//   ....[138]....
        /*070c*/ 	.word	0x0500000f


	//   ....[139]....
        /*0710*/ 	.word	0x0500000f


	//   ....[140]....
        /*0714*/ 	.word	0x0500000f


	//----- nvinfo : EIATTR_COOP_GROUP_INSTR_OFFSETS
	.align		4
.L_295:
        /*0718*/ 	.byte	0x04, 0x28
        /*071a*/ 	.short	(.L_297 - .L_296)


	//   ....[0]....
.L_296:
        /*071c*/ 	.word	0x00000060


	//   ....[1]....
        /*0720*/ 	.word	0x00000130


	//   ....[2]....
        /*0724*/ 	.word	0x00000230


	//   ....[3]....
        /*0728*/ 	.word	0x000003a0


	//   ....[4]....
        /*072c*/ 	.word	0x00000500


	//   ....[5]....
        /*0730*/ 	.word	0x00000620


	//   ....[6]....
        /*0734*/ 	.word	0x00000780


	//   ....[7]....
        /*0738*/ 	.word	0x00001900


	//   ....[8]....
        /*073c*/ 	.word	0x00002510


	//   ....[9]....
        /*0740*/ 	.word	0x000026e0


	//   ....[10]....
        /*0744*/ 	.word	0x00003040


	//   ....[11]....
        /*0748*/ 	.word	0x000030c0


	//   ....[12]....
        /*074c*/ 	.word	0x00003b20


	//   ....[13]....
        /*0750*/ 	.word	0x00003b80


	//   ....[14]....
        /*0754*/ 	.word	0x00005a50


	//   ....[15]....
        /*0758*/ 	.word	0x00006270


	//   ....[16]....
        /*075c*/ 	.word	0x00006400


	//   ....[17]....
        /*0760*/ 	.word	0x00006500


	//   ....[18]....
        /*0764*/ 	.word	0x00006d90


	//   ....[19]....
        /*0768*/ 	.word	0x00006e00


	//   ....[20]....
        /*076c*/ 	.word	0x00009140


	//   ....[21]....
        /*0770*/ 	.word	0x00009170


	//   ....[22]....
        /*0774*/ 	.word	0x00009520


	//   ....[23]....
        /*0778*/ 	.word	0x000095a0


	//   ....[24]....
        /*077c*/ 	.word	0x0000a850


	//   ....[25]....
        /*0780*/ 	.word	0x0000a880


	//   ....[26]....
        /*0784*/ 	.word	0x0000a970


	//   ....[27]....
        /*0788*/ 	.word	0x0000a990


	//   ....[28]....
        /*078c*/ 	.word	0x0000bc00


	//   ....[29]....
        /*0790*/ 	.word	0x0000bc40


	//   ....[30]....
        /*0794*/ 	.word	0x0000bc60


	//   ....[31]....
        /*0798*/ 	.word	0x0000bc90


	//   ....[32]....
        /*079c*/ 	.word	0x0000c2f0


	//   ....[33]....
        /*07a0*/ 	.word	0x0000c330


	//   ....[34]....
        /*07a4*/ 	.word	0x0000c400


	//   ....[35]....
        /*07a8*/ 	.word	0x0000c420


	//   ....[36]....
        /*07ac*/ 	.word	0x0000c4e0


	//   ....[37]....
        /*07b0*/ 	.word	0x0000c500


	//   ....[38]....
        /*07b4*/ 	.word	0x0000c5d0


	//   ....[39]....
        /*07b8*/ 	.word	0x0000c5f0


	//   ....[40]....
        /*07bc*/ 	.word	0x0000c980


	//   ....[41]....
        /*07c0*/ 	.word	0x0000c990


	//   ....[42]....
        /*07c4*/ 	.word	0x0000cdd0


	//   ....[43]....
        /*07c8*/ 	.word	0x0000cde0


	//   ....[44]....
        /*07cc*/ 	.word	0x0000da10


	//   ....[45]....
        /*07d0*/ 	.word	0x0000da20


	//   ....[46]....
        /*07d4*/ 	.word	0x0000dae0


	//   ....[47]....
        /*07d8*/ 	.word	0x0000db00


	//   ....[48]....
        /*07dc*/ 	.word	0x0000dbc0


	//   ....[49]....
        /*07e0*/ 	.word	0x0000dbe0


	//   ....[50]....
        /*07e4*/ 	.word	0x0000dcb0


	//   ....[51]....
        /*07e8*/ 	.word	0x0000dcd0


	//   ....[52]....
        /*07ec*/ 	.word	0x0000de10


	//   ....[53]....
        /*07f0*/ 	.word	0x0000e040


	//   ....[54]....
        /*07f4*/ 	.word	0x0000e070


	//   ....[55]....
        /*07f8*/ 	.word	0x0000e0a0


	//   ....[56]....
        /*07fc*/ 	.word	0x0000e0d0


	//   ....[57]....
        /*0800*/ 	.word	0x0000e100


	//   ....[58]....
        /*0804*/ 	.word	0x0000e130


	//   ....[59]....
        /*0808*/ 	.word	0x0000e2d0


	//   ....[60]....
        /*080c*/ 	.word	0x0000e300


	//   ....[61]....
        /*0810*/ 	.word	0x0000e330


	//   ....[62]....
        /*0814*/ 	.word	0x0000e360


	//   ....[63]....
        /*0818*/ 	.word	0x0000e390


	//   ....[64]....
        /*081c*/ 	.word	0x0000e3c0


	//   ....[65]....
        /*0820*/ 	.word	0x0000e460


	//   ....[66]....
        /*0824*/ 	.word	0x0000e490


	//   ....[67]....
        /*0828*/ 	.word	0x0000e4a0


	//   ....[68]....
        /*082c*/ 	.word	0x0000e4d0


	//   ....[69]....
        /*0830*/ 	.word	0x0000ff40


	//   ....[70]....
        /*0834*/ 	.word	0x00010b40


	//   ....[71]....
        /*0838*/ 	.word	0x00010b70


	//   ....[72]....
        /*083c*/ 	.word	0x00010b90


	//   ....[73]....
        /*0840*/ 	.word	0x00010bb0


	//   ....[74]....
        /*0844*/ 	.word	0x00010c90


	//   ....[75]....
        /*0848*/ 	.word	0x00010cf0


	//   ....[76]....
        /*084c*/ 	.word	0x00010d90


	//   ....[77]....
        /*0850*/ 	.word	0x00010da0


	//   ....[78]....
        /*0854*/ 	.word	0x00010e40


	//   ....[79]....
        /*0858*/ 	.word	0x00010e50


	//   ....[80]....
        /*085c*/ 	.word	0x00010ef0


	//   ....[81]....
        /*0860*/ 	.word	0x00010f00


	//   ....[82]....
        /*0864*/ 	.word	0x00010f80


	//   ....[83]....
        /*0868*/ 	.word	0x00010fb0


	//   ....[84]....
        /*086c*/ 	.word	0x00011000


	//   ....[85]....
        /*0870*/ 	.word	0x00011040


	//   ....[86]....
        /*0874*/ 	.word	0x00013ba0


	//   ....[87]....
        /*0878*/ 	.word	0x00013bd0


	//   ....[88]....
        /*087c*/ 	.word	0x00013c20


	//   ....[89]....
        /*0880*/ 	.word	0x00013c60


	//   ....[90]....
        /*0884*/ 	.word	0x00013c90


	//   ....[91]....
        /*0888*/ 	.word	0x00013cc0


	//   ....[92]....
        /*088c*/ 	.word	0x00013cf0


	//   ....[93]....
        /*0890*/ 	.word	0x00013d20


	//   ....[94]....
        /*0894*/ 	.word	0x00013ee0


	//   ....[95]....
        /*0898*/ 	.word	0x00013f10


	//   ....[96]....
        /*089c*/ 	.word	0x00013f40


	//   ....[97]....
        /*08a0*/ 	.word	0x00013f70


	//   ....[98]....
        /*08a4*/ 	.word	0x00013fa0


	//   ....[99]....
        /*08a8*/ 	.word	0x00013fd0


	//   ....[100]....
        /*08ac*/ 	.word	0x000140a0


	//   ....[101]....
        /*08b0*/ 	.word	0x000140c0


	//   ....[102]....
        /*08b4*/ 	.word	0x000140d0


	//   ....[103]....
        /*08b8*/ 	.word	0x00014150


	//   ....[104]....
        /*08bc*/ 	.word	0x00014c90


	//   ....[105]....
        /*08c0*/ 	.word	0x00015240


	//   ....[106]....
        /*08c4*/ 	.word	0x00015410


	//   ....[107]....
        /*08c8*/ 	.word	0x00015460


	//   ....[108]....
        /*08cc*/ 	.word	0x000154c0


	//   ....[109]....
        /*08d0*/ 	.word	0x000155a0


	//   ....[110]....
        /*08d4*/ 	.word	0x00015660


	//   ....[111]....
        /*08d8*/ 	.word	0x00015760


	//   ....[112]....
        /*08dc*/ 	.word	0x00015830


	//   ....[113]....
        /*08e0*/ 	.word	0x00015940


	//   ....[114]....
        /*08e4*/ 	.word	0x000159a0


	//   ....[115]....
        /*08e8*/ 	.word	0x00015ab0


	//   ....[116]....
        /*08ec*/ 	.word	0x00015b10


	//   ....[117]....
        /*08f0*/ 	.word	0x00015c20


	//   ....[118]....
        /*08f4*/ 	.word	0x00015c80


	//   ....[119]....
        /*08f8*/ 	.word	0x00015d70


	//   ....[120]....
        /*08fc*/ 	.word	0x00015df0


	//   ....[121]....
        /*0900*/ 	.word	0x00015ed0


	//   ....[122]....
        /*0904*/ 	.word	0x00016240


	//   ....[123]....
        /*0908*/ 	.word	0x000162e0


	//   ....[124]....
        /*090c*/ 	.word	0x00016470


	//   ....[125]....
        /*0910*/ 	.word	0x000164f0


	//   ....[126]....
        /*0914*/ 	.word	0x00016570


	//   ....[127]....
        /*0918*/ 	.word	0x000165f0


	//   ....[128]....
        /*091c*/ 	.word	0x00016670


	//   ....[129]....
        /*0920*/ 	.word	0x00016700


	//   ....[130]....
        /*0924*/ 	.word	0x000167a0


	//   ....[131]....
        /*0928*/ 	.word	0x00016850


	//   ....[132]....
        /*092c*/ 	.word	0x000168d0


	//   ....[133]....
        /*0930*/ 	.word	0x00016950


	//   ....[134]....
        /*0934*/ 	.word	0x000169d0


	//   ....[135]....
        /*0938*/ 	.word	0x00016a60


	//   ....[136]....
        /*093c*/ 	.word	0x00016ae0


	//   ....[137]....
        /*0940*/ 	.word	0x00016b90


	//   ....[138]....
        /*0944*/ 	.word	0x00016be0


	//   ....[139]....
        /*0948*/ 	.word	0x00016ca0


	//   ....[140]....
        /*094c*/ 	.word	0x00016dd0


	//----- nvinfo : EIATTR_REG_RECONFIG
	.align		4
.L_297:
        /*0950*/ 	.byte	0x01, 0x54
	.zero		2


	//----- nvinfo : EIATTR_SYSCALL_OFFSETS
	.align		4
        /*0954*/ 	.byte	0x04, 0x46
        /*0956*/ 	.short	(.L_299 - .L_298)


	//   ....[0]....
.L_298:
        /*0958*/ 	.word	0x00001ae0


	//   ....[1]....
        /*095c*/ 	.word	0x0000fb60


	//   ....[2]....
        /*0960*/ 	.word	0x0000fcb0


	//   ....[3]....
        /*0964*/ 	.word	0x0000fdb0


	//   ....[4]....
        /*0968*/ 	.word	0x000106e0


	//----- nvinfo : EIATTR_MBARRIER_INSTR_OFFSETS
	.align		4
.L_299:
        /*096c*/ 	.byte	0x04, 0x39
        /*096e*/ 	.short	(.L_301 - .L_300)


	//   ....[0]....
.L_300:
        /*0970*/ 	.word	0x00000250
        /*0974*/ 	.word	0x000000ff
        /*0978*/ 	.word	0x00034800
        /*097c*/ 	.short	0x0100
        /*097e*/ 	.byte	0x08
	.zero		1


	//   ....[1]....
        /*0980*/ 	.word	0x00000260
        /*0984*/ 	.word	0x000000ff
        /*0988*/ 	.word	0x00034820
        /*098c*/ 	.short	0x0100
        /*098e*/ 	.byte	0x08
	.zero		1


	//   ....[2]....
        /*0990*/ 	.word	0x00000350
        /*0994*/ 	.word	0x000000ff
        /*0998*/ 	.word	0x00034830
        /*099c*/ 	.short	0x0100
        /*099e*/ 	.byte	0x08
	.zero		1


	//   ....[3]....
        /*09a0*/ 	.word	0x00000360
        /*09a4*/ 	.word	0x000000ff
        /*09a8*/ 	.word	0x00034840
        /*09ac*/ 	.short	0x0100
        /*09ae*/ 	.byte	0x08
	.zero		1


	//   ....[4]....
        /*09b0*/ 	.word	0x00000370
        /*09b4*/ 	.word	0x000000ff
        /*09b8*/ 	.word	0x00034838
        /*09bc*/ 	.short	0x0100
        /*09be*/ 	.byte	0x08
	.zero		1


	//   ....[5]....
        /*09c0*/ 	.word	0x00000380
        /*09c4*/ 	.word	0x000000ff
        /*09c8*/ 	.word	0x00034848
        /*09cc*/ 	.short	0x0100
        /*09ce*/ 	.byte	0x08
	.zero		1


	//   ....[6]....
        /*09d0*/ 	.word	0x000004b0
        /*09d4*/ 	.word	0x000000ff
        /*09d8*/ 	.word	0x00034850
        /*09dc*/ 	.short	0x0100
        /*09de*/ 	.byte	0x08
	.zero		1


	//   ....[7]....
        /*09e0*/ 	.word	0x000004c0
        /*09e4*/ 	.word	0x000000ff
        /*09e8*/ 	.word	0x00034860
        /*09ec*/ 	.short	0x0100
        /*09ee*/ 	.byte	0x08
	.zero		1


	//   ....[8]....
        /*09f0*/ 	.word	0x000004d0
        /*09f4*/ 	.word	0x000000ff
        /*09f8*/ 	.word	0x00034858
        /*09fc*/ 	.short	0x0100
        /*09fe*/ 	.byte	0x08
	.zero		1


	//   ....[9]....
        /*0a00*/ 	.word	0x000004e0
        /*0a04*/ 	.word	0x000000ff
        /*0a08*/ 	.word	0x00034868
        /*0a0c*/ 	.short	0x0100
        /*0a0e*/ 	.byte	0x08
	.zero		1


	//   ....[10]....
        /*0a10*/ 	.word	0x000005d0
        /*0a14*/ 	.word	0x000000ff
        /*0a18*/ 	.word	0x00034870
        /*0a1c*/ 	.short	0x0100
        /*0a1e*/ 	.byte	0x06
	.zero		1


	//   ....[11]....
        /*0a20*/ 	.word	0x000005e0
        /*0a24*/ 	.word	0x000000ff
        /*0a28*/ 	.word	0x00034880
        /*0a2c*/ 	.short	0x0100
        /*0a2e*/ 	.byte	0x06
	.zero		1


	//   ....[12]....
        /*0a30*/ 	.word	0x000005f0
        /*0a34*/ 	.word	0x000000ff
        /*0a38*/ 	.word	0x00034878
        /*0a3c*/ 	.short	0x0100
        /*0a3e*/ 	.byte	0x06
	.zero		1


	//   ....[13]....
        /*0a40*/ 	.word	0x00000600
        /*0a44*/ 	.word	0x000000ff
        /*0a48*/ 	.word	0x00034888
        /*0a4c*/ 	.short	0x0100
        /*0a4e*/ 	.byte	0x06
	.zero		1


	//   ....[14]....
        /*0a50*/ 	.word	0x00000730
        /*0a54*/ 	.word	0x000000ff
        /*0a58*/ 	.word	0x00034890
        /*0a5c*/ 	.short	0x0100
        /*0a5e*/ 	.byte	0x08
	.zero		1


	//   ....[15]....
        /*0a60*/ 	.word	0x00000740
        /*0a64*/ 	.word	0x000000ff
        /*0a68*/ 	.word	0x000348a0
        /*0a6c*/ 	.short	0x0100
        /*0a6e*/ 	.byte	0x08
	.zero		1


	//   ....[16]....
        /*0a70*/ 	.word	0x00000750
        /*0a74*/ 	.word	0x000000ff
        /*0a78*/ 	.word	0x00034898
        /*0a7c*/ 	.short	0x0100
        /*0a7e*/ 	.byte	0x08
	.zero		1


	//   ....[17]....
        /*0a80*/ 	.word	0x00000760
        /*0a84*/ 	.word	0x000000ff
        /*0a88*/ 	.word	0x000348a8
        /*0a8c*/ 	.short	0x0100
        /*0a8e*/ 	.byte	0x08
	.zero		1


	//   ....[18]....
        /*0a90*/ 	.word	0x00000890
        /*0a94*/ 	.word	0x000000ff
        /*0a98*/ 	.word	0x000348b0
        /*0a9c*/ 	.short	0x0100
        /*0a9e*/ 	.byte	0x08
	.zero		1


	//   ....[19]....
        /*0aa0*/ 	.word	0x000008a0
        /*0aa4*/ 	.word	0x000000ff
        /*0aa8*/ 	.word	0x000348c0
        /*0aac*/ 	.short	0x0100
        /*0aae*/ 	.byte	0x08
	.zero		1


	//   ....[20]....
        /*0ab0*/ 	.word	0x000008b0
        /*0ab4*/ 	.word	0x000000ff
        /*0ab8*/ 	.word	0x000348b8
        /*0abc*/ 	.short	0x0100
        /*0abe*/ 	.byte	0x08
	.zero		1


	//   ....[21]....
        /*0ac0*/ 	.word	0x000008c0
        /*0ac4*/ 	.word	0x000000ff
        /*0ac8*/ 	.word	0x000348c8
        /*0acc*/ 	.short	0x0100
        /*0ace*/ 	.byte	0x08
	.zero		1


	//   ....[22]....
        /*0ad0*/ 	.word	0x00001b40
        /*0ad4*/ 	.word	0x000000ff
        /*0ad8*/ 	.word	0x00034800
        /*0adc*/ 	.short	0x010a
        /*0ade*/ 	.byte	0x25
	.zero		1


	//   ....[23]....
        /*0ae0*/ 	.word	0x00001bc0
        /*0ae4*/ 	.word	0x00000000
        /*0ae8*/ 	.word	0x00034830
        /*0aec*/ 	.short	0x010a
        /*0aee*/ 	.byte	0x3f
	.zero		1


	//   ....[24]....
        /*0af0*/ 	.word	0x00001c20
        /*0af4*/ 	.word	0x00000000
        /*0af8*/ 	.word	0x00034830
        /*0afc*/ 	.short	0x010a
        /*0afe*/ 	.byte	0x3f
	.zero		1


	//   ....[25]....
        /*0b00*/ 	.word	0x00002ac0
        /*0b04*/ 	.word	0x00000000
        /*0b08*/ 	.word	0x00000000
        /*0b0c*/ 	.short	0x0101
        /*0b0e*/ 	.byte	0x3f
	.zero		1


	//   ....[26]....
        /*0b10*/ 	.word	0x000049d0
        /*0b14*/ 	.word	0x000000ff
        /*0b18*/ 	.word	0x00034830
        /*0b1c*/ 	.short	0x010a
        /*0b1e*/ 	.byte	0x3b
	.zero		1


	//   ....[27]....
        /*0b20*/ 	.word	0x00004a10
        /*0b24*/ 	.word	0x000000ff
        /*0b28*/ 	.word	0x00034830
        /*0b2c*/ 	.short	0x010a
        /*0b2e*/ 	.byte	0x3b
	.zero		1


	//   ....[28]....
        /*0b30*/ 	.word	0x00005240
        /*0b34*/ 	.word	0x000000ff
        /*0b38*/ 	.word	0x00034850
        /*0b3c*/ 	.short	0x010a
        /*0b3e*/ 	.byte	0x07
	.zero		1


	//   ....[29]....
        /*0b40*/ 	.word	0x00005280
        /*0b44*/ 	.word	0x000000ff
        /*0b48*/ 	.word	0x00034850
        /*0b4c*/ 	.short	0x010a
        /*0b4e*/ 	.byte	0x07
	.zero		1


	//   ....[30]....
        /*0b50*/ 	.word	0x00007330
        /*0b54*/ 	.word	0x00000008
        /*0b58*/ 	.word	0x00000000
        /*0b5c*/ 	.short	0x0101
        /*0b5e*/ 	.byte	0x3f
	.zero		1


	//   ....[31]....
        /*0b60*/ 	.word	0x00007390
        /*0b64*/ 	.word	0x00000014
        /*0b68*/ 	.word	0x00000000
        /*0b6c*/ 	.short	0x0101
        /*0b6e*/ 	.byte	0x3f
	.zero		1


	//   ....[32]....
        /*0b70*/ 	.word	0x00007bb0
        /*0b74*/ 	.word	0x000000ff
        /*0b78*/ 	.word	0x00034830
        /*0b7c*/ 	.short	0x010a
        /*0b7e*/ 	.byte	0x06
	.zero		1


	//   ....[33]....
        /*0b80*/ 	.word	0x00007bf0
        /*0b84*/ 	.word	0x000000ff
        /*0b88*/ 	.word	0x00034830
        /*0b8c*/ 	.short	0x010a
        /*0b8e*/ 	.byte	0x06
	.zero		1


	//   ....[34]....
        /*0b90*/ 	.word	0x00008420
        /*0b94*/ 	.word	0x000000ff
        /*0b98*/ 	.word	0x00034850
        /*0b9c*/ 	.short	0x010a
        /*0b9e*/ 	.byte	0x07
	.zero		1


	//   ....[35]....
        /*0ba0*/ 	.word	0x00008460
        /*0ba4*/ 	.word	0x000000ff
        /*0ba8*/ 	.word	0x00034850
        /*0bac*/ 	.short	0x010a
        /*0bae*/ 	.byte	0x07
	.zero		1


	//   ....[36]....
        /*0bb0*/ 	.word	0x00009d70
        /*0bb4*/ 	.word	0x00000021
        /*0bb8*/ 	.word	0x00000000
        /*0bbc*/ 	.short	0x0101
        /*0bbe*/ 	.byte	0x3f
	.zero		1


	//   ....[37]....
        /*0bc0*/ 	.word	0x00009e00
        /*0bc4*/ 	.word	0x00000023
        /*0bc8*/ 	.word	0x00000000
        /*0bcc*/ 	.short	0x0101
        /*0bce*/ 	.byte	0x3f
	.zero		1


	//   ....[38]....
        /*0bd0*/ 	.word	0x0000a7c0
        /*0bd4*/ 	.word	0x000000ff
        /*0bd8*/ 	.word	0x00034850
        /*0bdc*/ 	.short	0x010a
        /*0bde*/ 	.byte	0x05
	.zero		1


	//   ....[39]....
        /*0be0*/ 	.word	0x0000a800
        /*0be4*/ 	.word	0x000000ff
        /*0be8*/ 	.word	0x00034850
        /*0bec*/ 	.short	0x010a
        /*0bee*/ 	.byte	0x05
	.zero		1


	//   ....[40]....
        /*0bf0*/ 	.word	0x0000ad20
        /*0bf4*/ 	.word	0x00000002
        /*0bf8*/ 	.word	0x00000000
        /*0bfc*/ 	.short	0x0101
        /*0bfe*/ 	.byte	0x3f
	.zero		1


	//   ....[41]....
        /*0c00*/ 	.word	0x0000c310
        /*0c04*/ 	.word	0x00000016
        /*0c08*/ 	.word	0x00000000
        /*0c0c*/ 	.short	0x0101
        /*0c0e*/ 	.byte	0x3f
	.zero		1


	//   ....[42]....
        /*0c10*/ 	.word	0x0000c7b0
        /*0c14*/ 	.word	0x00000016
        /*0c18*/ 	.word	0x00000000
        /*0c1c*/ 	.short	0x0101
        /*0c1e*/ 	.byte	0x3f
	.zero		1


	//   ....[43]....
        /*0c20*/ 	.word	0x00010190
        /*0c24*/ 	.word	0x00000000
        /*0c28*/ 	.word	0x00034840
        /*0c2c*/ 	.short	0x010a
        /*0c2e*/ 	.byte	0x3f
	.zero		1


	//   ....[44]....
        /*0c30*/ 	.word	0x00011150
        /*0c34*/ 	.word	0x00000012
        /*0c38*/ 	.word	0x00034800
        /*0c3c*/ 	.short	0x0107
        /*0c3e*/ 	.byte	0x3f
	.zero		1


	//   ....[45]....
        /*0c40*/ 	.word	0x00011260
        /*0c44*/ 	.word	0x00000012
        /*0c48*/ 	.word	0x00034800
        /*0c4c*/ 	.short	0x0101
        /*0c4e*/ 	.byte	0x3f
	.zero		1


	//   ....[46]....
        /*0c50*/ 	.word	0x00011280
        /*0c54*/ 	.word	0x00000012
        /*0c58*/ 	.word	0x00034820
        /*0c5c*/ 	.short	0x010a
        /*0c5e*/ 	.byte	0x3f
	.zero		1


	//   ....[47]....
        /*0c60*/ 	.word	0x00011640
        /*0c64*/ 	.word	0x00000003
        /*0c68*/ 	.word	0x00034840
        /*0c6c*/ 	.short	0x010a
        /*0c6e*/ 	.byte	0x3f
	.zero		1


	//   ....[48]....
        /*0c70*/ 	.word	0x00011ad0
        /*0c74*/ 	.word	0x00000003
        /*0c78*/ 	.word	0x00000060
        /*0c7c*/ 	.short	0x010a
        /*0c7e*/ 	.byte	0x3f
	.zero		1


	//   ....[49]....
        /*0c80*/ 	.word	0x00012160
        /*0c84*/ 	.word	0x00000003
        /*0c88*/ 	.word	0x00034840
        /*0c8c*/ 	.short	0x010a
        /*0c8e*/ 	.byte	0x3f
	.zero		1


	//   ....[50]....
        /*0c90*/ 	.word	0x000125f0
        /*0c94*/ 	.word	0x00000002
        /*0c98*/ 	.word	0x00000060
        /*0c9c*/ 	.short	0x010a
        /*0c9e*/ 	.byte	0x3f
	.zero		1


	//   ....[51]....
        /*0ca0*/ 	.word	0x00012bc0
        /*0ca4*/ 	.word	0x00000002
        /*0ca8*/ 	.word	0x00034840
        /*0cac*/ 	.short	0x010a
        /*0cae*/ 	.byte	0x3f
	.zero		1


	//   ....[52]....
        /*0cb0*/ 	.word	0x00013050
        /*0cb4*/ 	.word	0x00000002
        /*0cb8*/ 	.word	0x00000060
        /*0cbc*/ 	.short	0x010a
        /*0cbe*/ 	.byte	0x3f
	.zero		1


	//   ....[53]....
        /*0cc0*/ 	.word	0x000135d0
        /*0cc4*/ 	.word	0x00000000
        /*0cc8*/ 	.word	0x00034860
        /*0ccc*/ 	.short	0x010a
        /*0cce*/ 	.byte	0x3f
	.zero		1


	//   ....[54]....
        /*0cd0*/ 	.word	0x00014c10
        /*0cd4*/ 	.word	0x00000000
        /*0cd8*/ 	.word	0x00034820
        /*0cdc*/ 	.short	0x010a
        /*0cde*/ 	.byte	0x3f
	.zero		1


	//   ....[55]....
        /*0ce0*/ 	.word	0x00014e00
        /*0ce4*/ 	.word	0x00000006
        /*0ce8*/ 	.word	0x00000000
        /*0cec*/ 	.short	0x010a
        /*0cee*/ 	.byte	0x3f
	.zero		1


	//   ....[56]....
        /*0cf0*/ 	.word	0x00014e30
        /*0cf4*/ 	.word	0x00000007
        /*0cf8*/ 	.word	0x00000000
        /*0cfc*/ 	.short	0x010a
        /*0cfe*/ 	.byte	0x3f
	.zero		1


	//   ....[57]....
        /*0d00*/ 	.word	0x00014e90
        /*0d04*/ 	.word	0x00000004
        /*0d08*/ 	.word	0x00000000
        /*0d0c*/ 	.short	0x010a
        /*0d0e*/ 	.byte	0x3f
	.zero		1


	//   ....[58]....
        /*0d10*/ 	.word	0x00014ec0
        /*0d14*/ 	.word	0x00000003
        /*0d18*/ 	.word	0x00000000
        /*0d1c*/ 	.short	0x010a
        /*0d1e*/ 	.byte	0x3f
	.zero		1


	//   ....[59]....
        /*0d20*/ 	.word	0x00014f30
        /*0d24*/ 	.word	0x00000003
        /*0d28*/ 	.word	0x00034800
        /*0d2c*/ 	.short	0x010a
        /*0d2e*/ 	.byte	0x3f
	.zero		1


	//   ....[60]....
        /*0d30*/ 	.word	0x00014f80
        /*0d34*/ 	.word	0x00000000
        /*0d38*/ 	.word	0x00034830
        /*0d3c*/ 	.short	0x010a
        /*0d3e*/ 	.byte	0x3f
	.zero		1


	//   ....[61]....
        /*0d40*/ 	.word	0x00014fe0
        /*0d44*/ 	.word	0x00000006
        /*0d48*/ 	.word	0x00034830
        /*0d4c*/ 	.short	0x010a
        /*0d4e*/ 	.byte	0x3f
	.zero		1


	//   ....[62]....
        /*0d50*/ 	.word	0x00015040
        /*0d54*/ 	.word	0x00000005
        /*0d58*/ 	.word	0x00034850
        /*0d5c*/ 	.short	0x010a
        /*0d5e*/ 	.byte	0x3f
	.zero		1


	//   ....[63]....
        /*0d60*/ 	.word	0x000150a0
        /*0d64*/ 	.word	0x00000006
        /*0d68*/ 	.word	0x00034830
        /*0d6c*/ 	.short	0x010a
        /*0d6e*/ 	.byte	0x3f
	.zero		1


	//   ....[64]....
        /*0d70*/ 	.word	0x00015100
        /*0d74*/ 	.word	0x00000005
        /*0d78*/ 	.word	0x00034850
        /*0d7c*/ 	.short	0x010a
        /*0d7e*/ 	.byte	0x3f
	.zero		1


	//   ....[65]....
        /*0d80*/ 	.word	0x00015160
        /*0d84*/ 	.word	0x00000007
        /*0d88*/ 	.word	0x00034850
        /*0d8c*/ 	.short	0x010a
        /*0d8e*/ 	.byte	0x3f
	.zero		1


	//   ....[66]....
        /*0d90*/ 	.word	0x00015300
        /*0d94*/ 	.word	0x00000000
        /*0d98*/ 	.word	0x00034840
        /*0d9c*/ 	.short	0x010a
        /*0d9e*/ 	.byte	0x3f
	.zero		1


	//   ....[67]....
        /*0da0*/ 	.word	0x00015f50
        /*0da4*/ 	.word	0x00000012
        /*0da8*/ 	.word	0x00034820
        /*0dac*/ 	.short	0x010a
        /*0dae*/ 	.byte	0x3f
	.zero		1


	//   ....[68]....
        /*0db0*/ 	.word	0x00015fa0
        /*0db4*/ 	.word	0x00000003
        /*0db8*/ 	.word	0x00034840
        /*0dbc*/ 	.short	0x010a
        /*0dbe*/ 	.byte	0x3f
	.zero		1


	//   ....[69]....
        /*0dc0*/ 	.word	0x00015ff0
        /*0dc4*/ 	.word	0x00000003
        /*0dc8*/ 	.word	0x00000060
        /*0dcc*/ 	.short	0x010a
        /*0dce*/ 	.byte	0x3f
	.zero		1


	//   ....[70]....
        /*0dd0*/ 	.word	0x00016040
        /*0dd4*/ 	.word	0x00000003
        /*0dd8*/ 	.word	0x00034840
        /*0ddc*/ 	.short	0x010a
        /*0dde*/ 	.byte	0x3f
	.zero		1


	//   ....[71]....
        /*0de0*/ 	.word	0x00016090
        /*0de4*/ 	.word	0x00000002
        /*0de8*/ 	.word	0x00000060
        /*0dec*/ 	.short	0x010a
        /*0dee*/ 	.byte	0x3f
	.zero		1


	//   ....[72]....
        /*0df0*/ 	.word	0x000160e0
        /*0df4*/ 	.word	0x00000002
        /*0df8*/ 	.word	0x00034840
        /*0dfc*/ 	.short	0x010a
        /*0dfe*/ 	.byte	0x3f
	.zero		1


	//   ....[73]....
        /*0e00*/ 	.word	0x00016130
        /*0e04*/ 	.word	0x00000002
        /*0e08*/ 	.word	0x00000060
        /*0e0c*/ 	.short	0x010a
        /*0e0e*/ 	.byte	0x3f
	.zero		1


	//   ....[74]....
        /*0e10*/ 	.word	0x00016180
        /*0e14*/ 	.word	0x00000000
        /*0e18*/ 	.word	0x00034860
        /*0e1c*/ 	.short	0x010a
        /*0e1e*/ 	.byte	0x3f
	.zero		1


	//   ....[75]....
        /*0e20*/ 	.word	0x00016cf0
        /*0e24*/ 	.word	0x00000000
        /*0e28*/ 	.word	0x00034820
        /*0e2c*/ 	.short	0x010a
        /*0e2e*/ 	.byte	0x3f
	.zero		1


	//   ....[76]....
        /*0e30*/ 	.word	0x00016e90
        /*0e34*/ 	.word	0x00000006
        /*0e38*/ 	.word	0x00000000
        /*0e3c*/ 	.short	0x010a
        /*0e3e*/ 	.byte	0x3f
	.zero		1


	//   ....[77]....
        /*0e40*/ 	.word	0x00016ee0
        /*0e44*/ 	.word	0x00000007
        /*0e48*/ 	.word	0x00000000
        /*0e4c*/ 	.short	0x010a
        /*0e4e*/ 	.byte	0x3f
	.zero		1


	//   ....[78]....
        /*0e50*/ 	.word	0x00016f30
        /*0e54*/ 	.word	0x00000004
        /*0e58*/ 	.word	0x00000000
        /*0e5c*/ 	.short	0x010a
        /*0e5e*/ 	.byte	0x3f
	.zero		1


	//----- nvinfo : EIATTR_NUM_MBARRIERS
	.align		4
.L_301:
        /*0e60*/ 	.byte	0x03, 0x38
        /*0e62*/ 	.short	0x0016


	//----- nvinfo : EIATTR_EXIT_INSTR_OFFSETS
	.align		4
        /*0e64*/ 	.byte	0x04, 0x1c
        /*0e66*/ 	.short	(.L_303 - .L_302)


	//   ....[0]....
.L_302:
        /*0e68*/ 	.word	0x00000a30


	//   ....[1]....
        /*0e6c*/ 	.word	0x0000ddc0


	//   ....[2]....
        /*0e70*/ 	.word	0x00014f10


	//----- nvinfo : EIATTR_MAX_THREADS
	.align		4
.L_303:
        /*0e74*/ 	.byte	0x04, 0x05
        /*0e76*/ 	.short	(.L_305 - .L_304)
.L_304:
        /*0e78*/ 	.word	0x00000180
        /*0e7c*/ 	.word	0x00000001
        /*0e80*/ 	.word	0x00000001


	//----- nvinfo : EIATTR_CRS_STACK_SIZE
	.align		4
.L_305:
        /*0e84*/ 	.byte	0x04, 0x1e
        /*0e86*/ 	.short	(.L_307 - .L_306)
.L_306:
        /*0e88*/ 	.word	0x00000000


	//----- nvinfo : EIATTR_CBANK_PARAM_SIZE
	.align		4
.L_307:
        /*0e8c*/ 	.byte	0x03, 0x19
        /*0e8e*/ 	.short	0x0af0


	//----- nvinfo : EIATTR_PARAM_CBANK
	.align		4
        /*0e90*/ 	.byte	0x04, 0x0a
        /*0e92*/ 	.short	(.L_309 - .L_308)
	.align		4
.L_308:
        /*0e94*/ 	.word	index@(.nv.constant0._ZN7cutlass13device_kernelIN5flash11enable_sm90INS1_16FlashAttnFwdSm90INS1_25CollectiveMainloopFwdSm90ILi2EN4cute5tupleIJNS5_1CILi1EEES8_S8_EEENS6_IJNS7_ILi128EEESA_NS7_ILi192EEEEEELi128ENS_6half_tEfNS_4arch4Sm90ELb1ELb0ELb1ELb1ELb0ELb0ELb0ELb1ELb1ELb1ELb1ELb0EEENS1_21CollectiveEpilogueFwdINS6_IJSA_SA_SA_EEES9_SD_SF_Li256ELb1ELb1ELb1ELb0EEENS1_36VarlenDynamicPersistentTileSchedulerILi128ELi128ELi256ELi128ELb1ELb1ELb1ELb1ELb1ELb1EEEEEEEEEvNT_6ParamsE)
        /*0e98*/ 	.short	0x0210
        /*0e9a*/ 	.short	0x0af0


	//----- nvinfo : EIATTR_SW_WAR
	.align		4
.L_309:
        /*0e9c*/ 	.byte	0x04, 0x36
        /*0e9e*/ 	.short	(.L_311 - .L_310)
.L_310:
        /*0ea0*/ 	.word	0x00000008
.L_311:


//--------------------- .nv.info._ZN7cutlass13device_kernelIN5flash11enable_sm90INS1_16FlashAttnFwdSm90INS1_25CollectiveMainloopFwdSm90ILi2EN4cute5tupleIJNS5_1CILi1EEES8_S8_EEENS6_IJNS7_ILi128EEESA_NS7_ILi192EEEEEELi128ENS_6half_tEfNS_4arch4Sm90ELb1ELb0ELb1ELb1ELb0ELb1ELb0ELb1ELb1ELb1ELb1ELb0EEENS1_21CollectiveEpilogueFwdINS6_IJSA_SA_SA_EEES9_SD_SF_Li256ELb1ELb1ELb1ELb0EEENS1_36VarlenDynamicPersistentTileSchedulerILi128ELi128ELi256ELi128ELb1ELb1ELb1ELb1ELb1ELb1EEEEEEEEEvNT_6ParamsE --------------------------
	.section	.nv.info._ZN7cutlass13device_kernelIN5flash11enable_sm90INS1_16FlashAttnFwdSm90INS1_25CollectiveMainloopFwdSm90ILi2EN4cute5tupleIJNS5_1CILi1EEES8_S8_EEENS6_IJNS7_ILi128EEESA_NS7_ILi192EEEEEELi128ENS_6half_tEfNS_4arch4Sm90ELb1ELb0ELb1ELb1ELb0ELb1ELb0ELb1ELb1ELb1ELb1ELb0EEENS1_21CollectiveEpilogueFwdINS6_IJSA_SA_SA_EEES9_SD_SF_Li256ELb1ELb1ELb1ELb0EEENS1_36VarlenDynamicPersistentTileSchedulerILi128ELi128ELi256ELi128ELb1ELb1ELb1ELb1ELb1ELb1EEEEEEEEEvNT_6ParamsE,"",@"SHT_CUDA_INFO"
	.sectionflags	@""
	.align	4


	//----- nvinfo : EIATTR_CUDA_API_VERSION
	.align		4
        /*0000*/ 	.byte	0x04, 0x37
        /*0002*/ 	.short	(.L_313 - .L_312)
.L_312:
        /*0004*/ 	.word	0x00000082


	//----- nvinfo : EIATTR_KPARAM_INFO
	.align		4
.L_313:
        /*0008*/ 	.byte	0x04, 0x17
        /*000a*/ 	.short	(.L_315 - .L_314)
.L_314:
        /*000c*/ 	.word	0x00000000
        /*0010*/ 	.short	0x0000
        /*0012*/ 	.short	0x0070
        /*0014*/ 	.byte	0x00, 0xf0, 0x01, 0x2a


	//----- nvinfo : EIATTR_SPARSE_MMA_MASK
	.align		4
.L_315:
        /*0018*/ 	.byte	0x03, 0x50
        /*001a*/ 	.short	0x0000


	//----- nvinfo : EIATTR_MAXREG_COUNT
	.align		4
        /*001c*/ 	.byte	0x03, 0x1b
        /*001e*/ 	.short	0x00a8


	//----- nvinfo : EIATTR_NUM_BARRIERS
	.align		4
        /*0020*/ 	.byte	0x02, 0x4c
        /*0022*/ 	.byte	0x10
	.zero		1


	//----- nvinfo : EIATTR_EXTERNS
	.align		4
        /*0024*/ 	.byte	0x04, 0x0f
        /*0026*/ 	.short	(.L_317 - .L_316)


	//   ....[0]....
	.align		4
.L_316:
        /*0028*/ 	.word	index@(__assertfail)


	//----- nvinfo : EIATTR_ANNOTATIONS
	.align		4
.L_317:
        /*002c*/ 	.byte	0x04, 0x55
        /*002e*/ 	.short	(.L_319 - .L_318)


	//   ....[0]....
.L_318:
        /* <DEDUP_REMOVED lines=121> */


	//----- nvinfo : EIATTR_MERCURY_ISA_VERSION
	.align		4
.L_319:
        /*07b0*/ 	.byte	0x03, 0x5f
        /*07b2*/ 	.short	0x0101


	//----- nvinfo : EIATTR_UNUSED_LOAD_BYTE_OFFSET
	.align		4
        /*07b4*/ 	.byte	0x04, 0x44
        /*07b6*/ 	.short	(.L_321 - .L_320)


	//   ....[0]....
.L_320:
        /*07b8*/ 	.word	0x00000ab0
        /*07bc*/ 	.word	0x0000fff0


	//   ....[1]....
        /*07c0*/ 	.word	0x0001c210
        /*07c4*/ 	.word	0x0000fff0


	//----- nvinfo : EIATTR_INT_WARP_WIDE_INSTR_OFFSETS
	.align		4
.L_321:
        /*07c8*/ 	.byte	0x04, 0x31
        /*07ca*/ 	.short	(.L_323 - .L_322)


	//   ....[0]....
.L_322:
        /*07cc*/ 	.word	0x00000190


	//   ....[1]....
        /*07d0*/ 	.word	0x000001d0


	//   ....[2]....
        /*07d4*/ 	.word	0x00000240


	//   ....[3]....
        /*07d8*/ 	.word	0x000223c0


	//   ....[4]....
        /*07dc*/ 	.word	0x00022450


	//   ....[5]....
        /*07e0*/ 	.word	0x00025f10


	//   ....[6]....
        /*07e4*/ 	.word	0x00025f70


	//----- nvinfo : EIATTR_COOP_GROUP_MASK_REGIDS
	.align		4
.L_323:
        /*07e8*/ 	.byte	0x04, 0x29
        /*07ea*/ 	.short	(.L_325 - .L_324)


	//   ....[0]....
.L_324:
        /*07ec*/ 	.word	0xffffffff


	//   ....[1]....
        /*07f0*/ 	.word	0xffffffff


	//   ....[2]....
        /*07f4*/ 	.word	0xffffffff


	//   ....[3]....
        /*07f8*/ 	.word	0xffffffff


	//   ....[4]....
        /*07fc*/ 	.word	0xffffffff


	//   ....[5]....
        /*0800*/ 	.word	0xffffffff


	//   ....[6]....
        /*0804*/ 	.word	0xffffffff


	//   ....[7]....
        /*0808*/ 	.word	0xffffffff


	//   ....[8]....
        /*080c*/ 	.word	0xffffffff


	//   ....[9]....
        /*0810*/ 	.word	0xffffffff


	//   ....[10]....
        /*0814*/ 	.word	0xffffffff


	//   ....[11]....
        /*0818*/ 	.word	0xffffffff


	//   ....[12]....
        /*081c*/ 	.word	0xffffffff


	//   ....[13]....
        /*0820*/ 	.word	0xffffffff


	//   ....[14]....
        /*0824*/ 	.word	0xffffffff


	//   ....[15]....
        /*0828*/ 	.word	0xffffffff


	//   ....[16]....
        /*082c*/ 	.word	0xffffffff


	//   ....[17]....
        /*0830*/ 	.word	0xffffffff


	//   ....[18]....
        /*0834*/ 	.word	0xffffffff


	//   ....[19]....
        /*0838*/ 	.word	0xffffffff


	//   ....[20]....
        /*083c*/ 	.word	0xffffffff


	//   ....[21]....
        /*0840*/ 	.word	0xffffffff


	//   ....[22]....
        /*0844*/ 	.word	0xffffffff


	//   ....[23]....
        /*0848*/ 	.word	0xffffffff


	//   ....[24]....
        /*084c*/ 	.word	0xffffffff


	//   ....[25]....
        /*0850*/ 	.word	0xffffffff


	//   ....[26]....
        /*0854*/ 	.word	0xffffffff


	//   ....[27]....
        /*0858*/ 	.word	0xffffffff


	//   ....[28]....
        /*085c*/ 	.word	0xffffffff


	//   ....[29]....
        /*0860*/ 	.word	0xffffffff


	//   ....[30]....
        /*0864*/ 	.word	0xffffffff


	//   ....[31]....
        /*0868*/ 	.word	0xffffffff


	//   ....[32]....
        /*086c*/ 	.word	0xffffffff


	//   ....[33]....
        /*0870*/ 	.word	0xffffffff


	//   ....[34]....
        /*0874*/ 	.word	0xffffffff


	//   ....[35]....
        /*0878*/ 	.word	0xffffffff


	//   ....[36]....
        /*087c*/ 	.word	0xffffffff


	//   ....[37]....
        /*0880*/ 	.word	0xffffffff


	//   ....[38]....
        /*0884*/ 	.word	0xffffffff


	//   ....[39]....
        /*0888*/ 	.word	0xffffffff


	//   ....[40]....
        /*088c*/ 	.word	0xffffffff


	//   ....[41]....
        /*0890*/ 	.word	0xffffffff


	//   ....[42]....
        /*0894*/ 	.word	0xffffffff


	//   ....[43]....
        /*0898*/ 	.word	0xffffffff


	//   ....[44]....
        /*089c*/ 	.word	0xffffffff


	//   ....[45]....
        /*08a0*/ 	.word	0xffffffff


	//   ....[46]....
        /*08a4*/ 	.word	0xffffffff


	//   ....[47]....
        /*08a8*/ 	.word	0xffffffff


	//   ....[48]....
        /*08ac*/ 	.word	0xffffffff


	//   ....[49]....
        /*08b0*/ 	.word	0xffffffff


	//   ....[50]....
        /*08b4*/ 	.word	0xffffffff


	//   ....[51]....
        /*08b8*/ 	.word	0xffffffff


	//   ....[52]....
        /*08bc*/ 	.word	0xffffffff


	//   ....[53]....
        /*08c0*/ 	.word	0xffffffff


	//   ....[54]....
        /*08c4*/ 	.word	0xffffffff


	//   ....[55]....
        /*08c8*/ 	.word	0xffffffff


	//   ....[56]....
        /*08cc*/ 	.word	0xffffffff


	//   ....[57]....
        /*08d0*/ 	.word	0xffffffff


	//   ....[58]....
        /*08d4*/ 	.word	0xffffffff


	//   ....[59]....
        /*08d8*/ 	.word	0xffffffff


	//   ....[60]....
        /*08dc*/ 	.word	0xffffffff


	//   ....[61]....
        /*08e0*/ 	.word	0xffffffff


	//   ....[62]....
        /*08e4*/ 	.word	0xffffffff


	//   ....[63]....
        /*08e8*/ 	.word	0xffffffff


	//   ....[64]....
        /*08ec*/ 	.word	0xffffffff


	//   ....[65]....
        /*08f0*/ 	.word	0xffffffff


	//   ....[66]....
        /*08f4*/ 	.word	0xffffffff


	//   ....[67]....
        /*08f8*/ 	.word	0xffffffff


	//   ....[68]....
        /*08fc*/ 	.word	0xffffffff


	//   ....[69]....
        /*0900*/ 	.word	0xffffffff


	//   ....[70]....
        /*0904*/ 	.word	0xffffffff


	//   ....[71]....
        /*0908*/ 	.word	0xffffffff


	//   ....[72]....
        /*090c*/ 	.word	0xffffffff


	//   ....[73]....
        /*0910*/ 	.word	0xffffffff


	//   ....[74]....
        /*0914*/ 	.word	0xffffffff


	//   ....[75]....
        /*0918*/ 	.word	0xffffffff


	//   ....[76]....
        /*091c*/ 	.word	0xffffffff


	//   ....[77]....
        /*0920*/ 	.word	0xffffffff


	//   ....[78]....
        /*0924*/ 	.word	0xffffffff


	//   ....[79]....
        /*0928*/ 	.word	0xffffffff


	//   ....[80]....
        /*092c*/ 	.word	0xffffffff


	//   ....[81]....
        /*0930*/ 	.word	0xffffffff


	//   ....[82]....
        /*0934*/ 	.word	0xffffffff


	//   ....[83]....
        /*0938*/ 	.word	0xffffffff


	//   ....[84]....
        /*093c*/ 	.word	0xffffffff


	//   ....[85]....
        /*0940*/ 	.word	0xffffffff


	//   ....[86]....
        /*0944*/ 	.word	0xffffffff


	//   ....[87]....
        /*0948*/ 	.word	0xffffffff


	//   ....[88]....
        /*094c*/ 	.word	0xffffffff


	//   ....[89]....
        /*0950*/ 	.word	0xffffffff


	//   ....[90]....
        /*0954*/ 	.word	0xffffffff


	//   ....[91]....
        /*0958*/ 	.word	0xffffffff


	//   ....[92]....
        /*095c*/ 	.word	0xffffffff


	//   ....[93]....
        /*0960*/ 	.word	0xffffffff


	//   ....[94]....
        /*0964*/ 	.word	0xffffffff


	//   ....[95]....
        /*0968*/ 	.word	0xffffffff


	//   ....[96]....
        /*096c*/ 	.word	0xffffffff


	//   ....[97]....
        /*0970*/ 	.word	0xffffffff


	//   ....[98]....
        /*0974*/ 	.word	0xffffffff


	//   ....[99]....
        /*0978*/ 	.word	0xffffffff


	//   ....[100]....
        /*097c*/ 	.word	0xffffffff


	//   ....[101]....
        /*0980*/ 	.word	0xffffffff


	//   ....[102]....
        /*0984*/ 	.word	0xffffffff


	//   ....[103]....
        /*0988*/ 	.word	0xffffffff


	//   ....[104]....
        /*098c*/ 	.word	0xffffffff


	//   ....[105]....
        /*0990*/ 	.word	0xffffffff


	//   ....[106]....
        /*0994*/ 	.word	0xffffffff


	//   ....[107]....
        /*0998*/ 	.word	0xffffffff


	//   ....[108]....
        /*099c*/ 	.word	0xffffffff


	//   ....[109]....
        /*09a0*/ 	.word	0xffffffff


	//   ....[110]....
        /*09a4*/ 	.word	0xffffffff


	//   ....[111]....
        /*09a8*/ 	.word	0xffffffff


	//   ....[112]....
        /*09ac*/ 	.word	0xffffffff


	//   ....[113]....
        /*09b0*/ 	.word	0xffffffff


	//   ....[114]....
        /*09b4*/ 	.word	0xffffffff


	//   ....[115]....
        /*09b8*/ 	.word	0xffffffff


	//   ....[116]....
        /*09bc*/ 	.word	0xffffffff


	//   ....[117]....
        /*09c0*/ 	.word	0xffffffff


	//   ....[118]....
        /*09c4*/ 	.word	0xffffffff


	//   ....[119]....
        /*09c8*/ 	.word	0xffffffff


	//   ....[120]....
        /*09cc*/ 	.word	0xffffffff


	//   ....[121]....
        /*09d0*/ 	.word	0xffffffff


	//   ....[122]....
        /*09d4*/ 	.word	0x0500000f


	//   ....[123]....
        /*09d8*/ 	.word	0x0500000f


	//   ....[124]....
        /*09dc*/ 	.word	0x0500000f


	//   ....[125]....
        /*09e0*/ 	.word	0x0500000f


	//   ....[126]....
        /*09e4*/ 	.word	0x0500000f


	//   ....[127]....
        /*09e8*/ 	.word	0x0500000f


	//   ....[128]....
        /*09ec*/ 	.word	0x0500000f


	//   ....[129]....
        /*09f0*/ 	.word	0x0500000f


	//   ....[130]....
        /*09f4*/ 	.word	0x0500000f


	//   ....[131]....
        /*09f8*/ 	.word	0x0500000f


	//   ....[132]....
        /*09fc*/ 	.word	0x0500000f


	//   ....[133]....
        /*0a00*/ 	.word	0x0500000f


	//   ....[134]....
        /*0a04*/ 	.word	0x0500000f


	//   ....[135]....
        /*0a08*/ 	.word	0x0500000f


	//   ....[136]....
        /*0a0c*/ 	.word	0x0500000f


	//   ....[137]....
        /*0a10*/ 	.word	0x0500000f


	//   ....[138]....
        /*0a14*/ 	.word	0x0500000f


	//   ....[139]....
        /*0a18*/ 	.word	0x0500000f


	//   ....[140]....
        /*0a1c*/ 	.word	0x0500000f


	//   ....[141]....
        /*0a20*/ 	.word	0x0500000f


	//   ....[142]....
        /*0a24*/ 	.word	0x0500000f


	//   ....[143]....
        /*0a28*/ 	.word	0x0500000f


	//   ....[144]....
        /*0a2c*/ 	.word	0x0500000f


	//   ....[145]....
        /*0a30*/ 	.word	0x0500000f


	//   ....[146]....
        /*0a34*/ 	.word	0x0500000f


	//   ....[147]....
        /*0a38*/ 	.word	0x0500000f


	//   ....[148]....
        /*0a3c*/ 	.word	0x0500000f


	//   ....[149]....
        /*0a40*/ 	.word	0x0500000f


	//   ....[150]....
        /*0a44*/ 	.word	0x0500000f


	//   ....[151]....
        /*0a48*/ 	.word	0x0500000f


	//   ....[152]....
        /*0a4c*/ 	.word	0x0500000f


	//   ....[153]....
        /*0a50*/ 	.word	0x0500000f


	//   ....[154]....
        /*0a54*/ 	.word	0x0500000f


	//   ....[155]....
        /*0a58*/ 	.word	0x0500000f


	//   ....[156]....
        /*0a5c*/ 	.word	0x0500000f


	//   ....[157]....
        /*0a60*/ 	.word	0x0500000f


	//   ....[158]....
        /*0a64*/ 	.word	0x0500000f


	//   ....[159]....
        /*0a68*/ 	.word	0x0500000f


	//   ....[160]....
        /*0a6c*/ 	.word	0x0500000f


	//   ....[161]....
        /*0a70*/ 	.word	0x0500000f


	//   ....[162]....
        /*0a74*/ 	.word	0x0500000f


	//   ....[163]....
        /*0a78*/ 	.word	0x0500000f


	//   ....[164]....
        /*0a7c*/ 	.word	0x0500000f


	//   ....[165]....
        /*0a80*/ 	.word	0x0500000f


	//   ....[166]....
        /*0a84*/ 	.word	0x0500000f


	//   ....[167]....
        /*0a88*/ 	.word	0x0500000f


	//   ....[168]....
        /*0a8c*/ 	.word	0x0500000f


	//   ....[169]....
        /*0a90*/ 	.word	0x0500000f


	//   ....[170]....
        /*0a94*/ 	.word	0x0500000f


	//   ....[171]....
        /*0a98*/ 	.word	0x0500000f


	//   ....[172]....
        /*0a9c*/ 	.word	0x0500000f


	//   ....[173]....
        /*0aa0*/ 	.word	0x0500000f


	//   ....[174]....
        /*0aa4*/ 	.word	0x0500000f


	//----- nvinfo : EIATTR_COOP_GROUP_INSTR_OFFSETS
	.align		4
.L_325:
        /*0aa8*/ 	.byte	0x04, 0x28
        /*0aaa*/ 	.short	(.L_327 - .L_326)


	//   ....[0]....
.L_326:
        /*0aac*/ 	.word	0x00000060


	//   ....[1]....
        /*0ab0*/ 	.word	0x000001a0


	//   ....[2]....
        /*0ab4*/ 	.word	0x000001f0


	//   ....[3]....
        /*0ab8*/ 	.word	0x00000420


	//   ....[4]....
        /*0abc*/ 	.word	0x00000580


	//   ....[5]....
        /*0ac0*/ 	.word	0x000006a0


	//   ....[6]....
        /*0ac4*/ 	.word	0x00000800


	//   ....[7]....
        /*0ac8*/ 	.word	0x0000afd0


	//   ....[8]....
        /*0acc*/ 	.word	0x0000b6f0


	//   ....[9]....
        /*0ad0*/ 	.word	0x0000b700


	//   ....[10]....
        /*0ad4*/ 	.word	0x0000b710


	//   ....[11]....
        /*0ad8*/ 	.word	0x0000b720


	//   ....[12]....
        /*0adc*/ 	.word	0x0000bef0


	//   ....[13]....
        /*0ae0*/ 	.word	0x0000bf00


	//   ....[14]....
        /*0ae4*/ 	.word	0x0000bf10


	//   ....[15]....
        /*0ae8*/ 	.word	0x0000bf20


	//   ....[16]....
        /*0aec*/ 	.word	0x0000ec90


	//   ....[17]....
        /*0af0*/ 	.word	0x0000eca0


	//   ....[18]....
        /*0af4*/ 	.word	0x0000ecb0


	//   ....[19]....
        /*0af8*/ 	.word	0x0000ecc0


	//   ....[20]....
        /*0afc*/ 	.word	0x0000f2a0


	//   ....[21]....
        /*0b00*/ 	.word	0x0000f2b0


	//   ....[22]....
        /*0b04*/ 	.word	0x0000f2c0


	//   ....[23]....
        /*0b08*/ 	.word	0x0000f2d0


	//   ....[24]....
        /*0b0c*/ 	.word	0x00012c60


	//   ....[25]....
        /*0b10*/ 	.word	0x00012e70


	//   ....[26]....
        /*0b14*/ 	.word	0x000137a0


	//   ....[27]....
        /*0b18*/ 	.word	0x00013820


	//   ....[28]....
        /*0b1c*/ 	.word	0x00014220


	//   ....[29]....
        /*0b20*/ 	.word	0x00014270


	//   ....[30]....
        /*0b24*/ 	.word	0x00016710


	//   ....[31]....
        /*0b28*/ 	.word	0x00016d40


	//   ....[32]....
        /*0b2c*/ 	.word	0x00016fc0


	//   ....[33]....
        /*0b30*/ 	.word	0x00017080


	//   ....[34]....
        /*0b34*/ 	.word	0x000178d0


	//   ....[35]....
        /*0b38*/ 	.word	0x00017930


	//   ....[36]....
        /*0b3c*/ 	.word	0x00019ff0


	//   ....[37]....
        /*0b40*/ 	.word	0x0001a050


	//   ....[38]....
        /*0b44*/ 	.word	0x0001a610


	//   ....[39]....
        /*0b48*/ 	.word	0x0001a690


	//   ....[40]....
        /*0b4c*/ 	.word	0x0001bb60


	//   ....[41]....
        /*0b50*/ 	.word	0x0001bbe0


	//   ....[42]....
        /*0b54*/ 	.word	0x0001bc10


	//   ....[43]....
        /*0b58*/ 	.word	0x0001bc30


	//   ....[44]....
        /*0b5c*/ 	.word	0x0001ccb0


	//   ....[45]....
        /*0b60*/ 	.word	0x0001ccc0


	//   ....[46]....
        /*0b64*/ 	.word	0x0001ccd0


	//   ....[47]....
        /*0b68*/ 	.word	0x0001cce0


	//   ....[48]....
        /*0b6c*/ 	.word	0x0001d3a0


	//   ....[49]....
        /*0b70*/ 	.word	0x0001d400


	//   ....[50]....
        /*0b74*/ 	.word	0x0001d4c0


	//   ....[51]....
        /*0b78*/ 	.word	0x0001d4e0


	//   ....[52]....
        /*0b7c*/ 	.word	0x0001d5a0


	//   ....[53]....
        /*0b80*/ 	.word	0x0001d5c0


	//   ....[54]....
        /*0b84*/ 	.word	0x0001d690


	//   ....[55]....
        /*0b88*/ 	.word	0x0001d6b0


	//   ....[56]....
        /*0b8c*/ 	.word	0x0001db30


	//   ....[57]....
        /*0b90*/ 	.word	0x0001db40


	//   ....[58]....
        /*0b94*/ 	.word	0x0001df80


	//   ....[59]....
        /*0b98*/ 	.word	0x0001df90


	//   ....[60]....
        /*0b9c*/ 	.word	0x0001ebf0


	//   ....[61]....
        /*0ba0*/ 	.word	0x0001ec00


	//   ....[62]....
        /*0ba4*/ 	.word	0x0001ecc0


	//   ....[63]....
        /*0ba8*/ 	.word	0x0001ece0


	//   ....[64]....
        /*0bac*/ 	.word	0x0001eda0


	//   ....[65]....
        /*0bb0*/ 	.word	0x0001edc0


	//   ....[66]....
        /*0bb4*/ 	.word	0x0001ee90


	//   ....[67]....
        /*0bb8*/ 	.word	0x0001eeb0


	//   ....[68]....
        /*0bbc*/ 	.word	0x0001f000


	//   ....[69]....
        /*0bc0*/ 	.word	0x0001f230


	//   ....[70]....
        /*0bc4*/ 	.word	0x0001f260


	//   ....[71]....
        /*0bc8*/ 	.word	0x0001f290


	//   ....[72]....
        /*0bcc*/ 	.word	0x0001f2c0


	//   ....[73]....
        /*0bd0*/ 	.word	0x0001f2f0


	//   ....[74]....
        /*0bd4*/ 	.word	0x0001f320


	//   ....[75]....
        /*0bd8*/ 	.word	0x0001f4c0


	//   ....[76]....
        /*0bdc*/ 	.word	0x0001f4f0


	//   ....[77]....
        /*0be0*/ 	.word	0x0001f520


	//   ....[78]....
        /*0be4*/ 	.word	0x0001f550


	//   ....[79]....
        /*0be8*/ 	.word	0x0001f580


	//   ....[80]....
        /*0bec*/ 	.word	0x0001f5b0


	//   ....[81]....
        /*0bf0*/ 	.word	0x0001f650


	//   ....[82]....
        /*0bf4*/ 	.word	0x0001f680


	//   ....[83]....
        /*0bf8*/ 	.word	0x0001f690


	//   ....[84]....
        /*0bfc*/ 	.word	0x0001f6c0


	//   ....[85]....
        /*0c00*/ 	.word	0x00020cb0


	//   ....[86]....
        /*0c04*/ 	.word	0x000229a0


	//   ....[87]....
        /*0c08*/ 	.word	0x00023600


	//   ....[88]....
        /*0c0c*/ 	.word	0x00023620


	//   ....[89]....
        /*0c10*/ 	.word	0x00023630


	//   ....[90]....
        /*0c14*/ 	.word	0x00023660


	//   ....[91]....
        /*0c18*/ 	.word	0x00023780


	//   ....[92]....
        /*0c1c*/ 	.word	0x00023790


	//   ....[93]....
        /*0c20*/ 	.word	0x00023830


	//   ....[94]....
        /*0c24*/ 	.word	0x00023840


	//   ....[95]....
        /*0c28*/ 	.word	0x000238e0


	//   ....[96]....
        /*0c2c*/ 	.word	0x000238f0


	//   ....[97]....
        /*0c30*/ 	.word	0x00023990


	//   ....[98]....
        /*0c34*/ 	.word	0x000239a0


	//   ....[99]....
        /*0c38*/ 	.word	0x00023a20


	//   ....[100]....
        /*0c3c*/ 	.word	0x00023a50


	//   ....[101]....
        /*0c40*/ 	.word	0x00023aa0


	//   ....[102]....
        /*0c44*/ 	.word	0x00023ae0


	//   ....[103]....
        /*0c48*/ 	.word	0x00026650


	//   ....[104]....
        /*0c4c*/ 	.word	0x00026680


	//   ....[105]....
        /*0c50*/ 	.word	0x000266e0


	//   ....[106]....
        /*0c54*/ 	.word	0x00026710


	//   ....[107]....
        /*0c58*/ 	.word	0x00026740


	//   ....[108]....
        /*0c5c*/ 	.word	0x00026770


	//   ....[109]....
        /*0c60*/ 	.word	0x000267a0


	//   ....[110]....
        /*0c64*/ 	.word	0x000267d0


	//   ....[111]....
        /*0c68*/ 	.word	0x00026990


	//   ....[112]....
        /*0c6c*/ 	.word	0x000269c0


	//   ....[113]....
        /*0c70*/ 	.word	0x000269f0


	//   ....[114]....
        /*0c74*/ 	.word	0x00026a20


	//   ....[115]....
        /*0c78*/ 	.word	0x00026a50


	//   ....[116]....
        /*0c7c*/ 	.word	0x00026a80


	//   ....[117]....
        /*0c80*/ 	.word	0x00026b50


	//   ....[118]....
        /*0c84*/ 	.word	0x00026b70


	//   ....[119]....
        /*0c88*/ 	.word	0x00026b80


	//   ....[120]....
        /*0c8c*/ 	.word	0x00026c00


	//   ....[121]....
        /*0c90*/ 	.word	0x00027740


	//   ....[122]....
        /*0c94*/ 	.word	0x00027b80


	//   ....[123]....
        /*0c98*/ 	.word	0x00027c10


	//   ....[124]....
        /*0c9c*/ 	.word	0x00027c60


	//   ....[125]....
        /*0ca0*/ 	.word	0x00027cb0


	//   ....[126]....
        /*0ca4*/ 	.word	0x00027d50


	//   ....[127]....
        /*0ca8*/ 	.word	0x00027de0


	//   ....[128]....
        /*0cac*/ 	.word	0x00027e30


	//   ....[129]....
        /*0cb0*/ 	.word	0x00027e80


	//   ....[130]....
        /*0cb4*/ 	.word	0x00027f70


	//   ....[131]....
        /*0cb8*/ 	.word	0x00028000


	//   ....[132]....
        /*0cbc*/ 	.word	0x00028060


	//   ....[133]....
        /*0cc0*/ 	.word	0x000280c0


	//   ....[134]....
        /*0cc4*/ 	.word	0x00028150


	//   ....[135]....
        /*0cc8*/ 	.word	0x000281e0


	//   ....[136]....
        /*0ccc*/ 	.word	0x00028230


	//   ....[137]....
        /*0cd0*/ 	.word	0x00028280


	//   ....[138]....
        /*0cd4*/ 	.word	0x00028580


	//   ....[139]....
        /*0cd8*/ 	.word	0x00028860


	//   ....[140]....
        /*0cdc*/ 	.word	0x00028a40


	//   ....[141]....
        /*0ce0*/ 	.word	0x00028a90


	//   ....[142]....
        /*0ce4*/ 	.word	0x00028af0


	//   ....[143]....
        /*0ce8*/ 	.word	0x00028bd0


	//   ....[144]....
        /*0cec*/ 	.word	0x00028c90


	//   ....[145]....
        /*0cf0*/ 	.word	0x00028db0


	//   ....[146]....
        /*0cf4*/ 	.word	0x00028e30


	//   ....[147]....
        /*0cf8*/ 	.word	0x00028f40


	//   ....[148]....
        /*0cfc*/ 	.word	0x00028fa0


	//   ....[149]....
        /*0d00*/ 	.word	0x000290b0


	//   ....[150]....
        /*0d04*/ 	.word	0x00029110


	//   ....[151]....
        /*0d08*/ 	.word	0x00029220


	//   ....[152]....
        /*0d0c*/ 	.word	0x00029280


	//   ....[153]....
        /*0d10*/ 	.word	0x00029370


	//   ....[154]....
        /*0d14*/ 	.word	0x000293f0


	//   ....[155]....
        /*0d18*/ 	.word	0x000294d0


	//   ....[156]....
        /*0d1c*/ 	.word	0x00029840


	//   ....[157]....
        /*0d20*/ 	.word	0x000298e0


	//   ....[158]....
        /*0d24*/ 	.word	0x00029a80


	//   ....[159]....
        /*0d28*/ 	.word	0x00029b00


	//   ....[160]....
        /*0d2c*/ 	.word	0x00029b80


	//   ....[161]....
        /*0d30*/ 	.word	0x00029c00


	//   ....[162]....
        /*0d34*/ 	.word	0x00029c80


	//   ....[163]....
        /*0d38*/ 	.word	0x00029d10


	//   ....[164]....
        /*0d3c*/ 	.word	0x00029db0


	//   ....[165]....
        /*0d40*/ 	.word	0x00029e60


	//   ....[166]....
        /*0d44*/ 	.word	0x00029ee0


	//   ....[167]....
        /*0d48*/ 	.word	0x00029f60


	//   ....[168]....
        /*0d4c*/ 	.word	0x00029fe0


	//   ....[169]....
        /*0d50*/ 	.word	0x0002a070


	//   ....[170]....
        /*0d54*/ 	.word	0x0002a0f0


	//   ....[171]....
        /*0d58*/ 	.word	0x0002a1a0


	//   ....[172]....
        /*0d5c*/ 	.word	0x0002a1f0


	//   ....[173]....
        /*0d60*/ 	.word	0x0002a2b0


	//   ....[174]....
        /*0d64*/ 	.word	0x0002a3e0


	//----- nvinfo : EIATTR_REG_RECONFIG
	.align		4
.L_327:
        /*0d68*/ 	.byte	0x01, 0x54
	.zero		2


	//----- nvinfo : EIATTR_SYSCALL_OFFSETS
	.align		4
        /*0d6c*/ 	.byte	0x04, 0x46
        /*0d6e*/ 	.short	(.L_329 - .L_328)


	//   ....[0]....
.L_328:
        /*0d70*/ 	.word	0x00001fe0


	//   ....[1]....
        /*0d74*/ 	.word	0x00002130


	//   ....[2]....
        /*0d78*/ 	.word	0x0000b180


	//   ....[3]....
        /*0d7c*/ 	.word	0x0000b470


	//   ....[4]....
        /*0d80*/ 	.word	0x000225c0


	//   ....[5]....
        /*0d84*/ 	.word	0x00022710


	//   ....[6]....
        /*0d88*/ 	.word	0x00022800


	//   ....[7]....
        /*0d8c*/ 	.word	0x00023180


	//----- nvinfo : EIATTR_MBARRIER_INSTR_OFFSETS
	.align		4
.L_329:
        /*0d90*/ 	.byte	0x04, 0x39
        /*0d92*/ 	.short	(.L_331 - .L_330)


	//   ....[0]....
.L_330:
        /*0d94*/ 	.word	0x000002d0
        /*0d98*/ 	.word	0x000000ff
        /*0d9c*/ 	.word	0x00034800
        /*0da0*/ 	.short	0x0100
        /*0da2*/ 	.byte	0x08
	.zero		1


	//   ....[1]....
        /*0da4*/ 	.word	0x000002e0
        /*0da8*/ 	.word	0x000000ff
        /*0dac*/ 	.word	0x00034820
        /*0db0*/ 	.short	0x0100
        /*0db2*/ 	.byte	0x08
	.zero		1


	//   ....[2]....
        /*0db4*/ 	.word	0x000003d0
        /*0db8*/ 	.word	0x000000ff
        /*0dbc*/ 	.word	0x00034830
        /*0dc0*/ 	.short	0x0100
        /*0dc2*/ 	.byte	0x08
	.zero		1


	//   ....[3]....
        /*0dc4*/ 	.word	0x000003e0
        /*0dc8*/ 	.word	0x000000ff
        /*0dcc*/ 	.word	0x00034840
        /*0dd0*/ 	.short	0x0100
        /*0dd2*/ 	.byte	0x08
	.zero		1


	//   ....[4]....
        /*0dd4*/ 	.word	0x000003f0
        /*0dd8*/ 	.word	0x000000ff
        /*0ddc*/ 	.word	0x00034838
        /*0de0*/ 	.short	0x0100
        /*0de2*/ 	.byte	0x08
	.zero		1


	//   ....[5]....
        /*0de4*/ 	.word	0x00000400
        /*0de8*/ 	.word	0x000000ff
        /*0dec*/ 	.word	0x00034848
        /*0df0*/ 	.short	0x0100
        /*0df2*/ 	.byte	0x08
	.zero		1


	//   ....[6]....
        /*0df4*/ 	.word	0x00000530
        /*0df8*/ 	.word	0x000000ff
        /*0dfc*/ 	.word	0x00034850
        /*0e00*/ 	.short	0x0100
        /*0e02*/ 	.byte	0x08
	.zero		1


	//   ....[7]....
        /*0e04*/ 	.word	0x00000540
        /*0e08*/ 	.word	0x000000ff
        /*0e0c*/ 	.word	0x00034860
        /*0e10*/ 	.short	0x0100
        /*0e12*/ 	.byte	0x08
	.zero		1


	//   ....[8]....
        /*0e14*/ 	.word	0x00000550
        /*0e18*/ 	.word	0x000000ff
        /*0e1c*/ 	.word	0x00034858
        /*0e20*/ 	.short	0x0100
        /*0e22*/ 	.byte	0x08
	.zero		1


	//   ....[9]....
        /*0e24*/ 	.word	0x00000560
        /*0e28*/ 	.word	0x000000ff
        /*0e2c*/ 	.word	0x00034868
        /*0e30*/ 	.short	0x0100
        /*0e32*/ 	.byte	0x08
	.zero		1


	//   ....[10]....
        /*0e34*/ 	.word	0x00000650
        /*0e38*/ 	.word	0x000000ff
        /*0e3c*/ 	.word	0x00034870
        /*0e40*/ 	.short	0x0100
        /*0e42*/ 	.byte	0x06
	.zero		1


	//   ....[11]....
        /*0e44*/ 	.word	0x00000660
        /*0e48*/ 	.word	0x000000ff
        /*0e4c*/ 	.word	0x00034880
        /*0e50*/ 	.short	0x0100
        /*0e52*/ 	.byte	0x06
	.zero		1


	//   ....[12]....
        /*0e54*/ 	.word	0x00000670
        /*0e58*/ 	.word	0x000000ff
        /*0e5c*/ 	.word	0x00034878
        /*0e60*/ 	.short	0x0100
        /*0e62*/ 	.byte	0x06
	.zero		1


	//   ....[13]....
        /*0e64*/ 	.word	0x00000680
        /*0e68*/ 	.word	0x000000ff
        /*0e6c*/ 	.word	0x00034888
        /*0e70*/ 	.short	0x0100
        /*0e72*/ 	.byte	0x06
	.zero		1


	//   ....[14]....
        /*0e74*/ 	.word	0x000007b0
        /*0e78*/ 	.word	0x000000ff
        /*0e7c*/ 	.word	0x00034890
        /*0e80*/ 	.short	0x0100
        /*0e82*/ 	.byte	0x08
	.zero		1


	//   ....[15]....
        /*0e84*/ 	.word	0x000007c0
        /*0e88*/ 	.word	0x000000ff
        /*0e8c*/ 	.word	0x000348a0
        /*0e90*/ 	.short	0x0100
        /*0e92*/ 	.byte	0x08
	.zero		1


	//   ....[16]....
        /*0e94*/ 	.word	0x000007d0
        /*0e98*/ 	.word	0x000000ff
        /*0e9c*/ 	.word	0x00034898
        /*0ea0*/ 	.short	0x0100
        /*0ea2*/ 	.byte	0x08
	.zero		1


	//   ....[17]....
        /*0ea4*/ 	.word	0x000007e0
        /*0ea8*/ 	.word	0x000000ff
        /*0eac*/ 	.word	0x000348a8
        /*0eb0*/ 	.short	0x0100
        /*0eb2*/ 	.byte	0x08
	.zero		1


	//   ....[18]....
        /*0eb4*/ 	.word	0x00000910
        /*0eb8*/ 	.word	0x000000ff
        /*0ebc*/ 	.word	0x000348b0
        /*0ec0*/ 	.short	0x0100
        /*0ec2*/ 	.byte	0x08
	.zero		1


	//   ....[19]....
        /*0ec4*/ 	.word	0x00000920
        /*0ec8*/ 	.word	0x000000ff
        /*0ecc*/ 	.word	0x000348c0
        /*0ed0*/ 	.short	0x0100
        /*0ed2*/ 	.byte	0x08
	.zero		1


	//   ....[20]....
        /*0ed4*/ 	.word	0x00000930
        /*0ed8*/ 	.word	0x000000ff
        /*0edc*/ 	.word	0x000348b8
        /*0ee0*/ 	.short	0x0100
        /*0ee2*/ 	.byte	0x08
	.zero		1


	//   ....[21]....
        /*0ee4*/ 	.word	0x00000940
        /*0ee8*/ 	.word	0x000000ff
        /*0eec*/ 	.word	0x000348c8
        /*0ef0*/ 	.short	0x0100
        /*0ef2*/ 	.byte	0x08
	.zero		1


	//   ....[22]....
        /*0ef4*/ 	.word	0x00003c30
        /*0ef8*/ 	.word	0x00000003
        /*0efc*/ 	.word	0x00034890
        /*0f00*/ 	.short	0x010a
        /*0f02*/ 	.byte	0x3f
	.zero		1


	//   ....[23]....
        /*0f04*/ 	.word	0x00007010
        /*0f08*/ 	.word	0x00000003
        /*0f0c*/ 	.word	0x00034890
        /*0f10*/ 	.short	0x010a
        /*0f12*/ 	.byte	0x3f
	.zero		1


	//   ....[24]....
        /*0f14*/ 	.word	0x0000a0f0
        /*0f18*/ 	.word	0x00000003
        /*0f1c*/ 	.word	0x00034890
        /*0f20*/ 	.short	0x010a
        /*0f22*/ 	.byte	0x3f
	.zero		1


	//   ....[25]....
        /*0f24*/ 	.word	0x0000a4c0
        /*0f28*/ 	.word	0x00000020
        /*0f2c*/ 	.word	0x00000000
        /*0f30*/ 	.short	0x0101
        /*0f32*/ 	.byte	0x3f
	.zero		1


	//   ....[26]....
        /*0f34*/ 	.word	0x0000a500
        /*0f38*/ 	.word	0x00000003
        /*0f3c*/ 	.word	0x000348b0
        /*0f40*/ 	.short	0x010a
        /*0f42*/ 	.byte	0x3f
	.zero		1


	//   ....[27]....
        /*0f44*/ 	.word	0x0000a9a0
        /*0f48*/ 	.word	0x00000003
        /*0f4c*/ 	.word	0x00000000
        /*0f50*/ 	.short	0x0101
        /*0f52*/ 	.byte	0x3f
	.zero		1


	//   ....[28]....
        /*0f54*/ 	.word	0x0000b200
        /*0f58*/ 	.word	0x00000002
        /*0f5c*/ 	.word	0x00034800
        /*0f60*/ 	.short	0x010a
        /*0f62*/ 	.byte	0x3f
	.zero		1


	//   ....[29]....
        /*0f64*/ 	.word	0x0000b250
        /*0f68*/ 	.word	0x00000002
        /*0f6c*/ 	.word	0x00034800
        /*0f70*/ 	.short	0x010a
        /*0f72*/ 	.byte	0x3f
	.zero		1


	//   ....[30]....
        /*0f74*/ 	.word	0x0000c5d0
        /*0f78*/ 	.word	0x00000002
        /*0f7c*/ 	.word	0x00034800
        /*0f80*/ 	.short	0x010a
        /*0f82*/ 	.byte	0x3f
	.zero		1


	//   ....[31]....
        /*0f84*/ 	.word	0x0000f6e0
        /*0f88*/ 	.word	0x00000002
        /*0f8c*/ 	.word	0x00034800
        /*0f90*/ 	.short	0x010a
        /*0f92*/ 	.byte	0x3f
	.zero		1


	//   ....[32]....
        /*0f94*/ 	.word	0x00011fa0
        /*0f98*/ 	.word	0x00000000
        /*0f9c*/ 	.word	0x00034830
        /*0fa0*/ 	.short	0x010a
        /*0fa2*/ 	.byte	0x3f
	.zero		1


	//   ....[33]....
        /*0fa4*/ 	.word	0x00012010
        /*0fa8*/ 	.word	0x00000000
        /*0fac*/ 	.word	0x00034830
        /*0fb0*/ 	.short	0x010a
        /*0fb2*/ 	.byte	0x3f
	.zero		1


	//   ....[34]....
        /*0fb4*/ 	.word	0x00013130
        /*0fb8*/ 	.word	0x00000000
        /*0fbc*/ 	.word	0x00000000
        /*0fc0*/ 	.short	0x0101
        /*0fc2*/ 	.byte	0x3f
	.zero		1


	//   ....[35]....
        /*0fc4*/ 	.word	0x00015130
        /*0fc8*/ 	.word	0x0000000d
        /*0fcc*/ 	.word	0x00034830
        /*0fd0*/ 	.short	0x010a
        /*0fd2*/ 	.byte	0x3f
	.zero		1


	//   ....[36]....
        /*0fd4*/ 	.word	0x000151b0
        /*0fd8*/ 	.word	0x0000000d
        /*0fdc*/ 	.word	0x00034830
        /*0fe0*/ 	.short	0x010a
        /*0fe2*/ 	.byte	0x3f
	.zero		1


	//   ....[37]....
        /*0fe4*/ 	.word	0x00015cb0
        /*0fe8*/ 	.word	0x0000000e
        /*0fec*/ 	.word	0x00034850
        /*0ff0*/ 	.short	0x010a
        /*0ff2*/ 	.byte	0x3f
	.zero		1


	//   ....[38]....
        /*0ff4*/ 	.word	0x00015d00
        /*0ff8*/ 	.word	0x0000000e
        /*0ffc*/ 	.word	0x00034850
        /*1000*/ 	.short	0x010a
        /*1002*/ 	.byte	0x3f
	.zero		1


	//   ....[39]....
        /*1004*/ 	.word	0x00018190
        /*1008*/ 	.word	0x0000000d
        /*100c*/ 	.word	0x00000000
        /*1010*/ 	.short	0x0101
        /*1012*/ 	.byte	0x3f
	.zero		1


	//   ....[40]....
        /*1014*/ 	.word	0x000181c0
        /*1018*/ 	.word	0x0000000e
        /*101c*/ 	.word	0x00000000
        /*1020*/ 	.short	0x0101
        /*1022*/ 	.byte	0x3f
	.zero		1


	//   ....[41]....
        /*1024*/ 	.word	0x00018740
        /*1028*/ 	.word	0x00000008
        /*102c*/ 	.word	0x00034830
        /*1030*/ 	.short	0x010a
        /*1032*/ 	.byte	0x3f
	.zero		1


	//   ....[42]....
        /*1034*/ 	.word	0x000187c0
        /*1038*/ 	.word	0x00000008
        /*103c*/ 	.word	0x00034830
        /*1040*/ 	.short	0x010a
        /*1042*/ 	.byte	0x3f
	.zero		1


	//   ....[43]....
        /*1044*/ 	.word	0x000192a0
        /*1048*/ 	.word	0x0000000b
        /*104c*/ 	.word	0x00034850
        /*1050*/ 	.short	0x010a
        /*1052*/ 	.byte	0x3f
	.zero		1


	//   ....[44]....
        /*1054*/ 	.word	0x000192f0
        /*1058*/ 	.word	0x0000000b
        /*105c*/ 	.word	0x00034850
        /*1060*/ 	.short	0x010a
        /*1062*/ 	.byte	0x3f
	.zero		1


	//   ....[45]....
        /*1064*/ 	.word	0x0001acc0
        /*1068*/ 	.word	0x0000000e
        /*106c*/ 	.word	0x00000000
        /*1070*/ 	.short	0x0101
        /*1072*/ 	.byte	0x3f
	.zero		1


	//   ....[46]....
        /*1074*/ 	.word	0x0001ad10
        /*1078*/ 	.word	0x0000000b
        /*107c*/ 	.word	0x00000000
        /*1080*/ 	.short	0x0101
        /*1082*/ 	.byte	0x3f
	.zero		1


	//   ....[47]....
        /*1084*/ 	.word	0x0001b740
        /*1088*/ 	.word	0x00000006
        /*108c*/ 	.word	0x00034850
        /*1090*/ 	.short	0x010a
        /*1092*/ 	.byte	0x3f
	.zero		1


	//   ....[48]....
        /*1094*/ 	.word	0x0001b7e0
        /*1098*/ 	.word	0x00000006
        /*109c*/ 	.word	0x00034850
        /*10a0*/ 	.short	0x010a
        /*10a2*/ 	.byte	0x3f
	.zero		1


	//   ....[49]....
        /*10a4*/ 	.word	0x0001bda0
        /*10a8*/ 	.word	0x00000006
        /*10ac*/ 	.word	0x00000000
        /*10b0*/ 	.short	0x0101
        /*10b2*/ 	.byte	0x3f
	.zero		1


	//   ....[50]....
        /*10b4*/ 	.word	0x0001d3c0
        /*10b8*/ 	.word	0x00000000
        /*10bc*/ 	.word	0x00000000
        /*10c0*/ 	.short	0x0101
        /*10c2*/ 	.byte	0x3f
	.zero		1


	//   ....[51]....
        /*10c4*/ 	.word	0x0001d8a0
        /*10c8*/ 	.word	0x00000004
        /*10cc*/ 	.word	0x00000000
        /*10d0*/ 	.short	0x0101
        /*10d2*/ 	.byte	0x3f
	.zero		1


	//   ....[52]....
        /*10d4*/ 	.word	0x00020d90
        /*10d8*/ 	.word	0x00000012
        /*10dc*/ 	.word	0x00034820
        /*10e0*/ 	.short	0x010a
        /*10e2*/ 	.byte	0x3f
	.zero		1


	//   ....[53]....
        /*10e4*/ 	.word	0x00020e60
        /*10e8*/ 	.word	0x00000005
        /*10ec*/ 	.word	0x000348a0
        /*10f0*/ 	.short	0x010a
        /*10f2*/ 	.byte	0x3f
	.zero		1


	//   ....[54]....
        /*10f4*/ 	.word	0x00021290
        /*10f8*/ 	.word	0x00000005
        /*10fc*/ 	.word	0x000348c0
        /*1100*/ 	.short	0x010a
        /*1102*/ 	.byte	0x3f
	.zero		1


	//   ....[55]....
        /*1104*/ 	.word	0x00021790
        /*1108*/ 	.word	0x00000007
        /*110c*/ 	.word	0x000348a0
        /*1110*/ 	.short	0x010a
        /*1112*/ 	.byte	0x3f
	.zero		1


	//   ....[56]....
        /*1114*/ 	.word	0x00021bb0
        /*1118*/ 	.word	0x00000007
        /*111c*/ 	.word	0x000348c0
        /*1120*/ 	.short	0x010a
        /*1122*/ 	.byte	0x3f
	.zero		1


	//   ....[57]....
        /*1124*/ 	.word	0x00022c10
        /*1128*/ 	.word	0x00000000
        /*112c*/ 	.word	0x00034840
        /*1130*/ 	.short	0x010a
        /*1132*/ 	.byte	0x3f
	.zero		1


	//   ....[58]....
        /*1134*/ 	.word	0x00023bf0
        /*1138*/ 	.word	0x00000012
        /*113c*/ 	.word	0x00034800
        /*1140*/ 	.short	0x0107
        /*1142*/ 	.byte	0x3f
	.zero		1


	//   ....[59]....
        /*1144*/ 	.word	0x00023d00
        /*1148*/ 	.word	0x00000012
        /*114c*/ 	.word	0x00034800
        /*1150*/ 	.short	0x0101
        /*1152*/ 	.byte	0x3f
	.zero		1


	//   ....[60]....
        /*1154*/ 	.word	0x00023d20
        /*1158*/ 	.word	0x00000012
        /*115c*/ 	.word	0x00034820
        /*1160*/ 	.short	0x010a
        /*1162*/ 	.byte	0x3f
	.zero		1


	//   ....[61]....
        /*1164*/ 	.word	0x000240e0
        /*1168*/ 	.word	0x00000003
        /*116c*/ 	.word	0x00034840
        /*1170*/ 	.short	0x010a
        /*1172*/ 	.byte	0x3f
	.zero		1


	//   ....[62]....
        /*1174*/ 	.word	0x00024570
        /*1178*/ 	.word	0x00000003
        /*117c*/ 	.word	0x00000060
        /*1180*/ 	.short	0x010a
        /*1182*/ 	.byte	0x3f
	.zero		1


	//   ....[63]....
        /*1184*/ 	.word	0x00024c00
        /*1188*/ 	.word	0x00000003
        /*118c*/ 	.word	0x00034840
        /*1190*/ 	.short	0x010a
        /*1192*/ 	.byte	0x3f
	.zero		1


	//   ....[64]....
        /*1194*/ 	.word	0x00025090
        /*1198*/ 	.word	0x00000002
        /*119c*/ 	.word	0x00000060
        /*11a0*/ 	.short	0x010a
        /*11a2*/ 	.byte	0x3f
	.zero		1


	//   ....[65]....
        /*11a4*/ 	.word	0x00025660
        /*11a8*/ 	.word	0x00000002
        /*11ac*/ 	.word	0x00034840
        /*11b0*/ 	.short	0x010a
        /*11b2*/ 	.byte	0x3f
	.zero		1


	//   ....[66]....
        /*11b4*/ 	.word	0x00025af0
        /*11b8*/ 	.word	0x00000002
        /*11bc*/ 	.word	0x00000060
        /*11c0*/ 	.short	0x010a
        /*11c2*/ 	.byte	0x3f
	.zero		1


	//   ....[67]....
        /*11c4*/ 	.word	0x00026070
        /*11c8*/ 	.word	0x00000000
        /*11cc*/ 	.word	0x00034860
        /*11d0*/ 	.short	0x010a
        /*11d2*/ 	.byte	0x3f
	.zero		1


	//   ....[68]....
        /*11d4*/ 	.word	0x000276c0
        /*11d8*/ 	.word	0x00000000
        /*11dc*/ 	.word	0x00034820
        /*11e0*/ 	.short	0x010a
        /*11e2*/ 	.byte	0x3f
	.zero		1


	//   ....[69]....
        /*11e4*/ 	.word	0x000278c0
        /*11e8*/ 	.word	0x00000006
        /*11ec*/ 	.word	0x00000000
        /*11f0*/ 	.short	0x010a
        /*11f2*/ 	.byte	0x3f
	.zero		1


	//   ....[70]....
        /*11f4*/ 	.word	0x000278f0
        /*11f8*/ 	.word	0x00000007
        /*11fc*/ 	.word	0x00000000
        /*1200*/ 	.short	0x010a
        /*1202*/ 	.byte	0x3f
	.zero		1


	//   ....[71]....
        /*1204*/ 	.word	0x00027950
        /*1208*/ 	.word	0x00000004
        /*120c*/ 	.word	0x00000000
        /*1210*/ 	.short	0x010a
        /*1212*/ 	.byte	0x3f
	.zero		1


	//   ....[72]....
        /*1214*/ 	.word	0x00027980
        /*1218*/ 	.word	0x00000003
        /*121c*/ 	.word	0x00000000
        /*1220*/ 	.short	0x010a
        /*1222*/ 	.byte	0x3f
	.zero		1


	//   ....[73]....
        /*1224*/ 	.word	0x000279e0
        /*1228*/ 	.word	0x00000003
        /*122c*/ 	.word	0x00034890
        /*1230*/ 	.short	0x010a
        /*1232*/ 	.byte	0x3f
	.zero		1


	//   ....[74]....
        /*1234*/ 	.word	0x00027a30
        /*1238*/ 	.word	0x00000003
        /*123c*/ 	.word	0x00034890
        /*1240*/ 	.short	0x010a
        /*1242*/ 	.byte	0x3f
	.zero		1


	//   ....[75]....
        /*1244*/ 	.word	0x00027a80
        /*1248*/ 	.word	0x00000003
        /*124c*/ 	.word	0x00034890
        /*1250*/ 	.short	0x010a
        /*1252*/ 	.byte	0x3f
	.zero		1


	//   ....[76]....
        /*1254*/ 	.word	0x00027ad0
        /*1258*/ 	.word	0x00000003
        /*125c*/ 	.word	0x000348b0
        /*1260*/ 	.short	0x010a
        /*1262*/ 	.byte	0x3f
	.zero		1


	//   ....[77]....
        /*1264*/ 	.word	0x00027ec0
        /*1268*/ 	.word	0x00000002
        /*126c*/ 	.word	0x00034800
        /*1270*/ 	.short	0x010a
        /*1272*/ 	.byte	0x3f
	.zero		1


	//   ....[78]....
        /*1274*/ 	.word	0x000282c0
        /*1278*/ 	.word	0x00000002
        /*127c*/ 	.word	0x00034800
        /*1280*/ 	.short	0x010a
        /*1282*/ 	.byte	0x3f
	.zero		1


	//   ....[79]....
        /*1284*/ 	.word	0x00028310
        /*1288*/ 	.word	0x00000000
        /*128c*/ 	.word	0x00034830
        /*1290*/ 	.short	0x010a
        /*1292*/ 	.byte	0x3f
	.zero		1


	//   ....[80]....
        /*1294*/ 	.word	0x00028360
        /*1298*/ 	.word	0x0000000d
        /*129c*/ 	.word	0x00034830
        /*12a0*/ 	.short	0x010a
        /*12a2*/ 	.byte	0x3f
	.zero		1


	//   ....[81]....
        /*12a4*/ 	.word	0x000283b0
        /*12a8*/ 	.word	0x0000000e
        /*12ac*/ 	.word	0x00034850
        /*12b0*/ 	.short	0x010a
        /*12b2*/ 	.byte	0x3f
	.zero		1


	//   ....[82]....
        /*12b4*/ 	.word	0x00028400
        /*12b8*/ 	.word	0x00000008
        /*12bc*/ 	.word	0x00034830
        /*12c0*/ 	.short	0x010a
        /*12c2*/ 	.byte	0x3f
	.zero		1


	//   ....[83]....
        /*12c4*/ 	.word	0x00028450
        /*12c8*/ 	.word	0x0000000b
        /*12cc*/ 	.word	0x00034850
        /*12d0*/ 	.short	0x010a
        /*12d2*/ 	.byte	0x3f
	.zero		1


	//   ....[84]....
        /*12d4*/ 	.word	0x000284a0
        /*12d8*/ 	.word	0x00000006
        /*12dc*/ 	.word	0x00034850
        /*12e0*/ 	.short	0x010a
        /*12e2*/ 	.byte	0x3f
	.zero		1


	//   ....[85]....
        /*12e4*/ 	.word	0x00028640
        /*12e8*/ 	.word	0x00000012
        /*12ec*/ 	.word	0x00034820
        /*12f0*/ 	.short	0x010a
        /*12f2*/ 	.byte	0x3f
	.zero		1


	//   ....[86]....
        /*12f4*/ 	.word	0x00028690
        /*12f8*/ 	.word	0x00000005
        /*12fc*/ 	.word	0x000348a0
        /*1300*/ 	.short	0x010a
        /*1302*/ 	.byte	0x3f
	.zero		1


	//   ....[87]....
        /*1304*/ 	.word	0x000286e0
        /*1308*/ 	.word	0x00000005
        /*130c*/ 	.word	0x000348c0
        /*1310*/ 	.short	0x010a
        /*1312*/ 	.byte	0x3f
	.zero		1


	//   ....[88]....
        /*1314*/ 	.word	0x00028730
        /*1318*/ 	.word	0x00000007
        /*131c*/ 	.word	0x000348a0
        /*1320*/ 	.short	0x010a
        /*1322*/ 	.byte	0x3f
	.zero		1


	//   ....[89]....
        /*1324*/ 	.word	0x00028780
        /*1328*/ 	.word	0x00000007
        /*132c*/ 	.word	0x000348c0
        /*1330*/ 	.short	0x010a
        /*1332*/ 	.byte	0x3f
	.zero		1


	//   ....[90]....
        /*1334*/ 	.word	0x00028920
        /*1338*/ 	.word	0x00000000
        /*133c*/ 	.word	0x00034840
        /*1340*/ 	.short	0x010a
        /*1342*/ 	.byte	0x3f
	.zero		1


	//   ....[91]....
        /*1344*/ 	.word	0x00029550
        /*1348*/ 	.word	0x00000012
        /*134c*/ 	.word	0x00034820
        /*1350*/ 	.short	0x010a
        /*1352*/ 	.byte	0x3f
	.zero		1


	//   ....[92]....
        /*1354*/ 	.word	0x000295a0
        /*1358*/ 	.word	0x00000003
        /*135c*/ 	.word	0x00034840
        /*1360*/ 	.short	0x010a
        /*1362*/ 	.byte	0x3f
	.zero		1


	//   ....[93]....
        /*1364*/ 	.word	0x000295f0
        /*1368*/ 	.word	0x00000003
        /*136c*/ 	.word	0x00000060
        /*1370*/ 	.short	0x010a
        /*1372*/ 	.byte	0x3f
	.zero		1


	//   ....[94]....
        /*1374*/ 	.word	0x00029640
        /*1378*/ 	.word	0x00000003
        /*137c*/ 	.word	0x00034840
        /*1380*/ 	.short	0x010a
        /*1382*/ 	.byte	0x3f
	.zero		1


	//   ....[95]....
        /*1384*/ 	.word	0x00029690
        /*1388*/ 	.word	0x00000002
        /*138c*/ 	.word	0x00000060
        /*1390*/ 	.short	0x010a
        /*1392*/ 	.byte	0x3f
	.zero		1


	//   ....[96]....
        /*1394*/ 	.word	0x000296e0
        /*1398*/ 	.word	0x00000002
        /*139c*/ 	.word	0x00034840
        /*13a0*/ 	.short	0x010a
        /*13a2*/ 	.byte	0x3f
	.zero		1


	//   ....[97]....
        /*13a4*/ 	.word	0x00029730
        /*13a8*/ 	.word	0x00000002
        /*13ac*/ 	.word	0x00000060
        /*13b0*/ 	.short	0x010a
        /*13b2*/ 	.byte	0x3f
	.zero		1


	//   ....[98]....
        /*13b4*/ 	.word	0x00029780
        /*13b8*/ 	.word	0x00000000
        /*13bc*/ 	.word	0x00034860
        /*13c0*/ 	.short	0x010a
        /*13c2*/ 	.byte	0x3f
	.zero		1


	//   ....[99]....
        /*13c4*/ 	.word	0x0002a300
        /*13c8*/ 	.word	0x00000000
        /*13cc*/ 	.word	0x00034820
        /*13d0*/ 	.short	0x010a
        /*13d2*/ 	.byte	0x3f
	.zero		1


	//   ....[100]....
        /*13d4*/ 	.word	0x0002a4a0
        /*13d8*/ 	.word	0x00000006
        /*13dc*/ 	.word	0x00000000
        /*13e0*/ 	.short	0x010a
        /*13e2*/ 	.byte	0x3f
	.zero		1


	//   ....[101]....
        /*13e4*/ 	.word	0x0002a4f0
        /*13e8*/ 	.word	0x00000007
        /*13ec*/ 	.word	0x00000000
        /*13f0*/ 	.short	0x010a
        /*13f2*/ 	.byte	0x3f
	.zero		1


	//   ....[102]....
        /*13f4*/ 	.word	0x0002a540
        /*13f8*/ 	.word	0x00000004
        /*13fc*/ 	.word	0x00000000
        /*1400*/ 	.short	0x010a
        /*1402*/ 	.byte	0x3f
	.zero		1


	//----- nvinfo : EIATTR_NUM_MBARRIERS
	.align		4
.L_331:
        /*1404*/ 	.byte	0x03, 0x38
        /*1406*/ 	.short	0x0016


	//----- nvinfo : EIATTR_EXIT_INSTR_OFFSETS
	.align		4
        /*1408*/ 	.byte	0x04, 0x1c
        /*140a*/ 	.short	(.L_333 - .L_332)


	//   ....[0]....
.L_332:
        /*140c*/ 	.word	0x000279d0


	//----- nvinfo : EIATTR_MAX_THREADS
	.align		4
.L_333:
        /*1410*/ 	.byte	0x04, 0x05
        /*1412*/ 	.short	(.L_335 - .L_334)
.L_334:
        /*1414*/ 	.word	0x00000180
        /*1418*/ 	.word	0x00000001
        /*141c*/ 	.word	0x00000001


	//----- nvinfo : EIATTR_CRS_STACK_SIZE
	.align		4
.L_335:
        /*1420*/ 	.byte	0x04, 0x1e
        /*1422*/ 	.short	(.L_337 - .L_336)
.L_336:
        /*1424*/ 	.word	0x00000000


	//----- nvinfo : EIATTR_CBANK_PARAM_SIZE
	.align		4
.L_337:
        /*1428*/ 	.byte	0x03, 0x19
        /*142a*/ 	.short	0x0af0


	//----- nvinfo : EIATTR_PARAM_CBANK
	.align		4
        /*142c*/ 	.byte	0x04, 0x0a
        /*142e*/ 	.short	(.L_339 - .L_338)
	.align		4
.L_338:
        /*1430*/ 	.word	index@(.nv.constant0._ZN7cutlass13device_kernelIN5flash11enable_sm90INS1_16FlashAttnFwdSm90INS1_25CollectiveMainloopFwdSm90ILi2EN4cute5tupleIJNS5_1CILi1EEES8_S8_EEENS6_IJNS7_ILi128EEESA_NS7_ILi192EEEEEELi128ENS_6half_tEfNS_4arch4Sm90ELb1ELb0ELb1ELb1ELb0ELb1ELb0ELb1ELb1ELb1ELb1ELb0EEENS1_21CollectiveEpilogueFwdINS6_IJSA_SA_SA_EEES9_SD_SF_Li256ELb1ELb1ELb1ELb0EEENS1_36VarlenDynamicPersistentTileSchedulerILi128ELi128ELi256ELi128ELb1ELb1ELb1ELb1ELb1ELb1EEEEEEEEEvNT_6ParamsE)
        /*1434*/ 	.short	0x0210
        /*1436*/ 	.short	0x0af0


	//----- nvinfo : EIATTR_SW_WAR
	.align		4
.L_339:
        /*1438*/ 	.byte	0x04, 0x36
        /*143a*/ 	.short	(.L_341 - .L_340)
.L_340:
        /*143c*/ 	.word	0x00000008
.L_341:


//--------------------- .nv.callgraph             --------------------------
	.section	.nv.callgraph,"",@"SHT_CUDA_CALLGRAPH"
	.align	4
	.sectionentsize	8
	.align		4
        /*0000*/ 	.word	0x00000000
	.align		4
        /*0004*/ 	.word	0xffffffff
	.align		4
        /*0008*/ 	.word	index@(_ZN7cutlass13device_kernelIN5flash11enable_sm90INS1_16FlashAttnFwdSm90INS1_25CollectiveMainloopFwdSm90ILi2EN4cute5tupleIJNS5_1CILi1EEES8_S8_EEENS6_IJNS7_ILi128EEESA_NS7_ILi192EEEEEELi128ENS_6half_tEfNS_4arch4Sm90ELb0ELb0ELb1ELb0ELb0ELb0ELb0ELb1ELb1ELb1ELb1ELb0EEENS1_21CollectiveEpilogueFwdINS6_IJSA_SA_SA_EEES9_SD_SF_Li256ELb0ELb1ELb1ELb0EEENS1_19SingleTileSchedulerILb0ELb1ELb1ELi128EEEEEEEEEvNT_6ParamsE)
	.align		4
        /*000c*/ 	.word	index@(__assertfail)
	.align		4
        /*0010*/ 	.word	index@(_ZN7cutlass13device_kernelIN5flash11enable_sm90INS1_16FlashAttnFwdSm90INS1_25CollectiveMainloopFwdSm90ILi2EN4cute5tupleIJNS5_1CILi1EEES8_S8_EEENS6_IJNS7_ILi128EEESA_NS7_ILi192EEEEEELi128ENS_6half_tEfNS_4arch4Sm90ELb0ELb0ELb1ELb1ELb0ELb0ELb0ELb1ELb1ELb1ELb1ELb0EEENS1_21CollectiveEpilogueFwdINS6_IJSA_SA_SA_EEES9_SD_SF_Li256ELb1ELb1ELb1ELb0EEENS1_36VarlenDynamicPersistentTileSchedulerILi128ELi128ELi256ELi128ELb1ELb1ELb1ELb0ELb1ELb1EEEEEEEEEvNT_6ParamsE)
	.align		4
        /*0014*/ 	.word	index@(__assertfail)
	.align		4
        /*0018*/ 	.word	index@(_ZN7cutlass13device_kernelIN5flash11enable_sm90INS1_16FlashAttnFwdSm90INS1_25CollectiveMainloopFwdSm90ILi2EN4cute5tupleIJNS5_1CILi1EEES8_S8_EEENS6_IJNS7_ILi128EEESA_NS7_ILi192EEEEEELi128ENS_6half_tEfNS_4arch4Sm90ELb0ELb0ELb1ELb1ELb0ELb1ELb0ELb1ELb1ELb1ELb1ELb0EEENS1_21CollectiveEpilogueFwdINS6_IJSA_SA_SA_EEES9_SD_SF_Li256ELb1ELb1ELb1ELb0EEENS1_36VarlenDynamicPersistentTileSchedulerILi128ELi128ELi256ELi128ELb1ELb1ELb1ELb0ELb1ELb1EEEEEEEEEvNT_6ParamsE)
	.align		4
        /*001c*/ 	.word	index@(__assertfail)
	.align		4
        /*0020*/ 	.word	index@(_ZN7cutlass13device_kernelIN5flash11enable_sm90INS1_16FlashAttnFwdSm90INS1_25CollectiveMainloopFwdSm90ILi2EN4cute5tupleIJNS5_1CILi1EEES8_S8_EEENS6_IJNS7_ILi128EEENS7_ILi96EEENS7_ILi192EEEEEELi128ENS_6half_tEfNS_4arch4Sm90ELb0ELb1ELb1ELb0ELb0ELb0ELb0ELb1ELb1ELb1ELb1ELb0EEENS1_21CollectiveEpilogueFwdINS6_IJSA_SA_SB_EEES9_SE_SG_Li256ELb0ELb1ELb1ELb0EEENS1_19SingleTileSchedulerILb0ELb1ELb1ELi128EEEEEEEEEvNT_6ParamsE)
	.align		4
        /*0024*/ 	.word	index@(__assertfail)
	.align		4
        /*0028*/ 	.word	index@(_ZN7cutlass13device_kernelIN5flash11enable_sm90INS1_16FlashAttnFwdSm90INS1_25CollectiveMainloopFwdSm90ILi2EN4cute5tupleIJNS5_1CILi1EEES8_S8_EEENS6_IJNS7_ILi128EEENS7_ILi96EEENS7_ILi192EEEEEELi128ENS_6half_tEfNS_4arch4Sm90ELb0ELb1ELb1ELb1ELb0ELb0ELb0ELb1ELb1ELb1ELb1ELb0EEENS1_21CollectiveEpilogueFwdINS6_IJSA_SA_SB_EEES9_SE_SG_Li256ELb1ELb1ELb1ELb0EEENS1_36VarlenDynamicPersistentTileSchedulerILi128ELi96ELi256ELi128ELb1ELb1ELb1ELb1ELb0ELb1EEEEEEEEEvNT_6ParamsE)
	.align		4
        /*002c*/ 	.word	index@(__assertfail)
	.align		4
        /*0030*/ 	.word	index@(_ZN7cutlass13device_kernelIN5flash11enable_sm90INS1_16FlashAttnFwdSm90INS1_25CollectiveMainloopFwdSm90ILi2EN4cute5tupleIJNS5_1CILi1EEES8_S8_EEENS6_IJNS7_ILi128EEENS7_ILi96EEENS7_ILi192EEEEEELi128ENS_6half_tEfNS_4arch4Sm90ELb0ELb1ELb1ELb1ELb0ELb1ELb0ELb1ELb1ELb1ELb1ELb0EEENS1_21CollectiveEpilogueFwdINS6_IJSA_SA_SB_EEES9_SE_SG_Li256ELb1ELb1ELb1ELb0EEENS1_36VarlenDynamicPersistentTileSchedulerILi128ELi96ELi256ELi128ELb1ELb1ELb1ELb1ELb0ELb1EEEEEEEEEvNT_6ParamsE)
	.align		4
        /*0034*/ 	.word	index@(__assertfail)
	.align		4
        /*0038*/ 	.word	index@(_ZN7cutlass13device_kernelIN5flash11enable_sm90INS1_16FlashAttnFwdSm90INS1_25CollectiveMainloopFwdSm90ILi2EN4cute5tupleIJNS5_1CILi1EEES8_S8_EEENS6_IJNS7_ILi128EEESA_NS7_ILi192EEEEEELi128ENS_6half_tEfNS_4arch4Sm90ELb1ELb0ELb1ELb0ELb0ELb0ELb0ELb1ELb1ELb1ELb1ELb0EEENS1_21CollectiveEpilogueFwdINS6_IJSA_SA_SA_EEES9_SD_SF_Li256ELb0ELb1ELb1ELb0EEENS1_19SingleTileSchedulerILb0ELb1ELb1ELi128EEEEEEEEEvNT_6ParamsE)
	.align		4
        /*003c*/ 	.word	index@(__assertfail)
	.align		4
        /*0040*/ 	.word	index@(_ZN7cutlass13device_kernelIN5flash11enable_sm90INS1_16FlashAttnFwdSm90INS1_25CollectiveMainloopFwdSm90ILi2EN4cute5tupleIJNS5_1CILi1EEES8_S8_EEENS6_IJNS7_ILi128EEESA_NS7_ILi192EEEEEELi128ENS_6half_tEfNS_4arch4Sm90ELb1ELb0ELb1ELb1ELb0ELb0ELb0ELb1ELb1ELb1ELb1ELb0EEENS1_21CollectiveEpilogueFwdINS6_IJSA_SA_SA_EEES9_SD_SF_Li256ELb1ELb1ELb1ELb0EEENS1_36VarlenDynamicPersistentTileSchedulerILi128ELi128ELi256ELi128ELb1ELb1ELb1ELb1ELb1ELb1EEEEEEEEEvNT_6ParamsE)
	.align		4
        /*0044*/ 	.word	index@(__assertfail)
	.align		4
        /*0048*/ 	.word	index@(_ZN7cutlass13device_kernelIN5flash11enable_sm90INS1_16FlashAttnFwdSm90INS1_25CollectiveMainloopFwdSm90ILi2EN4cute5tupleIJNS5_1CILi1EEES8_S8_EEENS6_IJNS7_ILi128EEESA_NS7_ILi192EEEEEELi128ENS_6half_tEfNS_4arch4Sm90ELb1ELb0ELb1ELb1ELb0ELb1ELb0ELb1ELb1ELb1ELb1ELb0EEENS1_21CollectiveEpilogueFwdINS6_IJSA_SA_SA_EEES9_SD_SF_Li256ELb1ELb1ELb1ELb0EEENS1_36VarlenDynamicPersistentTileSchedulerILi128ELi128ELi256ELi128ELb1ELb1ELb1ELb1ELb1ELb1EEEEEEEEEvNT_6ParamsE)
	.align		4
        /*004c*/ 	.word	index@(__assertfail)
	.align		4
        /*0050*/ 	.word	0x00000000
	.align		4
        /*0054*/ 	.word	0xfffffffe
	.align		4
        /*0058*/ 	.word	0x00000000
	.align		4
        /*005c*/ 	.word	0xfffffffd
	.align		4
        /*0060*/ 	.word	0x00000000
	.align		4
        /*0064*/ 	.word	0xfffffffc


//--------------------- .nv.constant4             --------------------------
	.section	.nv.constant4,"a",@progbits
	.align	8
	.align		8
.nv.constant4:
        /*0000*/ 	.dword	__assertfail
	.align		8
        /*0008*/ 	.dword	__unnamed_1
	.align		8
        /*0010*/ 	.dword	__unnamed_2
	.align		8
        /*0018*/ 	.dword	__unnamed_3
	.align		8
        /*0020*/ 	.dword	__unnamed_4
	.align		8
        /*0028*/ 	.dword	__unnamed_5
	.align		8
        /*0030*/ 	.dword	__unnamed_6
	.align		8
        /*0038*/ 	.dword	__unnamed_7
	.align		8
        /*0040*/ 	.dword	__unnamed_8
	.align		8
        /*0048*/ 	.dword	__unnamed_9
	.align		8
        /*0050*/ 	.dword	__unnamed_10
	.align		8
        /*0058*/ 	.dword	__unnamed_11
	.align		8
        /*0060*/ 	.dword	_ZN84_INTERNAL_7c55a05c_48_flash_fwd_hdim192_128_fp16_split_softcap_sm90_cu_49158569_32074cuda3std3__45__cpo5beginE
	.align		8
        /*0068*/ 	.dword	_ZN84_INTERNAL_7c55a05c_48_flash_fwd_hdim192_128_fp16_split_softcap_sm90_cu_49158569_32074cuda3std3__45__cpo3endE
	.align		8
        /*0070*/ 	.dword	_ZN84_INTERNAL_7c55a05c_48_flash_fwd_hdim192_128_fp16_split_softcap_sm90_cu_49158569_32074cuda3std3__45__cpo6cbeginE
	.align		8
        /*0078*/ 	.dword	_ZN84_INTERNAL_7c55a05c_48_flash_fwd_hdim192_128_fp16_split_softcap_sm90_cu_49158569_32074cuda3std3__45__cpo4cendE
	.align		8
        /*0080*/ 	.dword	_ZN84_INTERNAL_7c55a05c_48_flash_fwd_hdim192_128_fp16_split_softcap_sm90_cu_49158569_32074cuda3std3__486_GLOBAL__N__7c55a05c_48_flash_fwd_hdim192_128_fp16_split_softcap_sm90_cu_49158569_32076ignoreE
	.align		8
        /*0088*/ 	.dword	_ZN84_INTERNAL_7c55a05c_48_flash_fwd_hdim192_128_fp16_split_softcap_sm90_cu_49158569_32074cuda3std3__419piecewise_constructE
	.align		8
        /*0090*/ 	.dword	_ZN84_INTERNAL_7c55a05c_48_flash_fwd_hdim192_128_fp16_split_softcap_sm90_cu_49158569_32074cuda3std3__48in_placeE
	.align		8
        /*0098*/ 	.dword	_ZN84_INTERNAL_7c55a05c_48_flash_fwd_hdim192_128_fp16_split_softcap_sm90_cu_49158569_32074cuda3std6ranges3__45__cpo4swapE
	.align		8
        /*00a0*/ 	.dword	_ZN84_INTERNAL_7c55a05c_48_flash_fwd_hdim192_128_fp16_split_softcap_sm90_cu_49158569_32074cuda3std6ranges3__45__cpo9iter_moveE
	.align		8
        /*00a8*/ 	.dword	_ZN84_INTERNAL_7c55a05c_48_flash_fwd_hdim192_128_fp16_split_softcap_sm90_cu_49158569_32074cute7productE
	.align		8
        /*00b0*/ 	.dword	_ZN84_INTERNAL_7c55a05c_48_flash_fwd_hdim192_128_fp16_split_softcap_sm90_cu_49158569_32074cute1_E
	.align		8
        /*00b8*/ 	.dword	$str$20
	.align		8
        /*00c0*/ 	.dword	$str$21


//--------------------- .text._ZN7cutlass13device_kernelIN5flash11enable_sm90INS1_16FlashAttnFwdSm90INS1_25CollectiveMainloopFwdSm90ILi2EN4cute5tupleIJNS5_1CILi1EEES8_S8_EEENS6_IJNS7_ILi128EEESA_NS7_ILi192EEEEEELi128ENS_6half_tEfNS_4arch4Sm90ELb0ELb0ELb1ELb0ELb0ELb0ELb0ELb1ELb1ELb1ELb1ELb0EEENS1_21CollectiveEpilogueFwdINS6_IJSA_SA_SA_EEES9_SD_SF_Li256ELb0ELb1ELb1ELb0EEENS1_19SingleTileSchedulerILb0ELb1ELb1ELi128EEEEEEEEEvNT_6ParamsE --------------------------
	.section	.text._ZN7cutlass13device_kernelIN5flash11enable_sm90INS1_16FlashAttnFwdSm90INS1_25CollectiveMainloopFwdSm90ILi2EN4cute5tupleIJNS5_1CILi1EEES8_S8_EEENS6_IJNS7_ILi128EEESA_NS7_ILi192EEEEEELi128ENS_6half_tEfNS_4arch4Sm90ELb0ELb0ELb1ELb0ELb0ELb0ELb0ELb1ELb1ELb1ELb1ELb0EEENS1_21CollectiveEpilogueFwdINS6_IJSA_SA_SA_EEES9_SD_SF_Li256ELb0ELb1ELb1ELb0EEENS1_19SingleTileSchedulerILb0ELb1ELb1ELi128EEEEEEEEEvNT_6ParamsE,"ax",@progbits
	.align	128
.text._ZN7cutlass13device_kernelIN5flash11enable_sm90INS1_16FlashAttnFwdSm90INS1_25CollectiveMainloopFwdSm90ILi2EN4cute5tupleIJNS5_1CILi1EEES8_S8_EEENS6_IJNS7_ILi128EEESA_NS7_ILi192EEEEEELi128ENS_6half_tEfNS_4arch4Sm90ELb0ELb0ELb1ELb0ELb0ELb0ELb0ELb1ELb1ELb1ELb1ELb0EEENS1_21CollectiveEpilogueFwdINS6_IJSA_SA_SA_EEES9_SD_SF_Li256ELb0ELb1ELb1ELb0EEENS1_19SingleTileSchedulerILb0ELb1ELb1ELi128EEEEEEEEEvNT_6ParamsE:
        .type           _ZN7cutlass13device_kernelIN5flash11enable_sm90INS1_16FlashAttnFwdSm90INS1_25CollectiveMainloopFwdSm90ILi2EN4cute5tupleIJNS5_1CILi1EEES8_S8_EEENS6_IJNS7_ILi128EEESA_NS7_ILi192EEEEEELi128ENS_6half_tEfNS_4arch4Sm90ELb0ELb0ELb1ELb0ELb0ELb0ELb0ELb1ELb1ELb1ELb1ELb0EEENS1_21CollectiveEpilogueFwdINS6_IJSA_SA_SA_EEES9_SD_SF_Li256ELb0ELb1ELb1ELb0EEENS1_19SingleTileSchedulerILb0ELb1ELb1ELi128EEEEEEEEEvNT_6ParamsE,@function
        .size           _ZN7cutlass13device_kernelIN5flash11enable_sm90INS1_16FlashAttnFwdSm90INS1_25CollectiveMainloopFwdSm90ILi2EN4cute5tupleIJNS5_1CILi1EEES8_S8_EEENS6_IJNS7_ILi128EEESA_NS7_ILi192EEEEEELi128ENS_6half_tEfNS_4arch4Sm90ELb0ELb0ELb1ELb0ELb0ELb0ELb0ELb1ELb1ELb1ELb1ELb0EEENS1_21CollectiveEpilogueFwdINS6_IJSA_SA_SA_EEES9_SD_SF_Li256ELb0ELb1ELb1ELb0EEENS1_19SingleTileSchedulerILb0ELb1ELb1ELi128EEEEEEEEEvNT_6ParamsE,(.L_x_2980 - _ZN7cutlass13device_kernelIN5flash11enable_sm90INS1_16FlashAttnFwdSm90INS1_25CollectiveMainloopFwdSm90ILi2EN4cute5tupleIJNS5_1CILi1EEES8_S8_EEENS6_IJNS7_ILi128EEESA_NS7_ILi192EEEEEELi128ENS_6half_tEfNS_4arch4Sm90ELb0ELb0ELb1ELb0ELb0ELb0ELb0ELb1ELb1ELb1ELb1ELb0EEENS1_21CollectiveEpilogueFwdINS6_IJSA_SA_SA_EEES9_SD_SF_Li256ELb0ELb1ELb1ELb0EEENS1_19SingleTileSchedulerILb0ELb1ELb1ELi128EEEEEEEEEvNT_6ParamsE)
        .other          _ZN7cutlass13device_kernelIN5flash11enable_sm90INS1_16FlashAttnFwdSm90INS1_25CollectiveMainloopFwdSm90ILi2EN4cute5tupleIJNS5_1CILi1EEES8_S8_EEENS6_IJNS7_ILi128EEESA_NS7_ILi192EEEEEELi128ENS_6half_tEfNS_4arch4Sm90ELb0ELb0ELb1ELb0ELb0ELb0ELb0ELb1ELb1ELb1ELb1ELb0EEENS1_21CollectiveEpilogueFwdINS6_IJSA_SA_SA_EEES9_SD_SF_Li256ELb0ELb1ELb1ELb0EEENS1_19SingleTileSchedulerILb0ELb1ELb1ELi128EEEEEEEEEvNT_6ParamsE,@"STO_CUDA_ENTRY STV_DEFAULT"
_ZN7cutlass13device_kernelIN5flash11enable_sm90INS1_16FlashAttnFwdSm90INS1_25CollectiveMainloopFwdSm90ILi2EN4cute5tupleIJNS5_1CILi1EEES8_S8_EEENS6_IJNS7_ILi128EEESA_NS7_ILi192EEEEEELi128ENS_6half_tEfNS_4arch4Sm90ELb0ELb0ELb1ELb0ELb0ELb0ELb0ELb1ELb1ELb1ELb1ELb0EEENS1_21CollectiveEpilogueFwdINS6_IJSA_SA_SA_EEES9_SD_SF_Li256ELb0ELb1ELb1ELb0EEENS1_19SingleTileSchedulerILb0ELb1ELb1ELi128EEEEEEEEEvNT_6ParamsE:
[----:B------:R-:W0:Y:S02]  /*0000*/  LDC R1, c[0x0][0x28] ;  /* 0x00000a00ff017b82 */ /* 0x000e240000000800 */
[----:B0-----:R-:W-:Y:S01]  /*0010*/  VIADD R1, R1, 0xffffffe8 ;  /* 0xffffffe801017836 */ /* 0x001fe20000000000 */
[----:B------:R-:W0:Y:S01]  /*0020*/  S2R R3, SR_TID.X ;  /* 0x0000000000037919 */ /* 0x000e220000002100 */
[----:B------:R-:W-:Y:S01]  /*0030*/  ELECT P0, URZ, PT ;  /* 0x00000000003f782f */ /* 0x000fe20003800000 */
[----:B------:R-:W-:Y:S01]  /*0040*/  BSSY B0, `(.L_x_0) ;  /* 0x000000d000007945 */ /* 0x000fe20003800000 */
[----:B0-----:R-:W-:-:S05]  /*0050*/  SHF.R.U32.HI R0, RZ, 0x5, R3 ;  /* 0x00000005ff007819 */ /* 0x001fca0000011603 */
[----:B------:R-:W0:Y:S02]  /*0060*/  SHFL.IDX PT, R2, R0, RZ, 0x1f ;  /* 0x00001fff00027589 */ /* 0x000e2400000e0000 */
[----:B0-----:R-:W-:-:S13]  /*0070*/  ISETP.EQ.AND P0, PT, R2, RZ, P0 ;  /* 0x000000ff0200720c */ /* 0x001fda0000702270 */
[----:B------:R-:W-:Y:S05]  /*0080*/  @!P0 BRA `(.L_x_1) ;  /* 0x0000000000208947 */ /* 0x000fea0003800000 */
[----:B------:R-:W-:Y:S02]  /*0090*/  ULDC.64 UR4, c[0x0][0x198] ;  /* 0x0000660000047ab9 */ /* 0x000fe40000000a00 */
[----:B------:R-:W-:Y:S02]  /*00a0*/  UIADD3 UR6, UP0, UR4, 0x370, URZ ;  /* 0x0000037004067890 */ /* 0x000fe4000ff1e03f */
[----:B------:R-:W-:Y:S02]  /*00b0*/  UIADD3 UR4, UP1, UR4, 0x470, URZ ;  /* 0x0000047004047890 */ /* 0x000fe4000ff3e03f */
[----:B------:R-:W-:Y:S02]  /*00c0*/  UIADD3.X UR7, URZ, UR5, URZ, UP0, !UPT ;  /* 0x000000053f077290 */ /* 0x000fe400087fe43f */
[----:B------:R-:W-:-:S07]  /*00d0*/  UIADD3.X UR5, URZ, UR5, URZ, UP1, !UPT ;  /* 0x000000053f057290 */ /* 0x000fce0008ffe43f */
[----:B------:R0:W-:Y:S02]  /*00e0*/  UTMACCTL.PF [UR6] ;  /* 0x00000000060079b9 */ /* 0x0001e40008040000 */
[----:B------:R0:W-:Y:S02]  /*00f0*/  UTMACCTL.PF [UR4] ;  /* 0x00000000040079b9 */ /* 0x0001e40008040000 */
[----:B0-----:R-:W-:Y:S01]  /*0100*/  NOP ;  /* 0x0000000000007918 */ /* 0x001fe20000000000 */
.L_x_1:
[----:B------:R-:W-:Y:S05]  /*0110*/  BSYNC B0 ;  /* 0x0000000000007941 */ /* 0x000fea0003800000 */
.L_x_0:
[----:B------:R-:W-:Y:S01]  /*0120*/  VOTEU.ANY UP0, P0 ;  /* 0x00000000003f7886 */ /* 0x000fe20000000100 */
[----:B------:R-:W0:Y:S01]  /*0130*/  SHFL.IDX PT, R2, R0, RZ, 0x1f ;  /* 0x00001fff00027589 */ /* 0x000e2200000e0000 */
[----:B------:R-:W-:Y:S01]  /*0140*/  UMOV UR4, 0x80 ;  /* 0x0000008000047882 */ /* 0x000fe20000000000 */
[----:B------:R-:W-:Y:S01]  /*0150*/  UMOV UR7, 0x100 ;  /* 0x0000010000077882 */ /* 0x000fe20000000000 */
[----:B------:R-:W-:Y:S01]  /*0160*/  VOTEU.ANY UP1, P0 ;  /* 0x00000000003f7886 */ /* 0x000fe20000020100 */
[----:B------:R-:W1:Y:S01]  /*0170*/  @UP0 S2UR UR8, SR_CgaCtaId ;  /* 0x00000000000809c3 */ /* 0x000e620000008800 */
[----:B------:R-:W-:Y:S01]  /*0180*/  @UP0 UMOV UR6, 0x400 ;  /* 0x0000040000060882 */ /* 0x000fe20000000000 */
[----:B------:R-:W-:-:S04]  /*0190*/  @UP0 UIADD3 UR4, -UR4, 0x100000, URZ ;  /* 0x0010000004040890 */ /* 0x000fc8000fffe13f */
[----:B------:R-:W-:Y:S02]  /*01a0*/  @UP0 USHF.L.U32 UR5, UR4, 0xb, URZ ;  /* 0x0000000b04050899 */ /* 0x000fe4000800063f */
[----:B------:R-:W-:Y:S01]  /*01b0*/  @UP0 USHF.L.U32 UR4, UR4, 0x1, URZ ;  /* 0x0000000104040899 */ /* 0x000fe2000800063f */
[----:B0-----:R-:W-:Y:S02]  /*01c0*/  ISETP.NE.AND P1, PT, R2, RZ, PT ;  /* 0x000000ff0200720c */ /* 0x001fe40003f25270 */
[----:B------:R-:W-:Y:S01]  /*01d0*/  SHF.R.U32.HI R2, RZ, 0x7, R3 ;  /* 0x00000007ff027819 */ /* 0x000fe20000011603 */
[----:B-1----:R-:W-:Y:S02]  /*01e0*/  @UP0 ULEA UR8, UR8, UR6, 0x18 ;  /* 0x0000000608080291 */ /* 0x002fe4000f8ec03f */
[----:B------:R-:W-:-:S04]  /*01f0*/  @UP0 UIADD3 UR6, -UR7, 0x100000, URZ ;  /* 0x0010000007060890 */ /* 0x000fc8000fffe13f */
[----:B------:R-:W-:Y:S02]  /*0200*/  @UP0 USHF.L.U32 UR7, UR6, 0xb, URZ ;  /* 0x0000000b06070899 */ /* 0x000fe4000800063f */
[----:B------:R-:W-:Y:S01]  /*0210*/  @UP0 USHF.L.U32 UR6, UR6, 0x1, URZ ;  /* 0x0000000106060899 */ /* 0x000fe2000800063f */
[----:B------:R-:W-:Y:S01]  /*0220*/  VOTEU.ANY UP0, P0 ;  /* 0x00000000003f7886 */ /* 0x000fe20000000100 */
[----:B------:R-:W0:Y:S04]  /*0230*/  SHFL.IDX PT, R2, R2, RZ, 0x1f ;  /* 0x00001fff02027589 */ /* 0x000e2800000e0000 */
[----:B------:R-:W1:Y:S02]  /*0240*/  FENCE.VIEW.ASYNC.S ;  /* 0x00000000000073c6 */ /* 0x000e640000000000 */
[----:B-1----:R1:W2:Y:S04]  /*0250*/  @UP0 SYNCS.EXCH.64 URZ, [UR8+0x34800], UR4 ;  /* 0x03480004083f05b2 */ /* 0x0022a80008000100 */
[----:B------:R1:W3:Y:S01]  /*0260*/  @UP1 SYNCS.EXCH.64 URZ, [UR8+0x34820], UR6 ;  /* 0x03482006083f15b2 */ /* 0x0002e20008000100 */
[----:B------:R-:W-:Y:S05]  /*0270*/  @P1 BRA `(.L_x_2) ;  /* 0x0000000000481947 */ /* 0x000fea0003800000 */
[----:B-1----:R-:W1:Y:S01]  /*0280*/  S2UR UR5, SR_CgaCtaId ;  /* 0x00000000000579c3 */ /* 0x002e620000008800 */
[----:B------:R-:W-:Y:S01]  /*0290*/  UMOV UR4, 0x400 ;  /* 0x0000040000047882 */ /* 0x000fe20000000000 */
[----:B------:R-:W-:Y:S01]  /*02a0*/  UMOV UR6, 0x1 ;  /* 0x0000000100067882 */ /* 0x000fe20000000000 */
[----:B------:R-:W-:Y:S01]  /*02b0*/  UMOV UR7, 0x2 ;  /* 0x0000000200077882 */ /* 0x000fe20000000000 */
[----:B------:R-:W-:Y:S01]  /*02c0*/  ELECT P0, URZ, PT ;  /* 0x00000000003f782f */ /* 0x000fe20003800000 */
[----:B-1----:R-:W-:Y:S02]  /*02d0*/  ULEA UR8, UR5, UR4, 0x18 ;  /* 0x0000000405087291 */ /* 0x002fe4000f8ec03f */
[----:B------:R-:W-:-:S04]  /*02e0*/  UIADD3 UR4, -UR6, 0x100000, URZ ;  /* 0x0010000006047890 */ /* 0x000fc8000fffe13f */
[----:B------:R-:W-:Y:S02]  /*02f0*/  USHF.L.U32 UR5, UR4, 0xb, URZ ;  /* 0x0000000b04057899 */ /* 0x000fe4000800063f */
[----:B------:R-:W-:Y:S02]  /*0300*/  USHF.L.U32 UR4, UR4, 0x1, URZ ;  /* 0x0000000104047899 */ /* 0x000fe4000800063f */
[----:B------:R-:W-:-:S04]  /*0310*/  UIADD3 UR6, -UR7, 0x100000, URZ ;  /* 0x0010000007067890 */ /* 0x000fc8000fffe13f */
[----:B------:R-:W-:Y:S02]  /*0320*/  USHF.L.U32 UR7, UR6, 0xb, URZ ;  /* 0x0000000b06077899 */ /* 0x000fe4000800063f */
[----:B------:R-:W-:Y:S01]  /*0330*/  USHF.L.U32 UR6, UR6, 0x1, URZ ;  /* 0x0000000106067899 */ /* 0x000fe2000800063f */
[----:B------:R-:W1:Y:S03]  /*0340*/  FENCE.VIEW.ASYNC.S ;  /* 0x00000000000073c6 */ /* 0x000e660000000000 */
[----:B-1----:R4:W1:Y:S08]  /*0350*/  SYNCS.EXCH.64 URZ, [UR8+0x34830], UR4 ;  /* 0x03483004083f75b2 */ /* 0x0028700008000100 */
[----:B------:R4:W0:Y:S01]  /*0360*/  SYNCS.EXCH.64 URZ, [UR8+0x34840], UR6 ;  /* 0x03484006083f75b2 */ /* 0x0008220008000100 */
[----:B------:R4:W0:Y:S01]  /*0370*/  SYNCS.EXCH.64 URZ, [UR8+0x34838], UR4 ;  /* 0x03483804083f75b2 */ /* 0x0008220008000100 */
[----:B------:R4:W0:Y:S02]  /*0380*/  SYNCS.EXCH.64 URZ, [UR8+0x34848], UR6 ;  /* 0x03484806083f75b2 */ /* 0x0008240008000100 */
[----:B----4-:R-:W-:Y:S01]  /*0390*/  NOP ;  /* 0x0000000000007918 */ /* 0x010fe20000000000 */
.L_x_2:
[----:B------:R-:W4:Y:S01]  /*03a0*/  SHFL.IDX PT, R3, R0, RZ, 0x1f ;  /* 0x00001fff00037589 */ /* 0x000f2200000e0000 */
[----:B------:R-:W-:Y:S01]  /*03b0*/  NOP ;  /* 0x0000000000007918 */ /* 0x000fe20000000000 */
[----:B----4-:R-:W-:-:S13]  /*03c0*/  ISETP.NE.AND P0, PT, R3, RZ, PT ;  /* 0x000000ff0300720c */ /* 0x010fda0003f05270 */
        /* <DEDUP_REMOVED lines=19> */
.L_x_3:
[----:B------:R-:W4:Y:S01]  /*0500*/  SHFL.IDX PT, R3, R0, RZ, 0x1f ;  /* 0x00001fff00037589 */ /* 0x000f2200000e0000 */
[----:B------:R-:W-:Y:S01]  /*0510*/  NOP ;  /* 0x0000000000007918 */ /* 0x000fe20000000000 */
[----:B----4-:R-:W-:-:S13]  /*0520*/  ISETP.NE.AND P0, PT, R3, RZ, PT ;  /* 0x000000ff0300720c */ /* 0x010fda0003f05270 */
[----:B------:R-:W-:Y:S05]  /*0530*/  @P0 BRA `(.L_x_4) ;  /* 0x0000000000380947 */ /* 0x000fea0003800000 */
[----:B-1----:R-:W1:Y:S01]  /*0540*/  S2UR UR5, SR_CgaCtaId ;  /* 0x00000000000579c3 */ /* 0x002e620000008800 */
[----:B------:R-:W-:Y:S01]  /*0550*/  UMOV UR4, 0x400 ;  /* 0x0000040000047882 */ /* 0x000fe20000000000 */
[----:B------:R-:W-:Y:S01]  /*0560*/  UMOV UR7, 0x1 ;  /* 0x0000000100077882 */ /* 0x000fe20000000000 */
[----:B------:R-:W-:Y:S01]  /*0570*/  ELECT P0, URZ, PT ;  /* 0x00000000003f782f */ /* 0x000fe20003800000 */
[----:B-1----:R-:W-:Y:S02]  /*0580*/  ULEA UR6, UR5, UR4, 0x18 ;  /* 0x0000000405067291 */ /* 0x002fe4000f8ec03f */
[----:B------:R-:W-:-:S04]  /*0590*/  UIADD3 UR4, -UR7, 0x100000, URZ ;  /* 0x0010000007047890 */ /* 0x000fc8000fffe13f */
[----:B------:R-:W-:Y:S02]  /*05a0*/  USHF.L.U32 UR5, UR4, 0xb, URZ ;  /* 0x0000000b04057899 */ /* 0x000fe4000800063f */
[----:B------:R-:W-:Y:S01]  /*05b0*/  USHF.L.U32 UR4, UR4, 0x1, URZ ;  /* 0x0000000104047899 */ /* 0x000fe2000800063f */
[----:B------:R-:W1:Y:S11]  /*05c0*/  FENCE.VIEW.ASYNC.S ;  /* 0x00000000000073c6 */ /* 0x000e760000000000 */
[----:B-1----:R4:W1:Y:S01]  /*05d0*/  SYNCS.EXCH.64 URZ, [UR6+0x34870], UR4 ;  /* 0x03487004063f75b2 */ /* 0x0028620008000100 */
[----:B------:R4:W0:Y:S01]  /*05e0*/  SYNCS.EXCH.64 URZ, [UR6+0x34880], UR4 ;  /* 0x03488004063f75b2 */ /* 0x0008220008000100 */
[----:B------:R4:W0:Y:S01]  /*05f0*/  SYNCS.EXCH.64 URZ, [UR6+0x34878], UR4 ;  /* 0x03487804063f75b2 */ /* 0x0008220008000100 */
[----:B------:R4:W0:Y:S02]  /*0600*/  SYNCS.EXCH.64 URZ, [UR6+0x34888], UR4 ;  /* 0x03488804063f75b2 */ /* 0x0008240008000100 */
[----:B----4-:R-:W-:Y:S01]  /*0610*/  NOP ;  /* 0x0000000000007918 */ /* 0x010fe20000000000 */
.L_x_4:
        /* <DEDUP_REMOVED lines=22> */
.L_x_5:
        /* <DEDUP_REMOVED lines=22> */
.L_x_6:
[----:B0-----:R-:W-:Y:S01]  /*08e0*/  ISETP.NE.AND P0, PT, R2, RZ, PT ;  /* 0x000000ff0200720c */ /* 0x001fe20003f05270 */
[----:B------:R-:W-:Y:S01]  /*08f0*/  IMAD.MOV.U32 R2, RZ, RZ, 0x1 ;  /* 0x00000001ff027424 */ /* 0x000fe200078e00ff */
[----:B------:R-:W-:Y:S01]  /*0900*/  NOP ;  /* 0x0000000000007918 */ /* 0x000fe20000000000 */
[----:B------:R-:W-:Y:S01]  /*0910*/  ULDC.64 UR42, c[0x0][0x208] ;  /* 0x00008200002a7ab9 */ /* 0x000fe20000000a00 */
[----:B------:R-:W-:Y:S02]  /*0920*/  BSSY B6, `(.L_x_7) ;  /* 0x0000c47000067945 */ /* 0x000fe40003800000 */
[----:B------:R-:W-:-:S05]  /*0930*/  SEL R2, R2, 0x2, !P0 ;  /* 0x0000000202027807 */ /* 0x000fca0004000000 */
[----:B------:R0:W-:Y:S01]  /*0940*/  STL [R1+0x14], R2 ;  /* 0x0000140201007387 */ /* 0x0001e20000100800 */
[----:B-123--:R-:W-:Y:S06]  /*0950*/  BAR.SYNC.DEFER_BLOCKING 0x0 ;  /* 0x0000000000007b1d */ /* 0x00efec0000010000 */
[----:B------:R-:W-:Y:S05]  /*0960*/  @!P0 BRA `(.L_x_8) ;  /* 0x0000008400a08947 */ /* 0x000fea0003800000 */
.L_x_9:
[----:B------:R-:W-:-:S08]  /*0970*/  NOP ;  /* 0x0000000000007918 */ /* 0x000fd00000000000 */
[----:B------:R-:W1:Y:S02]  /*0980*/  USETMAXREG.TRY_ALLOC.CTAPOOL UP0, 0xf0 ;  /* 0x000000f0000079c8 */ /* 0x000e640008000600 */
[----:B-1----:R-:W-:-:S13]  /*0990*/  PLOP3.LUT P0, PT, PT, PT, UP0, 0x80, 0x0 ;  /* 0x000000000000781c */ /* 0x002fda0003f0f008 */
[----:B------:R-:W-:Y:S05]  /*09a0*/  @!P0 BRA `(.L_x_9) ;  /* 0xfffffffc00f08947 */ /* 0x000fea000383ffff */
[----:B0-----:R-:W0:Y:S08]  /*09b0*/  LDC R2, c[0x0][0xc50] ;  /* 0x00031400ff027b82 */ /* 0x001e300000000800 */
[----:B------:R-:W1:Y:S08]  /*09c0*/  S2UR UR4, SR_CTAID.Y ;  /* 0x00000000000479c3 */ /* 0x000e700000002600 */
[----:B------:R-:W2:Y:S08]  /*09d0*/  S2UR UR5, SR_CTAID.Z ;  /* 0x00000000000579c3 */ /* 0x000eb00000002700 */
[----:B------:R-:W-:Y:S06]  /*09e0*/  BAR.ARV 0x8, 0x180 ;  /* 0x0206000000007b1d */ /* 0x000fec0000002000 */
[----:B0-----:R-:W-:Y:S01]  /*09f0*/  ISETP.NE.AND P0, PT, R2, 0x1, PT ;  /* 0x000000010200780c */ /* 0x001fe20003f05270 */
[----:B-1----:R-:W-:-:S12]  /*0a00*/  IMAD.U32 R16, RZ, RZ, UR4 ;  /* 0x00000004ff107e24 */ /* 0x002fd8000f8e00ff */
[----:B------:R-:W0:Y:S08]  /*0a10*/  @P0 LDC R0, c[0x0][0xc54] ;  /* 0x00031500ff000b82 */ /* 0x000e300000000800 */
[----:B------:R-:W1:Y:S01]  /*0a20*/  @P0 LDC R3, c[0x0][0xc58] ;  /* 0x00031600ff030b82 */ /* 0x000e620000000800 */
[----:B0-----:R-:W-:-:S05]  /*0a30*/  @P0 IMAD.HI.U32 R0, R0, UR4, RZ ;  /* 0x0000000400000c27 */ /* 0x001fca000f8e00ff */
[----:B-1----:R-:W-:Y:S02]  /*0a40*/  @P0 SHF.R.U32.HI R16, RZ, R3, R0 ;  /* 0x00000003ff100219 */ /* 0x002fe40000011600 */
[----:B--2---:R-:W-:Y:S02]  /*0a50*/  ISETP.LE.AND P0, PT, RZ, UR5, PT ;  /* 0x00000005ff007c0c */ /* 0x004fe4000bf03270 */
[----:B------:R-:W-:-:S05]  /*0a60*/  IADD3 R3, -R16, RZ, RZ ;  /* 0x000000ff10037210 */ /* 0x000fca0007ffe1ff */
[----:B------:R-:W-:-:S06]  /*0a70*/  IMAD R2, R2, R3, UR4 ;  /* 0x0000000402027e24 */ /* 0x000fcc000f8e0203 */
[----:B------:R-:W-:Y:S05]  /*0a80*/  @!P0 BRA `(.L_x_10) ;  /* 0x000000c000c08947 */ /* 0x000fea0003800000 */
[----:B------:R-:W0:Y:S01]  /*0a90*/  LDC.64 R4, c[0x0][0x418] ;  /* 0x00010600ff047b82 */ /* 0x000e220000000a00 */
[----:B------:R-:W-:-:S07]  /*0aa0*/  LOP3.LUT R7, R2, 0xffff, RZ, 0xc0, !PT ;  /* 0x0000ffff02077812 */ /* 0x000fce00078ec0ff */
[----:B------:R-:W1:Y:S08]  /*0ab0*/  LDC R18, c[0x0][0x424] ;  /* 0x00010900ff127b82 */ /* 0x000e700000000800 */
[----:B------:R-:W2:Y:S01]  /*0ac0*/  LDC R3, c[0x0][0x2f0] ;  /* 0x0000bc00ff037b82 */ /* 0x000ea20000000800 */
[----:B0-----:R-:W-:-:S04]  /*0ad0*/  ISETP.NE.U32.AND P0, PT, R4, RZ, PT ;  /* 0x000000ff0400720c */ /* 0x001fc80003f05070 */
[----:B------:R-:W-:-:S04]  /*0ae0*/  ISETP.NE.AND.EX P0, PT, R5, RZ, PT, P0 ;  /* 0x000000ff0500720c */ /* 0x000fc80003f05300 */
[----:B-1----:R-:W-:-:S05]  /*0af0*/  SEL R18, R18, 0x1, P0 ;  /* 0x0000000112127807 */ /* 0x002fca0000000000 */
[----:B--2---:R-:W-:-:S04]  /*0b00*/  IMAD R18, R18, R3, RZ ;  /* 0x0000000312127224 */ /* 0x004fc800078e02ff */
[C---:B------:R-:W-:Y:S01]  /*0b10*/  VIADD R0, R18.reuse, 0x7f ;  /* 0x0000007f12007836 */ /* 0x040fe20000000000 */
[----:B------:R-:W-:-:S04]  /*0b20*/  ISETP.GE.AND P0, PT, R18, 0x1, PT ;  /* 0x000000011200780c */ /* 0x000fc80003f06270 */
[----:B------:R-:W-:-:S04]  /*0b30*/  SHF.R.S32.HI R3, RZ, 0x1f, R0 ;  /* 0x0000001fff037819 */ /* 0x000fc80000011400 */
[----:B------:R-:W-:Y:S01]  /*0b40*/  LEA.HI R3, R3, R0, RZ, 0x7 ;  /* 0x0000000003037211 */ /* 0x000fe200078f38ff */
[----:B------:R-:W-:-:S03]  /*0b50*/  IMAD.MOV.U32 R0, RZ, RZ, RZ ;  /* 0x000000ffff007224 */ /* 0x000fc600078e00ff */
[----:B------:R-:W-:Y:S01]  /*0b60*/  SHF.R.S32.HI R17, RZ, 0x7, R3 ;  /* 0x00000007ff117819 */ /* 0x000fe20000011403 */
[----:B------:R-:W-:Y:S06]  /*0b70*/  @!P0 BRA `(.L_x_11) ;  /* 0x0000000000788947 */ /* 0x000fec0003800000 */
[----:B------:R-:W-:-:S04]  /*0b80*/  SHF.R.U32.HI R0, RZ, 0x10, R2 ;  /* 0x00000010ff007819 */ /* 0x000fc80000011602 */
[----:B------:R-:W-:-:S13]  /*0b90*/  ISETP.NE.AND P0, PT, R0, RZ, PT ;  /* 0x000000ff0000720c */ /* 0x000fda0003f05270 */
[----:B------:R-:W0:Y:S02]  /*0ba0*/  @!P0 LDC R0, c[0x0][0x9f0] ;  /* 0x00027c00ff008b82 */ /* 0x000e240000000800 */
[-C--:B0-----:R-:W-:Y:S02]  /*0bb0*/  IABS R9, R0.reuse ;  /* 0x0000000000097213 */ /* 0x081fe40000000000 */
[----:B------:R-:W-:Y:S02]  /*0bc0*/  IADD3 R5, R17, -0x1, R0 ;  /* 0xffffffff11057810 */ /* 0x000fe40007ffe000 */
[----:B------:R-:W0:Y:S01]  /*0bd0*/  I2F.RP R4, R9 ;  /* 0x0000000900047306 */ /* 0x000e220000209400 */
[----:B------:R-:W-:-:S05]  /*0be0*/  IABS R8, R0 ;  /* 0x0000000000087213 */ /* 0x000fca0000000000 */
[----:B------:R-:W-:Y:S02]  /*0bf0*/  IMAD.MOV R8, RZ, RZ, -R8 ;  /* 0x000000ffff087224 */ /* 0x000fe400078e0a08 */
[----:B0-----:R-:W0:Y:S02]  /*0c00*/  MUFU.RCP R4, R4 ;  /* 0x0000000400047308 */ /* 0x001e240000001000 */
[----:B0-----:R-:W-:Y:S01]  /*0c10*/  VIADD R2, R4, 0xffffffe ;  /* 0x0ffffffe04027836 */ /* 0x001fe20000000000 */
[----:B------:R-:W-:Y:S02]  /*0c20*/  IABS R4, R5 ;  /* 0x0000000500047213 */ /* 0x000fe40000000000 */
[----:B------:R-:W-:-:S03]  /*0c30*/  LOP3.LUT R5, R5, R0, RZ, 0x3c, !PT ;  /* 0x0000000005057212 */ /* 0x000fc600078e3cff */
[----:B------:R0:W1:Y:S01]  /*0c40*/  F2I.FTZ.U32.TRUNC.NTZ R3, R2 ;  /* 0x0000000200037305 */ /* 0x000062000021f000 */
[----:B------:R-:W-:Y:S01]  /*0c50*/  ISETP.GE.AND P2, PT, R5, RZ, PT ;  /* 0x000000ff0500720c */ /* 0x000fe20003f46270 */
[----:B0-----:R-:W-:Y:S01]  /*0c60*/  IMAD.MOV.U32 R2, RZ, RZ, RZ ;  /* 0x000000ffff027224 */ /* 0x001fe200078e00ff */
[----:B-1----:R-:W-:-:S05]  /*0c70*/  IADD3 R6, RZ, -R3, RZ ;  /* 0x80000003ff067210 */ /* 0x002fca0007ffe0ff */
[----:B------:R-:W-:-:S04]  /*0c80*/  IMAD R11, R6, R9, RZ ;  /* 0x00000009060b7224 */ /* 0x000fc800078e02ff */
[----:B------:R-:W-:-:S04]  /*0c90*/  IMAD.HI.U32 R3, R3, R11, R2 ;  /* 0x0000000b03037227 */ /* 0x000fc800078e0002 */
[----:B------:R-:W-:Y:S02]  /*0ca0*/  IMAD.MOV.U32 R2, RZ, RZ, R8 ;  /* 0x000000ffff027224 */ /* 0x000fe400078e0008 */
[----:B------:R-:W-:-:S04]  /*0cb0*/  IMAD.HI.U32 R3, R3, R4, RZ ;  /* 0x0000000403037227 */ /* 0x000fc800078e00ff */
[----:B------:R-:W-:-:S05]  /*0cc0*/  IMAD R2, R3, R2, R4 ;  /* 0x0000000203027224 */ /* 0x000fca00078e0204 */
[----:B------:R-:W-:-:S13]  /*0cd0*/  ISETP.GT.U32.AND P1, PT, R9, R2, PT ;  /* 0x000000020900720c */ /* 0x000fda0003f24070 */
[-C--:B------:R-:W-:Y:S01]  /*0ce0*/  @!P1 IADD3 R2, R2, -R9.reuse, RZ ;  /* 0x8000000902029210 */ /* 0x080fe20007ffe0ff */
[----:B------:R-:W-:Y:S01]  /*0cf0*/  @!P1 VIADD R3, R3, 0x1 ;  /* 0x0000000103039836 */ /* 0x000fe20000000000 */
[----:B------:R-:W-:Y:S02]  /*0d00*/  ISETP.NE.AND P1, PT, R0, RZ, PT ;  /* 0x000000ff0000720c */ /* 0x000fe40003f25270 */
[----:B------:R-:W-:-:S13]  /*0d10*/  ISETP.GE.U32.AND P0, PT, R2, R9, PT ;  /* 0x000000090200720c */ /* 0x000fda0003f06070 */
[----:B------:R-:W-:-:S04]  /*0d20*/  @P0 VIADD R3, R3, 0x1 ;  /* 0x0000000103030836 */ /* 0x000fc80000000000 */
[----:B------:R-:W-:Y:S01]  /*0d30*/  @!P2 IMAD.MOV R3, RZ, RZ, -R3 ;  /* 0x000000ffff03a224 */ /* 0x000fe200078e0a03 */
[----:B------:R-:W-:-:S04]  /*0d40*/  @!P1 LOP3.LUT R3, RZ, R0, RZ, 0x33, !PT ;  /* 0x00000000ff039212 */ /* 0x000fc800078e33ff */
[----:B------:R-:W-:-:S07]  /*0d50*/  MOV R0, R3 ;  /* 0x0000000300007202 */ /* 0x000fce0000000f00 */
.L_x_11:
[----:B------:R-:W0:Y:S01]  /*0d60*/  S2R R3, SR_TID.X ;  /* 0x0000000000037919 */ /* 0x000e220000002100 */
[-C--:B------:R-:W-:Y:S01]  /*0d70*/  IMAD R2, R7, R0.reuse, RZ ;  /* 0x0000000007027224 */ /* 0x080fe200078e02ff */
[----:B------:R-:W-:Y:S02]  /*0d80*/  PLOP3.LUT P0, PT, PT, PT, PT, 0x80, 0x0 ;  /* 0x000000000000781c */ /* 0x000fe40003f0f070 */
[----:B------:R-:W-:Y:S02]  /*0d90*/  CS2R R86, SRZ ;  /* 0x0000000000567805 */ /* 0x000fe4000001ff00 */
[----:B------:R-:W-:Y:S02]  /*0da0*/  CS2R R84, SRZ ;  /* 0x0000000000547805 */ /* 0x000fe4000001ff00 */
[----:B------:R-:W-:Y:S02]  /*0db0*/  CS2R R82, SRZ ;  /* 0x0000000000527805 */ /* 0x000fe4000001ff00 */
[----:B------:R-:W-:Y:S01]  /*0dc0*/  VIADDMNMX R17, R2, R0, R17, PT ;  /* 0x0000000002117246 */ /* 0x000fe20003800111 */
[----:B------:R-:W-:Y:S01]  /*0dd0*/  IMAD.MOV.U32 R0, RZ, RZ, RZ ;  /* 0x000000ffff007224 */ /* 0x000fe200078e00ff */
[----:B------:R-:W-:-:S02]  /*0de0*/  CS2R R80, SRZ ;  /* 0x0000000000507805 */ /* 0x000fc4000001ff00 */
[----:B------:R-:W-:Y:S02]  /*0df0*/  CS2R R78, SRZ ;  /* 0x00000000004e7805 */ /* 0x000fe4000001ff00 */
[----:B------:R-:W-:Y:S02]  /*0e00*/  ISETP.GT.AND P1, PT, R17, R2, PT ;  /* 0x000000021100720c */ /* 0x000fe40003f24270 */
[----:B------:R-:W-:Y:S02]  /*0e10*/  CS2R R76, SRZ ;  /* 0x00000000004c7805 */ /* 0x000fe4000001ff00 */
[----:B------:R-:W-:Y:S02]  /*0e20*/  CS2R R74, SRZ ;  /* 0x00000000004a7805 */ /* 0x000fe4000001ff00 */
[----:B------:R-:W-:Y:S02]  /*0e30*/  CS2R R72, SRZ ;  /* 0x0000000000487805 */ /* 0x000fe4000001ff00 */
[----:B------:R-:W-:-:S02]  /*0e40*/  CS2R R70, SRZ ;  /* 0x0000000000467805 */ /* 0x000fc4000001ff00 */
[----:B------:R-:W-:Y:S02]  /*0e50*/  CS2R R68, SRZ ;  /* 0x0000000000447805 */ /* 0x000fe4000001ff00 */
[----:B------:R-:W-:Y:S02]  /*0e60*/  CS2R R66, SRZ ;  /* 0x0000000000427805 */ /* 0x000fe4000001ff00 */
        /* <DEDUP_REMOVED lines=14> */
[----:B------:R-:W-:Y:S01]  /*0f50*/  CS2R R36, SRZ ;  /* 0x0000000000247805 */ /* 0x000fe2000001ff00 */
[----:B0-----:R-:W-:Y:S01]  /*0f60*/  VIADD R19, R3, 0xffffff80 ;  /* 0xffffff8003137836 */ /* 0x001fe20000000000 */
[----:B------:R-:W-:Y:S01]  /*0f70*/  CS2R R34, SRZ ;  /* 0x0000000000227805 */ /* 0x000fe2000001ff00 */
[----:B------:R-:W-:Y:S01]  /*0f80*/  IMAD.MOV.U32 R3, RZ, RZ, RZ ;  /* 0x000000ffff037224 */ /* 0x000fe200078e00ff */
[----:B------:R-:W-:-:S02]  /*0f90*/  CS2R R32, SRZ ;  /* 0x0000000000207805 */ /* 0x000fc4000001ff00 */
[----:B------:R-:W-:Y:S02]  /*0fa0*/  CS2R R30, SRZ ;  /* 0x00000000001e7805 */ /* 0x000fe4000001ff00 */
[----:B------:R-:W-:Y:S02]  /*0fb0*/  CS2R R28, SRZ ;  /* 0x00000000001c7805 */ /* 0x000fe4000001ff00 */
[----:B------:R-:W-:Y:S02]  /*0fc0*/  CS2R R26, SRZ ;  /* 0x00000000001a7805 */ /* 0x000fe4000001ff00 */
[----:B------:R-:W-:Y:S01]  /*0fd0*/  CS2R R24, SRZ ;  /* 0x0000000000187805 */ /* 0x000fe2000001ff00 */
[----:B------:R-:W-:Y:S06]  /*0fe0*/  @!P1 BRA `(.L_x_12) ;  /* 0x0000006400e49947 */ /* 0x000fec0003800000 */
[----:B------:R-:W-:Y:S01]  /*0ff0*/  SHF.R.S32.HI R0, RZ, 0x1f, R19 ;  /* 0x0000001fff007819 */ /* 0x000fe20000011413 */
[----:B------:R-:W0:Y:S01]  /*1000*/  S2UR UR6, SR_CgaCtaId ;  /* 0x00000000000679c3 */ /* 0x000e220000008800 */
[----:B------:R-:W-:Y:S02]  /*1010*/  UMOV UR36, 0x400 ;  /* 0x0000040000247882 */ /* 0x000fe40000000000 */
[----:B------:R-:W-:-:S04]  /*1020*/  LEA.HI R22, R0, R19, RZ, 0x7 ;  /* 0x0000001300167211 */ /* 0x000fc800078f38ff */
[----:B------:R-:W-:-:S06]  /*1030*/  SHF.R.S32.HI R0, RZ, 0x7, R22 ;  /* 0x00000007ff007819 */ /* 0x000fcc0000011416 */
[----:B------:R-:W1:Y:S01]  /*1040*/  SHFL.IDX PT, R0, R0, RZ, 0x1f ;  /* 0x00001fff00007589 */ /* 0x000e6200000e0000 */
[----:B0-----:R-:W-:-:S04]  /*1050*/  ULEA UR36, UR6, UR36, 0x18 ;  /* 0x0000002406247291 */ /* 0x001fc8000f8ec03f */
[----:B------:R-:W-:-:S04]  /*1060*/  UIADD3 UR6, UR36, 0x10400, URZ ;  /* 0x0001040024067890 */ /* 0x000fc8000fffe03f */
[----:B------:R-:W-:Y:S01]  /*1070*/  ULOP3.LUT UP0, URZ, UR6, 0x3ff, URZ, 0xc0, !UPT ;  /* 0x000003ff063f7892 */ /* 0x000fe2000f80c03f */
[----:B-1----:R-:W-:-:S05]  /*1080*/  R2UR UR4, R0 ;  /* 0x00000000000472ca */ /* 0x002fca00000e0000 */
[----:B------:R-:W-:-:S08]  /*1090*/  PLOP3.LUT P0, PT, PT, PT, UP0, 0x80, 0x0 ;  /* 0x000000000000781c */ /* 0x000fd00003f0f008 */
[----:B------:R-:W-:-:S04]  /*10a0*/  ULEA.HI UR5, UR4, UR4, URZ, 0x1 ;  /* 0x0000000404057291 */ /* 0x000fc8000f8f083f */
[----:B------:R-:W-:-:S04]  /*10b0*/  ULOP3.LUT UR5, UR5, 0x1e, URZ, 0xc0, !UPT ;  /* 0x0000001e05057892 */ /* 0x000fc8000f8ec03f */
[----:B------:R-:W-:-:S04]  /*10c0*/  UIADD3 UR5, UR4, -UR5, URZ ;  /* 0x8000000504057290 */ /* 0x000fc8000fffe03f */
[----:B------:R-:W-:-:S04]  /*10d0*/  ULEA UR5, UR5, UR6, 0xd ;  /* 0x0000000605057291 */ /* 0x000fc8000f8e683f */
[----:B------:R-:W-:-:S04]  /*10e0*/  USHF.R.U32.HI UR5, URZ, 0x4, UR5 ;  /* 0x000000043f057899 */ /* 0x000fc80008011605 */
[----:B------:R-:W-:Y:S01]  /*10f0*/  ULOP3.LUT UR37, UR5, 0x3fff, URZ, 0xc0, !UPT ;  /* 0x00003fff05257892 */ /* 0x000fe2000f8ec03f */
[----:B------:R-:W-:Y:S11]  /*1100*/  @!P0 BRA `(.L_x_13) ;  /* 0x0000000000408947 */ /* 0x000ff60003800000 */
[----:B------:R-:W-:Y:S01]  /*1110*/  MOV R0, 0x0 ;  /* 0x0000000000007802 */ /* 0x000fe20000000f00 */
[----:B------:R-:W-:Y:S01]  /*1120*/  ULDC.64 UR4, c[0x4][0xb8] ;  /* 0x01002e0000047ab9 */ /* 0x000fe20000000a00 */
[----:B------:R-:W-:Y:S01]  /*1130*/  ULDC.64 UR6, c[0x4][0x30] ;  /* 0x01000c0000067ab9 */ /* 0x000fe20000000a00 */
[----:B------:R-:W-:Y:S01]  /*1140*/  MOV R4, UR4 ;  /* 0x0000000400047c02 */ /* 0x000fe20008000f00 */
[----:B------:R0:W1:Y:S01]  /*1150*/  LDC.64 R14, c[0x4][R0] ;  /* 0x01000000000e7b82 */ /* 0x0000620000000a00 */
[----:B------:R-:W-:Y:S01]  /*1160*/  IMAD.U32 R5, RZ, RZ, UR5 ;  /* 0x00000005ff057e24 */ /* 0x000fe2000f8e00ff */
[----:B------:R-:W-:Y:S01]  /*1170*/  ULDC.64 UR4, c[0x4][0xc0] ;  /* 0x0100300000047ab9 */ /* 0x000fe20000000a00 */
[----:B------:R-:W-:Y:S01]  /*1180*/  MOV R10, UR6 ;  /* 0x00000006000a7c02 */ /* 0x000fe20008000f00 */
[----:B------:R-:W-:Y:S01]  /*1190*/  IMAD.U32 R6, RZ, RZ, UR4 ;  /* 0x00000004ff067e24 */ /* 0x000fe2000f8e00ff */
[----:B------:R-:W-:Y:S01]  /*11a0*/  MOV R13, RZ ;  /* 0x000000ff000d7202 */ /* 0x000fe20000000f00 */
[----:B------:R-:W-:-:S02]  /*11b0*/  IMAD.U32 R7, RZ, RZ, UR5 ;  /* 0x00000005ff077e24 */ /* 0x000fc4000f8e00ff */
[----:B------:R-:W-:Y:S02]  /*11c0*/  IMAD.U32 R11, RZ, RZ, UR7 ;  /* 0x00000007ff0b7e24 */ /* 0x000fe4000f8e00ff */
[----:B------:R-:W-:Y:S02]  /*11d0*/  IMAD.MOV.U32 R8, RZ, RZ, 0x70 ;  /* 0x00000070ff087424 */ /* 0x000fe400078e00ff */
[----:B0-----:R-:W-:-:S07]  /*11e0*/  IMAD.MOV.U32 R12, RZ, RZ, 0x1 ;  /* 0x00000001ff0c7424 */ /* 0x001fce00078e00ff */
[----:B------:R-:W-:-:S07]  /*11f0*/  LEPC R20, `(.L_x_13) ;  /* 0x000000001014794e */ /* 0x000fce0000000000 */
[----:B-1----:R-:W-:Y:S05]  /*1200*/  CALL.ABS.NOINC R14 ;  /* 0x000000000e007343 */ /* 0x002fea0003c00000 */
.L_x_13:
[----:B------:R-:W2:Y:S01]  /*1210*/  LDL.LU R20, [R1+0x14] ;  /* 0x0000140001147983 */ /* 0x000ea20000300800 */
[----:B------:R-:W-:-:S04]  /*1220*/  SHF.L.U32 R3, RZ, 0x1f, RZ ;  /* 0x0000001fff037819 */ /* 0x000fc800000006ff */
[----:B------:R-:W0:Y:S01]  /*1230*/  SYNCS.PHASECHK.TRANS64.TRYWAIT P1, [UR36+0x34800], R3 ;  /* 0x03480003ff0075a7 */ /* 0x000e220008020164 */
[----:B--2---:R-:W-:-:S04]  /*1240*/  LOP3.LUT R0, R20, 0x1, RZ, 0xfc, !PT ;  /* 0x0000000114007812 */ /* 0x004fc800078efcff */
[----:B------:R-:W-:Y:S01]  /*1250*/  ISETP.NE.AND P0, PT, R0, 0x3, PT ;  /* 0x000000030000780c */ /* 0x000fe20003f05270 */
[----:B0-----:R-:W-:-:S12]  /*1260*/  @!P1 BRA `(.L_x_14) ;  /* 0x000000b800d09947 */ /* 0x001fd80003800000 */
.L_x_121:
[----:B------:R-:W-:Y:S05]  /*1270*/  @!P0 BRA `(.L_x_15) ;  /* 0x0000000000048947 */ /* 0x000fea0003800000 */
[----:B------:R-:W-:Y:S01]  /*1280*/  BPT.TRAP 0x1 ;  /* 0x000000040000795c */ /* 0x000fe20000300000 */
.L_x_15:
[----:B------:R1:W2:Y:S01]  /*1290*/  SYNCS.PHASECHK.TRANS64.TRYWAIT P2, [UR36+0x34830], R3 ;  /* 0x03483003ff0075a7 */ /* 0x0002a20008040164 */
[----:B------:R-:W-:Y:S05]  /*12a0*/  @!P0 BRA `(.L_x_16) ;  /* 0x0000000000048947 */ /* 0x000fea0003800000 */
[----:B------:R-:W-:Y:S01]  /*12b0*/  BPT.TRAP 0x1 ;  /* 0x000000040000795c */ /* 0x000fe20000300000 */
.L_x_16:
[----:B0-----:R-:W0:Y:S01]  /*12c0*/  S2R R0, SR_TID.X ;  /* 0x0000000000007919 */ /* 0x001e220000002100 */
[----:B------:R-:W-:Y:S01]  /*12d0*/  IMAD.U32 R4, RZ, RZ, UR37 ;  /* 0x00000025ff047e24 */ /* 0x000fe2000f8e00ff */
[----:B0-----:R-:W-:-:S04]  /*12e0*/  LOP3.LUT R0, R0, 0x7f, RZ, 0xc0, !PT ;  /* 0x0000007f00007812 */ /* 0x001fc800078ec0ff */
[----:B------:R-:W-:Y:S01]  /*12f0*/  ISETP.NE.AND P1, PT, R0, RZ, PT ;  /* 0x000000ff0000720c */ /* 0x000fe20003f25270 */
[----:B--2---:R-:W-:-:S12]  /*1300*/  @P2 BRA `(.L_x_17) ;  /* 0x0000000000082947 */ /* 0x004fd80003800000 */
[----:B------:R-:W0:Y:S02]  /*1310*/  SYNCS.PHASECHK.TRANS64.TRYWAIT P2, [UR36+0x34830], R3 ;  /* 0x03483003ff0075a7 */ /* 0x000e240008040164 */
[----:B0-----:R-:W-:Y:S05]  /*1320*/  @!P2 BRA `(.L_x_18) ;  /* 0x000000b800b8a947 */ /* 0x001fea0003800000 */
.L_x_17:
[----:B------:R-:W-:Y:S05]  /*1330*/  WARPSYNC.ALL ;  /* 0x0000000000007948 */ /* 0x000fea0003800000 */
[----:B0-----:R-:W-:Y:S01]  /*1340*/  IMAD.MOV.U32 R0, RZ, RZ, RZ ;  /* 0x000000ffff007224 */ /* 0x001fe200078e00ff */
[----:B------:R-:W-:Y:S01]  /*1350*/  LOP3.LUT R4, R4, 0x10000, RZ, 0xfc, !PT ;  /* 0x0001000004047812 */ /* 0x000fe200078efcff */
[----:B------:R-:W-:Y:S01]  /*1360*/  IMAD.MOV.U32 R151, RZ, RZ, RZ ;  /* 0x000000ffff977224 */ /* 0x000fe200078e00ff */
[----:B------:R-:W-:Y:S01]  /*1370*/  MOV R5, 0x40000040 ;  /* 0x4000004000057802 */ /* 0x000fe20000000f00 */
[----:B------:R-:W-:Y:S01]  /*1380*/  UIADD3 UR4, UR36, 0x1c400, URZ ;  /* 0x0001c40024047890 */ /* 0x000fe2000fffe03f */
[C---:B------:R-:W-:Y:S01]  /*1390*/  R2UR UR8, R4.reuse ;  /* 0x00000000040872ca */ /* 0x040fe200000e0000 */
[----:B------:R-:W-:Y:S01]  /*13a0*/  WARPGROUP.ARRIVE ;  /* 0x00000000000079c5 */ /* 0x000fe20000000000 */
[----:B------:R-:W-:Y:S01]  /*13b0*/  R2UR UR9, R5 ;  /* 0x00000000050972ca */ /* 0x000fe200000e0000 */
[----:B------:R-:W-:Y:S01]  /*13c0*/  USHF.R.U32.HI UR4, URZ, 0x4, UR4 ;  /* 0x000000043f047899 */ /* 0x000fe20008011604 */
[----:B------:R-:W-:Y:S01]  /*13d0*/  R2UR UR6, R4 ;  /* 0x00000000040672ca */ /* 0x000fe200000e0000 */
[----:B------:R-:W-:Y:S01]  /*13e0*/  UMOV UR11, 0x40000040 ;  /* 0x40000040000b7882 */ /* 0x000fe20000000000 */
[----:B------:R-:W-:Y:S01]  /*13f0*/  UMOV UR5, 0x40000040 ;  /* 0x4000004000057882 */ /* 0x000fe20000000000 */
[----:B------:R-:W-:Y:S01]  /*1400*/  ULOP3.LUT UR4, UR4, 0x3fff, URZ, 0xc0, !UPT ;  /* 0x00003fff04047892 */ /* 0x000fe2000f8ec03f */
[----:B------:R-:W-:Y:S01]  /*1410*/  LOP3.LUT R22, R22, 0xffffff80, RZ, 0xc0, !PT ;  /* 0xffffff8016167812 */ /* 0x000fe200078ec0ff */
[----:B------:R-:W-:Y:S01]  /*1420*/  UMOV UR13, 0x40000040 ;  /* 0x40000040000d7882 */ /* 0x000fe20000000000 */
[----:B------:R-:W-:Y:S01]  /*1430*/  UMOV UR15, 0x40000040 ;  /* 0x40000040000f7882 */ /* 0x000fe20000000000 */
[----:B------:R-:W-:Y:S01]  /*1440*/  ULOP3.LUT UR38, UR4, 0x10000, URZ, 0xfc, !UPT ;  /* 0x0001000004267892 */ /* 0x000fe2000f8efc3f */
[----:B------:R-:W-:Y:S01]  /*1450*/  IMAD.MOV.U32 R10, RZ, RZ, -0x2 ;  /* 0xfffffffeff0a7424 */ /* 0x000fe200078e00ff */
[----:B------:R-:W-:Y:S01]  /*1460*/  UMOV UR17, 0x40000040 ;  /* 0x4000004000117882 */ /* 0x000fe20000000000 */
[----:B------:R-:W-:Y:S01]  /*1470*/  UMOV UR19, 0x40000040 ;  /* 0x4000004000137882 */ /* 0x000fe20000000000 */
[----:B------:R-:W-:Y:S01]  /*1480*/  UIADD3 UR14, UR38, 0x6, URZ ;  /* 0x00000006260e7890 */ /* 0x000fe2000fffe03f */
[----:B------:R-:W-:Y:S01]  /*1490*/  IMAD.IADD R22, R19, 0x1, -R22 ;  /* 0x0000000113167824 */ /* 0x000fe200078e0a16 */
[----:B------:R-:W-:Y:S01]  /*14a0*/  UIADD3 UR4, UR6, 0x2, URZ ;  /* 0x0000000206047890 */ /* 0x000fe2000fffe03f */
[----:B------:R-:W-:Y:S01]  /*14b0*/  P2R R11, PR, RZ, 0x1 ;  /* 0x00000001ff0b7803 */ /* 0x000fe20000000000 */
[----:B------:R-:W-:Y:S01]  /*14c0*/  UMOV UR10, UR38 ;  /* 0x00000026000a7c82 */ /* 0x000fe20008000000 */
[----:B------:R-:W-:Y:S01]  /*14d0*/  UIADD3 UR12, UR6, 0x6, URZ ;  /* 0x00000006060c7890 */ /* 0x000fe2000fffe03f */
[----:B------:R-:W-:Y:S01]  /*14e0*/  HGMMA.64x128x16.F32 R24, gdesc[UR8], RZ, !UPT, gsb0 ;  /* 0x01e00000081879f0 */ /* 0x000fe2000c0008ff */
[----:B------:R-:W-:Y:S01]  /*14f0*/  UIADD3 UR10, UR38, 0x2, URZ ;  /* 0x00000002260a7890 */ /* 0x000fe2000fffe03f */
[----:B------:R-:W-:Y:S01]  /*1500*/  SHF.R.S32.HI R7, RZ, 0x1f, R22 ;  /* 0x0000001fff077819 */ /* 0x000fe20000011416 */
[----:B------:R-:W-:Y:S01]  /*1510*/  UMOV UR8, UR4 ;  /* 0x0000000400087c82 */ /* 0x000fe20008000000 */
[----:B------:R-:W-:Y:S01]  /*1520*/  UMOV UR9, UR5 ;  /* 0x0000000500097c82 */ /* 0x000fe20008000000 */
[----:B------:R-:W-:Y:S01]  /*1530*/  UMOV UR11, 0x40000040 ;  /* 0x40000040000b7882 */ /* 0x000fe20000000000 */
[----:B------:R-:W-:Y:S01]  /*1540*/  UIADD3 UR16, UR6, 0x400, URZ ;  /* 0x0000040006107890 */ /* 0x000fe2000fffe03f */
[----:B------:R-:W-:Y:S01]  /*1550*/  LEA.HI R7, R7, R22, RZ, 0x2 ;  /* 0x0000001607077211 */ /* 0x000fe200078f10ff */
[----:B------:R-:W-:Y:S01]  /*1560*/  UIADD3 UR18, UR38, 0x400, URZ ;  /* 0x0000040026127890 */ /* 0x000fe2000fffe03f */
[----:B------:R-:W-:Y:S01]  /*1570*/  MOV R150, R151 ;  /* 0x0000009700967202 */ /* 0x000fe20000000f00 */
[----:B------:R-:W-:Y:S01]  /*1580*/  UIADD3 UR20, UR6, 0x402, URZ ;  /* 0x0000040206147890 */ /* 0x000fe2000fffe03f */
[----:B------:R-:W-:Y:S01]  /*1590*/  LOP3.LUT R7, R7, 0x7ffffffc, RZ, 0xc0, !PT ;  /* 0x7ffffffc07077812 */ /* 0x000fe200078ec0ff */
[----:B------:R-:W-:Y:S01]  /*15a0*/  UIADD3 UR22, UR38, 0x402, URZ ;  /* 0x0000040226167890 */ /* 0x000fe2000fffe03f */
[----:B------:R-:W-:Y:S01]  /*15b0*/  IMAD.MOV.U32 R149, RZ, RZ, R151 ;  /* 0x000000ffff957224 */ /* 0x000fe200078e0097 */
[----:B------:R-:W-:Y:S01]  /*15c0*/  UMOV UR21, 0x40000040 ;  /* 0x4000004000157882 */ /* 0x000fe20000000000 */
[----:B------:R-:W-:Y:S01]  /*15d0*/  UMOV UR23, 0x40000040 ;  /* 0x4000004000177882 */ /* 0x000fe20000000000 */
[----:B------:R-:W-:Y:S01]  /*15e0*/  UIADD3 UR24, UR6, 0x404, URZ ;  /* 0x0000040406187890 */ /* 0x000fe2000fffe03f */
[----:B------:R-:W-:Y:S01]  /*15f0*/  IMAD.IADD R7, R22, 0x1, -R7 ;  /* 0x0000000116077824 */ /* 0x000fe200078e0a07 */
[----:B------:R-:W-:Y:S01]  /*1600*/  UIADD3 UR26, UR38, 0x404, URZ ;  /* 0x00000404261a7890 */ /* 0x000fe2000fffe03f */
[--C-:B------:R-:W-:Y:S01]  /*1610*/  IMAD.MOV.U32 R148, RZ, RZ, R151.reuse ;  /* 0x000000ffff947224 */ /* 0x100fe200078e0097 */
[----:B------:R-:W-:Y:S01]  /*1620*/  UMOV UR25, 0x40000040 ;  /* 0x4000004000197882 */ /* 0x000fe20000000000 */
[----:B------:R-:W-:Y:S01]  /*1630*/  UMOV UR27, 0x40000040 ;  /* 0x40000040001b7882 */ /* 0x000fe20000000000 */
[----:B------:R-:W-:Y:S01]  /*1640*/  UIADD3 UR28, UR6, 0x406, URZ ;  /* 0x00000406061c7890 */ /* 0x000fe2000fffe03f */
[----:B------:R-:W-:Y:S01]  /*1650*/  IMAD R7, R7, R10, 0x80 ;  /* 0x0000008007077424 */ /* 0x000fe200078e020a */
[----:B------:R-:W-:Y:S01]  /*1660*/  UIADD3 UR30, UR38, 0x406, URZ ;  /* 0x00000406261e7890 */ /* 0x000fe2000fffe03f */
[--C-:B------:R-:W-:Y:S01]  /*1670*/  IMAD.MOV.U32 R147, RZ, RZ, R151.reuse ;  /* 0x000000ffff937224 */ /* 0x100fe200078e0097 */
[----:B------:R-:W-:Y:S01]  /*1680*/  UMOV UR29, 0x40000040 ;  /* 0x40000040001d7882 */ /* 0x000fe20000000000 */
[----:B------:R-:W-:Y:S01]  /*1690*/  UMOV UR31, 0x40000040 ;  /* 0x40000040001f7882 */ /* 0x000fe20000000000 */
[----:B------:R-:W-:Y:S01]  /*16a0*/  UIADD3 UR32, UR6, 0x800, URZ ;  /* 0x0000080006207890 */ /* 0x000fe2000fffe03f */
[----:B------:R-:W-:Y:S01]  /*16b0*/  IADD3 R18, R18, R7, RZ ;  /* 0x0000000712127210 */ /* 0x000fe20007ffe0ff */
[----:B------:R-:W-:Y:S01]  /*16c0*/  UIADD3 UR34, UR38, 0x800, URZ ;  /* 0x0000080026227890 */ /* 0x000fe2000fffe03f */
[----:B------:R-:W-:Y:S01]  /*16d0*/  MOV R146, R151 ;  /* 0x0000009700927202 */ /* 0x000fe20000000f00 */
[----:B------:R-:W-:Y:S01]  /*16e0*/  UMOV UR33, 0x40000040 ;  /* 0x4000004000217882 */ /* 0x000fe20000000000 */
[----:B------:R-:W-:Y:S01]  /*16f0*/  UMOV UR35, 0x40000040 ;  /* 0x4000004000237882 */ /* 0x000fe20000000000 */
[----:B------:R-:W-:Y:S01]  /*1700*/  UIADD3 UR44, UR6, 0x802, URZ ;  /* 0x00000802062c7890 */ /* 0x000fe2000fffe03f */
[----:B------:R-:W-:Y:S01]  /*1710*/  IMAD R7, R17, -0x80, R18 ;  /* 0xffffff8011077824 */ /* 0x000fe200078e0212 */
[----:B------:R-:W-:Y:S01]  /*1720*/  UIADD3 UR46, UR38, 0x802, URZ ;  /* 0x00000802262e7890 */ /* 0x000fe2000fffe03f */
[--C-:B------:R-:W-:Y:S01]  /*1730*/  IMAD.MOV.U32 R145, RZ, RZ, R151.reuse ;  /* 0x000000ffff917224 */ /* 0x100fe200078e0097 */
[----:B------:R-:W-:Y:S01]  /*1740*/  UMOV UR45, 0x40000040 ;  /* 0x40000040002d7882 */ /* 0x000fe20000000000 */
[----:B------:R-:W-:Y:S01]  /*1750*/  UMOV UR47, 0x40000040 ;  /* 0x40000040002f7882 */ /* 0x000fe20000000000 */
[----:B------:R-:W-:Y:S01]  /*1760*/  UIADD3 UR48, UR6, 0x804, URZ ;  /* 0x0000080406307890 */ /* 0x000fe2000fffe03f */
[C---:B------:R-:W-:Y:S01]  /*1770*/  ISETP.GT.AND P2, PT, R7.reuse, RZ, PT ;  /* 0x000000ff0700720c */ /* 0x040fe20003f44270 */
[----:B------:R-:W-:Y:S01]  /*1780*/  UIADD3 UR50, UR38, 0x804, URZ ;  /* 0x0000080426327890 */ /* 0x000fe2000fffe03f */
[C---:B------:R-:W-:Y:S01]  /*1790*/  ISETP.GT.AND P3, PT, R7.reuse, 0x1, PT ;  /* 0x000000010700780c */ /* 0x040fe20003f64270 */
[----:B------:R-:W-:Y:S01]  /*17a0*/  UMOV UR49, 0x40000040 ;  /* 0x4000004000317882 */ /* 0x000fe20000000000 */
[----:B------:R-:W-:Y:S01]  /*17b0*/  UMOV UR51, 0x40000040 ;  /* 0x4000004000337882 */ /* 0x000fe20000000000 */
[----:B------:R-:W-:Y:S01]  /*17c0*/  UIADD3 UR52, UR6, 0x806, URZ ;  /* 0x0000080606347890 */ /* 0x000fe2000fffe03f */
[C---:B------:R-:W-:Y:S01]  /*17d0*/  ISETP.GT.AND P6, PT, R7.reuse, 0x8, PT ;  /* 0x000000080700780c */ /* 0x040fe20003fc4270 */
[----:B------:R-:W-:Y:S01]  /*17e0*/  UIADD3 UR54, UR38, 0x806, URZ ;  /* 0x0000080626367890 */ /* 0x000fe2000fffe03f */
[C---:B------:R-:W-:Y:S01]  /*17f0*/  ISETP.GT.AND P5, PT, R7.reuse, 0x9, PT ;  /* 0x000000090700780c */ /* 0x040fe20003fa4270 */
[----:B------:R-:W-:Y:S01]  /*1800*/  UMOV UR53, 0x40000040 ;  /* 0x4000004000357882 */ /* 0x000fe20000000000 */
[----:B------:R-:W-:Y:S01]  /*1810*/  UMOV UR55, 0x40000040 ;  /* 0x4000004000377882 */ /* 0x000fe20000000000 */
[----:B------:R-:W-:Y:S01]  /*1820*/  ISETP.GT.AND P4, PT, R7, 0x10, PT ;  /* 0x000000100700780c */ /* 0x000fe20003f84270 */
[----:B------:R-:W-:Y:S01]  /*1830*/  ULDC UR7, c[0x0][0x988] ;  /* 0x0002620000077ab9 */ /* 0x000fe20000000800 */
[----:B------:R-:W-:-:S02]  /*1840*/  IMAD.MOV.U32 R143, RZ, RZ, R151 ;  /* 0x000000ffff8f7224 */ /* 0x000fc400078e0097 */
[--C-:B------:R-:W-:Y:S02]  /*1850*/  IMAD.MOV.U32 R141, RZ, RZ, R151.reuse ;  /* 0x000000ffff8d7224 */ /* 0x100fe400078e0097 */
[--C-:B------:R-:W-:Y:S02]  /*1860*/  IMAD.MOV.U32 R139, RZ, RZ, R151.reuse ;  /* 0x000000ffff8b7224 */ /* 0x100fe400078e0097 */
[--C-:B------:R-:W-:Y:S02]  /*1870*/  IMAD.MOV.U32 R137, RZ, RZ, R151.reuse ;  /* 0x000000ffff897224 */ /* 0x100fe400078e0097 */
[--C-:B------:R-:W-:Y:S02]  /*1880*/  IMAD.MOV.U32 R135, RZ, RZ, R151.reuse ;  /* 0x000000ffff877224 */ /* 0x100fe400078e0097 */
[--C-:B------:R-:W-:Y:S02]  /*1890*/  IMAD.MOV.U32 R133, RZ, RZ, R151.reuse ;  /* 0x000000ffff857224 */ /* 0x100fe400078e0097 */
        /* <DEDUP_REMOVED lines=21> */
[----:B------:R-:W-:Y:S01]  /*19f0*/  IMAD.MOV.U32 R89, RZ, RZ, R151 ;  /* 0x000000ffff597224 */ /* 0x000fe200078e0097 */
[----:B------:R-:W-:Y:S02]  /*1a00*/  WARPGROUP.DEPBAR.LE gsb0, 0x0 ;  /* 0x00008000000079c5 */ /* 0x000fe40000010000 */
[----:B------:R-:W-:-:S06]  /*1a10*/  WARPGROUP.ARRIVE ;  /* 0x00000000000079c5 */ /* 0x000fcc0000000000 */
[----:B------:R-:W-:Y:S01]  /*1a20*/  HGMMA.64x128x16.F32 R24, gdesc[UR8], R24, gsb0 ;  /* 0x01e00000081879f0 */ /* 0x000fe20008000818 */
[----:B------:R-:W-:Y:S02]  /*1a30*/  UIADD3 UR8, UR6, 0x4, URZ ;  /* 0x0000000406087890 */ /* 0x000fe4000fffe03f */
[----:B------:R-:W-:Y:S01]  /*1a40*/  UIADD3 UR10, UR38, 0x4, URZ ;  /* 0x00000004260a7890 */ /* 0x000fe2000fffe03f */
[----:B------:R-:W-:Y:S01]  /*1a50*/  UMOV UR9, 0x40000040 ;  /* 0x4000004000097882 */ /* 0x000fe20000000000 */
[----:B------:R-:W-:Y:S01]  /*1a60*/  UMOV UR11, 0x40000040 ;  /* 0x40000040000b7882 */ /* 0x000fe20000000000 */
[----:B------:R-:W-:Y:S01]  /*1a70*/  ULDC UR6, c[0x0][0x9d8] ;  /* 0x0002760000067ab9 */ /* 0x000fe20000000800 */
[----:B------:R-:W-:Y:S02]  /*1a80*/  WARPGROUP.DEPBAR.LE gsb0, 0x0 ;  /* 0x00008000000079c5 */ /* 0x000fe40000010000 */
[----:B------:R-:W-:-:S06]  /*1a90*/  WARPGROUP.ARRIVE ;  /* 0x00000000000079c5 */ /* 0x000fcc0000000000 */
[----:B------:R-:W-:Y:S03]  /*1aa0*/  HGMMA.64x128x16.F32 R24, gdesc[UR8], R24, gsb0 ;  /* 0x01e00000081879f0 */ /* 0x000fe60008000818 */
[----:B------:R-:W-:Y:S02]  /*1ab0*/  WARPGROUP.DEPBAR.LE gsb0, 0x0 ;  /* 0x00008000000079c5 */ /* 0x000fe40000010000 */
[----:B------:R-:W-:-:S07]  /*1ac0*/  WARPGROUP.ARRIVE ;  /* 0x00000000000079c5 */ /* 0x000fce0000000000 */
        /* <DEDUP_REMOVED lines=26> */
[----:B------:R-:W-:Y:S01]  /*1c70*/  FMUL.FTZ R26, R26, UR6 ;  /* 0x000000061a1a7c20 */ /* 0x000fe20008410000 */
[----:B------:R-:W-:Y:S01]  /*1c80*/  FMUL.FTZ R27, R27, UR6 ;  /* 0x000000061b1b7c20 */ /* 0x000fe20008410000 */
[----:B------:R-:W-:Y:S01]  /*1c90*/  FMUL.FTZ R30, R30, UR6 ;  /* 0x000000061e1e7c20 */ /* 0x000fe20008410000 */
[----:B------:R-:W-:Y:S01]  /*1ca0*/  FMUL.FTZ R31, R31, UR6 ;  /* 0x000000061f1f7c20 */ /* 0x000fe20008410000 */
[----:B------:R-:W-:Y:S01]  /*1cb0*/  FMUL.FTZ R34, R34, UR6 ;  /* 0x0000000622227c20 */ /* 0x000fe20008410000 */
[----:B------:R-:W-:Y:S01]  /*1cc0*/  FMUL.FTZ R24, R24, UR6 ;  /* 0x0000000618187c20 */ /* 0x000fe20008410000 */
[----:B------:R-:W0:Y:S01]  /*1cd0*/  MUFU.TANH R26, R26 ;  /* 0x0000001a001a7308 */ /* 0x000e220000002400 */
[----:B------:R-:W-:Y:S01]  /*1ce0*/  FMUL.FTZ R35, R35, UR6 ;  /* 0x0000000623237c20 */ /* 0x000fe20008410000 */
[----:B------:R-:W-:Y:S01]  /*1cf0*/  FMUL.FTZ R25, R25, UR6 ;  /* 0x0000000619197c20 */ /* 0x000fe20008410000 */
[----:B------:R-:W-:Y:S01]  /*1d00*/  FMUL.FTZ R38, R38, UR6 ;  /* 0x0000000626267c20 */ /* 0x000fe20008410000 */
[----:B------:R-:W-:Y:S01]  /*1d10*/  FMUL.FTZ R28, R28, UR6 ;  /* 0x000000061c1c7c20 */ /* 0x000fe20008410000 */
[----:B------:R-:W-:Y:S01]  /*1d20*/  FMUL.FTZ R39, R39, UR6 ;  /* 0x0000000627277c20 */ /* 0x000fe20008410000 */
[----:B------:R-:W-:Y:S01]  /*1d30*/  FMUL.FTZ R29, R29, UR6 ;  /* 0x000000061d1d7c20 */ /* 0x000fe20008410000 */
[----:B------:R-:W-:Y:S01]  /*1d40*/  FMUL.FTZ R32, R32, UR6 ;  /* 0x0000000620207c20 */ /* 0x000fe20008410000 */
[----:B------:R-:W2:Y:S01]  /*1d50*/  MUFU.TANH R27, R27 ;  /* 0x0000001b001b7308 */ /* 0x000ea20000002400 */
[----:B------:R-:W-:Y:S01]  /*1d60*/  FMUL.FTZ R42, R42, UR6 ;  /* 0x000000062a2a7c20 */ /* 0x000fe20008410000 */
[----:B------:R-:W-:Y:S01]  /*1d70*/  FMUL.FTZ R43, R43, UR6 ;  /* 0x000000062b2b7c20 */ /* 0x000fe20008410000 */
[----:B------:R-:W-:Y:S01]  /*1d80*/  FMUL.FTZ R33, R33, UR6 ;  /* 0x0000000621217c20 */ /* 0x000fe20008410000 */
[----:B------:R-:W-:Y:S01]  /*1d90*/  FMUL.FTZ R36, R36, UR6 ;  /* 0x0000000624247c20 */ /* 0x000fe20008410000 */
[----:B------:R-:W-:Y:S01]  /*1da0*/  FMUL.FTZ R46, R46, UR6 ;  /* 0x000000062e2e7c20 */ /* 0x000fe20008410000 */
[----:B------:R-:W-:Y:S01]  /*1db0*/  FMUL.FTZ R47, R47, UR6 ;  /* 0x000000062f2f7c20 */ /* 0x000fe20008410000 */
[----:B------:R-:W-:Y:S01]  /*1dc0*/  FMUL.FTZ R37, R37, UR6 ;  /* 0x0000000625257c20 */ /* 0x000fe20008410000 */
[----:B------:R-:W3:Y:S01]  /*1dd0*/  MUFU.TANH R30, R30 ;  /* 0x0000001e001e7308 */ /* 0x000ee20000002400 */
[----:B0-----:R-:W-:Y:S01]  /*1de0*/  FSEL R12, R26, -INF , P2 ;  /* 0xff8000001a0c7808 */ /* 0x001fe20001000000 */
[----:B------:R-:W-:Y:S01]  /*1df0*/  FMUL.FTZ R40, R40, UR6 ;  /* 0x0000000628287c20 */ /* 0x000fe20008410000 */
[----:B------:R-:W-:Y:S01]  /*1e00*/  FMUL.FTZ R50, R50, UR6 ;  /* 0x0000000632327c20 */ /* 0x000fe20008410000 */
[----:B------:R-:W-:Y:S01]  /*1e10*/  FMUL.FTZ R51, R51, UR6 ;  /* 0x0000000633337c20 */ /* 0x000fe20008410000 */
[----:B------:R-:W-:Y:S01]  /*1e20*/  FMUL.FTZ R41, R41, UR6 ;  /* 0x0000000629297c20 */ /* 0x000fe20008410000 */
[----:B------:R-:W-:Y:S01]  /*1e30*/  FMUL.FTZ R44, R44, UR6 ;  /* 0x000000062c2c7c20 */ /* 0x000fe20008410000 */
[----:B------:R-:W-:Y:S01]  /*1e40*/  FMUL.FTZ R54, R54, UR6 ;  /* 0x0000000636367c20 */ /* 0x000fe20008410000 */
[----:B------:R-:W0:Y:S01]  /*1e50*/  MUFU.TANH R31, R31 ;  /* 0x0000001f001f7308 */ /* 0x000e220000002400 */
[----:B--2---:R-:W-:Y:S01]  /*1e60*/  FSEL R27, R27, -INF , P3 ;  /* 0xff8000001b1b7808 */ /* 0x004fe20001800000 */
[----:B------:R-:W-:Y:S01]  /*1e70*/  FMUL.FTZ R45, R45, UR6 ;  /* 0x000000062d2d7c20 */ /* 0x000fe20008410000 */
[----:B------:R-:W-:Y:S01]  /*1e80*/  FMUL.FTZ R55, R55, UR6 ;  /* 0x0000000637377c20 */ /* 0x000fe20008410000 */
[----:B------:R-:W-:Y:S01]  /*1e90*/  FMUL.FTZ R48, R48, UR6 ;  /* 0x0000000630307c20 */ /* 0x000fe20008410000 */
[----:B------:R-:W-:Y:S01]  /*1ea0*/  FMNMX.FTZ R9, R12, R27, !PT ;  /* 0x0000001b0c097209 */ /* 0x000fe20007810000 */
[----:B------:R-:W-:Y:S01]  /*1eb0*/  FMUL.FTZ R58, R58, UR6 ;  /* 0x000000063a3a7c20 */ /* 0x000fe20008410000 */
[----:B------:R-:W-:Y:S01]  /*1ec0*/  FMUL.FTZ R49, R49, UR6 ;  /* 0x0000000631317c20 */ /* 0x000fe20008410000 */
[----:B------:R-:W2:Y:S01]  /*1ed0*/  MUFU.TANH R6, R24 ;  /* 0x0000001800067308 */ /* 0x000ea20000002400 */
[----:B---3--:R-:W-:Y:S01]  /*1ee0*/  FSEL R88, R30, -INF , P6 ;  /* 0xff8000001e587808 */ /* 0x008fe20003000000 */
[----:B------:R-:W-:Y:S01]  /*1ef0*/  FMUL.FTZ R59, R59, UR6 ;  /* 0x000000063b3b7c20 */ /* 0x000fe20008410000 */
[----:B------:R-:W-:Y:S01]  /*1f00*/  FMUL.FTZ R52, R52, UR6 ;  /* 0x0000000634347c20 */ /* 0x000fe20008410000 */
[----:B------:R-:W-:Y:S01]  /*1f10*/  FMUL.FTZ R62, R62, UR6 ;  /* 0x000000063e3e7c20 */ /* 0x000fe20008410000 */
[----:B------:R-:W-:Y:S01]  /*1f20*/  FMNMX.FTZ R9, R88, R9, !PT ;  /* 0x0000000958097209 */ /* 0x000fe20007810000 */
[----:B------:R-:W-:Y:S01]  /*1f30*/  FMUL.FTZ R53, R53, UR6 ;  /* 0x0000000635357c20 */ /* 0x000fe20008410000 */
[----:B------:R-:W-:Y:S01]  /*1f40*/  FMUL.FTZ R63, R63, UR6 ;  /* 0x000000063f3f7c20 */ /* 0x000fe20008410000 */
[----:B------:R-:W3:Y:S01]  /*1f50*/  MUFU.TANH R34, R34 ;  /* 0x0000002200227308 */ /* 0x000ee20000002400 */
[----:B0-----:R-:W-:Y:S01]  /*1f60*/  FSEL R90, R31, -INF , P5 ;  /* 0xff8000001f5a7808 */ /* 0x001fe20002800000 */
[----:B------:R-:W-:Y:S01]  /*1f70*/  FMUL.FTZ R56, R56, UR6 ;  /* 0x0000000638387c20 */ /* 0x000fe20008410000 */
[----:B------:R-:W-:Y:S01]  /*1f80*/  FMUL.FTZ R66, R66, UR6 ;  /* 0x0000000642427c20 */ /* 0x000fe20008410000 */
[----:B------:R-:W-:Y:S01]  /*1f90*/  FMUL.FTZ R57, R57, UR6 ;  /* 0x0000000639397c20 */ /* 0x000fe20008410000 */
[----:B------:R-:W-:Y:S01]  /*1fa0*/  FMNMX.FTZ R9, R90, R9, !PT ;  /* 0x000000095a097209 */ /* 0x000fe20007810000 */
[----:B------:R-:W-:Y:S01]  /*1fb0*/  FMUL.FTZ R67, R67, UR6 ;  /* 0x0000000643437c20 */ /* 0x000fe20008410000 */
[----:B------:R-:W-:Y:S01]  /*1fc0*/  FMUL.FTZ R60, R60, UR6 ;  /* 0x000000063c3c7c20 */ /* 0x000fe20008410000 */
[----:B-1----:R-:W0:Y:S01]  /*1fd0*/  MUFU.TANH R3, R25 ;  /* 0x0000001900037308 */ /* 0x002e220000002400 */
[----:B--2---:R-:W-:Y:S01]  /*1fe0*/  FSEL R6, R6, -INF , P2 ;  /* 0xff80000006067808 */ /* 0x004fe20001000000 */
[----:B------:R-:W-:Y:S01]  /*1ff0*/  FMUL.FTZ R70, R70, UR6 ;  /* 0x0000000646467c20 */ /* 0x000fe20008410000 */
[----:B------:R-:W-:Y:S01]  /*2000*/  ISETP.GT.AND P2, PT, R7, 0x11, PT ;  /* 0x000000110700780c */ /* 0x000fe20003f44270 */
[----:B------:R-:W-:Y:S01]  /*2010*/  FMUL.FTZ R61, R61, UR6 ;  /* 0x000000063d3d7c20 */ /* 0x000fe20008410000 */
[----:B------:R-:W-:Y:S01]  /*2020*/  FMUL.FTZ R71, R71, UR6 ;  /* 0x0000000647477c20 */ /* 0x000fe20008410000 */
[----:B------:R-:W-:Y:S01]  /*2030*/  FMUL.FTZ R65, R65, UR6 ;  /* 0x0000000641417c20 */ /* 0x000fe20008410000 */
[----:B------:R-:W-:Y:S01]  /*2040*/  FMUL.FTZ R74, R74, UR6 ;  /* 0x000000064a4a7c20 */ /* 0x000fe20008410000 */
[----:B------:R-:W1:Y:S01]  /*2050*/  MUFU.TANH R35, R35 ;  /* 0x0000002300237308 */ /* 0x000e620000002400 */
[----:B---3--:R-:W-:Y:S01]  /*2060*/  FSEL R92, R34, -INF , P4 ;  /* 0xff800000225c7808 */ /* 0x008fe20002000000 */
[----:B------:R-:W-:Y:S01]  /*2070*/  FMUL.FTZ R64, R64, UR6 ;  /* 0x0000000640407c20 */ /* 0x000fe20008410000 */
[----:B------:R-:W-:Y:S01]  /*2080*/  FMUL.FTZ R75, R75, UR6 ;  /* 0x000000064b4b7c20 */ /* 0x000fe20008410000 */
[----:B------:R-:W-:Y:S01]  /*2090*/  FMUL.FTZ R68, R68, UR6 ;  /* 0x0000000644447c20 */ /* 0x000fe20008410000 */
[----:B------:R-:W-:Y:S01]  /*20a0*/  FMNMX.FTZ R9, R92, R9, !PT ;  /* 0x000000095c097209 */ /* 0x000fe20007810000 */
[----:B------:R-:W-:Y:S01]  /*20b0*/  FMUL.FTZ R78, R78, UR6 ;  /* 0x000000064e4e7c20 */ /* 0x000fe20008410000 */
[----:B------:R-:W-:Y:S01]  /*20c0*/  FMUL.FTZ R69, R69, UR6 ;  /* 0x0000000645457c20 */ /* 0x000fe20008410000 */
[----:B------:R-:W2:Y:S01]  /*20d0*/  MUFU.TANH R8, R28 ;  /* 0x0000001c00087308 */ /* 0x000ea20000002400 */
[----:B0-----:R-:W-:Y:S01]  /*20e0*/  FSEL R3, R3, -INF , P3 ;  /* 0xff80000003037808 */ /* 0x001fe20001800000 */
[----:B------:R-:W-:Y:S01]  /*20f0*/  FMUL.FTZ R79, R79, UR6 ;  /* 0x000000064f4f7c20 */ /* 0x000fe20008410000 */
[----:B------:R-:W-:Y:S01]  /*2100*/  ISETP.GT.AND P3, PT, R7, 0x18, PT ;  /* 0x000000180700780c */ /* 0x000fe20003f64270 */
[----:B------:R-:W-:Y:S01]  /*2110*/  FMUL.FTZ R72, R72, UR6 ;  /* 0x0000000648487c20 */ /* 0x000fe20008410000 */
[----:B------:R-:W-:Y:S01]  /*2120*/  FMUL.FTZ R82, R82, UR6 ;  /* 0x0000000652527c20 */ /* 0x000fe20008410000 */
[----:B------:R-:W-:Y:S01]  /*2130*/  FMUL.FTZ R73, R73, UR6 ;  /* 0x0000000649497c20 */ /* 0x000fe20008410000 */
[----:B------:R-:W-:Y:S01]  /*2140*/  FMUL.FTZ R83, R83, UR6 ;  /* 0x0000000653537c20 */ /* 0x000fe20008410000 */
[----:B------:R-:W0:Y:S01]  /*2150*/  MUFU.TANH R38, R38 ;  /* 0x0000002600267308 */ /* 0x000e220000002400 */
[----:B-1----:R-:W-:Y:S01]  /*2160*/  FSEL R94, R35, -INF , P2 ;  /* 0xff800000235e7808 */ /* 0x002fe20001000000 */
[----:B------:R-:W-:Y:S01]  /*2170*/  FMUL.FTZ R76, R76, UR6 ;  /* 0x000000064c4c7c20 */ /* 0x000fe20008410000 */
[----:B------:R-:W-:Y:S01]  /*2180*/  FMUL.FTZ R86, R86, UR6 ;  /* 0x0000000656567c20 */ /* 0x000fe20008410000 */
[----:B------:R-:W-:Y:S01]  /*2190*/  FMUL.FTZ R87, R87, UR6 ;  /* 0x0000000657577c20 */ /* 0x000fe20008410000 */
[----:B------:R-:W-:Y:S01]  /*21a0*/  FMNMX.FTZ R9, R94, R9, !PT ;  /* 0x000000095e097209 */ /* 0x000fe20007810000 */
[----:B------:R-:W-:Y:S01]  /*21b0*/  FMUL.FTZ R77, R77, UR6 ;  /* 0x000000064d4d7c20 */ /* 0x000fe20008410000 */
[----:B------:R-:W-:Y:S01]  /*21c0*/  FMUL.FTZ R80, R80, UR6 ;  /* 0x0000000650507c20 */ /* 0x000fe20008410000 */
[----:B------:R-:W1:Y:S01]  /*21d0*/  MUFU.TANH R14, R29 ;  /* 0x0000001d000e7308 */ /* 0x000e620000002400 */
[----:B--2---:R-:W-:Y:S01]  /*21e0*/  FSEL R8, R8, -INF , P6 ;  /* 0xff80000008087808 */ /* 0x004fe20003000000 */
[----:B------:R-:W-:Y:S01]  /*21f0*/  FMUL.FTZ R81, R81, UR6 ;  /* 0x0000000651517c20 */ /* 0x000fe20008410000 */
[----:B------:R-:W-:Y:S01]  /*2200*/  ISETP.GT.AND P6, PT, R7, 0x19, PT ;  /* 0x000000190700780c */ /* 0x000fe20003fc4270 */
[----:B------:R-:W-:Y:S01]  /*2210*/  FMUL.FTZ R84, R84, UR6 ;  /* 0x0000000654547c20 */ /* 0x000fe20008410000 */
[----:B------:R-:W-:-:S03]  /*2220*/  FMUL.FTZ R85, R85, UR6 ;  /* 0x0000000655557c20 */ /* 0x000fc60008410000 */
[----:B------:R-:W2:Y:S01]  /*2230*/  MUFU.TANH R39, R39 ;  /* 0x0000002700277308 */ /* 0x000ea20000002400 */
[----:B0-----:R-:W-:-:S04]  /*2240*/  FSEL R96, R38, -INF , P3 ;  /* 0xff80000026607808 */ /* 0x001fc80001800000 */
[----:B------:R-:W-:-:S03]  /*2250*/  FMNMX.FTZ R9, R96, R9, !PT ;  /* 0x0000000960097209 */ /* 0x000fc60007810000 */
[----:B------:R-:W0:Y:S01]  /*2260*/  MUFU.TANH R32, R32 ;  /* 0x0000002000207308 */ /* 0x000e220000002400 */
[----:B-1----:R-:W-:Y:S02]  /*2270*/  FSEL R14, R14, -INF , P5 ;  /* 0xff8000000e0e7808 */ /* 0x002fe40002800000 */
[----:B------:R-:W-:-:S05]  /*2280*/  ISETP.GT.AND P5, PT, R7, 0x20, PT ;  /* 0x000000200700780c */ /* 0x000fca0003fa4270 */
[----:B------:R-:W1:Y:S01]  /*2290*/  MUFU.TANH R42, R42 ;  /* 0x0000002a002a7308 */ /* 0x000e620000002400 */
[----:B--2---:R-:W-:-:S04]  /*22a0*/  FSEL R98, R39, -INF , P6 ;  /* 0xff80000027627808 */ /* 0x004fc80003000000 */
[----:B------:R-:W-:-:S03]  /*22b0*/  FMNMX.FTZ R9, R98, R9, !PT ;  /* 0x0000000962097209 */ /* 0x000fc60007810000 */
[----:B------:R-:W2:Y:S01]  /*22c0*/  MUFU.TANH R20, R33 ;  /* 0x0000002100147308 */ /* 0x000ea20000002400 */
[----:B0-----:R-:W-:Y:S02]  /*22d0*/  FSEL R18, R32, -INF , P4 ;  /* 0xff80000020127808 */ /* 0x001fe40002000000 */
[----:B------:R-:W-:-:S05]  /*22e0*/  ISETP.GT.AND P4, PT, R7, 0x21, PT ;  /* 0x000000210700780c */ /* 0x000fca0003f84270 */
[----:B------:R-:W0:Y:S01]  /*22f0*/  MUFU.TANH R43, R43 ;  /* 0x0000002b002b7308 */ /* 0x000e220000002400 */
[----:B-1----:R-:W-:-:S04]  /*2300*/  FSEL R100, R42, -INF , P5 ;  /* 0xff8000002a647808 */ /* 0x002fc80002800000 */
[----:B------:R-:W-:-:S03]  /*2310*/  FMNMX.FTZ R9, R100, R9, !PT ;  /* 0x0000000964097209 */ /* 0x000fc60007810000 */
[----:B------:R-:W1:Y:S01]  /*2320*/  MUFU.TANH R36, R36 ;  /* 0x0000002400247308 */ /* 0x000e620000002400 */
[----:B--2---:R-:W-:Y:S02]  /*2330*/  FSEL R20, R20, -INF , P2 ;  /* 0xff80000014147808 */ /* 0x004fe40001000000 */
[----:B------:R-:W-:-:S05]  /*2340*/  ISETP.GT.AND P2, PT, R7, 0x28, PT ;  /* 0x000000280700780c */ /* 0x000fca0003f44270 */
        /* <DEDUP_REMOVED lines=130> */
[----:B-1----:R-:W-:-:S04]  /*2b70*/  FSEL R144, R87, -INF , P2 ;  /* 0xff80000057907808 */ /* 0x002fc80001000000 */
[----:B------:R-:W-:Y:S01]  /*2b80*/  FMNMX.FTZ R7, R144, R9, !PT ;  /* 0x0000000990077209 */ /* 0x000fe20007810000 */
[----:B------:R-:W-:Y:S02]  /*2b90*/  IMAD.U32 R9, RZ, RZ, UR7 ;  /* 0x00000007ff097e24 */ /* 0x000fe4000f8e00ff */
[----:B------:R-:W1:Y:S01]  /*2ba0*/  MUFU.TANH R81, R81 ;  /* 0x0000005100517308 */ /* 0x000e620000002400 */
[----:B--2---:R-:W-:Y:S01]  /*2bb0*/  FSEL R82, R77, -INF , P6 ;  /* 0xff8000004d527808 */ /* 0x004fe20003000000 */
[----:B------:R-:W2:Y:S06]  /*2bc0*/  SHFL.BFLY PT, R10, R7, 0x2, 0x1f ;  /* 0x0c401f00070a7f89 */ /* 0x000eac00000e0000 */
[----:B------:R-:W3:Y:S01]  /*2bd0*/  MUFU.TANH R84, R84 ;  /* 0x0000005400547308 */ /* 0x000ee20000002400 */
[----:B0-----:R-:W-:-:S07]  /*2be0*/  FSEL R80, R80, -INF , P5 ;  /* 0xff80000050507808 */ /* 0x001fce0002800000 */
[----:B------:R-:W0:Y:S01]  /*2bf0*/  MUFU.TANH R85, R85 ;  /* 0x0000005500557308 */ /* 0x000e220000002400 */
[----:B-1----:R-:W-:Y:S02]  /*2c00*/  FSEL R86, R81, -INF , P4 ;  /* 0xff80000051567808 */ /* 0x002fe40002000000 */
[----:B---3--:R-:W-:Y:S02]  /*2c10*/  FSEL R84, R84, -INF , P3 ;  /* 0xff80000054547808 */ /* 0x008fe40001800000 */
[----:B--2---:R-:W-:Y:S02]  /*2c20*/  FMNMX.FTZ R13, R7, R10, !PT ;  /* 0x0000000a070d7209 */ /* 0x004fe40007810000 */
[----:B------:R-:W-:-:S03]  /*2c30*/  FMNMX.FTZ R7, R6, R3, !PT ;  /* 0x0000000306077209 */ /* 0x000fc60007810000 */
[----:B------:R-:W1:Y:S01]  /*2c40*/  SHFL.BFLY PT, R10, R13, 0x1, 0x1f ;  /* 0x0c201f000d0a7f89 */ /* 0x000e6200000e0000 */
[----:B------:R-:W-:-:S04]  /*2c50*/  FMNMX.FTZ R7, R8, R7, !PT ;  /* 0x0000000708077209 */ /* 0x000fc80007810000 */
[----:B------:R-:W-:-:S04]  /*2c60*/  FMNMX.FTZ R7, R14, R7, !PT ;  /* 0x000000070e077209 */ /* 0x000fc80007810000 */
[----:B------:R-:W-:-:S04]  /*2c70*/  FMNMX.FTZ R7, R18, R7, !PT ;  /* 0x0000000712077209 */ /* 0x000fc80007810000 */
[----:B------:R-:W-:-:S04]  /*2c80*/  FMNMX.FTZ R7, R20, R7, !PT ;  /* 0x0000000714077209 */ /* 0x000fc80007810000 */
[----:B------:R-:W-:-:S04]  /*2c90*/  FMNMX.FTZ R7, R22, R7, !PT ;  /* 0x0000000716077209 */ /* 0x000fc80007810000 */
[----:B------:R-:W-:Y:S02]  /*2ca0*/  FMNMX.FTZ R7, R24, R7, !PT ;  /* 0x0000000718077209 */ /* 0x000fe40007810000 */
[----:B-1----:R-:W-:Y:S02]  /*2cb0*/  FMNMX.FTZ R10, R13, R10, !PT ;  /* 0x0000000a0d0a7209 */ /* 0x002fe40007810000 */
[----:B------:R-:W-:Y:S02]  /*2cc0*/  FMNMX.FTZ R7, R26, R7, !PT ;  /* 0x000000071a077209 */ /* 0x000fe40007810000 */
[C---:B------:R-:W-:Y:S01]  /*2cd0*/  FSETP.NEU.FTZ.AND P0, PT, R10.reuse, -INF , PT ;  /* 0xff8000000a00780b */ /* 0x040fe20003f1d000 */
[----:B------:R-:W-:Y:S01]  /*2ce0*/  FMUL.FTZ R15, R10, R9 ;  /* 0x000000090a0f7220 */ /* 0x000fe20000410000 */
[----:B------:R-:W-:-:S04]  /*2cf0*/  FMNMX.FTZ R7, R28, R7, !PT ;  /* 0x000000071c077209 */ /* 0x000fc80007810000 */
[----:B------:R-:W-:Y:S02]  /*2d00*/  FMNMX.FTZ R7, R30, R7, !PT ;  /* 0x000000071e077209 */ /* 0x000fe40007810000 */
[----:B------:R-:W-:Y:S02]  /*2d10*/  FSEL R15, R15, RZ, P0 ;  /* 0x000000ff0f0f7208 */ /* 0x000fe40000000000 */
[----:B------:R-:W-:Y:S02]  /*2d20*/  FMNMX.FTZ R7, R32, R7, !PT ;  /* 0x0000000720077209 */ /* 0x000fe40007810000 */
[----:B------:R-:W-:Y:S01]  /*2d30*/  ISETP.NE.AND P0, PT, R11, RZ, PT ;  /* 0x000000ff0b00720c */ /* 0x000fe20003f05270 */
[--C-:B------:R-:W-:Y:S01]  /*2d40*/  FFMA.FTZ R183, R88, R9, -R15.reuse ;  /* 0x0000000958b77223 */ /* 0x100fe2000001080f */
[----:B------:R-:W-:Y:S01]  /*2d50*/  FMNMX.FTZ R7, R34, R7, !PT ;  /* 0x0000000722077209 */ /* 0x000fe20007810000 */
[-CC-:B------:R-:W-:Y:S01]  /*2d60*/  FFMA.FTZ R181, R12, R9.reuse, -R15.reuse ;  /* 0x000000090cb57223 */ /* 0x180fe2000001080f */
[----:B0-----:R-:W-:Y:S01]  /*2d70*/  FSEL R88, R85, -INF , P2 ;  /* 0xff80000055587808 */ /* 0x001fe20001000000 */
[--C-:B------:R-:W-:Y:S01]  /*2d80*/  FFMA.FTZ R64, R27, R9, -R15.reuse ;  /* 0x000000091b407223 */ /* 0x100fe2000001080f */
[----:B------:R-:W-:Y:S01]  /*2d90*/  FMNMX.FTZ R7, R36, R7, !PT ;  /* 0x0000000724077209 */ /* 0x000fe20007810000 */
[-CC-:B------:R-:W-:Y:S01]  /*2da0*/  FFMA.FTZ R66, R90, R9.reuse, -R15.reuse ;  /* 0x000000095a427223 */ /* 0x180fe2000001080f */
[----:B------:R-:W-:Y:S01]  /*2db0*/  MUFU.EX2 R183, R183 ;  /* 0x000000b700b77308 */ /* 0x000fe20000000800 */
[--C-:B------:R-:W-:Y:S01]  /*2dc0*/  FFMA.FTZ R177, R92, R9, -R15.reuse ;  /* 0x000000095cb17223 */ /* 0x100fe2000001080f */
[----:B------:R-:W-:Y:S01]  /*2dd0*/  FMNMX.FTZ R7, R38, R7, !PT ;  /* 0x0000000726077209 */ /* 0x000fe20007810000 */
[-CC-:B------:R-:W-:Y:S01]  /*2de0*/  FFMA.FTZ R68, R94, R9.reuse, -R15.reuse ;  /* 0x000000095e447223 */ /* 0x180fe2000001080f */
[-CC-:B------:R-:W-:Y:S01]  /*2df0*/  FFMA.FTZ R179, R96, R9.reuse, -R15.reuse ;  /* 0x0000000960b37223 */ /* 0x180fe2000001080f */
        /* <DEDUP_REMOVED lines=11> */
[----:B------:R-:W0:Y:S01]  /*2eb0*/  MUFU.EX2 R64, R64 ;  /* 0x0000004000407308 */ /* 0x000e220000000800 */
[--C-:B------:R-:W-:Y:S01]  /*2ec0*/  FFMA.FTZ R171, R112, R9, -R15.reuse ;  /* 0x0000000970ab7223 */ /* 0x100fe2000001080f */
[----:B------:R-:W-:Y:S01]  /*2ed0*/  FMNMX.FTZ R7, R46, R7, !PT ;  /* 0x000000072e077209 */ /* 0x000fe20007810000 */
[-CC-:B------:R-:W-:Y:S01]  /*2ee0*/  FFMA.FTZ R114, R114, R9.reuse, -R15.reuse ;  /* 0x0000000972727223 */ /* 0x180fe2000001080f */
[-CC-:B------:R-:W-:Y:S01]  /*2ef0*/  FFMA.FTZ R116, R116, R9.reuse, -R15.reuse ;  /* 0x0000000974747223 */ /* 0x180fe2000001080f */
[--C-:B------:R-:W-:Y:S01]  /*2f00*/  FFMA.FTZ R118, R118, R9, -R15.reuse ;  /* 0x0000000976767223 */ /* 0x100fe2000001080f */
[----:B------:R-:W-:Y:S01]  /*2f10*/  FMNMX.FTZ R7, R48, R7, !PT ;  /* 0x0000000730077209 */ /* 0x000fe20007810000 */
[-CC-:B------:R-:W-:Y:S01]  /*2f20*/  FFMA.FTZ R120, R120, R9.reuse, -R15.reuse ;  /* 0x0000000978787223 */ /* 0x180fe2000001080f */
[----:B------:R-:W1:Y:S01]  /*2f30*/  MUFU.EX2 R66, R66 ;  /* 0x0000004200427308 */ /* 0x000e620000000800 */
[--C-:B------:R-:W-:Y:S01]  /*2f40*/  FFMA.FTZ R122, R122, R9, -R15.reuse ;  /* 0x000000097a7a7223 */ /* 0x100fe2000001080f */
[----:B------:R-:W-:Y:S01]  /*2f50*/  FMNMX.FTZ R7, R50, R7, !PT ;  /* 0x0000000732077209 */ /* 0x000fe20007810000 */
[-CC-:B------:R-:W-:Y:S01]  /*2f60*/  FFMA.FTZ R124, R124, R9.reuse, -R15.reuse ;  /* 0x000000097c7c7223 */ /* 0x180fe2000001080f */
[-CC-:B------:R-:W-:Y:S01]  /*2f70*/  FFMA.FTZ R126, R126, R9.reuse, -R15.reuse ;  /* 0x000000097e7e7223 */ /* 0x180fe2000001080f */
[--C-:B------:R-:W-:Y:S01]  /*2f80*/  FFMA.FTZ R128, R128, R9, -R15.reuse ;  /* 0x0000000980807223 */ /* 0x100fe2000001080f */
[----:B------:R-:W-:Y:S01]  /*2f90*/  FMNMX.FTZ R7, R52, R7, !PT ;  /* 0x0000000734077209 */ /* 0x000fe20007810000 */
[-CC-:B------:R-:W-:Y:S01]  /*2fa0*/  FFMA.FTZ R130, R130, R9.reuse, -R15.reuse ;  /* 0x0000000982827223 */ /* 0x180fe2000001080f */
[----:B------:R-:W2:Y:S01]  /*2fb0*/  MUFU.EX2 R177, R177 ;  /* 0x000000b100b17308 */ /* 0x000ea20000000800 */
[--C-:B------:R-:W-:Y:S01]  /*2fc0*/  FFMA.FTZ R132, R132, R9, -R15.reuse ;  /* 0x0000000984847223 */ /* 0x100fe2000001080f */
[----:B------:R-:W-:Y:S01]  /*2fd0*/  FMNMX.FTZ R7, R54, R7, !PT ;  /* 0x0000000736077209 */ /* 0x000fe20007810000 */
[-CC-:B------:R-:W-:Y:S01]  /*2fe0*/  FFMA.FTZ R134, R134, R9.reuse, -R15.reuse ;  /* 0x0000000986867223 */ /* 0x180fe2000001080f */
[-CC-:B------:R-:W-:Y:S01]  /*2ff0*/  FFMA.FTZ R78, R78, R9.reuse, -R15.reuse ;  /* 0x000000094e4e7223 */ /* 0x180fe2000001080f */
[--C-:B------:R-:W-:Y:S01]  /*3000*/  FFMA.FTZ R136, R136, R9, -R15.reuse ;  /* 0x0000000988887223 */ /* 0x100fe2000001080f */
[----:B------:R-:W-:Y:S01]  /*3010*/  FMNMX.FTZ R7, R56, R7, !PT ;  /* 0x0000000738077209 */ /* 0x000fe20007810000 */
[-CC-:B------:R-:W-:Y:S01]  /*3020*/  FFMA.FTZ R138, R138, R9.reuse, -R15.reuse ;  /* 0x000000098a8a7223 */ /* 0x180fe2000001080f */
[----:B------:R-:W3:Y:S01]  /*3030*/  MUFU.EX2 R68, R68 ;  /* 0x0000004400447308 */ /* 0x000ee20000000800 */
[--C-:B------:R-:W-:Y:S01]  /*3040*/  FFMA.FTZ R140, R140, R9, -R15.reuse ;  /* 0x000000098c8c7223 */ /* 0x100fe2000001080f */
[----:B------:R-:W-:Y:S01]  /*3050*/  FMNMX.FTZ R7, R58, R7, !PT ;  /* 0x000000073a077209 */ /* 0x000fe20007810000 */
[-CC-:B------:R-:W-:Y:S01]  /*3060*/  FFMA.FTZ R142, R142, R9.reuse, -R15.reuse ;  /* 0x000000098e8e7223 */ /* 0x180fe2000001080f */
[----:B------:R-:W-:Y:S01]  /*3070*/  FFMA.FTZ R15, R144, R9, -R15 ;  /* 0x00000009900f7223 */ /* 0x000fe2000001080f */
[--C-:B------:R-:W-:Y:S01]  /*3080*/  IMAD.MOV.U32 R144, RZ, RZ, R151.reuse ;  /* 0x000000ffff907224 */ /* 0x100fe200078e0097 */
[----:B------:R-:W-:Y:S01]  /*3090*/  FMNMX.FTZ R7, R60, R7, !PT ;  /* 0x000000073c077209 */ /* 0x000fe20007810000 */
[--C-:B------:R-:W-:Y:S01]  /*30a0*/  IMAD.MOV.U32 R112, RZ, RZ, R151.reuse ;  /* 0x000000ffff707224 */ /* 0x100fe200078e0097 */
[----:B------:R-:W4:Y:S01]  /*30b0*/  MUFU.EX2 R179, R179 ;  /* 0x000000b300b37308 */ /* 0x000f220000000800 */
[----:B------:R-:W-:Y:S01]  /*30c0*/  MOV R110, R151 ;  /* 0x00000097006e7202 */ /* 0x000fe20000000f00 */
[--C-:B------:R-:W-:Y:S01]  /*30d0*/  IMAD.MOV.U32 R108, RZ, RZ, R151.reuse ;  /* 0x000000ffff6c7224 */ /* 0x100fe200078e0097 */
[----:B------:R-:W-:Y:S01]  /*30e0*/  FMNMX.FTZ R7, R62, R7, !PT ;  /* 0x000000073e077209 */ /* 0x000fe20007810000 */
[--C-:B------:R-:W-:Y:S01]  /*30f0*/  IMAD.MOV.U32 R104, RZ, RZ, R151.reuse ;  /* 0x000000ffff687224 */ /* 0x100fe200078e0097 */
[----:B------:R-:W-:Y:S01]  /*3100*/  MOV R106, R151 ;  /* 0x00000097006a7202 */ /* 0x000fe20000000f00 */
[--C-:B------:R-:W-:Y:S01]  /*3110*/  IMAD.MOV.U32 R100, RZ, RZ, R151.reuse ;  /* 0x000000ffff647224 */ /* 0x100fe200078e0097 */
[----:B------:R-:W-:Y:S01]  /*3120*/  FMNMX.FTZ R7, R82, R7, !PT ;  /* 0x0000000752077209 */ /* 0x000fe20007810000 */
[----:B------:R-:W-:Y:S01]  /*3130*/  MUFU.EX2 R70, R70 ;  /* 0x0000004600467308 */ /* 0x000fe20000000800 */
[----:B------:R-:W-:Y:S01]  /*3140*/  MOV R102, R151 ;  /* 0x0000009700667202 */ /* 0x000fe20000000f00 */
[--C-:B------:R-:W-:Y:S01]  /*3150*/  IMAD.MOV.U32 R96, RZ, RZ, R151.reuse ;  /* 0x000000ffff607224 */ /* 0x100fe200078e0097 */
[----:B------:R-:W-:Y:S01]  /*3160*/  FMNMX.FTZ R7, R80, R7, !PT ;  /* 0x0000000750077209 */ /* 0x000fe20007810000 */
[----:B------:R-:W-:Y:S01]  /*3170*/  IMAD.MOV.U32 R92, RZ, RZ, R151 ;  /* 0x000000ffff5c7224 */ /* 0x000fe200078e0097 */
[----:B------:R-:W-:-:S02]  /*3180*/  MOV R98, R151 ;  /* 0x0000009700627202 */ /* 0x000fc40000000f00 */
[----:B------:R-:W-:Y:S01]  /*3190*/  FMNMX.FTZ R7, R86, R7, !PT ;  /* 0x0000000756077209 */ /* 0x000fe20007810000 */
[----:B------:R-:W-:Y:S01]  /*31a0*/  MUFU.EX2 R173, R173 ;  /* 0x000000ad00ad7308 */ /* 0x000fe20000000800 */
[----:B------:R-:W-:Y:S02]  /*31b0*/  MOV R94, R151 ;  /* 0x00000097005e7202 */ /* 0x000fe40000000f00 */
[----:B------:R-:W-:Y:S02]  /*31c0*/  FMNMX.FTZ R7, R84, R7, !PT ;  /* 0x0000000754077209 */ /* 0x000fe40007810000 */
[----:B------:R-:W-:Y:S02]  /*31d0*/  MOV R90, R151 ;  /* 0x00000097005a7202 */ /* 0x000fe40000000f00 */
[----:B------:R-:W-:Y:S01]  /*31e0*/  FMNMX.FTZ R7, R88, R7, !PT ;  /* 0x0000000758077209 */ /* 0x000fe20007810000 */
[----:B------:R-:W-:Y:S04]  /*31f0*/  MUFU.EX2 R72, R72 ;  /* 0x0000004800487308 */ /* 0x000fe80000000800 */
[----:B------:R-:W5:Y:S04]  /*3200*/  SHFL.BFLY PT, R12, R7, 0x2, 0x1f ;  /* 0x0c401f00070c7f89 */ /* 0x000f6800000e0000 */
[----:B------:R-:W-:Y:S08]  /*3210*/  MUFU.EX2 R175, R175 ;  /* 0x000000af00af7308 */ /* 0x000ff00000000800 */
[----:B------:R-:W-:Y:S08]  /*3220*/  MUFU.EX2 R167, R15 ;  /* 0x0000000f00a77308 */ /* 0x000ff00000000800 */
[----:B------:R-:W-:Y:S01]  /*3230*/  MUFU.EX2 R74, R74 ;  /* 0x0000004a004a7308 */ /* 0x000fe20000000800 */
[----:B-----5:R-:W-:-:S07]  /*3240*/  FMNMX.FTZ R11, R7, R12, !PT ;  /* 0x0000000c070b7209 */ /* 0x020fce0007810000 */
[----:B------:R-:W-:Y:S01]  /*3250*/  MUFU.EX2 R169, R169 ;  /* 0x000000a900a97308 */ /* 0x000fe20000000800 */
[----:B------:R-:W5:Y:S07]  /*3260*/  SHFL.BFLY PT, R12, R11, 0x1, 0x1f ;  /* 0x0c201f000b0c7f89 */ /* 0x000f6e00000e0000 */
[----:B------:R-:W-:Y:S08]  /*3270*/  MUFU.EX2 R76, R76 ;  /* 0x0000004c004c7308 */ /* 0x000ff00000000800 */
[----:B------:R-:W-:Y:S08]  /*3280*/  MUFU.EX2 R171, R171 ;  /* 0x000000ab00ab7308 */ /* 0x000ff00000000800 */
[----:B------:R-:W-:Y:S01]  /*3290*/  MUFU.EX2 R114, R114 ;  /* 0x0000007200727308 */ /* 0x000fe20000000800 */
[----:B-----5:R-:W-:-:S04]  /*32a0*/  FMNMX.FTZ R12, R11, R12, !PT ;  /* 0x0000000c0b0c7209 */ /* 0x020fc80007810000 */
[C---:B------:R-:W-:Y:S01]  /*32b0*/  FSETP.NEU.FTZ.AND P2, PT, R12.reuse, -INF , PT ;  /* 0xff8000000c00780b */ /* 0x040fe20003f5d000 */
[----:B------:R-:W-:Y:S02]  /*32c0*/  FMUL.FTZ R7, R12, R9 ;  /* 0x000000090c077220 */ /* 0x000fe40000410000 */
[----:B------:R-:W-:Y:S03]  /*32d0*/  MUFU.EX2 R116, R116 ;  /* 0x0000007400747308 */ /* 0x000fe60000000800 */
[----:B------:R-:W-:-:S05]  /*32e0*/  FSEL R7, R7, RZ, P2 ;  /* 0x000000ff07077208 */ /* 0x000fca0001000000 */
[-CC-:B------:R-:W-:Y:S01]  /*32f0*/  FFMA.FTZ R14, R14, R9.reuse, -R7.reuse ;  /* 0x000000090e0e7223 */ /* 0x180fe20000010807 */
[-CC-:B------:R-:W-:Y:S01]  /*3300*/  FFMA.FTZ R6, R6, R9.reuse, -R7.reuse ;  /* 0x0000000906067223 */ /* 0x180fe20000010807 */
[-CC-:B------:R-:W-:Y:S01]  /*3310*/  FFMA.FTZ R3, R3, R9.reuse, -R7.reuse ;  /* 0x0000000903037223 */ /* 0x180fe20000010807 */
[-CC-:B------:R-:W-:Y:S01]  /*3320*/  FFMA.FTZ R8, R8, R9.reuse, -R7.reuse ;  /* 0x0000000908087223 */ /* 0x180fe20000010807 */
[----:B------:R0:W-:Y:S01]  /*3330*/  MUFU.EX2 R13, R14 ;  /* 0x0000000e000d7308 */ /* 0x0001e20000000800 */
[-CC-:B------:R-:W-:Y:S01]  /*3340*/  FFMA.FTZ R18, R18, R9.reuse, -R7.reuse ;  /* 0x0000000912127223 */ /* 0x180fe20000010807 */
[-CC-:B------:R-:W-:Y:S01]  /*3350*/  FFMA.FTZ R20, R20, R9.reuse, -R7.reuse ;  /* 0x0000000914147223 */ /* 0x180fe20000010807 */
[-CC-:B------:R-:W-:Y:S01]  /*3360*/  FFMA.FTZ R22, R22, R9.reuse, -R7.reuse ;  /* 0x0000000916167223 */ /* 0x180fe20000010807 */
[-CC-:B------:R-:W-:Y:S01]  /*3370*/  FFMA.FTZ R24, R24, R9.reuse, -R7.reuse ;  /* 0x0000000918187223 */ /* 0x180fe20000010807 */
[-CC-:B------:R-:W-:Y:S01]  /*3380*/  FFMA.FTZ R26, R26, R9.reuse, -R7.reuse ;  /* 0x000000091a1a7223 */ /* 0x180fe20000010807 */
[-CC-:B------:R-:W-:Y:S01]  /*3390*/  FFMA.FTZ R28, R28, R9.reuse, -R7.reuse ;  /* 0x000000091c1c7223 */ /* 0x180fe20000010807 */
[-CC-:B------:R-:W-:Y:S01]  /*33a0*/  FFMA.FTZ R30, R30, R9.reuse, -R7.reuse ;  /* 0x000000091e1e7223 */ /* 0x180fe20000010807 */
[----:B------:R5:W-:Y:S01]  /*33b0*/  MUFU.EX2 R11, R3 ;  /* 0x00000003000b7308 */ /* 0x000be20000000800 */
[----:B0-----:R-:W-:Y:S01]  /*33c0*/  FADD.FTZ R14, R181, R64 ;  /* 0x00000040b50e7221 */ /* 0x001fe20000010000 */
[-CC-:B------:R-:W-:Y:S01]  /*33d0*/  FFMA.FTZ R32, R32, R9.reuse, -R7.reuse ;  /* 0x0000000920207223 */ /* 0x180fe20000010807 */
[-CC-:B------:R-:W-:Y:S01]  /*33e0*/  FFMA.FTZ R34, R34, R9.reuse, -R7.reuse ;  /* 0x0000000922227223 */ /* 0x180fe20000010807 */
[-CC-:B------:R-:W-:Y:S01]  /*33f0*/  FFMA.FTZ R36, R36, R9.reuse, -R7.reuse ;  /* 0x0000000924247223 */ /* 0x180fe20000010807 */
[-CC-:B------:R-:W-:Y:S01]  /*3400*/  FFMA.FTZ R38, R38, R9.reuse, -R7.reuse ;  /* 0x0000000926267223 */ /* 0x180fe20000010807 */
[-CC-:B------:R-:W-:Y:S01]  /*3410*/  FFMA.FTZ R40, R40, R9.reuse, -R7.reuse ;  /* 0x0000000928287223 */ /* 0x180fe20000010807 */
[-CC-:B------:R-:W-:Y:S01]  /*3420*/  FFMA.FTZ R42, R42, R9.reuse, -R7.reuse ;  /* 0x000000092a2a7223 */ /* 0x180fe20000010807 */
[----:B------:R-:W0:Y:S01]  /*3430*/  MUFU.EX2 R6, R6 ;  /* 0x0000000600067308 */ /* 0x000e220000000800 */
[----:B-----5:R-:W-:Y:S01]  /*3440*/  FADD.FTZ R3, R183, R14 ;  /* 0x0000000eb7037221 */ /* 0x020fe20000010000 */
[-CC-:B------:R-:W-:Y:S01]  /*3450*/  FFMA.FTZ R44, R44, R9.reuse, -R7.reuse ;  /* 0x000000092c2c7223 */ /* 0x180fe20000010807 */
[-CC-:B------:R-:W-:Y:S01]  /*3460*/  FFMA.FTZ R46, R46, R9.reuse, -R7.reuse ;  /* 0x000000092e2e7223 */ /* 0x180fe20000010807 */
[-C--:B------:R-:W-:Y:S01]  /*3470*/  FFMA.FTZ R48, R48, R9.reuse, -R7 ;  /* 0x0000000930307223 */ /* 0x080fe20000010807 */
[----:B-1----:R-:W-:Y:S01]  /*3480*/  FADD.FTZ R14, R66, R3 ;  /* 0x00000003420e7221 */ /* 0x002fe20000010000 */
[-CC-:B------:R-:W-:Y:S01]  /*3490*/  FFMA.FTZ R50, R50, R9.reuse, -R7.reuse ;  /* 0x0000000932327223 */ /* 0x180fe20000010807 */
[-CC-:B------:R-:W-:Y:S01]  /*34a0*/  FFMA.FTZ R52, R52, R9.reuse, -R7.reuse ;  /* 0x0000000934347223 */ /* 0x180fe20000010807 */
[----:B------:R-:W1:Y:S01]  /*34b0*/  MUFU.EX2 R8, R8 ;  /* 0x0000000800087308 */ /* 0x000e620000000800 */
[----:B--2---:R-:W-:Y:S01]  /*34c0*/  FADD.FTZ R3, R177, R14 ;  /* 0x0000000eb1037221 */ /* 0x004fe20000010000 */
[-CC-:B------:R-:W-:Y:S01]  /*34d0*/  FFMA.FTZ R54, R54, R9.reuse, -R7.reuse ;  /* 0x0000000936367223 */ /* 0x180fe20000010807 */
[-CC-:B------:R-:W-:Y:S01]  /*34e0*/  FFMA.FTZ R56, R56, R9.reuse, -R7.reuse ;  /* 0x0000000938387223 */ /* 0x180fe20000010807 */
[-C--:B------:R-:W-:Y:S01]  /*34f0*/  FFMA.FTZ R58, R58, R9.reuse, -R7 ;  /* 0x000000093a3a7223 */ /* 0x080fe20000010807 */
[----:B---3--:R-:W-:Y:S01]  /*3500*/  FADD.FTZ R14, R68, R3 ;  /* 0x00000003440e7221 */ /* 0x008fe20000010000 */
[-CC-:B------:R-:W-:Y:S01]  /*3510*/  FFMA.FTZ R60, R60, R9.reuse, -R7.reuse ;  /* 0x000000093c3c7223 */ /* 0x180fe20000010807 */
[-C--:B------:R-:W-:Y:S01]  /*3520*/  FFMA.FTZ R62, R62, R9.reuse, -R7 ;  /* 0x000000093e3e7223 */ /* 0x080fe20000010807 */
[----:B------:R-:W2:Y:S01]  /*3530*/  MUFU.EX2 R18, R18 ;  /* 0x0000001200127308 */ /* 0x000ea20000000800 */
[----:B----4-:R-:W-:Y:S01]  /*3540*/  FADD.FTZ R31, R179, R14 ;  /* 0x0000000eb31f7221 */ /* 0x010fe20000010000 */
[----:B0-----:R-:W-:Y:S01]  /*3550*/  FADD.FTZ R3, R6, R11 ;  /* 0x0000000b06037221 */ /* 0x001fe20000010000 */
[-CC-:B------:R-:W-:Y:S01]  /*3560*/  FFMA.FTZ R82, R82, R9.reuse, -R7.reuse ;  /* 0x0000000952527223 */ /* 0x180fe20000010807 */
[-CC-:B------:R-:W-:Y:S01]  /*3570*/  FFMA.FTZ R80, R80, R9.reuse, -R7.reuse ;  /* 0x0000000950507223 */ /* 0x180fe20000010807 */
[-CC-:B------:R-:W-:Y:S01]  /*3580*/  FFMA.FTZ R86, R86, R9.reuse, -R7.reuse ;  /* 0x0000000956567223 */ /* 0x180fe20000010807 */
[-CC-:B------:R-:W-:Y:S01]  /*3590*/  FFMA.FTZ R84, R84, R9.reuse, -R7.reuse ;  /* 0x0000000954547223 */ /* 0x180fe20000010807 */
[----:B------:R-:W-:Y:S01]  /*35a0*/  FFMA.FTZ R88, R88, R9, -R7 ;  /* 0x0000000958587223 */ /* 0x000fe20000010807 */
[----:B------:R0:W3:Y:S01]  /*35b0*/  MUFU.EX2 R15, R20 ;  /* 0x00000014000f7308 */ /* 0x0000e20000000800 */
[----:B-1----:R-:W-:Y:S01]  /*35c0*/  FADD.FTZ R14, R8, R3 ;  /* 0x00000003080e7221 */ /* 0x002fe20000010000 */
[----:B------:R-:W-:-:S02]  /*35d0*/  F2FP.F16.F32.PACK_AB R180, R11, R6 ;  /* 0x000000060bb4723e */ /* 0x000fc400000000ff */
[C---:B------:R-:W-:Y:S01]  /*35e0*/  F2FP.F16.F32.PACK_AB R182, R13.reuse, R8 ;  /* 0x000000080db6723e */ /* 0x040fe200000000ff */
[----:B------:R-:W-:Y:S01]  /*35f0*/  FADD.FTZ R3, R13, R14 ;  /* 0x0000000e0d037221 */ /* 0x000fe20000010000 */
[----:B------:R-:W-:Y:S01]  /*3600*/  F2FP.F16.F32.PACK_AB R181, R64, R181 ;  /* 0x000000b540b5723e */ /* 0x000fe200000000ff */
[----:B------:R-:W-:Y:S01]  /*3610*/  IMAD.MOV.U32 R8, RZ, RZ, 0x3f800000 ;  /* 0x3f800000ff087424 */ /* 0x000fe200078e00ff */
[----:B------:R-:W1:Y:S01]  /*3620*/  MUFU.EX2 R22, R22 ;  /* 0x0000001600167308 */ /* 0x000e620000000800 */
[----:B0-----:R-:W-:Y:S01]  /*3630*/  FADD.FTZ R20, R70, R31 ;  /* 0x0000001f46147221 */ /* 0x001fe20000010000 */
[----:B--2---:R-:W-:Y:S01]  /*3640*/  FADD.FTZ R14, R18, R3 ;  /* 0x00000003120e7221 */ /* 0x004fe20000010000 */
[----:B------:R-:W-:Y:S02]  /*3650*/  F2FP.F16.F32.PACK_AB R183, R66, R183 ;  /* 0x000000b742b7723e */ /* 0x000fe400000000ff */
[----:B------:R-:W-:Y:S01]  /*3660*/  FADD.FTZ R33, R173, R20 ;  /* 0x00000014ad217221 */ /* 0x000fe20000010000 */
[----:B------:R-:W-:-:S02]  /*3670*/  F2FP.F16.F32.PACK_AB R177, R68, R177 ;  /* 0x000000b144b1723e */ /* 0x000fc400000000ff */
[----:B------:R0:W2:Y:S01]  /*3680*/  MUFU.EX2 R19, R24 ;  /* 0x0000001800137308 */ /* 0x0000a20000000800 */
[----:B------:R-:W-:Y:S01]  /*3690*/  FADD.FTZ R20, R72, R33 ;  /* 0x0000002148147221 */ /* 0x000fe20000010000 */
[----:B---3--:R-:W-:Y:S01]  /*36a0*/  FADD.FTZ R3, R15, R14 ;  /* 0x0000000e0f037221 */ /* 0x008fe20000010000 */
[----:B------:R-:W-:Y:S02]  /*36b0*/  F2FP.F16.F32.PACK_AB R179, R70, R179 ;  /* 0x000000b346b3723e */ /* 0x000fe400000000ff */
[----:B------:R-:W-:Y:S01]  /*36c0*/  FADD.FTZ R33, R175, R20 ;  /* 0x00000014af217221 */ /* 0x000fe20000010000 */
[----:B------:R-:W-:Y:S02]  /*36d0*/  F2FP.F16.F32.PACK_AB R173, R72, R173 ;  /* 0x000000ad48ad723e */ /* 0x000fe400000000ff */
[----:B------:R-:W3:Y:S01]  /*36e0*/  MUFU.EX2 R26, R26 ;  /* 0x0000001a001a7308 */ /* 0x000ee20000000800 */
[----:B0-----:R-:W-:Y:S02]  /*36f0*/  IMAD.U32 R24, RZ, RZ, UR36 ;  /* 0x00000024ff187e24 */ /* 0x001fe4000f8e00ff */
[----:B------:R-:W-:Y:S01]  /*3700*/  FADD.FTZ R20, R74, R33 ;  /* 0x000000214a147221 */ /* 0x000fe20000010000 */
[----:B-1----:R-:W-:Y:S01]  /*3710*/  FADD.FTZ R14, R22, R3 ;  /* 0x00000003160e7221 */ /* 0x002fe20000010000 */
[----:B------:R-:W-:Y:S01]  /*3720*/  F2FP.F16.F32.PACK_AB R175, R74, R175 ;  /* 0x000000af4aaf723e */ /* 0x000fe200000000ff */
[----:B------:R-:W-:-:S02]  /*3730*/  @!P1 VIADD R3, R24, 0x34840 ;  /* 0x0003484018039836 */ /* 0x000fc40000000000 */
[----:B------:R-:W-:Y:S01]  /*3740*/  FADD.FTZ R37, R169, R20 ;  /* 0x00000014a9257221 */ /* 0x000fe20000010000 */
[C---:B------:R-:W-:Y:S01]  /*3750*/  F2FP.F16.F32.PACK_AB R169, R76.reuse, R169 ;  /* 0x000000a94ca9723e */ /* 0x040fe200000000ff */
[----:B------:R-:W0:Y:S01]  /*3760*/  MUFU.EX2 R21, R28 ;  /* 0x0000001c00157308 */ /* 0x000e220000000800 */
[----:B--2---:R-:W-:Y:S01]  /*3770*/  FADD.FTZ R35, R19, R14 ;  /* 0x0000000e13237221 */ /* 0x004fe20000010000 */
[----:B------:R-:W-:Y:S01]  /*3780*/  FADD.FTZ R20, R76, R37 ;  /* 0x000000254c147221 */ /* 0x000fe20000010000 */
[----:B------:R-:W-:Y:S02]  /*3790*/  @!P1 PRMT R3, RZ, 0x654, R3 ;  /* 0x00000654ff039816 */ /* 0x000fe40000000003 */
[----:B------:R-:W-:Y:S02]  /*37a0*/  F2FP.F16.F32.PACK_AB R176, R15, R18 ;  /* 0x000000120fb0723e */ /* 0x000fe400000000ff */
[----:B------:R0:W-:Y:S01]  /*37b0*/  @!P1 SYNCS.ARRIVE.TRANS64.RED.A1T0 RZ, [R3+URZ], RZ ;  /* 0x000000ff03ff99a7 */ /* 0x0001e2000810043f */
[----:B------:R-:W1:Y:S01]  /*37c0*/  MUFU.EX2 R30, R30 ;  /* 0x0000001e001e7308 */ /* 0x000e620000000800 */
[----:B---3--:R-:W-:Y:S01]  /*37d0*/  FADD.FTZ R14, R26, R35 ;  /* 0x000000231a0e7221 */ /* 0x008fe20000010000 */
[----:B------:R-:W-:Y:S01]  /*37e0*/  FADD.FTZ R35, R171, R20 ;  /* 0x00000014ab237221 */ /* 0x000fe20000010000 */
[----:B------:R-:W-:-:S02]  /*37f0*/  F2FP.F16.F32.PACK_AB R171, R114, R171 ;  /* 0x000000ab72ab723e */ /* 0x000fc400000000ff */
[----:B------:R-:W-:Y:S01]  /*3800*/  F2FP.F16.F32.PACK_AB R178, R19, R22 ;  /* 0x0000001613b2723e */ /* 0x000fe200000000ff */
[----:B------:R-:W-:Y:S01]  /*3810*/  FADD.FTZ R35, R114, R35 ;  /* 0x0000002372237221 */ /* 0x000fe20000010000 */
[----:B------:R-:W-:Y:S01]  /*3820*/  MOV R114, R151 ;  /* 0x0000009700727202 */ /* 0x000fe20000000f00 */
[----:B------:R-:W2:Y:S01]  /*3830*/  MUFU.EX2 R23, R32 ;  /* 0x0000002000177308 */ /* 0x000ea20000000800 */
[C---:B0-----:R-:W-:Y:S01]  /*3840*/  FADD.FTZ R3, R21.reuse, R14 ;  /* 0x0000000e15037221 */ /* 0x041fe20000010000 */
[----:B------:R-:W-:Y:S01]  /*3850*/  FADD.FTZ R20, R116, R35 ;  /* 0x0000002374147221 */ /* 0x000fe20000010000 */
[----:B------:R-:W-:-:S05]  /*3860*/  F2FP.F16.F32.PACK_AB R172, R21, R26 ;  /* 0x0000001a15ac723e */ /* 0x000fca00000000ff */
[----:B------:R0:W3:Y:S01]  /*3870*/  MUFU.EX2 R153, R118 ;  /* 0x0000007600997308 */ /* 0x0000e20000000800 */
[----:B-1----:R-:W-:-:S07]  /*3880*/  FADD.FTZ R14, R30, R3 ;  /* 0x000000031e0e7221 */ /* 0x002fce0000010000 */
[----:B------:R-:W1:Y:S01]  /*3890*/  MUFU.EX2 R34, R34 ;  /* 0x0000002200227308 */ /* 0x000e620000000800 */
[C---:B--2---:R-:W-:Y:S01]  /*38a0*/  FADD.FTZ R35, R23.reuse, R14 ;  /* 0x0000000e17237221 */ /* 0x044fe20000010000 */
[----:B------:R-:W-:Y:S02]  /*38b0*/  F2FP.F16.F32.PACK_AB R174, R23, R30 ;  /* 0x0000001e17ae723e */ /* 0x000fe400000000ff */
[----:B0-----:R-:W-:-:S04]  /*38c0*/  MOV R118, R151 ;  /* 0x0000009700767202 */ /* 0x001fc80000000f00 */
[----:B------:R-:W0:Y:S01]  /*38d0*/  MUFU.EX2 R120, R120 ;  /* 0x0000007800787308 */ /* 0x000e220000000800 */
[C---:B---3--:R-:W-:Y:S01]  /*38e0*/  FADD.FTZ R37, R153.reuse, R20 ;  /* 0x0000001499257221 */ /* 0x048fe20000010000 */
[----:B------:R-:W-:Y:S01]  /*38f0*/  F2FP.F16.F32.PACK_AB R153, R153, R116 ;  /* 0x000000749999723e */ /* 0x000fe200000000ff */
[----:B------:R-:W-:-:S05]  /*3900*/  IMAD.MOV.U32 R116, RZ, RZ, R151 ;  /* 0x000000ffff747224 */ /* 0x000fca00078e0097 */
[----:B------:R-:W2:Y:S01]  /*3910*/  MUFU.EX2 R25, R36 ;  /* 0x0000002400197308 */ /* 0x000ea20000000800 */
[----:B-1----:R-:W-:-:S07]  /*3920*/  FADD.FTZ R14, R34, R35 ;  /* 0x00000023220e7221 */ /* 0x002fce0000010000 */
[----:B------:R1:W3:Y:S01]  /*3930*/  MUFU.EX2 R155, R122 ;  /* 0x0000007a009b7308 */ /* 0x0002e20000000800 */
[----:B0-----:R-:W-:-:S07]  /*3940*/  FADD.FTZ R20, R120, R37 ;  /* 0x0000002578147221 */ /* 0x001fce0000010000 */
[----:B------:R-:W0:Y:S01]  /*3950*/  MUFU.EX2 R38, R38 ;  /* 0x0000002600267308 */ /* 0x000e220000000800 */
[C---:B--2---:R-:W-:Y:S01]  /*3960*/  FADD.FTZ R35, R25.reuse, R14 ;  /* 0x0000000e19237221 */ /* 0x044fe20000010000 */
[----:B------:R-:W-:Y:S02]  /*3970*/  F2FP.F16.F32.PACK_AB R168, R25, R34 ;  /* 0x0000002219a8723e */ /* 0x000fe400000000ff */
[----:B-1----:R-:W-:-:S04]  /*3980*/  MOV R122, R151 ;  /* 0x00000097007a7202 */ /* 0x002fc80000000f00 */
[----:B------:R-:W1:Y:S01]  /*3990*/  MUFU.EX2 R124, R124 ;  /* 0x0000007c007c7308 */ /* 0x000e620000000800 */
[C---:B---3--:R-:W-:Y:S01]  /*39a0*/  FADD.FTZ R37, R155.reuse, R20 ;  /* 0x000000149b257221 */ /* 0x048fe20000010000 */
[----:B------:R-:W-:Y:S01]  /*39b0*/  F2FP.F16.F32.PACK_AB R155, R155, R120 ;  /* 0x000000789b9b723e */ /* 0x000fe200000000ff */
[----:B------:R-:W-:-:S05]  /*39c0*/  IMAD.MOV.U32 R120, RZ, RZ, R151 ;  /* 0x000000ffff787224 */ /* 0x000fca00078e0097 */
[----:B------:R-:W2:Y:S01]  /*39d0*/  MUFU.EX2 R27, R40 ;  /* 0x00000028001b7308 */ /* 0x000ea20000000800 */
[----:B0-----:R-:W-:-:S07]  /*39e0*/  FADD.FTZ R14, R38, R35 ;  /* 0x00000023260e7221 */ /* 0x001fce0000010000 */
        /* <DEDUP_REMOVED lines=40> */
[----:B------:R-:W-:Y:S01]  /*3c70*/  F2FP.F16.F32.PACK_AB R156, R33, R50 ;  /* 0x00000032219c723e */ /* 0x000fe200000000ff */
[----:B-1----:R-:W-:-:S05]  /*3c80*/  IMAD.MOV.U32 R136, RZ, RZ, R151 ;  /* 0x000000ffff887224 */ /* 0x002fca00078e0097 */
[----:B------:R-:W1:Y:S01]  /*3c90*/  MUFU.EX2 R138, R138 ;  /* 0x0000008a008a7308 */ /* 0x000e620000000800 */
[C---:B---3--:R-:W-:Y:S01]  /*3ca0*/  FADD.FTZ R39, R163.reuse, R20 ;  /* 0x00000014a3277221 */ /* 0x048fe20000010000 */
[----:B------:R-:W-:-:S06]  /*3cb0*/  F2FP.F16.F32.PACK_AB R163, R163, R78 ;  /* 0x0000004ea3a3723e */ /* 0x000fcc00000000ff */
[----:B------:R-:W2:Y:S01]  /*3cc0*/  MUFU.EX2 R3, R56 ;  /* 0x0000003800037308 */ /* 0x000ea20000000800 */
[----:B0-----:R-:W-:-:S07]  /*3cd0*/  FADD.FTZ R14, R54, R7 ;  /* 0x00000007360e7221 */ /* 0x001fce0000010000 */
[----:B------:R0:W3:Y:S01]  /*3ce0*/  MUFU.EX2 R165, R140 ;  /* 0x0000008c00a57308 */ /* 0x0000e20000000800 */
[----:B-1----:R-:W-:-:S07]  /*3cf0*/  FADD.FTZ R20, R138, R39 ;  /* 0x000000278a147221 */ /* 0x002fce0000010000 */
[----:B------:R-:W1:Y:S01]  /*3d00*/  MUFU.EX2 R58, R58 ;  /* 0x0000003a003a7308 */ /* 0x000e620000000800 */
[C---:B--2---:R-:W-:Y:S01]  /*3d10*/  FADD.FTZ R7, R3.reuse, R14 ;  /* 0x0000000e03077221 */ /* 0x044fe20000010000 */
[----:B------:R-:W-:Y:S01]  /*3d20*/  F2FP.F16.F32.PACK_AB R158, R3, R54 ;  /* 0x00000036039e723e */ /* 0x000fe200000000ff */
[----:B------:R-:W-:Y:S02]  /*3d30*/  IMAD.MOV.U32 R3, RZ, RZ, RZ ;  /* 0x000000ffff037224 */ /* 0x000fe400078e00ff */
[----:B0-----:R-:W-:-:S03]  /*3d40*/  IMAD.MOV.U32 R140, RZ, RZ, R151 ;  /* 0x000000ffff8c7224 */ /* 0x001fc600078e0097 */
[----:B------:R-:W0:Y:S01]  /*3d50*/  MUFU.EX2 R142, R142 ;  /* 0x0000008e008e7308 */ /* 0x000e220000000800 */
[C---:B---3--:R-:W-:Y:S01]  /*3d60*/  FADD.FTZ R41, R165.reuse, R20 ;  /* 0x00000014a5297221 */ /* 0x048fe20000010000 */
[----:B------:R-:W-:Y:S02]  /*3d70*/  F2FP.F16.F32.PACK_AB R165, R165, R138 ;  /* 0x0000008aa5a5723e */ /* 0x000fe400000000ff */
[----:B------:R-:W-:-:S04]  /*3d80*/  MOV R138, R151 ;  /* 0x00000097008a7202 */ /* 0x000fc80000000f00 */
[----:B------:R-:W2:Y:S01]  /*3d90*/  MUFU.EX2 R35, R60 ;  /* 0x0000003c00237308 */ /* 0x000ea20000000800 */
[----:B-1----:R-:W-:-:S07]  /*3da0*/  FADD.FTZ R14, R58, R7 ;  /* 0x000000073a0e7221 */ /* 0x002fce0000010000 */
[----:B------:R-:W1:Y:S01]  /*3db0*/  MUFU.EX2 R62, R62 ;  /* 0x0000003e003e7308 */ /* 0x000e620000000800 */
[----:B0-----:R-:W-:-:S04]  /*3dc0*/  FADD.FTZ R20, R142, R41 ;  /* 0x000000298e147221 */ /* 0x001fc80000010000 */
[C---:B------:R-:W-:Y:S01]  /*3dd0*/  FADD.FTZ R7, R167.reuse, R20 ;  /* 0x00000014a7077221 */ /* 0x040fe20000010000 */
[----:B------:R-:W-:Y:S02]  /*3de0*/  F2FP.F16.F32.PACK_AB R167, R167, R142 ;  /* 0x0000008ea7a7723e */ /* 0x000fe400000000ff */
[----:B------:R-:W0:Y:S01]  /*3df0*/  MUFU.EX2 R37, R82 ;  /* 0x0000005200257308 */ /* 0x000e220000000800 */
[C---:B--2---:R-:W-:Y:S01]  /*3e00*/  FADD.FTZ R41, R35.reuse, R14 ;  /* 0x0000000e23297221 */ /* 0x044fe20000010000 */
[----:B------:R-:W-:Y:S02]  /*3e10*/  F2FP.F16.F32.PACK_AB R160, R35, R58 ;  /* 0x0000003a23a0723e */ /* 0x000fe400000000ff */
[----:B------:R-:W-:-:S04]  /*3e20*/  MOV R142, R151 ;  /* 0x00000097008e7202 */ /* 0x000fc80000000f00 */
[----:B------:R-:W2:Y:S01]  /*3e30*/  MUFU.EX2 R80, R80 ;  /* 0x0000005000507308 */ /* 0x000ea20000000800 */
[----:B-1----:R-:W-:-:S07]  /*3e40*/  FADD.FTZ R6, R62, R41 ;  /* 0x000000293e067221 */ /* 0x002fce0000010000 */
[----:B------:R-:W1:Y:S01]  /*3e50*/  MUFU.EX2 R39, R86 ;  /* 0x0000005600277308 */ /* 0x000e620000000800 */
[C---:B0-----:R-:W-:Y:S01]  /*3e60*/  FADD.FTZ R13, R37.reuse, R6 ;  /* 0x00000006250d7221 */ /* 0x041fe20000010000 */
[----:B------:R-:W-:-:S06]  /*3e70*/  F2FP.F16.F32.PACK_AB R162, R37, R62 ;  /* 0x0000003e25a2723e */ /* 0x000fcc00000000ff */
[----:B------:R-:W0:Y:S01]  /*3e80*/  MUFU.EX2 R84, R84 ;  /* 0x0000005400547308 */ /* 0x000e220000000800 */
[----:B--2---:R-:W-:-:S07]  /*3e90*/  FADD.FTZ R6, R80, R13 ;  /* 0x0000000d50067221 */ /* 0x004fce0000010000 */
[----:B------:R2:W3:Y:S01]  /*3ea0*/  MUFU.EX2 R11, R88 ;  /* 0x00000058000b7308 */ /* 0x0004e20000000800 */
[C---:B-1----:R-:W-:Y:S01]  /*3eb0*/  FADD.FTZ R13, R39.reuse, R6 ;  /* 0x00000006270d7221 */ /* 0x042fe20000010000 */
[----:B------:R-:W-:-:S03]  /*3ec0*/  F2FP.F16.F32.PACK_AB R164, R39, R80 ;  /* 0x0000005027a4723e */ /* 0x000fc600000000ff */
[----:B0-----:R-:W-:Y:S01]  /*3ed0*/  FADD.FTZ R6, R84, R13 ;  /* 0x0000000d54067221 */ /* 0x001fe20000010000 */
[----:B------:R-:W-:Y:S01]  /*3ee0*/  IADD3 R13, R17, -0x2, RZ ;  /* 0xfffffffe110d7810 */ /* 0x000fe20007ffe0ff */
[----:B--2---:R-:W-:-:S03]  /*3ef0*/  IMAD.MOV.U32 R88, RZ, RZ, R151 ;  /* 0x000000ffff587224 */ /* 0x004fc600078e0097 */
[----:B------:R-:W-:Y:S01]  /*3f00*/  ISETP.GE.AND P2, PT, R13, R2, PT ;  /* 0x000000020d00720c */ /* 0x000fe20003f46270 */
[C---:B---3--:R-:W-:Y:S01]  /*3f10*/  FADD.FTZ R6, R11.reuse, R6 ;  /* 0x000000060b067221 */ /* 0x048fe20000010000 */
[----:B------:R-:W-:Y:S01]  /*3f20*/  F2FP.F16.F32.PACK_AB R166, R11, R84 ;  /* 0x000000540ba6723e */ /* 0x000fe200000000ff */
[----:B------:R-:W-:-:S10]  /*3f30*/  IMAD.MOV.U32 R11, RZ, RZ, 0x3f800000 ;  /* 0x3f800000ff0b7424 */ /* 0x000fd400078e00ff */
[----:B------:R-:W-:Y:S05]  /*3f40*/  @!P2 BRA `(.L_x_19) ;  /* 0x0000002800b4a947 */ /* 0x000fea0003800000 */
[----:B------:R-:W-:Y:S01]  /*3f50*/  IMAD.MOV.U32 R15, RZ, RZ, R10 ;  /* 0x000000ffff0f7224 */ /* 0x000fe200078e000a */
[----:B------:R-:W-:Y:S01]  /*3f60*/  MOV R17, R12 ;  /* 0x0000000c00117202 */ /* 0x000fe20000000f00 */
[----:B------:R-:W-:Y:S01]  /*3f70*/  IMAD.MOV.U32 R14, RZ, RZ, RZ ;  /* 0x000000ffff0e7224 */ /* 0x000fe200078e00ff */
[----:B------:R-:W-:Y:S01]  /*3f80*/  CS2R R150, SRZ ;  /* 0x0000000000967805 */ /* 0x000fe2000001ff00 */
[----:B------:R-:W-:Y:S01]  /*3f90*/  IMAD.MOV.U32 R8, RZ, RZ, 0x3f800000 ;  /* 0x3f800000ff087424 */ /* 0x000fe200078e00ff */
        /* <DEDUP_REMOVED lines=30> */
[----:B------:R-:W-:Y:S01]  /*4180*/  CS2R R88, SRZ ;  /* 0x0000000000587805 */ /* 0x000fe2000001ff00 */
[----:B------:R-:W-:Y:S01]  /*4190*/  UMOV UR37, URZ ;  /* 0x0000003f00257c82 */ /* 0x000fe20008000000 */
[----:B------:R-:W-:-:S05]  /*41a0*/  ULDC UR40, c[0x0][0x9d8] ;  /* 0x0002760000287ab9 */ /* 0x000fca0000000800 */
.L_x_28:
[----:B------:R-:W-:-:S04]  /*41b0*/  UIADD3 UR6, UR37, 0x1, URZ ;  /* 0x0000000125067890 */ /* 0x000fc8000fffe03f */
[----:B------:R-:W-:-:S04]  /*41c0*/  UISETP.NE.AND UP0, UPT, UR6, 0x2, UPT ;  /* 0x000000020600788c */ /* 0x000fc8000bf05270 */
[----:B------:R-:W-:Y:S02]  /*41d0*/  USEL UR7, URZ, 0x1, UP0 ;  /* 0x000000013f077887 */ /* 0x000fe40008000000 */
[----:B------:R-:W-:-:S04]  /*41e0*/  USEL UR6, UR6, URZ, UP0 ;  /* 0x0000003f06067287 */ /* 0x000fc80008000000 */
[----:B------:R-:W-:Y:S02]  /*41f0*/  LOP3.LUT R3, R14, UR7, RZ, 0x3c, !PT ;  /* 0x000000070e037c12 */ /* 0x000fe4000f8e3cff */
[----:B------:R-:W-:Y:S01]  /*4200*/  IMAD.U32 R0, RZ, RZ, UR6 ;  /* 0x00000006ff007e24 */ /* 0x000fe2000f8e00ff */
[----:B------:R-:W-:Y:S06]  /*4210*/  @!P0 BRA `(.L_x_20) ;  /* 0x0000000000048947 */ /* 0x000fec0003800000 */
[----:B------:R-:W-:Y:S01]  /*4220*/  BPT.TRAP 0x1 ;  /* 0x000000040000795c */ /* 0x000fe20000300000 */
.L_x_20:
[----:B------:R-:W-:Y:S01]  /*4230*/  ULEA UR39, UR6, UR36, 0x3 ;  /* 0x0000002406277291 */ /* 0x000fe2000f8e183f */
[----:B------:R-:W-:-:S08]  /*4240*/  SHF.L.U32 R9, R3, 0x1f, RZ ;  /* 0x0000001f03097819 */ /* 0x000fd000000006ff */
[----:B------:R0:W1:Y:S01]  /*4250*/  SYNCS.PHASECHK.TRANS64.TRYWAIT P2, [UR39+0x34830], R9 ;  /* 0x03483009ff0075a7 */ /* 0x0000620008040167 */
[----:B------:R-:W-:Y:S05]  /*4260*/  @!P0 BRA `(.L_x_21) ;  /* 0x0000000000048947 */ /* 0x000fea0003800000 */
[----:B------:R-:W-:Y:S01]  /*4270*/  BPT.TRAP 0x1 ;  /* 0x000000040000795c */ /* 0x000fe20000300000 */
.L_x_21:
[----:B-1----:R-:W-:Y:S05]  /*4280*/  @P2 BRA `(.L_x_22) ;  /* 0x0000000000082947 */ /* 0x002fea0003800000 */
[----:B------:R-:W1:Y:S02]  /*4290*/  SYNCS.PHASECHK.TRANS64.TRYWAIT P2, [UR39+0x34830], R9 ;  /* 0x03483009ff0075a7 */ /* 0x000e640008040167 */
[----:B-1----:R-:W-:Y:S05]  /*42a0*/  @!P2 BRA `(.L_x_23) ;  /* 0x0000008800f0a947 */ /* 0x002fea0003800000 */
.L_x_22:
[----:B------:R-:W-:Y:S01]  /*42b0*/  R2UR UR58, R0 ;  /* 0x00000000003a72ca */ /* 0x000fe200000e0000 */
[----:B------:R-:W-:Y:S01]  /*42c0*/  WARPGROUP.ARRIVE ;  /* 0x00000000000079c5 */ /* 0x000fe20000000000 */
[----:B------:R-:W-:Y:S01]  /*42d0*/  R2UR UR56, R4 ;  /* 0x00000000043872ca */ /* 0x000fe200000e0000 */
[----:B------:R-:W-:Y:S01]  /*42e0*/  UMOV UR59, 0x40000040 ;  /* 0x40000040003b7882 */ /* 0x000fe20000000000 */
[----:B------:R-:W-:Y:S01]  /*42f0*/  R2UR UR57, R5 ;  /* 0x00000000053972ca */ /* 0x000fe200000e0000 */
[----:B------:R-:W-:Y:S01]  /*4300*/  UMOV UR7, 0x40000040 ;  /* 0x4000004000077882 */ /* 0x000fe20000000000 */
[----:B------:R-:W-:Y:S01]  /*4310*/  UMOV UR11, 0x40000040 ;  /* 0x40000040000b7882 */ /* 0x000fe20000000000 */
[----:B------:R-:W-:Y:S01]  /*4320*/  UMOV UR15, 0x40000040 ;  /* 0x40000040000f7882 */ /* 0x000fe20000000000 */
[----:B------:R-:W-:Y:S01]  /*4330*/  UMOV UR19, 0x40000040 ;  /* 0x4000004000137882 */ /* 0x000fe20000000000 */
[----:B------:R-:W-:Y:S01]  /*4340*/  UMOV UR23, 0x40000040 ;  /* 0x4000004000177882 */ /* 0x000fe20000000000 */
[----:B------:R-:W-:Y:S01]  /*4350*/  UMOV UR27, 0x40000040 ;  /* 0x40000040001b7882 */ /* 0x000fe20000000000 */
[----:B------:R-:W-:Y:S01]  /*4360*/  UMOV UR31, 0x40000040 ;  /* 0x40000040001f7882 */ /* 0x000fe20000000000 */
[----:B------:R-:W-:Y:S01]  /*4370*/  UMOV UR35, 0x40000040 ;  /* 0x4000004000237882 */ /* 0x000fe20000000000 */
[----:B------:R-:W-:Y:S01]  /*4380*/  UIMAD UR58, UR58, 0xc00, UR38 ;  /* 0x00000c003a3a78a4 */ /* 0x000fe2000f8e0226 */
[-C--:B------:R-:W-:Y:S01]  /*4390*/  FMUL.FTZ R88, R88, R11.reuse ;  /* 0x0000000b58587220 */ /* 0x080fe20000410000 */
[----:B------:R-:W-:Y:S01]  /*43a0*/  UMOV UR47, 0x40000040 ;  /* 0x40000040002f7882 */ /* 0x000fe20000000000 */
[----:B------:R-:W-:Y:S01]  /*43b0*/  UMOV UR51, 0x40000040 ;  /* 0x4000004000337882 */ /* 0x000fe20000000000 */
[----:B------:R-:W-:Y:S01]  /*43c0*/  UIADD3 UR6, UR58, 0x2, URZ ;  /* 0x000000023a067890 */ /* 0x000fe2000fffe03f */
[-C--:B------:R-:W-:Y:S01]  /*43d0*/  FMUL.FTZ R89, R89, R11.reuse ;  /* 0x0000000b59597220 */ /* 0x080fe20000410000 */
[----:B------:R-:W-:Y:S01]  /*43e0*/  UIADD3 UR10, UR58, 0x4, URZ ;  /* 0x000000043a0a7890 */ /* 0x000fe2000fffe03f */
[----:B------:R-:W-:Y:S01]  /*43f0*/  FMUL.FTZ R92, R92, R11 ;  /* 0x0000000b5c5c7220 */ /* 0x000fe20000410000 */
[----:B------:R-:W-:-:S02]  /*4400*/  UIADD3 UR14, UR58, 0x6, URZ ;  /* 0x000000063a0e7890 */ /* 0x000fc4000fffe03f */
[----:B------:R-:W-:Y:S01]  /*4410*/  HGMMA.64x128x16.F32 R24, gdesc[UR56], RZ, !UPT, gsb0 ;  /* 0x01e00000381879f0 */ /* 0x000fe2000c0008ff */
[----:B------:R-:W-:Y:S01]  /*4420*/  UIADD3 UR18, UR58, 0x400, URZ ;  /* 0x000004003a127890 */ /* 0x000fe2000fffe03f */
[-C--:B------:R-:W-:Y:S01]  /*4430*/  FMUL.FTZ R93, R93, R11.reuse ;  /* 0x0000000b5d5d7220 */ /* 0x080fe20000410000 */
        /* <DEDUP_REMOVED lines=14> */
[----:B------:R-:W-:Y:S01]  /*4520*/  UMOV UR55, 0x40000040 ;  /* 0x4000004000377882 */ /* 0x000fe20000000000 */
[-C--:B------:R-:W-:Y:S01]  /*4530*/  FMUL.FTZ R109, R109, R11.reuse ;  /* 0x0000000b6d6d7220 */ /* 0x080fe20000410000 */
        /* <DEDUP_REMOVED lines=19> */
[----:B------:R-:W-:Y:S01]  /*4670*/  FMUL.FTZ R149, R149, R11 ;  /* 0x0000000b95957220 */ /* 0x000fe20000410000 */
        /* <DEDUP_REMOVED lines=32> */
[----:B------:R-:W-:-:S02]  /*4880*/  WARPGROUP.DEPBAR.LE gsb0, 0x0 ;  /* 0x00008000000079c5 */ /* 0x000fc40000010000 */
        /* <DEDUP_REMOVED lines=33> */
[----:B------:R-:W-:Y:S05]  /*4aa0*/  @!P0 BRA `(.L_x_24) ;  /* 0x0000000000048947 */ /* 0x000fea0003800000 */
[----:B------:R-:W-:Y:S01]  /*4ab0*/  BPT.TRAP 0x1 ;  /* 0x000000040000795c */ /* 0x000fe20000300000 */
.L_x_24:
[----:B------:R-:W-:Y:S01]  /*4ac0*/  ULEA UR7, UR37, UR36, 0x3 ;  /* 0x0000002425077291 */ /* 0x000fe2000f8e183f */
[----:B------:R-:W-:-:S08]  /*4ad0*/  SHF.L.U32 R8, R14, 0x1f, RZ ;  /* 0x0000001f0e087819 */ /* 0x000fd000000006ff */
[----:B------:R2:W3:Y:S01]  /*4ae0*/  SYNCS.PHASECHK.TRANS64.TRYWAIT P2, [UR7+0x34850], R8 ;  /* 0x03485008ff0075a7 */ /* 0x0004e20008040147 */
[----:B------:R-:W-:Y:S05]  /*4af0*/  @!P0 BRA `(.L_x_25) ;  /* 0x0000000000048947 */ /* 0x000fea0003800000 */
[----:B------:R-:W-:Y:S01]  /*4b00*/  BPT.TRAP 0x1 ;  /* 0x000000040000795c */ /* 0x000fe20000300000 */
.L_x_25:
[----:B---3--:R-:W-:Y:S05]  /*4b10*/  @P2 BRA `(.L_x_26) ;  /* 0x0000000000082947 */ /* 0x008fea0003800000 */
[----:B------:R-:W3:Y:S02]  /*4b20*/  SYNCS.PHASECHK.TRANS64.TRYWAIT P2, [UR7+0x34850], R8 ;  /* 0x03485008ff0075a7 */ /* 0x000ee40008040147 */
[----:B---3--:R-:W-:Y:S05]  /*4b30*/  @!P2 BRA `(.L_x_27) ;  /* 0x0000008000e4a947 */ /* 0x008fea0003800000 */
.L_x_26:
[----:B------:R-:W-:Y:S01]  /*4b40*/  UIADD3 UR6, UR36, 0x400, URZ ;  /* 0x0000040024067890 */ /* 0x000fe2000fffe03f */
[----:B------:R-:W-:Y:S01]  /*4b50*/  WARPGROUP.ARRIVE ;  /* 0x00000000000079c5 */ /* 0x000fe20000000000 */
[----:B------:R-:W-:Y:S01]  /*4b60*/  UMOV UR11, 0x40000040 ;  /* 0x40000040000b7882 */ /* 0x000fe20000000000 */
[----:B0-2---:R-:W-:Y:S01]  /*4b70*/  FMUL.FTZ R8, R24, UR40 ;  /* 0x0000002818087c20 */ /* 0x005fe20008410000 */
[----:B------:R-:W-:Y:S01]  /*4b80*/  USHF.R.U32.HI UR6, URZ, 0x4, UR6 ;  /* 0x000000043f067899 */ /* 0x000fe20008011606 */
[----:B-1----:R-:W-:Y:S01]  /*4b90*/  FMUL.FTZ R10, R25, UR40 ;  /* 0x00000028190a7c20 */ /* 0x002fe20008410000 */
[----:B------:R-:W-:Y:S01]  /*4ba0*/  FMUL.FTZ R184, R32, UR40 ;  /* 0x0000002820b87c20 */ /* 0x000fe20008410000 */
[----:B------:R-:W-:Y:S01]  /*4bb0*/  FMUL.FTZ R186, R33, UR40 ;  /* 0x0000002821ba7c20 */ /* 0x000fe20008410000 */
[----:B------:R-:W-:Y:S01]  /*4bc0*/  ULOP3.LUT UR6, UR6, 0x3fff, URZ, 0xc0, !UPT ;  /* 0x00003fff06067892 */ /* 0x000fe2000f8ec03f */
[----:B------:R-:W0:Y:S01]  /*4bd0*/  MUFU.TANH R8, R8 ;  /* 0x0000000800087308 */ /* 0x000e220000002400 */
[----:B------:R-:W-:Y:S01]  /*4be0*/  FMUL.FTZ R188, R36, UR40 ;  /* 0x0000002824bc7c20 */ /* 0x000fe20008410000 */
[----:B------:R-:W-:Y:S01]  /*4bf0*/  FMUL.FTZ R190, R37, UR40 ;  /* 0x0000002825be7c20 */ /* 0x000fe20008410000 */
[----:B------:R-:W-:Y:S01]  /*4c00*/  ULOP3.LUT UR6, UR6, 0x4000000, URZ, 0xfc, !UPT ;  /* 0x0400000006067892 */ /* 0x000fe2000f8efc3f */
[----:B------:R-:W-:Y:S01]  /*4c10*/  FMUL.FTZ R192, R40, UR40 ;  /* 0x0000002828c07c20 */ /* 0x000fe20008410000 */
[----:B------:R-:W-:Y:S01]  /*4c20*/  FMUL.FTZ R194, R41, UR40 ;  /* 0x0000002829c27c20 */ /* 0x000fe20008410000 */
[----:B------:R-:W-:Y:S01]  /*4c30*/  FMUL.FTZ R196, R44, UR40 ;  /* 0x000000282cc47c20 */ /* 0x000fe20008410000 */
[----:B------:R-:W-:Y:S01]  /*4c40*/  ULEA UR6, UR37, UR6, 0xb ;  /* 0x0000000625067291 */ /* 0x000fe2000f8e583f */
[----:B------:R-:W1:Y:S01]  /*4c50*/  MUFU.TANH R10, R10 ;  /* 0x0000000a000a7308 */ /* 0x000e620000002400 */
[----:B------:R-:W-:Y:S01]  /*4c60*/  FMUL.FTZ R198, R49, UR40 ;  /* 0x0000002831c67c20 */ /* 0x000fe20008410000 */
[----:B------:R-:W-:Y:S01]  /*4c70*/  FMUL.FTZ R200, R52, UR40 ;  /* 0x0000002834c87c20 */ /* 0x000fe20008410000 */
[----:B------:R-:W-:Y:S01]  /*4c80*/  FMUL.FTZ R202, R53, UR40 ;  /* 0x0000002835ca7c20 */ /* 0x000fe20008410000 */
[----:B------:R-:W-:Y:S01]  /*4c90*/  FMUL.FTZ R44, R54, UR40 ;  /* 0x00000028362c7c20 */ /* 0x000fe20008410000 */
[----:B------:R-:W-:Y:S01]  /*4ca0*/  FMUL.FTZ R54, R56, UR40 ;  /* 0x0000002838367c20 */ /* 0x000fe20008410000 */
[----:B------:R-:W-:Y:S01]  /*4cb0*/  UMOV UR10, UR6 ;  /* 0x00000006000a7c82 */ /* 0x000fe20008000000 */
[----:B------:R-:W-:Y:S01]  /*4cc0*/  FMUL.FTZ R56, R57, UR40 ;  /* 0x0000002839387c20 */ /* 0x000fe20008410000 */
[----:B------:R-:W-:Y:S01]  /*4cd0*/  HGMMA.64x128x16.F32 R88, R180, gdesc[UR8].tnspB, R88, gsb0 ;  /* 0x41e00008b4587df0 */ /* 0x000fe20008000858 */
[----:B------:R-:W-:Y:S01]  /*4ce0*/  UIADD3 UR10, UR6, 0x80, URZ ;  /* 0x00000080060a7890 */ /* 0x000fe2000fffe03f */
[----:B------:R-:W-:Y:S01]  /*4cf0*/  MUFU.TANH R184, R184 ;  /* 0x000000b800b87308 */ /* 0x000fe20000002400 */
[----:B------:R-:W-:Y:S01]  /*4d00*/  UMOV UR11, 0x40000040 ;  /* 0x40000040000b7882 */ /* 0x000fe20000000000 */
[----:B0-----:R-:W-:Y:S01]  /*4d10*/  FMNMX.FTZ R9, R8, R17, !PT ;  /* 0x0000001108097209 */ /* 0x001fe20007810000 */
[----:B------:R-:W-:Y:S01]  /*4d20*/  FMUL.FTZ R40, R50, UR40 ;  /* 0x0000002832287c20 */ /* 0x000fe20008410000 */
[----:B------:R-:W-:Y:S01]  /*4d30*/  FMUL.FTZ R50, R58, UR40 ;  /* 0x000000283a327c20 */ /* 0x000fe20008410000 */
[----:B------:R-:W-:Y:S01]  /*4d40*/  FMUL.FTZ R58, R60, UR40 ;  /* 0x000000283c3a7c20 */ /* 0x000fe20008410000 */
[----:B------:R-:W-:Y:S01]  /*4d50*/  FMUL.FTZ R14, R26, UR40 ;  /* 0x000000281a0e7c20 */ /* 0x000fe20008410000 */
[----:B-1----:R-:W-:Y:S01]  /*4d60*/  FMNMX.FTZ R9, R10, R9, !PT ;  /* 0x000000090a097209 */ /* 0x002fe20007810000 */
[----:B------:R-:W-:Y:S01]  /*4d70*/  MUFU.TANH R186, R186 ;  /* 0x000000ba00ba7308 */ /* 0x000fe20000002400 */
[----:B------:R-:W-:Y:S01]  /*4d80*/  FMUL.FTZ R60, R61, UR40 ;  /* 0x000000283d3c7c20 */ /* 0x000fe20008410000 */
[----:B------:R-:W-:Y:S01]  /*4d90*/  FMUL.FTZ R18, R27, UR40 ;  /* 0x000000281b127c20 */ /* 0x000fe20008410000 */
[----:B------:R-:W-:Y:S01]  /*4da0*/  FMUL.FTZ R52, R62, UR40 ;  /* 0x000000283e347c20 */ /* 0x000fe20008410000 */
[----:B------:R-:W-:Y:S01]  /*4db0*/  FMUL.FTZ R62, R64, UR40 ;  /* 0x00000028403e7c20 */ /* 0x000fe20008410000 */
[----:B------:R-:W-:Y:S01]  /*4dc0*/  FMUL.FTZ R20, R30, UR40 ;  /* 0x000000281e147c20 */ /* 0x000fe20008410000 */
[----:B------:R-:W-:Y:S01]  /*4dd0*/  FMUL.FTZ R64, R65, UR40 ;  /* 0x0000002841407c20 */ /* 0x000fe20008410000 */
[----:B------:R-:W-:Y:S01]  /*4de0*/  FMUL.FTZ R22, R31, UR40 ;  /* 0x000000281f167c20 */ /* 0x000fe20008410000 */
        /* <DEDUP_REMOVED lines=31> */
[C---:B------:R-:W-:Y:S01]  /*4fe0*/  ISETP.GT.AND P2, PT, R13.reuse, R2, PT ;  /* 0x000000020d00720c */ /* 0x040fe20003f44270 */
[----:B------:R-:W-:Y:S01]  /*4ff0*/  MUFU.TANH R196, R196 ;  /* 0x000000c400c47308 */ /* 0x000fe20000002400 */
[----:B------:R-:W-:Y:S01]  /*5000*/  R2UR UR37, R0 ;  /* 0x00000000002572ca */ /* 0x000fe200000e0000 */
[----:B------:R-:W-:-:S06]  /*5010*/  VIADD R13, R13, 0xffffffff ;  /* 0xffffffff0d0d7836 */ /* 0x000fcc0000000000 */
[----:B------:R-:W-:Y:S08]  /*5020*/  MUFU.TANH R198, R198 ;  /* 0x000000c600c67308 */ /* 0x000ff00000002400 */
[----:B------:R-:W-:Y:S08]  /*5030*/  MUFU.TANH R200, R200 ;  /* 0x000000c800c87308 */ /* 0x000ff00000002400 */
[----:B------:R-:W-:Y:S08]  /*5040*/  MUFU.TANH R202, R202 ;  /* 0x000000ca00ca7308 */ /* 0x000ff00000002400 */
[----:B------:R-:W-:Y:S08]  /*5050*/  MUFU.TANH R54, R54 ;  /* 0x0000003600367308 */ /* 0x000ff00000002400 */
[----:B------:R-:W-:Y:S08]  /*5060*/  MUFU.TANH R56, R56 ;  /* 0x0000003800387308 */ /* 0x000ff00000002400 */
[----:B------:R-:W-:Y:S08]  /*5070*/  MUFU.TANH R58, R58 ;  /* 0x0000003a003a7308 */ /* 0x000ff00000002400 */
[----:B------:R-:W0:Y:S08]  /*5080*/  MUFU.TANH R14, R14 ;  /* 0x0000000e000e7308 */ /* 0x000e300000002400 */
[----:B------:R-:W-:Y:S08]  /*5090*/  MUFU.TANH R60, R60 ;  /* 0x0000003c003c7308 */ /* 0x000ff00000002400 */
[----:B------:R-:W1:Y:S01]  /*50a0*/  MUFU.TANH R18, R18 ;  /* 0x0000001200127308 */ /* 0x000e620000002400 */
[----:B0-----:R-:W-:-:S07]  /*50b0*/  FMNMX.FTZ R23, R14, R15, !PT ;  /* 0x0000000f0e177209 */ /* 0x001fce0007810000 */
[----:B------:R-:W-:Y:S08]  /*50c0*/  MUFU.TANH R62, R62 ;  /* 0x0000003e003e7308 */ /* 0x000ff00000002400 */
[----:B------:R-:W0:Y:S01]  /*50d0*/  MUFU.TANH R20, R20 ;  /* 0x0000001400147308 */ /* 0x000e220000002400 */
[----:B-1----:R-:W-:Y:S01]  /*50e0*/  FMNMX.FTZ R25, R18, R23, !PT ;  /* 0x0000001712197209 */ /* 0x002fe20007810000 */
[----:B------:R-:W-:-:S02]  /*50f0*/  WARPGROUP.DEPBAR.LE gsb0, 0x0 ;  /* 0x00008000000079c5 */ /* 0x000fc40000010000 */
[----:B------:R-:W-:Y:S01]  /*5100*/  WARPGROUP.ARRIVE ;  /* 0x00000000000079c5 */ /* 0x000fe20000000000 */
[----:B------:R-:W-:Y:S01]  /*5110*/  FMUL.FTZ R180, R28, UR40 ;  /* 0x000000281cb47c20 */ /* 0x000fe20008410000 */
[----:B------:R-:W-:Y:S02]  /*5120*/  FMUL.FTZ R182, R29, UR40 ;  /* 0x000000281db67c20 */ /* 0x000fe40008410000 */
[----:B------:R-:W-:Y:S01]  /*5130*/  MUFU.TANH R64, R64 ;  /* 0x0000004000407308 */ /* 0x000fe20000002400 */
[----:B------:R-:W-:Y:S01]  /*5140*/  FMUL.FTZ R28, R38, UR40 ;  /* 0x00000028261c7c20 */ /* 0x000fe20008410000 */
[----:B------:R-:W-:Y:S01]  /*5150*/  FMUL.FTZ R38, R47, UR40 ;  /* 0x000000282f267c20 */ /* 0x000fe20008410000 */
[----:B------:R-:W-:Y:S01]  /*5160*/  HGMMA.64x128x16.F32 R88, R176, gdesc[UR8].tnspB, R88, gsb0 ;  /* 0x41e00008b0587df0 */ /* 0x000fe20008000858 */
[----:B------:R-:W-:Y:S01]  /*5170*/  UIADD3 UR10, UR6, 0x100, URZ ;  /* 0x00000100060a7890 */ /* 0x000fe2000fffe03f */
[----:B------:R-:W-:-:S03]  /*5180*/  UMOV UR11, 0x40000040 ;  /* 0x40000040000b7882 */ /* 0x000fc60000000000 */
[----:B------:R-:W1:Y:S01]  /*5190*/  MUFU.TANH R180, R180 ;  /* 0x000000b400b47308 */ /* 0x000e620000002400 */
[----:B0-----:R-:W-:-:S07]  /*51a0*/  FMNMX.FTZ R25, R20, R25, !PT ;  /* 0x0000001914197209 */ /* 0x001fce0007810000 */
[----:B------:R-:W0:Y:S08]  /*51b0*/  MUFU.TANH R182, R182 ;  /* 0x000000b600b67308 */ /* 0x000e300000002400 */
[----:B------:R-:W2:Y:S01]  /*51c0*/  MUFU.TANH R22, R22 ;  /* 0x0000001600167308 */ /* 0x000ea20000002400 */
[----:B-1----:R-:W-:-:S07]  /*51d0*/  FMNMX.FTZ R9, R180, R9, !PT ;  /* 0x00000009b4097209 */ /* 0x002fce0007810000 */
[----:B------:R-:W-:Y:S01]  /*51e0*/  MUFU.TANH R68, R68 ;  /* 0x0000004400447308 */ /* 0x000fe20000002400 */
[----:B0-----:R-:W-:-:S04]  /*51f0*/  FMNMX.FTZ R9, R182, R9, !PT ;  /* 0x00000009b6097209 */ /* 0x001fc80007810000 */
[----:B------:R-:W-:-:S03]  /*5200*/  FMNMX.FTZ R9, R184, R9, !PT ;  /* 0x00000009b8097209 */ /* 0x000fc60007810000 */
[----:B------:R-:W0:Y:S01]  /*5210*/  MUFU.TANH R24, R24 ;  /* 0x0000001800187308 */ /* 0x000e220000002400 */
[----:B------:R-:W-:Y:S02]  /*5220*/  FMNMX.FTZ R9, R186, R9, !PT ;  /* 0x00000009ba097209 */ /* 0x000fe40007810000 */
[----:B--2---:R-:W-:Y:S02]  /*5230*/  FMNMX.FTZ R25, R22, R25, !PT ;  /* 0x0000001916197209 */ /* 0x004fe40007810000 */
[----:B------:R-:W-:-:S03]  /*5240*/  FMNMX.FTZ R9, R188, R9, !PT ;  /* 0x00000009bc097209 */ /* 0x000fc60007810000 */
[----:B------:R-:W1:Y:S01]  /*5250*/  MUFU.TANH R26, R26 ;  /* 0x0000001a001a7308 */ /* 0x000e620000002400 */
[----:B------:R-:W-:-:S04]  /*5260*/  FMNMX.FTZ R9, R190, R9, !PT ;  /* 0x00000009be097209 */ /* 0x000fc80007810000 */
[----:B------:R-:W-:-:S03]  /*5270*/  FMNMX.FTZ R9, R192, R9, !PT ;  /* 0x00000009c0097209 */ /* 0x000fc60007810000 */
[----:B------:R-:W-:Y:S01]  /*5280*/  MUFU.TANH R72, R72 ;  /* 0x0000004800487308 */ /* 0x000fe20000002400 */
[----:B------:R-:W-:Y:S02]  /*5290*/  FMNMX.FTZ R9, R194, R9, !PT ;  /* 0x00000009c2097209 */ /* 0x000fe40007810000 */
[----:B0-----:R-:W-:Y:S02]  /*52a0*/  FMNMX.FTZ R25, R24, R25, !PT ;  /* 0x0000001918197209 */ /* 0x001fe40007810000 */
[----:B------:R-:W-:-:S03]  /*52b0*/  FMNMX.FTZ R9, R196, R9, !PT ;  /* 0x00000009c4097209 */ /* 0x000fc60007810000 */
[----:B------:R-:W0:Y:S01]  /*52c0*/  MUFU.TANH R28, R28 ;  /* 0x0000001c001c7308 */ /* 0x000e220000002400 */
[----:B-1----:R-:W-:-:S07]  /*52d0*/  FMNMX.FTZ R27, R26, R25, !PT ;  /* 0x000000191a1b7209 */ /* 0x002fce0007810000 */
[----:B------:R-:W1:Y:S08]  /*52e0*/  MUFU.TANH R30, R30 ;  /* 0x0000001e001e7308 */ /* 0x000e700000002400 */
[----:B------:R-:W-:Y:S01]  /*52f0*/  MUFU.TANH R76, R76 ;  /* 0x0000004c004c7308 */ /* 0x000fe20000002400 */
[----:B0-----:R-:W-:-:S07]  /*5300*/  FMNMX.FTZ R27, R28, R27, !PT ;  /* 0x0000001b1c1b7209 */ /* 0x001fce0007810000 */
[----:B------:R-:W0:Y:S01]  /*5310*/  MUFU.TANH R32, R32 ;  /* 0x0000002000207308 */ /* 0x000e220000002400 */
[----:B-1----:R-:W-:-:S07]  /*5320*/  FMNMX.FTZ R27, R30, R27, !PT ;  /* 0x0000001b1e1b7209 */ /* 0x002fce0007810000 */
[----:B------:R-:W-:Y:S08]  /*5330*/  MUFU.TANH R204, R204 ;  /* 0x000000cc00cc7308 */ /* 0x000ff00000002400 */
[----:B------:R-:W1:Y:S01]  /*5340*/  MUFU.TANH R34, R34 ;  /* 0x0000002200227308 */ /* 0x000e620000002400 */
[----:B0-----:R-:W-:-:S07]  /*5350*/  FMNMX.FTZ R27, R32, R27, !PT ;  /* 0x0000001b201b7209 */ /* 0x001fce0007810000 */
[----:B------:R-:W-:Y:S08]  /*5360*/  MUFU.TANH R206, R206 ;  /* 0x000000ce00ce7308 */ /* 0x000ff00000002400 */
[----:B------:R-:W0:Y:S01]  /*5370*/  MUFU.TANH R36, R36 ;  /* 0x0000002400247308 */ /* 0x000e220000002400 */
[----:B-1----:R-:W-:-:S07]  /*5380*/  FMNMX.FTZ R29, R34, R27, !PT ;  /* 0x0000001b221d7209 */ /* 0x002fce0007810000 */
[----:B------:R-:W-:Y:S08]  /*5390*/  MUFU.TANH R208, R208 ;  /* 0x000000d000d07308 */ /* 0x000ff00000002400 */
[----:B------:R-:W1:Y:S01]  /*53a0*/  MUFU.TANH R38, R38 ;  /* 0x0000002600267308 */ /* 0x000e620000002400 */
[----:B0-----:R-:W-:-:S07]  /*53b0*/  FMNMX.FTZ R29, R36, R29, !PT ;  /* 0x0000001d241d7209 */ /* 0x001fce0007810000 */
[----:B------:R-:W-:Y:S01]  /*53c0*/  MUFU.TANH R84, R84 ;  /* 0x0000005400547308 */ /* 0x000fe20000002400 */
[----:B------:R-:W-:Y:S02]  /*53d0*/  WARPGROUP.DEPBAR.LE gsb0, 0x0 ;  /* 0x00008000000079c5 */ /* 0x000fe40000010000 */
[----:B------:R-:W-:Y:S01]  /*53e0*/  WARPGROUP.ARRIVE ;  /* 0x00000000000079c5 */ /* 0x000fe20000000000 */
[----:B------:R-:W-:Y:S01]  /*53f0*/  FMUL.FTZ R176, R45, UR40 ;  /* 0x000000282db07c20 */ /* 0x000fe20008410000 */
[----:B------:R-:W-:Y:S01]  /*5400*/  FMUL.FTZ R178, R48, UR40 ;  /* 0x0000002830b27c20 */ /* 0x000fe20008410000 */
[----:B------:R-:W-:Y:S02]  /*5410*/  FMUL.FTZ R48, R59, UR40 ;  /* 0x000000283b307c20 */ /* 0x000fe40008410000 */
[----:B------:R-:W0:Y:S01]  /*5420*/  MUFU.TANH R40, R40 ;  /* 0x0000002800287308 */ /* 0x000e220000002400 */
[----:B------:R-:W-:Y:S01]  /*5430*/  HGMMA.64x128x16.F32 R88, R172, gdesc[UR8].tnspB, R88, gsb0 ;  /* 0x41e00008ac587df0 */ /* 0x000fe20008000858 */
[----:B------:R-:W-:Y:S01]  /*5440*/  UIADD3 UR10, UR6, 0x180, URZ ;  /* 0x00000180060a7890 */ /* 0x000fe2000fffe03f */
[----:B-1----:R-:W-:Y:S01]  /*5450*/  FMNMX.FTZ R29, R38, R29, !PT ;  /* 0x0000001d261d7209 */ /* 0x002fe20007810000 */
[----:B------:R-:W-:-:S04]  /*5460*/  UMOV UR11, 0x40000040 ;  /* 0x40000040000b7882 */ /* 0x000fc80000000000 */
[----:B------:R-:W1:Y:S08]  /*5470*/  MUFU.TANH R176, R176 ;  /* 0x000000b000b07308 */ /* 0x000e700000002400 */
[----:B------:R-:W2:Y:S01]  /*5480*/  MUFU.TANH R178, R178 ;  /* 0x000000b200b27308 */ /* 0x000ea20000002400 */
[----:B0-----:R-:W-:-:S07]  /*5490*/  FMNMX.FTZ R29, R40, R29, !PT ;  /* 0x0000001d281d7209 */ /* 0x001fce0007810000 */
[----:B------:R-:W-:Y:S01]  /*54a0*/  MUFU.TANH R210, R210 ;  /* 0x000000d200d27308 */ /* 0x000fe20000002400 */
[----:B-1----:R-:W-:-:S07]  /*54b0*/  FMNMX.FTZ R9, R176, R9, !PT ;  /* 0x00000009b0097209 */ /* 0x002fce0007810000 */
[----:B------:R-:W0:Y:S01]  /*54c0*/  MUFU.TANH R42, R42 ;  /* 0x0000002a002a7308 */ /* 0x000e220000002400 */
[----:B--2---:R-:W-:-:S04]  /*54d0*/  FMNMX.FTZ R9, R178, R9, !PT ;  /* 0x00000009b2097209 */ /* 0x004fc80007810000 */
[----:B------:R-:W-:-:S03]  /*54e0*/  FMNMX.FTZ R9, R198, R9, !PT ;  /* 0x00000009c6097209 */ /* 0x000fc60007810000 */
[----:B------:R-:W1:Y:S01]  /*54f0*/  MUFU.TANH R44, R44 ;  /* 0x0000002c002c7308 */ /* 0x000e620000002400 */
[----:B------:R-:W-:-:S04]  /*5500*/  FMNMX.FTZ R9, R200, R9, !PT ;  /* 0x00000009c8097209 */ /* 0x000fc80007810000 */
[----:B------:R-:W-:-:S03]  /*5510*/  FMNMX.FTZ R9, R202, R9, !PT ;  /* 0x00000009ca097209 */ /* 0x000fc60007810000 */
[----:B------:R-:W2:Y:S01]  /*5520*/  MUFU.TANH R46, R46 ;  /* 0x0000002e002e7308 */ /* 0x000ea20000002400 */
[----:B------:R-:W-:Y:S02]  /*5530*/  FMNMX.FTZ R9, R54, R9, !PT ;  /* 0x0000000936097209 */ /* 0x000fe40007810000 */
[----:B0-----:R-:W-:Y:S02]  /*5540*/  FMNMX.FTZ R31, R42, R29, !PT ;  /* 0x0000001d2a1f7209 */ /* 0x001fe40007810000 */
[----:B------:R-:W-:-:S03]  /*5550*/  FMNMX.FTZ R9, R56, R9, !PT ;  /* 0x0000000938097209 */ /* 0x000fc60007810000 */
[----:B------:R-:W0:Y:S01]  /*5560*/  MUFU.TANH R50, R50 ;  /* 0x0000003200327308 */ /* 0x000e220000002400 */
[----:B------:R-:W-:Y:S02]  /*5570*/  FMNMX.FTZ R9, R58, R9, !PT ;  /* 0x000000093a097209 */ /* 0x000fe40007810000 */
[----:B-1----:R-:W-:Y:S02]  /*5580*/  FMNMX.FTZ R31, R44, R31, !PT ;  /* 0x0000001f2c1f7209 */ /* 0x002fe40007810000 */
[----:B------:R-:W-:-:S03]  /*5590*/  FMNMX.FTZ R9, R60, R9, !PT ;  /* 0x000000093c097209 */ /* 0x000fc60007810000 */
[----:B------:R-:W1:Y:S01]  /*55a0*/  MUFU.TANH R48, R48 ;  /* 0x0000003000307308 */ /* 0x000e620000002400 */
[----:B------:R-:W-:Y:S02]  /*55b0*/  FMNMX.FTZ R9, R62, R9, !PT ;  /* 0x000000093e097209 */ /* 0x000fe40007810000 */
[----:B--2---:R-:W-:Y:S02]  /*55c0*/  FMNMX.FTZ R31, R46, R31, !PT ;  /* 0x0000001f2e1f7209 */ /* 0x004fe40007810000 */
[----:B------:R-:W-:-:S03]  /*55d0*/  FMNMX.FTZ R9, R64, R9, !PT ;  /* 0x0000000940097209 */ /* 0x000fc60007810000 */
[----:B------:R-:W2:Y:S01]  /*55e0*/  MUFU.TANH R52, R52 ;  /* 0x0000003400347308 */ /* 0x000ea20000002400 */
[----:B------:R-:W-:Y:S02]  /*55f0*/  FMNMX.FTZ R9, R68, R9, !PT ;  /* 0x0000000944097209 */ /* 0x000fe40007810000 */
[----:B0-----:R-:W-:-:S05]  /*5600*/  FMNMX.FTZ R31, R50, R31, !PT ;  /* 0x0000001f321f7209 */ /* 0x001fca0007810000 */
[----:B------:R-:W0:Y:S01]  /*5610*/  MUFU.TANH R80, R80 ;  /* 0x0000005000507308 */ /* 0x000e220000002400 */
[----:B-1----:R-:W-:-:S07]  /*5620*/  FMNMX.FTZ R33, R48, R31, !PT ;  /* 0x0000001f30217209 */ /* 0x002fce0007810000 */
[----:B------:R-:W1:Y:S01]  /*5630*/  MUFU.TANH R66, R66 ;  /* 0x0000004200427308 */ /* 0x000e620000002400 */
[----:B--2---:R-:W-:-:S07]  /*5640*/  FMNMX.FTZ R33, R52, R33, !PT ;  /* 0x0000002134217209 */ /* 0x004fce0007810000 */
[----:B------:R-:W-:Y:S01]  /*5650*/  MUFU.TANH R70, R70 ;  /* 0x0000004600467308 */ /* 0x000fe20000002400 */
[----:B0-----:R-:W-:-:S07]  /*5660*/  FMNMX.FTZ R33, R80, R33, !PT ;  /* 0x0000002150217209 */ /* 0x001fce0007810000 */
[----:B------:R-:W-:Y:S01]  /*5670*/  MUFU.TANH R74, R74 ;  /* 0x0000004a004a7308 */ /* 0x000fe20000002400 */
[----:B-1----:R-:W-:-:S07]  /*5680*/  FMNMX.FTZ R33, R66, R33, !PT ;  /* 0x0000002142217209 */ /* 0x002fce0007810000 */
[----:B------:R-:W-:Y:S08]  /*5690*/  MUFU.TANH R212, R212 ;  /* 0x000000d400d47308 */ /* 0x000ff00000002400 */
[----:B------:R-:W-:Y:S08]  /*56a0*/  MUFU.TANH R78, R78 ;  /* 0x0000004e004e7308 */ /* 0x000ff00000002400 */
[----:B------:R-:W-:Y:S08]  /*56b0*/  MUFU.TANH R214, R214 ;  /* 0x000000d600d67308 */ /* 0x000ff00000002400 */
[----:B------:R-:W-:Y:S01]  /*56c0*/  MUFU.TANH R82, R82 ;  /* 0x0000005200527308 */ /* 0x000fe20000002400 */
[----:B------:R-:W-:-:S02]  /*56d0*/  WARPGROUP.DEPBAR.LE gsb0, 0x0 ;  /* 0x00008000000079c5 */ /* 0x000fc40000010000 */
[----:B------:R-:W-:Y:S01]  /*56e0*/  WARPGROUP.ARRIVE ;  /* 0x00000000000079c5 */ /* 0x000fe20000000000 */
[----:B------:R-:W-:Y:S01]  /*56f0*/  FMUL.FTZ R172, R69, UR40 ;  /* 0x0000002845ac7c20 */ /* 0x000fe20008410000 */
[----:B------:R-:W-:-:S03]  /*5700*/  FMUL.FTZ R174, R73, UR40 ;  /* 0x0000002849ae7c20 */ /* 0x000fc60008410000 */
[----:B------:R-:W-:Y:S01]  /*5710*/  MUFU.TANH R216, R216 ;  /* 0x000000d800d87308 */ /* 0x000fe20000002400 */
[----:B------:R-:W-:Y:S01]  /*5720*/  HGMMA.64x128x16.F32 R88, R168, gdesc[UR8].tnspB, R88, gsb0 ;  /* 0x41e00008a8587df0 */ /* 0x000fe20008000858 */
[----:B------:R-:W-:Y:S01]  /*5730*/  UIADD3 UR10, UR6, 0x200, URZ ;  /* 0x00000200060a7890 */ /* 0x000fe2000fffe03f */
[----:B------:R-:W-:-:S05]  /*5740*/  UMOV UR11, 0x40000040 ;  /* 0x40000040000b7882 */ /* 0x000fca0000000000 */
[----:B------:R-:W0:Y:S08]  /*5750*/  MUFU.TANH R172, R172 ;  /* 0x000000ac00ac7308 */ /* 0x000e300000002400 */
[----:B------:R-:W1:Y:S08]  /*5760*/  MUFU.TANH R174, R174 ;  /* 0x000000ae00ae7308 */ /* 0x000e700000002400 */
[----:B------:R-:W-:Y:S01]  /*5770*/  MUFU.TANH R86, R86 ;  /* 0x0000005600567308 */ /* 0x000fe20000002400 */
[----:B0-----:R-:W-:-:S04]  /*5780*/  FMNMX.FTZ R9, R172, R9, !PT ;  /* 0x00000009ac097209 */ /* 0x001fc80007810000 */
[----:B------:R-:W-:-:S03]  /*5790*/  FMNMX.FTZ R9, R72, R9, !PT ;  /* 0x0000000948097209 */ /* 0x000fc60007810000 */
[----:B------:R-:W-:Y:S01]  /*57a0*/  MUFU.TANH R218, R218 ;  /* 0x000000da00da7308 */ /* 0x000fe20000002400 */
[----:B-1----:R-:W-:-:S04]  /*57b0*/  FMNMX.FTZ R9, R174, R9, !PT ;  /* 0x00000009ae097209 */ /* 0x002fc80007810000 */
[----:B------:R-:W-:-:S04]  /*57c0*/  FMNMX.FTZ R9, R76, R9, !PT ;  /* 0x000000094c097209 */ /* 0x000fc80007810000 */
[----:B------:R-:W-:-:S04]  /*57d0*/  FMNMX.FTZ R9, R204, R9, !PT ;  /* 0x00000009cc097209 */ /* 0x000fc80007810000 */
[----:B------:R-:W-:-:S04]  /*57e0*/  FMNMX.FTZ R9, R206, R9, !PT ;  /* 0x00000009ce097209 */ /* 0x000fc80007810000 */
[----:B------:R-:W-:-:S04]  /*57f0*/  FMNMX.FTZ R9, R208, R9, !PT ;  /* 0x00000009d0097209 */ /* 0x000fc80007810000 */
[----:B------:R-:W-:-:S04]  /*5800*/  FMNMX.FTZ R9, R84, R9, !PT ;  /* 0x0000000954097209 */ /* 0x000fc80007810000 */
[----:B------:R-:W-:-:S05]  /*5810*/  FMNMX.FTZ R9, R210, R9, !PT ;  /* 0x00000009d2097209 */ /* 0x000fca0007810000 */
[----:B------:R-:W0:Y:S02]  /*5820*/  SHFL.BFLY PT, R12, R9, 0x2, 0x1f ;  /* 0x0c401f00090c7f89 */ /* 0x000e2400000e0000 */
[----:B0-----:R-:W-:Y:S02]  /*5830*/  FMNMX.FTZ R12, R9, R12, !PT ;  /* 0x0000000c090c7209 */ /* 0x001fe40007810000 */
[----:B------:R-:W0:Y:S03]  /*5840*/  LDC R9, c[0x0][0x988] ;  /* 0x00026200ff097b82 */ /* 0x000e260000000800 */
[----:B------:R-:W1:Y:S02]  /*5850*/  SHFL.BFLY PT, R11, R12, 0x1, 0x1f ;  /* 0x0c201f000c0b7f89 */ /* 0x000e6400000e0000 */
[----:B-1----:R-:W-:-:S05]  /*5860*/  FMNMX.FTZ R12, R12, R11, !PT ;  /* 0x0000000b0c0c7209 */ /* 0x002fca0007810000 */
[C---:B------:R-:W-:Y:S01]  /*5870*/  FADD.FTZ R220, -R12.reuse, R17 ;  /* 0x000000110cdc7221 */ /* 0x040fe20000010100 */
[----:B0-----:R-:W-:-:S03]  /*5880*/  FMUL.FTZ R21, R12, R9 ;  /* 0x000000090c157220 */ /* 0x001fc60000410000 */
[-C--:B------:R-:W-:Y:S01]  /*5890*/  FMUL.FTZ R11, R220, R9.reuse ;  /* 0x00000009dc0b7220 */ /* 0x080fe20000410000 */
[-CC-:B------:R-:W-:Y:S01]  /*58a0*/  FFMA.FTZ R220, R8, R9.reuse, -R21.reuse ;  /* 0x0000000908dc7223 */ /* 0x180fe20000010815 */
        /* <DEDUP_REMOVED lines=16> */
[-CC-:B0-----:R-:W-:Y:S01]  /*59b0*/  FFMA.FTZ R184, R194, R9.reuse, -R21.reuse ;  /* 0x00000009c2b87223 */ /* 0x181fe20000010815 */
[-CC-:B------:R-:W-:Y:S01]  /*59c0*/  FFMA.FTZ R41, R172, R9.reuse, -R21.reuse ;  /* 0x00000009ac297223 */ /* 0x180fe20000010815 */
[----:B------:R-:W-:Y:S01]  /*59d0*/  FFMA.FTZ R43, R72, R9, -R21 ;  /* 0x00000009482b7223 */ /* 0x000fe20000010815 */
[----:B------:R-:W-:-:S02]  /*59e0*/  WARPGROUP.DEPBAR.LE gsb0, 0x0 ;  /* 0x00008000000079c5 */ /* 0x000fc40000010000 */
[----:B------:R-:W-:Y:S01]  /*59f0*/  WARPGROUP.ARRIVE ;  /* 0x00000000000079c5 */ /* 0x000fe20000000000 */
[----:B------:R-:W-:Y:S01]  /*5a00*/  FMUL.FTZ R168, R67, UR40 ;  /* 0x0000002843a87c20 */ /* 0x000fe20008410000 */
[----:B------:R-:W-:Y:S01]  /*5a10*/  FMUL.FTZ R170, R71, UR40 ;  /* 0x0000002847aa7c20 */ /* 0x000fe20008410000 */
[-CC-:B-1----:R-:W-:Y:S01]  /*5a20*/  FFMA.FTZ R188, R198, R9.reuse, -R21.reuse ;  /* 0x00000009c6bc7223 */ /* 0x182fe20000010815 */
[-CC-:B------:R-:W-:Y:S01]  /*5a30*/  FFMA.FTZ R60, R174, R9.reuse, -R21.reuse ;  /* 0x00000009ae3c7223 */ /* 0x180fe20000010815 */
[-CC-:B------:R-:W-:Y:S01]  /*5a40*/  FFMA.FTZ R47, R206, R9.reuse, -R21.reuse ;  /* 0x00000009ce2f7223 */ /* 0x180fe20000010815 */
[----:B------:R-:W-:Y:S01]  /*5a50*/  HGMMA.64x128x16.F32 R88, R152, gdesc[UR8].tnspB, R88, gsb0 ;  /* 0x41e0000898587df0 */ /* 0x000fe20008000858 */
[----:B------:R-:W-:Y:S01]  /*5a60*/  UIADD3 UR10, UR6, 0x280, URZ ;  /* 0x00000280060a7890 */ /* 0x000fe2000fffe03f */
[----:B------:R-:W0:Y:S01]  /*5a70*/  MUFU.TANH R168, R168 ;  /* 0x000000a800a87308 */ /* 0x000e220000002400 */
[----:B------:R-:W-:Y:S01]  /*5a80*/  UMOV UR11, 0x40000040 ;  /* 0x40000040000b7882 */ /* 0x000fe20000000000 */
[-CC-:B------:R-:W-:Y:S01]  /*5a90*/  FFMA.FTZ R64, R208, R9.reuse, -R21.reuse ;  /* 0x00000009d0407223 */ /* 0x180fe20000010815 */
[----:B------:R-:W-:-:S05]  /*5aa0*/  FFMA.FTZ R84, R84, R9, -R21 ;  /* 0x0000000954547223 */ /* 0x000fca0000010815 */
[----:B------:R-:W1:Y:S08]  /*5ab0*/  MUFU.TANH R170, R170 ;  /* 0x000000aa00aa7308 */ /* 0x000e700000002400 */
[----:B------:R-:W-:Y:S01]  /*5ac0*/  MUFU.EX2 R11, R11 ;  /* 0x0000000b000b7308 */ /* 0x000fe20000000800 */
[----:B0-----:R-:W-:-:S04]  /*5ad0*/  FMNMX.FTZ R35, R168, R33, !PT ;  /* 0x00000021a8237209 */ /* 0x001fc80007810000 */
[----:B------:R-:W-:-:S03]  /*5ae0*/  FMNMX.FTZ R35, R70, R35, !PT ;  /* 0x0000002346237209 */ /* 0x000fc60007810000 */
[----:B------:R-:W0:Y:S01]  /*5af0*/  MUFU.EX2 R220, R220 ;  /* 0x000000dc00dc7308 */ /* 0x000e220000000800 */
[----:B-1----:R-:W-:-:S04]  /*5b00*/  FMNMX.FTZ R35, R170, R35, !PT ;  /* 0x00000023aa237209 */ /* 0x002fc80007810000 */
[----:B------:R-:W-:-:S03]  /*5b10*/  FMNMX.FTZ R35, R74, R35, !PT ;  /* 0x000000234a237209 */ /* 0x000fc60007810000 */
[----:B------:R-:W1:Y:S01]  /*5b20*/  MUFU.EX2 R17, R17 ;  /* 0x0000001100117308 */ /* 0x000e620000000800 */
[----:B------:R-:W-:-:S04]  /*5b30*/  FMNMX.FTZ R37, R212, R35, !PT ;  /* 0x00000023d4257209 */ /* 0x000fc80007810000 */
[----:B------:R-:W-:-:S03]  /*5b40*/  FMNMX.FTZ R37, R78, R37, !PT ;  /* 0x000000254e257209 */ /* 0x000fc60007810000 */
[----:B------:R2:W-:Y:S01]  /*5b50*/  MUFU.EX2 R35, R8 ;  /* 0x0000000800237308 */ /* 0x0005e20000000800 */
[----:B------:R-:W-:Y:S01]  /*5b60*/  FMNMX.FTZ R37, R214, R37, !PT ;  /* 0x00000025d6257209 */ /* 0x000fe20007810000 */
[----:B0-----:R-:W-:-:S03]  /*5b70*/  FFMA.FTZ R6, R11, R6, R220 ;  /* 0x000000060b067223 */ /* 0x001fc600000100dc */
[----:B------:R-:W-:-:S03]  /*5b80*/  FMNMX.FTZ R37, R82, R37, !PT ;  /* 0x0000002552257209 */ /* 0x000fc60007810000 */
[----:B------:R-:W-:Y:S01]  /*5b90*/  MUFU.EX2 R19, R19 ;  /* 0x0000001300137308 */ /* 0x000fe20000000800 */
[----:B------:R-:W-:Y:S01]  /*5ba0*/  FMNMX.FTZ R39, R216, R37, !PT ;  /* 0x00000025d8277209 */ /* 0x000fe20007810000 */
[C---:B-1----:R-:W-:Y:S01]  /*5bb0*/  FADD.FTZ R6, R17.reuse, R6 ;  /* 0x0000000611067221 */ /* 0x042fe20000010000 */
[----:B------:R-:W-:Y:S02]  /*5bc0*/  F2FP.F16.F32.PACK_AB R180, R17, R220 ;  /* 0x000000dc11b4723e */ /* 0x000fe400000000ff */
[----:B------:R-:W-:-:S03]  /*5bd0*/  FMNMX.FTZ R39, R86, R39, !PT ;  /* 0x0000002756277209 */ /* 0x000fc60007810000 */
[----:B------:R0:W-:Y:S01]  /*5be0*/  MUFU.EX2 R37, R10 ;  /* 0x0000000a00257308 */ /* 0x0001e20000000800 */
[----:B--2---:R-:W-:Y:S01]  /*5bf0*/  FMNMX.FTZ R8, R218, R39, !PT ;  /* 0x00000027da087209 */ /* 0x004fe20007810000 */
[-CC-:B------:R-:W-:Y:S01]  /*5c00*/  FFMA.FTZ R39, R62, R9.reuse, -R21.reuse ;  /* 0x000000093e277223 */ /* 0x180fe20000010815 */
[----:B------:R-:W-:-:S03]  /*5c10*/  FFMA.FTZ R62, R204, R9, -R21 ;  /* 0x00000009cc3e7223 */ /* 0x000fc60000010815 */
[----:B------:R-:W0:Y:S02]  /*5c20*/  SHFL.BFLY PT, R45, R8, 0x2, 0x1f ;  /* 0x0c401f00082d7f89 */ /* 0x000e2400000e0000 */
[----:B------:R-:W-:Y:S08]  /*5c30*/  MUFU.EX2 R182, R182 ;  /* 0x000000b600b67308 */ /* 0x000ff00000000800 */
[----:B------:R-:W-:Y:S08]  /*5c40*/  MUFU.EX2 R27, R192 ;  /* 0x000000c0001b7308 */ /* 0x000ff00000000800 */
[----:B------:R-:W1:Y:S01]  /*5c50*/  MUFU.EX2 R184, R184 ;  /* 0x000000b800b87308 */ /* 0x000e620000000800 */
[----:B0-----:R-:W-:Y:S01]  /*5c60*/  FMNMX.FTZ R10, R8, R45, !PT ;  /* 0x0000002d080a7209 */ /* 0x001fe20007810000 */
[----:B------:R-:W-:-:S06]  /*5c70*/  FFMA.FTZ R45, R76, R9, -R21 ;  /* 0x000000094c2d7223 */ /* 0x000fcc0000010815 */
[----:B------:R-:W-:Y:S01]  /*5c80*/  MUFU.EX2 R29, R196 ;  /* 0x000000c4001d7308 */ /* 0x000fe20000000800 */
[----:B------:R-:W0:Y:S07]  /*5c90*/  SHFL.BFLY PT, R49, R10, 0x1, 0x1f ;  /* 0x0c201f000a317f89 */ /* 0x000e2e00000e0000 */
[----:B------:R-:W-:Y:S01]  /*5ca0*/  MUFU.EX2 R31, R178 ;  /* 0x000000b2001f7308 */ /* 0x000fe20000000800 */
[----:B-1----:R-:W-:-:S07]  /*5cb0*/  F2FP.F16.F32.PACK_AB R172, R184, R27 ;  /* 0x0000001bb8ac723e */ /* 0x002fce00000000ff */
[----:B------:R-:W-:Y:S08]  /*5cc0*/  MUFU.EX2 R188, R188 ;  /* 0x000000bc00bc7308 */ /* 0x000ff00000000800 */
[----:B------:R-:W-:Y:S01]  /*5cd0*/  MUFU.EX2 R33, R200 ;  /* 0x000000c800217308 */ /* 0x000fe20000000800 */
[----:B0-----:R-:W-:-:S05]  /*5ce0*/  FMNMX.FTZ R10, R10, R49, !PT ;  /* 0x000000310a0a7209 */ /* 0x001fca0007810000 */
[----:B------:R-:W-:Y:S01]  /*5cf0*/  FADD.FTZ R8, -R10, R15 ;  /* 0x0000000f0a087221 */ /* 0x000fe20000010100 */
[----:B------:R-:W-:Y:S01]  /*5d00*/  MOV R15, UR39 ;  /* 0x00000027000f7c02 */ /* 0x000fe20008000f00 */
[----:B------:R-:W-:Y:S02]  /*5d10*/  MUFU.EX2 R54, R54 ;  /* 0x0000003600367308 */ /* 0x000fe40000000800 */
[----:B------:R-:W-:Y:S02]  /*5d20*/  FMUL.FTZ R8, R8, R9 ;  /* 0x0000000908087220 */ /* 0x000fe40000410000 */
[----:B------:R-:W-:-:S04]  /*5d30*/  @!P1 VIADD R15, R15, 0x34840 ;  /* 0x000348400f0f9836 */ /* 0x000fc80000000000 */
[----:B------:R-:W-:Y:S01]  /*5d40*/  MUFU.EX2 R8, R8 ;  /* 0x0000000800087308 */ /* 0x000fe20000000800 */
[----:B------:R-:W-:-:S07]  /*5d50*/  @!P1 PRMT R15, RZ, 0x654, R15 ;  /* 0x00000654ff0f9816 */ /* 0x000fce000000000f */
[----:B------:R-:W-:Y:S01]  /*5d60*/  MUFU.EX2 R56, R56 ;  /* 0x0000003800387308 */ /* 0x000fe20000000800 */
[----:B------:R-:W-:Y:S02]  /*5d70*/  WARPGROUP.DEPBAR.LE gsb0, 0x0 ;  /* 0x00008000000079c5 */ /* 0x000fe40000010000 */
[----:B------:R-:W-:Y:S01]  /*5d80*/  WARPGROUP.ARRIVE ;  /* 0x00000000000079c5 */ /* 0x000fe20000000000 */
[-CC-:B------:R-:W-:Y:S01]  /*5d90*/  FFMA.FTZ R152, R186, R9.reuse, -R21.reuse ;  /* 0x00000009ba987223 */ /* 0x180fe20000010815 */
[-CC-:B------:R-:W-:Y:S01]  /*5da0*/  FFMA.FTZ R154, R190, R9.reuse, -R21.reuse ;  /* 0x00000009be9a7223 */ /* 0x180fe20000010815 */
[----:B------:R-:W-:Y:S02]  /*5db0*/  FFMA.FTZ R186, R176, R9, -R21 ;  /* 0x00000009b0ba7223 */ /* 0x000fe40000010815 */
[----:B------:R-:W-:Y:S01]  /*5dc0*/  MUFU.EX2 R39, R39 ;  /* 0x0000002700277308 */ /* 0x000fe20000000800 */
[----:B------:R-:W-:Y:S01]  /*5dd0*/  HGMMA.64x128x16.F32 R88, R156, gdesc[UR8].tnspB, R88, gsb0 ;  /* 0x41e000089c587df0 */ /* 0x000fe20008000858 */
[----:B------:R-:W-:Y:S01]  /*5de0*/  UIADD3 UR10, UR6, 0x300, URZ ;  /* 0x00000300060a7890 */ /* 0x000fe2000fffe03f */
[----:B------:R-:W-:Y:S01]  /*5df0*/  UMOV UR11, 0x40000040 ;  /* 0x40000040000b7882 */ /* 0x000fe20000000000 */
[----:B------:R-:W-:-:S04]  /*5e00*/  UIADD3 UR6, UR6, 0x380, URZ ;  /* 0x0000038006067890 */ /* 0x000fc8000fffe03f */
[----:B------:R-:W0:Y:S08]  /*5e10*/  MUFU.EX2 R152, R152 ;  /* 0x0000009800987308 */ /* 0x000e300000000800 */
[----:B------:R-:W1:Y:S08]  /*5e20*/  MUFU.EX2 R154, R154 ;  /* 0x0000009a009a7308 */ /* 0x000e700000000800 */
[----:B------:R-:W2:Y:S01]  /*5e30*/  MUFU.EX2 R186, R186 ;  /* 0x000000ba00ba7308 */ /* 0x000ea20000000800 */
[----:B0-----:R-:W-:-:S07]  /*5e40*/  F2FP.F16.F32.PACK_AB R176, R152, R23 ;  /* 0x0000001798b0723e */ /* 0x001fce00000000ff */
[----:B------:R-:W-:Y:S01]  /*5e50*/  MUFU.EX2 R58, R58 ;  /* 0x0000003a003a7308 */ /* 0x000fe20000000800 */
[----:B-1----:R-:W-:-:S07]  /*5e60*/  F2FP.F16.F32.PACK_AB R178, R154, R25 ;  /* 0x000000199ab2723e */ /* 0x002fce00000000ff */
[----:B------:R-:W-:Y:S01]  /*5e70*/  MUFU.EX2 R41, R41 ;  /* 0x0000002900297308 */ /* 0x000fe20000000800 */
[----:B--2---:R-:W-:-:S07]  /*5e80*/  F2FP.F16.F32.PACK_AB R174, R186, R29 ;  /* 0x0000001dbaae723e */ /* 0x004fce00000000ff */
[----:B------:R-:W-:Y:S08]  /*5e90*/  MUFU.EX2 R43, R43 ;  /* 0x0000002b002b7308 */ /* 0x000ff00000000800 */
[----:B------:R-:W-:Y:S08]  /*5ea0*/  MUFU.EX2 R60, R60 ;  /* 0x0000003c003c7308 */ /* 0x000ff00000000800 */
[----:B------:R-:W-:Y:S08]  /*5eb0*/  MUFU.EX2 R45, R45 ;  /* 0x0000002d002d7308 */ /* 0x000ff00000000800 */
[----:B------:R-:W-:Y:S08]  /*5ec0*/  MUFU.EX2 R62, R62 ;  /* 0x0000003e003e7308 */ /* 0x000ff00000000800 */
[----:B------:R-:W-:Y:S08]  /*5ed0*/  MUFU.EX2 R47, R47 ;  /* 0x0000002f002f7308 */ /* 0x000ff00000000800 */
[----:B------:R-:W-:Y:S08]  /*5ee0*/  MUFU.EX2 R64, R64 ;  /* 0x0000004000407308 */ /* 0x000ff00000000800 */
[----:B------:R-:W-:Y:S01]  /*5ef0*/  MUFU.EX2 R49, R84 ;  /* 0x0000005400317308 */ /* 0x000fe20000000800 */
[----:B------:R-:W-:-:S02]  /*5f00*/  WARPGROUP.DEPBAR.LE gsb0, 0x0 ;  /* 0x00008000000079c5 */ /* 0x000fc40000010000 */
[----:B------:R-:W-:Y:S01]  /*5f10*/  WARPGROUP.ARRIVE ;  /* 0x00000000000079c5 */ /* 0x000fe20000000000 */
[-CC-:B------:R-:W-:Y:S01]  /*5f20*/  FFMA.FTZ R158, R68, R9.reuse, -R21.reuse ;  /* 0x00000009449e7223 */ /* 0x180fe20000010815 */
[-CC-:B------:R-:W-:Y:S01]  /*5f30*/  FFMA.FTZ R156, R202, R9.reuse, -R21.reuse ;  /* 0x00000009ca9c7223 */ /* 0x180fe20000010815 */
[-C--:B------:R-:W-:Y:S01]  /*5f40*/  FFMA.FTZ R68, R210, R9.reuse, -R21 ;  /* 0x00000009d2447223 */ /* 0x080fe20000010815 */
[-C--:B------:R-:W-:Y:S02]  /*5f50*/  FMUL.FTZ R21, R10, R9.reuse ;  /* 0x000000090a157220 */ /* 0x080fe40000410000 */
[----:B------:R-:W-:Y:S01]  /*5f60*/  HGMMA.64x128x16.F32 R88, R160, gdesc[UR8].tnspB, R88, gsb0 ;  /* 0x41e00008a0587df0 */ /* 0x000fe20008000858 */
[----:B------:R-:W-:Y:S01]  /*5f70*/  UMOV UR10, UR6 ;  /* 0x00000006000a7c82 */ /* 0x000fe20008000000 */
[----:B------:R-:W-:Y:S01]  /*5f80*/  UMOV UR11, 0x40000040 ;  /* 0x40000040000b7882 */ /* 0x000fe20000000000 */
[-CC-:B------:R-:W-:Y:S01]  /*5f90*/  FFMA.FTZ R14, R14, R9.reuse, -R21.reuse ;  /* 0x000000090e0e7223 */ /* 0x180fe20000010815 */
[-CC-:B------:R-:W-:Y:S01]  /*5fa0*/  FFMA.FTZ R18, R18, R9.reuse, -R21.reuse ;  /* 0x0000000912127223 */ /* 0x180fe20000010815 */
[-CC-:B------:R-:W-:Y:S01]  /*5fb0*/  FFMA.FTZ R20, R20, R9.reuse, -R21.reuse ;  /* 0x0000000914147223 */ /* 0x180fe20000010815 */
[-CC-:B------:R-:W-:Y:S01]  /*5fc0*/  FFMA.FTZ R22, R22, R9.reuse, -R21.reuse ;  /* 0x0000000916167223 */ /* 0x180fe20000010815 */
[----:B------:R0:W1:Y:S01]  /*5fd0*/  MUFU.EX2 R181, R14 ;  /* 0x0000000e00b57308 */ /* 0x0000620000000800 */
[-CC-:B------:R-:W-:Y:S01]  /*5fe0*/  FFMA.FTZ R24, R24, R9.reuse, -R21.reuse ;  /* 0x0000000918187223 */ /* 0x180fe20000010815 */
[-CC-:B------:R-:W-:Y:S01]  /*5ff0*/  FFMA.FTZ R26, R26, R9.reuse, -R21.reuse ;  /* 0x000000091a1a7223 */ /* 0x180fe20000010815 */
[-CC-:B------:R-:W-:Y:S01]  /*6000*/  FFMA.FTZ R28, R28, R9.reuse, -R21.reuse ;  /* 0x000000091c1c7223 */ /* 0x180fe20000010815 */
[-CC-:B------:R-:W-:Y:S01]  /*6010*/  FFMA.FTZ R30, R30, R9.reuse, -R21.reuse ;  /* 0x000000091e1e7223 */ /* 0x180fe20000010815 */
[-CC-:B------:R-:W-:Y:S01]  /*6020*/  FFMA.FTZ R32, R32, R9.reuse, -R21.reuse ;  /* 0x0000000920207223 */ /* 0x180fe20000010815 */
[-CC-:B------:R-:W-:Y:S01]  /*6030*/  FFMA.FTZ R34, R34, R9.reuse, -R21.reuse ;  /* 0x0000000922227223 */ /* 0x180fe20000010815 */
[-CC-:B------:R-:W-:Y:S01]  /*6040*/  FFMA.FTZ R175, R36, R9.reuse, -R21.reuse ;  /* 0x0000000924af7223 */ /* 0x180fe20000010815 */
[----:B------:R2:W3:Y:S01]  /*6050*/  MUFU.EX2 R72, R18 ;  /* 0x0000001200487308 */ /* 0x0004e20000000800 */
[-CC-:B------:R-:W-:Y:S01]  /*6060*/  FFMA.FTZ R38, R38, R9.reuse, -R21.reuse ;  /* 0x0000000926267223 */ /* 0x180fe20000010815 */
[-CC-:B------:R-:W-:Y:S01]  /*6070*/  FFMA.FTZ R169, R40, R9.reuse, -R21.reuse ;  /* 0x0000000928a97223 */ /* 0x180fe20000010815 */
[-CC-:B0-----:R-:W-:Y:S01]  /*6080*/  FFMA.FTZ R14, R42, R9.reuse, -R21.reuse ;  /* 0x000000092a0e7223 */ /* 0x181fe20000010815 */
[-CC-:B------:R-:W-:Y:S01]  /*6090*/  FFMA.FTZ R171, R44, R9.reuse, -R21.reuse ;  /* 0x000000092cab7223 */ /* 0x180fe20000010815 */
[-CC-:B------:R-:W-:Y:S01]  /*60a0*/  FFMA.FTZ R153, R50, R9.reuse, -R21.reuse ;  /* 0x0000000932997223 */ /* 0x180fe20000010815 */
[-CC-:B------:R-:W-:Y:S01]  /*60b0*/  FFMA.FTZ R48, R48, R9.reuse, -R21.reuse ;  /* 0x0000000930307223 */ /* 0x180fe20000010815 */
[----:B------:R-:W-:Y:S01]  /*60c0*/  FFMA.FTZ R52, R52, R9, -R21 ;  /* 0x0000000934347223 */ /* 0x000fe20000010815 */
[----:B------:R0:W4:Y:S01]  /*60d0*/  MUFU.EX2 R76, R20 ;  /* 0x00000014004c7308 */ /* 0x0001220000000800 */
[----:B-1----:R-:W-:Y:S01]  /*60e0*/  FFMA.FTZ R7, R8, R7, R181 ;  /* 0x0000000708077223 */ /* 0x002fe200000100b5 */
[-CC-:B--2---:R-:W-:Y:S01]  /*60f0*/  FFMA.FTZ R18, R46, R9.reuse, -R21.reuse ;  /* 0x000000092e127223 */ /* 0x184fe20000010815 */
[-CC-:B------:R-:W-:Y:S01]  /*6100*/  FFMA.FTZ R80, R80, R9.reuse, -R21.reuse ;  /* 0x0000000950507223 */ /* 0x180fe20000010815 */
[-CC-:B------:R-:W-:Y:S01]  /*6110*/  FFMA.FTZ R66, R66, R9.reuse, -R21.reuse ;  /* 0x0000000942427223 */ /* 0x180fe20000010815 */
[-CC-:B------:R-:W-:Y:S01]  /*6120*/  FFMA.FTZ R168, R168, R9.reuse, -R21.reuse ;  /* 0x00000009a8a87223 */ /* 0x180fe20000010815 */
[-CC-:B------:R-:W-:Y:S01]  /*6130*/  FFMA.FTZ R70, R70, R9.reuse, -R21.reuse ;  /* 0x0000000946467223 */ /* 0x180fe20000010815 */
[----:B------:R-:W-:Y:S01]  /*6140*/  FFMA.FTZ R170, R170, R9, -R21 ;  /* 0x00000009aaaa7223 */ /* 0x000fe20000010815 */
[----:B------:R-:W1:Y:S01]  /*6150*/  MUFU.EX2 R22, R22 ;  /* 0x0000001600167308 */ /* 0x000e620000000800 */
[----:B0-----:R-:W-:-:S02]  /*6160*/  IMAD.U32 R20, RZ, RZ, UR7 ;  /* 0x00000007ff147e24 */ /* 0x001fc4000f8e00ff */
[----:B---3--:R-:W-:Y:S01]  /*6170*/  FADD.FTZ R7, R72, R7 ;  /* 0x0000000748077221 */ /* 0x008fe20000010000 */
[-CC-:B------:R-:W-:Y:S01]  /*6180*/  FFMA.FTZ R74, R74, R9.reuse, -R21.reuse ;  /* 0x000000094a4a7223 */ /* 0x180fe20000010815 */
[-CC-:B------:R-:W-:Y:S01]  /*6190*/  FFMA.FTZ R212, R212, R9.reuse, -R21.reuse ;  /* 0x00000009d4d47223 */ /* 0x180fe20000010815 */
[-CC-:B------:R-:W-:Y:S01]  /*61a0*/  FFMA.FTZ R78, R78, R9.reuse, -R21.reuse ;  /* 0x000000094e4e7223 */ /* 0x180fe20000010815 */
[-CC-:B------:R-:W-:Y:S01]  /*61b0*/  FFMA.FTZ R214, R214, R9.reuse, -R21.reuse ;  /* 0x00000009d6d67223 */ /* 0x180fe20000010815 */
[-C--:B------:R-:W-:Y:S01]  /*61c0*/  FFMA.FTZ R82, R82, R9.reuse, -R21 ;  /* 0x0000000952527223 */ /* 0x080fe20000010815 */
[----:B------:R-:W0:Y:S01]  /*61d0*/  MUFU.EX2 R24, R24 ;  /* 0x0000001800187308 */ /* 0x000e220000000800 */
[----:B----4-:R-:W-:Y:S01]  /*61e0*/  FADD.FTZ R7, R76, R7 ;  /* 0x000000074c077221 */ /* 0x010fe20000010000 */
[-CC-:B------:R-:W-:Y:S01]  /*61f0*/  FFMA.FTZ R216, R216, R9.reuse, -R21.reuse ;  /* 0x00000009d8d87223 */ /* 0x180fe20000010815 */
[-CC-:B------:R-:W-:Y:S01]  /*6200*/  FFMA.FTZ R86, R86, R9.reuse, -R21.reuse ;  /* 0x0000000956567223 */ /* 0x180fe20000010815 */
[----:B------:R-:W-:Y:S01]  /*6210*/  FFMA.FTZ R21, R218, R9, -R21 ;  /* 0x00000009da157223 */ /* 0x000fe20000010815 */
[----:B------:R-:W-:-:S03]  /*6220*/  F2FP.F16.F32.PACK_AB R181, R72, R181 ;  /* 0x000000b548b5723e */ /* 0x000fc600000000ff */
[----:B------:R-:W2:Y:S01]  /*6230*/  MUFU.EX2 R26, R26 ;  /* 0x0000001a001a7308 */ /* 0x000ea20000000800 */
[C---:B-1----:R-:W-:Y:S01]  /*6240*/  FADD.FTZ R7, R22.reuse, R7 ;  /* 0x0000000716077221 */ /* 0x042fe20000010000 */
[----:B------:R-:W-:-:S06]  /*6250*/  F2FP.F16.F32.PACK_AB R183, R22, R76 ;  /* 0x0000004c16b7723e */ /* 0x000fcc00000000ff */
[----:B------:R-:W1:Y:S01]  /*6260*/  MUFU.EX2 R28, R28 ;  /* 0x0000001c001c7308 */ /* 0x000e620000000800 */
[----:B0-----:R-:W-:-:S07]  /*6270*/  FADD.FTZ R7, R24, R7 ;  /* 0x0000000718077221 */ /* 0x001fce0000010000 */
[----:B------:R-:W0:Y:S01]  /*6280*/  MUFU.EX2 R30, R30 ;  /* 0x0000001e001e7308 */ /* 0x000e220000000800 */
[C---:B--2---:R-:W-:Y:S01]  /*6290*/  FADD.FTZ R7, R26.reuse, R7 ;  /* 0x000000071a077221 */ /* 0x044fe20000010000 */
[----:B------:R-:W-:-:S06]  /*62a0*/  F2FP.F16.F32.PACK_AB R177, R26, R24 ;  /* 0x000000181ab1723e */ /* 0x000fcc00000000ff */
[----:B------:R-:W2:Y:S01]  /*62b0*/  MUFU.EX2 R32, R32 ;  /* 0x0000002000207308 */ /* 0x000ea20000000800 */
[----:B-1----:R-:W-:-:S07]  /*62c0*/  FADD.FTZ R7, R28, R7 ;  /* 0x000000071c077221 */ /* 0x002fce0000010000 */
[----:B------:R-:W1:Y:S01]  /*62d0*/  MUFU.EX2 R34, R34 ;  /* 0x0000002200227308 */ /* 0x000e620000000800 */
[C---:B0-----:R-:W-:Y:S01]  /*62e0*/  FADD.FTZ R7, R30.reuse, R7 ;  /* 0x000000071e077221 */ /* 0x041fe20000010000 */
[----:B------:R-:W-:-:S06]  /*62f0*/  F2FP.F16.F32.PACK_AB R179, R30, R28 ;  /* 0x0000001c1eb3723e */ /* 0x000fcc00000000ff */
[----:B------:R-:W-:Y:S01]  /*6300*/  MUFU.EX2 R175, R175 ;  /* 0x000000af00af7308 */ /* 0x000fe20000000800 */
[----:B--2---:R-:W-:-:S07]  /*6310*/  FADD.FTZ R7, R32, R7 ;  /* 0x0000000720077221 */ /* 0x004fce0000010000 */
[----:B------:R-:W-:Y:S01]  /*6320*/  MUFU.EX2 R38, R38 ;  /* 0x0000002600267308 */ /* 0x000fe20000000800 */
[----:B-1----:R-:W-:-:S07]  /*6330*/  F2FP.F16.F32.PACK_AB R173, R34, R32 ;  /* 0x0000002022ad723e */ /* 0x002fce00000000ff */
[----:B------:R-:W-:Y:S08]  /*6340*/  MUFU.EX2 R169, R169 ;  /* 0x000000a900a97308 */ /* 0x000ff00000000800 */
[----:B------:R-:W-:Y:S08]  /*6350*/  MUFU.EX2 R14, R14 ;  /* 0x0000000e000e7308 */ /* 0x000ff00000000800 */
[----:B------:R-:W-:Y:S08]  /*6360*/  MUFU.EX2 R171, R171 ;  /* 0x000000ab00ab7308 */ /* 0x000ff00000000800 */
[----:B------:R-:W0:Y:S08]  /*6370*/  MUFU.EX2 R156, R156 ;  /* 0x0000009c009c7308 */ /* 0x000e300000000800 */
[----:B------:R-:W-:Y:S01]  /*6380*/  MUFU.EX2 R18, R18 ;  /* 0x0000001200127308 */ /* 0x000fe20000000800 */
[----:B------:R-:W-:-:S02]  /*6390*/  WARPGROUP.DEPBAR.LE gsb0, 0x0 ;  /* 0x00008000000079c5 */ /* 0x000fc40000010000 */
[----:B------:R-:W-:-:S05]  /*63a0*/  WARPGROUP.ARRIVE ;  /* 0x00000000000079c5 */ /* 0x000fca0000000000 */
[----:B------:R-:W-:Y:S01]  /*63b0*/  MUFU.EX2 R153, R153 ;  /* 0x0000009900997308 */ /* 0x000fe20000000800 */
[----:B------:R-:W-:Y:S02]  /*63c0*/  F2FP.F16.F32.PACK_AB R160, R60, R43 ;  /* 0x0000002b3ca0723e */ /* 0x000fe400000000ff */
[----:B------:R-:W-:Y:S01]  /*63d0*/  F2FP.F16.F32.PACK_AB R162, R62, R45 ;  /* 0x0000002d3ea2723e */ /* 0x000fe200000000ff */
[----:B------:R-:W-:Y:S04]  /*63e0*/  HGMMA.64x128x16.F32 R88, R164, gdesc[UR8].tnspB, R88, gsb0 ;  /* 0x41e00008a4587df0 */ /* 0x000fe80008000858 */
[----:B------:R-:W-:Y:S08]  /*63f0*/  MUFU.EX2 R48, R48 ;  /* 0x0000003000307308 */ /* 0x000ff00000000800 */
[----:B------:R-:W-:Y:S08]  /*6400*/  MUFU.EX2 R155, R52 ;  /* 0x00000034009b7308 */ /* 0x000ff00000000800 */
[----:B------:R-:W-:Y:S08]  /*6410*/  MUFU.EX2 R80, R80 ;  /* 0x0000005000507308 */ /* 0x000ff00000000800 */
[----:B------:R-:W-:Y:S08]  /*6420*/  MUFU.EX2 R157, R66 ;  /* 0x00000042009d7308 */ /* 0x000ff00000000800 */
[----:B------:R1:W-:Y:S08]  /*6430*/  MUFU.EX2 R36, R168 ;  /* 0x000000a800247308 */ /* 0x0003f00000000800 */
[----:B------:R-:W-:Y:S01]  /*6440*/  MUFU.EX2 R158, R158 ;  /* 0x0000009e009e7308 */ /* 0x000fe20000000800 */
[----:B-1----:R-:W-:-:S07]  /*6450*/  F2FP.F16.F32.PACK_AB R168, R188, R31 ;  /* 0x0000001fbca8723e */ /* 0x002fce00000000ff */
[----:B------:R-:W-:Y:S08]  /*6460*/  MUFU.EX2 R159, R70 ;  /* 0x00000046009f7308 */ /* 0x000ff00000000800 */
[----:B------:R0:W-:Y:S08]  /*6470*/  MUFU.EX2 R17, R170 ;  /* 0x000000aa00117308 */ /* 0x0001f00000000800 */
[----:B------:R-:W-:Y:S01]  /*6480*/  MUFU.EX2 R161, R74 ;  /* 0x0000004a00a17308 */ /* 0x000fe20000000800 */
[----:B0-----:R-:W-:-:S07]  /*6490*/  F2FP.F16.F32.PACK_AB R170, R156, R33 ;  /* 0x000000219caa723e */ /* 0x001fce00000000ff */
[----:B------:R-:W-:Y:S08]  /*64a0*/  MUFU.EX2 R212, R212 ;  /* 0x000000d400d47308 */ /* 0x000ff00000000800 */
[----:B------:R-:W-:Y:S08]  /*64b0*/  MUFU.EX2 R163, R78 ;  /* 0x0000004e00a37308 */ /* 0x000ff00000000800 */
[----:B------:R-:W-:Y:S08]  /*64c0*/  MUFU.EX2 R214, R214 ;  /* 0x000000d600d67308 */ /* 0x000ff00000000800 */
[----:B------:R-:W-:Y:S08]  /*64d0*/  MUFU.EX2 R216, R216 ;  /* 0x000000d800d87308 */ /* 0x000ff00000000800 */
[----:B------:R-:W-:Y:S08]  /*64e0*/  MUFU.EX2 R86, R86 ;  /* 0x0000005600567308 */ /* 0x000ff00000000800 */
[----:B------:R-:W0:Y:S08]  /*64f0*/  MUFU.EX2 R68, R68 ;  /* 0x0000004400447308 */ /* 0x000e300000000800 */
[----:B------:R-:W1:Y:S01]  /*6500*/  MUFU.EX2 R21, R21 ;  /* 0x0000001500157308 */ /* 0x000e620000000800 */
[----:B------:R-:W-:-:S02]  /*6510*/  WARPGROUP.DEPBAR.LE gsb0, 0x0 ;  /* 0x00008000000079c5 */ /* 0x000fc40000010000 */
[----:B------:R2:W-:Y:S05]  /*6520*/  @!P1 SYNCS.ARRIVE.TRANS64.RED.A1T0 RZ, [R15+URZ], RZ ;  /* 0x000000ff0fff99a7 */ /* 0x0005ea000810043f */
[----:B------:R-:W3:Y:S01]  /*6530*/  MUFU.EX2 R165, R82 ;  /* 0x0000005200a57308 */ /* 0x000ee20000000800 */
[----:B------:R-:W-:Y:S02]  /*6540*/  F2FP.F16.F32.PACK_AB R164, R64, R47 ;  /* 0x0000002f40a4723e */ /* 0x000fe400000000ff */
[----:B0-----:R-:W-:Y:S02]  /*6550*/  F2FP.F16.F32.PACK_AB R166, R68, R49 ;  /* 0x0000003144a6723e */ /* 0x001fe400000000ff */
[----:B-1----:R-:W-:-:S02]  /*6560*/  F2FP.F16.F32.PACK_AB R167, R21, R86 ;  /* 0x0000005615a7723e */ /* 0x002fc400000000ff */
[----:B--2---:R-:W-:-:S04]  /*6570*/  @!P1 IADD3 R15, R20, 0x34860, RZ ;  /* 0x00034860140f9810 */ /* 0x004fc80007ffe0ff */
[----:B------:R-:W-:Y:S01]  /*6580*/  @!P1 PRMT R20, RZ, 0x654, R15 ;  /* 0x00000654ff149816 */ /* 0x000fe2000000000f */
[----:B------:R-:W-:-:S03]  /*6590*/  FADD.FTZ R15, R19, R6 ;  /* 0x00000006130f7221 */ /* 0x000fc60000010000 */
[----:B------:R0:W-:Y:S01]  /*65a0*/  @!P1 SYNCS.ARRIVE.TRANS64.RED.A1T0 RZ, [R20+URZ], RZ ;  /* 0x000000ff14ff99a7 */ /* 0x0001e2000810043f */
[C---:B------:R-:W-:Y:S01]  /*65b0*/  FADD.FTZ R6, R182.reuse, R15 ;  /* 0x0000000fb6067221 */ /* 0x040fe20000010000 */
[----:B------:R-:W-:-:S03]  /*65c0*/  F2FP.F16.F32.PACK_AB R182, R182, R19 ;  /* 0x00000013b6b6723e */ /* 0x000fc600000000ff */
[----:B------:R-:W-:-:S04]  /*65d0*/  FADD.FTZ R15, R23, R6 ;  /* 0x00000006170f7221 */ /* 0x000fc80000010000 */
[----:B------:R-:W-:Y:S01]  /*65e0*/  FADD.FTZ R6, R152, R15 ;  /* 0x0000000f98067221 */ /* 0x000fe20000010000 */
[----:B------:R-:W-:-:S03]  /*65f0*/  F2FP.F16.F32.PACK_AB R152, R54, R35 ;  /* 0x000000233698723e */ /* 0x000fc600000000ff */
[----:B------:R-:W-:-:S04]  /*6600*/  FADD.FTZ R15, R25, R6 ;  /* 0x00000006190f7221 */ /* 0x000fc80000010000 */
[----:B------:R-:W-:Y:S01]  /*6610*/  FADD.FTZ R6, R154, R15 ;  /* 0x0000000f9a067221 */ /* 0x000fe20000010000 */
[----:B------:R-:W-:-:S03]  /*6620*/  F2FP.F16.F32.PACK_AB R154, R56, R37 ;  /* 0x00000025389a723e */ /* 0x000fc600000000ff */
[----:B------:R-:W-:-:S04]  /*6630*/  FADD.FTZ R15, R27, R6 ;  /* 0x000000061b0f7221 */ /* 0x000fc80000010000 */
[----:B------:R-:W-:-:S04]  /*6640*/  FADD.FTZ R6, R184, R15 ;  /* 0x0000000fb8067221 */ /* 0x000fc80000010000 */
[----:B------:R-:W-:Y:S01]  /*6650*/  FADD.FTZ R15, R29, R6 ;  /* 0x000000061d0f7221 */ /* 0x000fe20000010000 */
[----:B------:R-:W-:-:S03]  /*6660*/  FADD.FTZ R6, R34, R7 ;  /* 0x0000000722067221 */ /* 0x000fc60000010000 */
[----:B0-----:R-:W-:Y:S01]  /*6670*/  FADD.FTZ R20, R186, R15 ;  /* 0x0000000fba147221 */ /* 0x001fe20000010000 */
[----:B------:R-:W-:Y:S01]  /*6680*/  FADD.FTZ R6, R175, R6 ;  /* 0x00000006af067221 */ /* 0x000fe20000010000 */
[C---:B------:R-:W-:Y:S02]  /*6690*/  F2FP.F16.F32.PACK_AB R175, R38.reuse, R175 ;  /* 0x000000af26af723e */ /* 0x040fe400000000ff */
[----:B------:R-:W-:Y:S01]  /*66a0*/  FADD.FTZ R7, R31, R20 ;  /* 0x000000141f077221 */ /* 0x000fe20000010000 */
[----:B------:R-:W-:-:S03]  /*66b0*/  FADD.FTZ R6, R38, R6 ;  /* 0x0000000626067221 */ /* 0x000fc60000010000 */
[----:B------:R-:W-:Y:S01]  /*66c0*/  FADD.FTZ R20, R188, R7 ;  /* 0x00000007bc147221 */ /* 0x000fe20000010000 */
        /* <DEDUP_REMOVED lines=8> */
[----:B------:R-:W-:Y:S01]  /*6750*/  FADD.FTZ R6, R18, R7 ;  /* 0x0000000712067221 */ /* 0x000fe20000010000 */
[----:B------:R-:W-:Y:S02]  /*6760*/  F2FP.F16.F32.PACK_AB R156, R58, R39 ;  /* 0x000000273a9c723e */ /* 0x000fe400000000ff */
[----:B------:R-:W-:Y:S01]  /*6770*/  FADD.FTZ R20, R54, R15 ;  /* 0x0000000f36147221 */ /* 0x000fe20000010000 */
[----:B------:R-:W-:Y:S01]  /*6780*/  FADD.FTZ R6, R153, R6 ;  /* 0x0000000699067221 */ /* 0x000fe20000010000 */
[----:B------:R-:W-:-:S02]  /*6790*/  F2FP.F16.F32.PACK_AB R153, R48, R153 ;  /* 0x000000993099723e */ /* 0x000fc400000000ff */
        /* <DEDUP_REMOVED lines=9> */
[----:B------:R-:W-:Y:S02]  /*6830*/  F2FP.F16.F32.PACK_AB R157, R36, R157 ;  /* 0x0000009d249d723e */ /* 0x000fe400000000ff */
[----:B------:R-:W-:Y:S01]  /*6840*/  FADD.FTZ R14, R158, R7 ;  /* 0x000000079e0e7221 */ /* 0x000fe20000010000 */
[----:B------:R-:W-:Y:S01]  /*6850*/  FADD.FTZ R6, R36, R6 ;  /* 0x0000000624067221 */ /* 0x000fe20000010000 */
[C---:B------:R-:W-:Y:S02]  /*6860*/  F2FP.F16.F32.PACK_AB R158, R41.reuse, R158 ;  /* 0x0000009e299e723e */ /* 0x040fe400000000ff */
[----:B------:R-:W-:Y:S01]  /*6870*/  FADD.FTZ R14, R41, R14 ;  /* 0x0000000e290e7221 */ /* 0x000fe20000010000 */
[----:B------:R-:W-:Y:S01]  /*6880*/  FADD.FTZ R6, R159, R6 ;  /* 0x000000069f067221 */ /* 0x000fe20000010000 */
[----:B------:R-:W-:-:S02]  /*6890*/  F2FP.F16.F32.PACK_AB R159, R17, R159 ;  /* 0x0000009f119f723e */ /* 0x000fc400000000ff */
[----:B------:R-:W-:Y:S01]  /*68a0*/  FADD.FTZ R7, R43, R14 ;  /* 0x0000000e2b077221 */ /* 0x000fe20000010000 */
[----:B------:R-:W-:Y:S01]  /*68b0*/  FADD.FTZ R6, R17, R6 ;  /* 0x0000000611067221 */ /* 0x000fe20000010000 */
[----:B------:R-:W-:Y:S02]  /*68c0*/  IMAD.MOV.U32 R17, RZ, RZ, R12 ;  /* 0x000000ffff117224 */ /* 0x000fe400078e000c */
        /* <DEDUP_REMOVED lines=11> */
[----:B---3--:R-:W-:Y:S01]  /*6980*/  FADD.FTZ R6, R165, R6 ;  /* 0x00000006a5067221 */ /* 0x008fe20000010000 */
[C---:B------:R-:W-:Y:S02]  /*6990*/  F2FP.F16.F32.PACK_AB R165, R216.reuse, R165 ;  /* 0x000000a5d8a5723e */ /* 0x040fe400000000ff */
[----:B------:R-:W-:Y:S01]  /*69a0*/  FADD.FTZ R15, R49, R14 ;  /* 0x0000000e310f7221 */ /* 0x000fe20000010000 */
[----:B------:R-:W-:Y:S01]  /*69b0*/  FADD.FTZ R7, R216, R6 ;  /* 0x00000006d8077221 */ /* 0x000fe20000010000 */
[----:B------:R-:W-:Y:S02]  /*69c0*/  IMAD.MOV.U32 R14, RZ, RZ, R3 ;  /* 0x000000ffff0e7224 */ /* 0x000fe400078e0003 */
[----:B------:R-:W-:Y:S01]  /*69d0*/  FADD.FTZ R6, R68, R15 ;  /* 0x0000000f44067221 */ /* 0x000fe20000010000 */
[----:B------:R-:W-:Y:S01]  /*69e0*/  FADD.FTZ R7, R86, R7 ;  /* 0x0000000756077221 */ /* 0x000fe20000010000 */
[----:B------:R-:W-:-:S03]  /*69f0*/  MOV R15, R10 ;  /* 0x0000000a000f7202 */ /* 0x000fc60000000f00 */
[----:B------:R-:W-:Y:S01]  /*6a00*/  FADD.FTZ R7, R21, R7 ;  /* 0x0000000715077221 */ /* 0x000fe20000010000 */
[----:B------:R-:W-:Y:S06]  /*6a10*/  @P2 BRA `(.L_x_28) ;  /* 0xffffffd400e42947 */ /* 0x000fec000383ffff */
.L_x_19:
[----:B------:R-:W-:Y:S06]  /*6a20*/  BAR.ARV 0x8, 0x180 ;  /* 0x0206000000007b1d */ /* 0x000fec0000002000 */
        /* <DEDUP_REMOVED lines=64> */
[----:B------:R-:W-:Y:S06]  /*6e30*/  @!P0 BRA `(.L_x_29) ;  /* 0x0000000000048947 */ /* 0x000fec0003800000 */
[----:B------:R-:W-:Y:S01]  /*6e40*/  BPT.TRAP 0x1 ;  /* 0x000000040000795c */ /* 0x000fe20000300000 */
.L_x_29:
[----:B------:R-:W-:Y:S02]  /*6e50*/  SHF.L.U32 R3, R3, 0x1f, RZ ;  /* 0x0000001f03037819 */ /* 0x000fe400000006ff */
[----:B------:R-:W-:-:S04]  /*6e60*/  LEA R14, R0, UR36, 0x3 ;  /* 0x00000024000e7c11 */ /* 0x000fc8000f8e18ff */
[----:B------:R0:W1:Y:S01]  /*6e70*/  SYNCS.PHASECHK.TRANS64.TRYWAIT P2, [R14+URZ+0x34850], R3 ;  /* 0x034850030e0075a7 */ /* 0x000062000804017f */
[----:B------:R-:W-:Y:S05]  /*6e80*/  @!P0 BRA `(.L_x_30) ;  /* 0x0000000000048947 */ /* 0x000fea0003800000 */
[----:B------:R-:W-:Y:S01]  /*6e90*/  BPT.TRAP 0x1 ;  /* 0x000000040000795c */ /* 0x000fe20000300000 */
.L_x_30:
[----:B-1----:R-:W-:Y:S05]  /*6ea0*/  @P2 BRA `(.L_x_31) ;  /* 0x0000000000082947 */ /* 0x002fea0003800000 */
[----:B------:R-:W1:Y:S02]  /*6eb0*/  SYNCS.PHASECHK.TRANS64.TRYWAIT P0, [R14+URZ+0x34850], R3 ;  /* 0x034850030e0075a7 */ /* 0x000e64000800017f */
[----:B-1----:R-:W-:Y:S05]  /*6ec0*/  @!P0 BRA `(.L_x_32) ;  /* 0x0000006000188947 */ /* 0x002fea0003800000 */
.L_x_31:
[----:B------:R-:W-:Y:S01]  /*6ed0*/  UIADD3 UR36, UR36, 0x400, URZ ;  /* 0x0000040024247890 */ /* 0x000fe2000fffe03f */
[----:B------:R-:W-:Y:S01]  /*6ee0*/  R2UR UR5, R0 ;  /* 0x00000000000572ca */ /* 0x000fe200000e0000 */
[----:B------:R-:W-:Y:S01]  /*6ef0*/  WARPGROUP.ARRIVE ;  /* 0x00000000000079c5 */ /* 0x000fe20000000000 */
[----:B------:R-:W-:Y:S01]  /*6f00*/  UMOV UR7, 0x40000040 ;  /* 0x4000004000077882 */ /* 0x000fe20000000000 */
[----:B------:R-:W-:Y:S01]  /*6f10*/  USHF.R.U32.HI UR36, URZ, 0x4, UR36 ;  /* 0x000000043f247899 */ /* 0x000fe20008011624 */
[----:B01----:R-:W0:Y:S01]  /*6f20*/  SHFL.BFLY PT, R3, R6, 0x2, 0x1f ;  /* 0x0c401f0006037f89 */ /* 0x003e2200000e0000 */
[----:B------:R-:W-:Y:S01]  /*6f30*/  @!P1 IADD3 R11, R14, 0x34860, RZ ;  /* 0x000348600e0b9810 */ /* 0x000fe20007ffe0ff */
[----:B------:R-:W-:Y:S01]  /*6f40*/  IMAD.MOV.U32 R4, RZ, RZ, RZ ;  /* 0x000000ffff047224 */ /* 0x000fe200078e00ff */
[----:B------:R-:W-:Y:S01]  /*6f50*/  ULOP3.LUT UR36, UR36, 0x3fff, URZ, 0xc0, !UPT ;  /* 0x00003fff24247892 */ /* 0x000fe2000f8ec03f */
[----:B------:R-:W1:Y:S01]  /*6f60*/  SHFL.BFLY PT, R0, R7, 0x2, 0x1f ;  /* 0x0c401f0007007f89 */ /* 0x000e6200000e0000 */
[----:B------:R-:W-:-:S02]  /*6f70*/  @!P1 PRMT R11, RZ, 0x654, R11 ;  /* 0x00000654ff0b9816 */ /* 0x000fc4000000000b */
[----:B------:R-:W-:-:S04]  /*6f80*/  ULOP3.LUT UR4, UR36, 0x4000000, URZ, 0xfc, !UPT ;  /* 0x0400000024047892 */ /* 0x000fc8000f8efc3f */
[----:B------:R-:W-:-:S07]  /*6f90*/  ULEA UR4, UR5, UR4, 0xb ;  /* 0x0000000405047291 */ /* 0x000fce000f8e583f */
[----:B------:R-:W-:Y:S02]  /*6fa0*/  UMOV UR6, UR4 ;  /* 0x0000000400067c82 */ /* 0x000fe40008000000 */
[----:B------:R-:W-:Y:S01]  /*6fb0*/  HGMMA.64x128x16.F32 R24, R180, gdesc[UR4].tnspB, R24, gsb0 ;  /* 0x41e00004b4187df0 */ /* 0x000fe20008000818 */
[----:B------:R-:W-:Y:S01]  /*6fc0*/  UIADD3 UR6, UR4, 0x80, URZ ;  /* 0x0000008004067890 */ /* 0x000fe2000fffe03f */
[----:B------:R-:W-:Y:S01]  /*6fd0*/  UMOV UR7, 0x40000040 ;  /* 0x4000004000077882 */ /* 0x000fe20000000000 */
[----:B0-----:R-:W-:Y:S01]  /*6fe0*/  FADD.FTZ R3, R3, R6 ;  /* 0x0000000603037221 */ /* 0x001fe20000010000 */
[----:B-1----:R-:W-:-:S04]  /*6ff0*/  FADD.FTZ R2, R0, R7 ;  /* 0x0000000700027221 */ /* 0x002fc80000010000 */
[----:B------:R-:W0:Y:S04]  /*7000*/  SHFL.BFLY PT, R0, R3, 0x1, 0x1f ;  /* 0x0c201f0003007f89 */ /* 0x000e2800000e0000 */
[----:B------:R-:W1:Y:S01]  /*7010*/  SHFL.BFLY PT, R5, R2, 0x1, 0x1f ;  /* 0x0c201f0002057f89 */ /* 0x000e6200000e0000 */
[----:B0-----:R-:W-:Y:S01]  /*7020*/  FADD.FTZ R13, R3, R0 ;  /* 0x00000000030d7221 */ /* 0x001fe20000010000 */
[----:B------:R-:W-:Y:S01]  /*7030*/  IMAD.MOV.U32 R3, RZ, RZ, -0x800000 ;  /* 0xff800000ff037424 */ /* 0x000fe200078e00ff */
[----:B------:R-:W-:Y:S01]  /*7040*/  MOV R0, 0xff800000 ;  /* 0xff80000000007802 */ /* 0x000fe20000000f00 */
[----:B-1----:R-:W-:Y:S02]  /*7050*/  FADD.FTZ R15, R2, R5 ;  /* 0x00000005020f7221 */ /* 0x002fe40000010000 */
[----:B------:R-:W-:Y:S01]  /*7060*/  FSETP.NE.FTZ.AND P0, PT, R13, RZ, PT ;  /* 0x000000ff0d00720b */ /* 0x000fe20003f15000 */
[----:B------:R-:W-:-:S02]  /*7070*/  IMAD.MOV.U32 R2, RZ, RZ, RZ ;  /* 0x000000ffff027224 */ /* 0x000fc400078e00ff */
[----:B------:R-:W-:-:S10]  /*7080*/  FSETP.NE.FTZ.AND P2, PT, R15, RZ, PT ;  /* 0x000000ff0f00720b */ /* 0x000fd40003f55000 */
[----:B------:R-:W0:Y:S01]  /*7090*/  @P0 MUFU.LG2 R8, R13 ;  /* 0x0000000d00080308 */ /* 0x000e220000000c00 */
[C---:B------:R-:W-:Y:S02]  /*70a0*/  @P0 FMUL.FTZ R5, R9.reuse, 0.69314718246459960938 ;  /* 0x3f31721809050820 */ /* 0x040fe40000410000 */
[----:B------:R-:W-:-:S05]  /*70b0*/  @P2 FMUL.FTZ R14, R9, 0.69314718246459960938 ;  /* 0x3f317218090e2820 */ /* 0x000fca0000410000 */
[----:B------:R-:W1:Y:S08]  /*70c0*/  @P2 MUFU.LG2 R6, R15 ;  /* 0x0000000f00062308 */ /* 0x000e700000000c00 */
[----:B------:R-:W2:Y:S01]  /*70d0*/  @P0 MUFU.RCP R4, R13 ;  /* 0x0000000d00040308 */ /* 0x000ea20000001000 */
[----:B0-----:R-:W-:-:S04]  /*70e0*/  @P0 FMUL.FTZ R8, R8, 0.69314718246459960938 ;  /* 0x3f31721808080820 */ /* 0x001fc80000410000 */
[----:B------:R-:W-:Y:S01]  /*70f0*/  @P0 FFMA.FTZ R3, R5, R12, R8 ;  /* 0x0000000c05030223 */ /* 0x000fe20000010008 */
[----:B------:R-:W-:Y:S02]  /*7100*/  PLOP3.LUT P0, PT, PT, PT, PT, 0x8, 0x0 ;  /* 0x000000000000781c */ /* 0x000fe40003f0e170 */
[----:B------:R-:W0:Y:S01]  /*7110*/  @P2 MUFU.RCP R2, R15 ;  /* 0x0000000f00022308 */ /* 0x000e220000001000 */
[----:B-1----:R-:W-:-:S04]  /*7120*/  @P2 FMUL.FTZ R7, R6, 0.69314718246459960938 ;  /* 0x3f31721806072820 */ /* 0x002fc80000410000 */
[----:B------:R-:W-:Y:S01]  /*7130*/  @P2 FFMA.FTZ R0, R14, R10, R7 ;  /* 0x0000000a0e002223 */ /* 0x000fe20000010007 */
[----:B------:R-:W-:Y:S02]  /*7140*/  WARPGROUP.DEPBAR.LE gsb0, 0x0 ;  /* 0x00008000000079c5 */ /* 0x000fe40000010000 */
[----:B------:R-:W-:-:S06]  /*7150*/  WARPGROUP.ARRIVE ;  /* 0x00000000000079c5 */ /* 0x000fcc0000000000 */
[----:B------:R-:W-:Y:S01]  /*7160*/  HGMMA.64x128x16.F32 R24, R176, gdesc[UR4].tnspB, R24, gsb0 ;  /* 0x41e00004b0187df0 */ /* 0x000fe20008000818 */
[----:B------:R-:W-:Y:S01]  /*7170*/  UIADD3 UR6, UR4, 0x100, URZ ;  /* 0x0000010004067890 */ /* 0x000fe2000fffe03f */
[----:B------:R-:W-:Y:S01]  /*7180*/  UMOV UR7, 0x40000040 ;  /* 0x4000004000077882 */ /* 0x000fe20000000000 */
[----:B------:R-:W-:Y:S02]  /*7190*/  WARPGROUP.DEPBAR.LE gsb0, 0x0 ;  /* 0x00008000000079c5 */ /* 0x000fe40000010000 */
[----:B------:R-:W-:-:S07]  /*71a0*/  WARPGROUP.ARRIVE ;  /* 0x00000000000079c5 */ /* 0x000fce0000000000 */
        /* <DEDUP_REMOVED lines=18> */
[----:B------:R-:W-:Y:S01]  /*72d0*/  UIADD3 UR4, UR4, 0x380, URZ ;  /* 0x0000038004047890 */ /* 0x000fe2000fffe03f */
[----:B------:R-:W-:Y:S02]  /*72e0*/  WARPGROUP.DEPBAR.LE gsb0, 0x0 ;  /* 0x00008000000079c5 */ /* 0x000fe40000010000 */
[----:B------:R-:W-:-:S06]  /*72f0*/  WARPGROUP.ARRIVE ;  /* 0x00000000000079c5 */ /* 0x000fcc0000000000 */
[----:B------:R-:W-:Y:S01]  /*7300*/  HGMMA.64x128x16.F32 R24, R160, gdesc[UR4].tnspB, R24, gsb0 ;  /* 0x41e00004a0187df0 */ /* 0x000fe20008000818 */
[----:B------:R-:W-:Y:S01]  /*7310*/  UMOV UR6, UR4 ;  /* 0x0000000400067c82 */ /* 0x000fe20008000000 */
[----:B------:R-:W-:Y:S01]  /*7320*/  UMOV UR7, 0x40000040 ;  /* 0x4000004000077882 */ /* 0x000fe20000000000 */
[----:B------:R-:W-:Y:S02]  /*7330*/  WARPGROUP.DEPBAR.LE gsb0, 0x0 ;  /* 0x00008000000079c5 */ /* 0x000fe40000010000 */
[----:B------:R-:W-:-:S07]  /*7340*/  WARPGROUP.ARRIVE ;  /* 0x00000000000079c5 */ /* 0x000fce0000000000 */
[----:B------:R-:W-:Y:S03]  /*7350*/  HGMMA.64x128x16.F32 R24, R164, gdesc[UR4].tnspB, R24, gsb0 ;  /* 0x41e00004a4187df0 */ /* 0x000fe60008000818 */
[----:B------:R-:W-:Y:S02]  /*7360*/  WARPGROUP.DEPBAR.LE gsb0, 0x0 ;  /* 0x00008000000079c5 */ /* 0x000fe40000010000 */
[----:B------:R1:W-:Y:S01]  /*7370*/  @!P1 SYNCS.ARRIVE.TRANS64.RED.A1T0 RZ, [R11+URZ], RZ ;  /* 0x000000ff0bff99a7 */ /* 0x0003e2000810043f */
[-C--:B--2---:R-:W-:Y:S01]  /*7380*/  FMUL.FTZ R24, R24, R4.reuse ;  /* 0x0000000418187220 */ /* 0x084fe20000410000 */
        /* <DEDUP_REMOVED lines=31> */
[-C--:B0-----:R-:W-:Y:S01]  /*7580*/  FMUL.FTZ R26, R26, R2.reuse ;  /* 0x000000021a1a7220 */ /* 0x081fe20000410000 */
        /* <DEDUP_REMOVED lines=30> */
[----:B-1----:R-:W-:-:S07]  /*7770*/  FMUL.FTZ R87, R87, R2 ;  /* 0x0000000257577220 */ /* 0x002fce0000410000 */
.L_x_12:
[----:B------:R-:W-:Y:S05]  /*7780*/  @P0 BRA `(.L_x_33) ;  /* 0x0000001400340947 */ /* 0x000fea0003800000 */
[----:B------:R-:W0:Y:S01]  /*7790*/  S2R R2, SR_TID.X ;  /* 0x0000000000027919 */ /* 0x000e220000002100 */
[----:B------:R-:W1:Y:S01]  /*77a0*/  LDC R18, c[0x0][0xbe8] ;  /* 0x0002fa00ff127b82 */ /* 0x000e620000000800 */
[----:B------:R-:W-:Y:S01]  /*77b0*/  SHF.R.S32.HI R13, RZ, 0x1f, R16 ;  /* 0x0000001fff0d7819 */ /* 0x000fe20000011410 */
[----:B------:R-:W-:Y:S01]  /*77c0*/  ULDC.64 UR4, c[0x0][0xbd0] ;  /* 0x0002f40000047ab9 */ /* 0x000fe20000000a00 */
[----:B------:R-:W2:Y:S01]  /*77d0*/  S2R R10, SR_CTAID.X ;  /* 0x00000000000a7919 */ /* 0x000ea20000002500 */
[----:B------:R-:W-:Y:S01]  /*77e0*/  ULDC.64 UR6, c[0x0][0xb38] ;  /* 0x0002ce0000067ab9 */ /* 0x000fe20000000a00 */
[----:B------:R-:W-:Y:S03]  /*77f0*/  BSSY B0, `(.L_x_34) ;  /* 0x00000e2000007945 */ /* 0x000fe60003800000 */
[----:B------:R-:W3:Y:S08]  /*7800*/  S2UR UR9, SR_CTAID.Z ;  /* 0x00000000000979c3 */ /* 0x000ef00000002700 */
[----:B------:R-:W4:Y:S08]  /*7810*/  LDC.64 R20, c[0x0][0xbd8] ;  /* 0x0002f600ff147b82 */ /* 0x000f300000000a00 */
[----:B------:R-:W-:Y:S01]  /*7820*/  BAR.SYNC.DEFER_BLOCKING 0x1, 0x100 ;  /* 0x0044000000007b1d */ /* 0x000fe20000010000 */
[----:B-1----:R-:W-:-:S07]  /*7830*/  ISETP.NE.AND P0, PT, R18, 0x1, PT ;  /* 0x000000011200780c */ /* 0x002fce0003f05270 */
[----:B------:R-:W1:Y:S01]  /*7840*/  S2UR UR8, SR_CTAID.Y ;  /* 0x00000000000879c3 */ /* 0x000e620000002600 */
[----:B0-----:R-:W-:-:S07]  /*7850*/  VIADD R7, R2, 0xffffff80 ;  /* 0xffffff8002077836 */ /* 0x001fce0000000000 */
[----:B------:R-:W1:Y:S01]  /*7860*/  LDC R17, c[0x0][0xc50] ;  /* 0x00031400ff117b82 */ /* 0x000e620000000800 */
[----:B------:R-:W-:-:S04]  /*7870*/  SHF.R.S32.HI R4, RZ, 0x1f, R7 ;  /* 0x0000001fff047819 */ /* 0x000fc80000011407 */
[----:B------:R-:W-:-:S03]  /*7880*/  LEA.HI R8, R4, R7, RZ, 0x7 ;  /* 0x0000000704087211 */ /* 0x000fc600078f38ff */
[----:B------:R-:W0:Y:S01]  /*7890*/  @P0 LDC R12, c[0x0][0xbec] ;  /* 0x0002fb00ff0c0b82 */ /* 0x000e220000000800 */
[----:B------:R-:W-:Y:S02]  /*78a0*/  LEA.HI R4, R4, R7, RZ, 0x2 ;  /* 0x0000000704047211 */ /* 0x000fe400078f10ff */
[----:B------:R-:W-:Y:S02]  /*78b0*/  LOP3.LUT R2, R8, 0xffffff80, RZ, 0xc0, !PT ;  /* 0xffffff8008027812 */ /* 0x000fe400078ec0ff */
[----:B------:R-:W-:Y:S02]  /*78c0*/  LOP3.LUT R4, R4, 0xfffffffc, RZ, 0xc0, !PT ;  /* 0xfffffffc04047812 */ /* 0x000fe400078ec0ff */
[----:B------:R-:W-:Y:S01]  /*78d0*/  SHF.R.S32.HI R9, RZ, 0x7, R8 ;  /* 0x00000007ff097819 */ /* 0x000fe20000011408 */
[C---:B------:R-:W-:Y:S01]  /*78e0*/  IMAD.IADD R88, R7.reuse, 0x1, -R2 ;  /* 0x0000000107587824 */ /* 0x040fe200078e0a02 */
[----:B------:R-:W-:Y:S01]  /*78f0*/  IADD3 R6, R7, -R4, RZ ;  /* 0x8000000407067210 */ /* 0x000fe20007ffe0ff */
[----:B------:R-:W5:Y:S03]  /*7900*/  LDC.64 R22, c[0x0][0xb40] ;  /* 0x0002d000ff167b82 */ /* 0x000f660000000a00 */
[----:B------:R-:W-:-:S02]  /*7910*/  SHF.R.S32.HI R11, RZ, 0x1f, R88 ;  /* 0x0000001fff0b7819 */ /* 0x000fc40000011458 */
[----:B------:R-:W-:Y:S02]  /*7920*/  LEA.HI R7, R6, R6, RZ, 0x1 ;  /* 0x0000000606077211 */ /* 0x000fe400078f08ff */
[CC--:B------:R-:W-:Y:S01]  /*7930*/  LEA.HI R89, R11.reuse, R88.reuse, RZ, 0x2 ;  /* 0x000000580b597211 */ /* 0x0c0fe200078f10ff */
[----:B------:R-:W5:Y:S01]  /*7940*/  @P0 LDC R90, c[0x0][0xbec] ;  /* 0x0002fb00ff5a0b82 */ /* 0x000f620000000800 */
[----:B------:R-:W-:Y:S02]  /*7950*/  LEA.HI R4, R11, R88, RZ, 0x5 ;  /* 0x000000580b047211 */ /* 0x000fe400078f28ff */
[--C-:B------:R-:W-:Y:S02]  /*7960*/  SHF.R.S32.HI R2, RZ, 0x2, R89.reuse ;  /* 0x00000002ff027819 */ /* 0x100fe40000011459 */
[----:B------:R-:W-:Y:S02]  /*7970*/  SHF.R.S32.HI R5, RZ, 0x1f, R89 ;  /* 0x0000001fff057819 */ /* 0x000fe40000011459 */
[----:B------:R-:W-:Y:S01]  /*7980*/  SHF.R.S32.HI R4, RZ, 0x5, R4 ;  /* 0x00000005ff047819 */ /* 0x000fe20000011404 */
[----:B------:R-:W5:Y:S01]  /*7990*/  @P0 LDC R15, c[0x0][0xbf0] ;  /* 0x0002fc00ff0f0b82 */ /* 0x000f620000000800 */
[----:B------:R-:W-:-:S02]  /*79a0*/  LEA.HI R5, R5, R2, RZ, 0x3 ;  /* 0x0000000205057211 */ /* 0x000fc400078f18ff */
[----:B------:R-:W-:Y:S02]  /*79b0*/  LOP3.LUT R7, R7, 0x1ffffffe, RZ, 0xc0, !PT ;  /* 0x1ffffffe07077812 */ /* 0x000fe400078ec0ff */
[----:B------:R-:W-:Y:S02]  /*79c0*/  LOP3.LUT R5, R5, 0xfffffff8, RZ, 0xc0, !PT ;  /* 0xfffffff805057812 */ /* 0x000fe400078ec0ff */
[----:B------:R-:W-:Y:S01]  /*79d0*/  LOP3.LUT R89, R89, 0x7ffffffc, RZ, 0xc0, !PT ;  /* 0x7ffffffc59597812 */ /* 0x000fe200078ec0ff */
[----:B------:R-:W5:Y:S02]  /*79e0*/  @P0 LDC R91, c[0x0][0xbf0] ;  /* 0x0002fc00ff5b0b82 */ /* 0x000f640000000800 */
[----:B------:R-:W-:Y:S01]  /*79f0*/  IMAD.IADD R5, R2, 0x1, -R5 ;  /* 0x0000000102057824 */ /* 0x000fe200078e0a05 */
[----:B------:R-:W-:-:S04]  /*7a00*/  LEA.HI R2, R8, R9, RZ, 0x1 ;  /* 0x0000000908027211 */ /* 0x000fc800078f08ff */
[----:B------:R-:W-:Y:S02]  /*7a10*/  LOP3.LUT R2, R2, 0x3fffffe, RZ, 0xc0, !PT ;  /* 0x03fffffe02027812 */ /* 0x000fe400078ec0ff */
[----:B------:R-:W-:-:S03]  /*7a20*/  LEA R5, R4, R5, 0x4 ;  /* 0x0000000504057211 */ /* 0x000fc600078e20ff */
[----:B------:R-:W-:Y:S02]  /*7a30*/  IMAD.IADD R2, R9, 0x1, -R2 ;  /* 0x0000000109027824 */ /* 0x000fe400078e0a02 */
[----:B------:R-:W-:Y:S02]  /*7a40*/  IMAD.IADD R9, R6, 0x1, -R7 ;  /* 0x0000000106097824 */ /* 0x000fe400078e0a07 */
[----:B------:R-:W-:Y:S02]  /*7a50*/  IMAD R7, R13, UR4, RZ ;  /* 0x000000040d077c24 */ /* 0x000fe4000f8e02ff */
[----:B------:R-:W-:Y:S02]  /*7a60*/  IMAD R2, R2, 0x40, R5 ;  /* 0x0000004002027824 */ /* 0x000fe400078e0205 */
[----:B------:R-:W-:Y:S01]  /*7a70*/  IMAD.WIDE.U32 R4, R16, UR4, RZ ;  /* 0x0000000410047c25 */ /* 0x000fe2000f8e00ff */
[----:B---3--:R-:W-:-:S03]  /*7a80*/  USHF.R.S32.HI UR4, URZ, 0x1f, UR9 ;  /* 0x0000001f3f047899 */ /* 0x008fc60008011409 */
[C---:B------:R-:W-:Y:S02]  /*7a90*/  IMAD R11, R16.reuse, UR5, R7 ;  /* 0x00000005100b7c24 */ /* 0x040fe4000f8e0207 */
[----:B------:R-:W-:Y:S02]  /*7aa0*/  IMAD R13, R13, UR6, RZ ;  /* 0x000000060d0d7c24 */ /* 0x000fe4000f8e02ff */
[----:B------:R-:W-:Y:S01]  /*7ab0*/  IMAD.WIDE.U32 R6, R16, UR6, RZ ;  /* 0x0000000610067c25 */ /* 0x000fe2000f8e00ff */
[----:B------:R-:W-:-:S03]  /*7ac0*/  IADD3 R5, R5, R11, RZ ;  /* 0x0000000b05057210 */ /* 0x000fc60007ffe0ff */
[----:B------:R-:W-:Y:S01]  /*7ad0*/  IMAD R11, R16, UR7, R13 ;  /* 0x00000007100b7c24 */ /* 0x000fe2000f8e020d */
[----:B------:R-:W-:Y:S01]  /*7ae0*/  ULDC.64 UR6, c[0x0][0xb48] ;  /* 0x0002d20000067ab9 */ /* 0x000fe20000000a00 */
[----:B------:R-:W-:Y:S01]  /*7af0*/  IMAD R9, R9, 0x8, R2 ;  /* 0x0000000809097824 */ /* 0x000fe200078e0202 */
[----:B--2---:R-:W-:Y:S01]  /*7b00*/  LEA R2, R10, R2, 0x7 ;  /* 0x000000020a027211 */ /* 0x004fe200078e38ff */
[----:B----4-:R-:W-:Y:S01]  /*7b10*/  IMAD R8, R20, UR4, RZ ;  /* 0x0000000414087c24 */ /* 0x010fe2000f8e02ff */
[----:B------:R-:W-:Y:S01]  /*7b20*/  IADD3 R7, R7, R11, RZ ;  /* 0x0000000b07077210 */ /* 0x000fe20007ffe0ff */
[----:B------:R-:W-:Y:S02]  /*7b30*/  IMAD.MOV R16, RZ, RZ, -R16 ;  /* 0x000000ffff107224 */ /* 0x000fe400078e0a10 */
[----:B------:R-:W-:Y:S02]  /*7b40*/  IMAD R9, R10, 0x80, R9 ;  /* 0x000000800a097824 */ /* 0x000fe400078e0209 */
[----:B------:R-:W-:-:S02]  /*7b50*/  IMAD R13, R21, UR9, R8 ;  /* 0x00000009150d7c24 */ /* 0x000fc4000f8e0208 */
[----:B------:R-:W-:-:S04]  /*7b60*/  IMAD.WIDE.U32 R4, R20, UR9, R4 ;  /* 0x0000000914047c25 */ /* 0x000fc8000f8e0004 */
[----:B-1----:R-:W-:Y:S01]  /*7b70*/  IMAD R19, R17, R16, UR8 ;  /* 0x0000000811137e24 */ /* 0x002fe2000f8e0210 */
[----:B------:R-:W-:Y:S01]  /*7b80*/  IADD3 R5, R5, R13, RZ ;  /* 0x0000000d05057210 */ /* 0x000fe20007ffe0ff */
[----:B0-----:R-:W-:-:S03]  /*7b90*/  @P0 IMAD.HI.U32 R8, R9, R12, RZ ;  /* 0x0000000c09080227 */ /* 0x001fc600078e00ff */
[----:B------:R-:W-:Y:S01]  /*7ba0*/  SHF.R.S32.HI R14, RZ, 0x1f, R19 ;  /* 0x0000001fff0e7819 */ /* 0x000fe20000011413 */
[----:B-----5:R-:W-:Y:S01]  /*7bb0*/  IMAD R12, R22, UR4, RZ ;  /* 0x00000004160c7c24 */ /* 0x020fe2000f8e02ff */
[----:B------:R-:W-:Y:S01]  /*7bc0*/  ULDC.64 UR4, c[0x0][0xbe0] ;  /* 0x0002f80000047ab9 */ /* 0x000fe20000000a00 */
[----:B------:R-:W-:-:S04]  /*7bd0*/  @P0 IMAD.HI.U32 R90, R9, R90, RZ ;  /* 0x0000005a095a0227 */ /* 0x000fc800078e00ff */
[----:B------:R-:W-:Y:S01]  /*7be0*/  IMAD.MOV.U32 R11, RZ, RZ, R9 ;  /* 0x000000ffff0b7224 */ /* 0x000fe200078e0009 */
[----:B------:R-:W-:Y:S01]  /*7bf0*/  @P0 SHF.R.U32.HI R11, RZ, R15, R8 ;  /* 0x0000000fff0b0219 */ /* 0x000fe20000011608 */
[----:B------:R-:W-:Y:S02]  /*7c00*/  IMAD R15, R23, UR9, R12 ;  /* 0x00000009170f7c24 */ /* 0x000fe4000f8e020c */
[----:B------:R-:W-:Y:S01]  /*7c10*/  IMAD.WIDE.U32 R6, R22, UR9, R6 ;  /* 0x0000000916067c25 */ /* 0x000fe2000f8e0006 */
[----:B------:R-:W-:-:S03]  /*7c20*/  ULDC.64 UR8, c[0x0][0xb28] ;  /* 0x0002ca0000087ab9 */ /* 0x000fc60000000a00 */
[----:B------:R-:W-:-:S04]  /*7c30*/  IMAD.WIDE.U32 R4, R19, UR4, R4 ;  /* 0x0000000413047c25 */ /* 0x000fc8000f8e0004 */
[----:B------:R-:W-:Y:S01]  /*7c40*/  IMAD.MOV.U32 R13, RZ, RZ, R9 ;  /* 0x000000ffff0d7224 */ /* 0x000fe200078e0009 */
[----:B------:R-:W-:Y:S01]  /*7c50*/  @P0 SHF.R.U32.HI R13, RZ, R91, R90 ;  /* 0x0000005bff0d0219 */ /* 0x000fe2000001165a */
[C---:B------:R-:W-:Y:S01]  /*7c60*/  IMAD R8, R14.reuse, UR4, RZ ;  /* 0x000000040e087c24 */ /* 0x040fe2000f8e02ff */
[----:B------:R-:W-:Y:S01]  /*7c70*/  IADD3 R4, P0, R11, R4, RZ ;  /* 0x000000040b047210 */ /* 0x000fe20007f1e0ff */
[----:B------:R-:W-:Y:S01]  /*7c80*/  IMAD.IADD R7, R7, 0x1, R15 ;  /* 0x0000000107077824 */ /* 0x000fe200078e020f */
[----:B------:R-:W-:Y:S01]  /*7c90*/  SHF.R.S32.HI R15, RZ, 0x1f, R11 ;  /* 0x0000001fff0f7819 */ /* 0x000fe2000001140b */
[----:B------:R-:W-:Y:S01]  /*7ca0*/  IMAD R14, R14, UR6, RZ ;  /* 0x000000060e0e7c24 */ /* 0x000fe2000f8e02ff */
[----:B------:R-:W-:Y:S01]  /*7cb0*/  IADD3 R11, -R11, RZ, RZ ;  /* 0x000000ff0b0b7210 */ /* 0x000fe20007ffe1ff */
[C---:B------:R-:W-:Y:S01]  /*7cc0*/  IMAD R12, R19.reuse, UR5, R8 ;  /* 0x00000005130c7c24 */ /* 0x040fe2000f8e0208 */
[----:B------:R-:W-:Y:S01]  /*7cd0*/  SHF.R.S32.HI R8, RZ, 0x1f, R13 ;  /* 0x0000001fff087819 */ /* 0x000fe2000001140d */
[C---:B------:R-:W-:Y:S01]  /*7ce0*/  IMAD R17, R19.reuse, UR7, R14 ;  /* 0x0000000713117c24 */ /* 0x040fe2000f8e020e */
[----:B------:R-:W-:Y:S01]  /*7cf0*/  ULDC.64 UR4, c[0x0][0xb30] ;  /* 0x0002cc0000047ab9 */ /* 0x000fe20000000a00 */
[----:B------:R-:W-:Y:S01]  /*7d00*/  IMAD.WIDE.U32 R6, R19, UR6, R6 ;  /* 0x0000000613067c25 */ /* 0x000fe2000f8e0006 */
[----:B------:R-:W-:Y:S01]  /*7d10*/  IADD3.X R5, R15, R5, R12, P0, !PT ;  /* 0x000000050f057210 */ /* 0x000fe200007fe40c */
[----:B------:R-:W-:-:S02]  /*7d20*/  ULDC.64 UR6, c[0x0][0xbc8] ;  /* 0x0002f20000067ab9 */ /* 0x000fc40000000a00 */
[----:B------:R-:W-:Y:S02]  /*7d30*/  IMAD.MOV R14, RZ, RZ, -R13 ;  /* 0x000000ffff0e7224 */ /* 0x000fe400078e0a0d */
[----:B------:R-:W-:Y:S02]  /*7d40*/  IMAD R8, R8, UR4, RZ ;  /* 0x0000000408087c24 */ /* 0x000fe4000f8e02ff */
[C---:B------:R-:W-:Y:S02]  /*7d50*/  IMAD R11, R18.reuse, R11, R9 ;  /* 0x0000000b120b7224 */ /* 0x040fe400078e0209 */
[----:B------:R-:W-:Y:S02]  /*7d60*/  IMAD.IADD R7, R7, 0x1, R17 ;  /* 0x0000000107077824 */ /* 0x000fe400078e0211 */
[----:B------:R-:W-:Y:S02]  /*7d70*/  IMAD R9, R18, R14, R9 ;  /* 0x0000000e12097224 */ /* 0x000fe400078e0209 */
[C---:B------:R-:W-:Y:S01]  /*7d80*/  IMAD R15, R13.reuse, UR5, R8 ;  /* 0x000000050d0f7c24 */ /* 0x040fe2000f8e0208 */
[----:B------:R-:W-:Y:S01]  /*7d90*/  SHF.R.S32.HI R8, RZ, 0x1f, R11 ;  /* 0x0000001fff087819 */ /* 0x000fe2000001140b */
[----:B------:R-:W-:Y:S01]  /*7da0*/  IMAD.WIDE.U32 R6, R13, UR4, R6 ;  /* 0x000000040d067c25 */ /* 0x000fe2000f8e0006 */
[----:B------:R-:W-:Y:S01]  /*7db0*/  SHF.R.S32.HI R12, RZ, 0x1f, R9 ;  /* 0x0000001fff0c7819 */ /* 0x000fe20000011409 */
[----:B------:R-:W0:Y:S01]  /*7dc0*/  S2UR UR5, SR_CgaCtaId ;  /* 0x00000000000579c3 */ /* 0x000e220000008800 */
[----:B------:R-:W-:Y:S01]  /*7dd0*/  UMOV UR4, 0x400 ;  /* 0x0000040000047882 */ /* 0x000fe20000000000 */
[----:B------:R-:W-:Y:S01]  /*7de0*/  IMAD R8, R8, UR6, RZ ;  /* 0x0000000608087c24 */ /* 0x000fe2000f8e02ff */
[----:B------:R-:W-:Y:S01]  /*7df0*/  IADD3 R7, R7, R15, RZ ;  /* 0x0000000f07077210 */ /* 0x000fe20007ffe0ff */
[----:B------:R-:W-:-:S02]  /*7e00*/  IMAD R12, R12, UR8, RZ ;  /* 0x000000080c0c7c24 */ /* 0x000fc4000f8e02ff */
[C---:B------:R-:W-:Y:S02]  /*7e10*/  IMAD R13, R11.reuse, UR7, R8 ;  /* 0x000000070b0d7c24 */ /* 0x040fe4000f8e0208 */
[----:B------:R-:W-:Y:S01]  /*7e20*/  IMAD.WIDE.U32 R4, R11, UR6, R4 ;  /* 0x000000060b047c25 */ /* 0x000fe2000f8e0004 */
[----:B------:R-:W-:-:S03]  /*7e30*/  ULDC.64 UR6, c[0x0][0xba8] ;  /* 0x0002ea0000067ab9 */ /* 0x000fc60000000a00 */
[C---:B------:R-:W-:Y:S01]  /*7e40*/  IMAD R11, R9.reuse, UR9, R12 ;  /* 0x00000009090b7c24 */ /* 0x040fe2000f8e020c */
[----:B------:R-:W-:Y:S01]  /*7e50*/  LEA R8, P0, R4, UR6, 0x2 ;  /* 0x0000000604087c11 */ /* 0x000fe2000f8010ff */
[----:B------:R-:W-:Y:S01]  /*7e60*/  IMAD.WIDE.U32 R6, R9, UR8, R6 ;  /* 0x0000000809067c25 */ /* 0x000fe2000f8e0006 */
[----:B------:R-:W-:Y:S01]  /*7e70*/  ULDC.64 UR8, c[0x0][0xb00] ;  /* 0x0002c00000087ab9 */ /* 0x000fe20000000a00 */
[----:B------:R-:W-:Y:S02]  /*7e80*/  ULDC UR6, c[0x0][0xa88] ;  /* 0x0002a20000067ab9 */ /* 0x000fe40000000800 */
[----:B------:R-:W-:Y:S01]  /*7e90*/  IMAD.IADD R9, R5, 0x1, R13 ;  /* 0x0000000105097824 */ /* 0x000fe200078e020d */
[----:B------:R-:W-:Y:S01]  /*7ea0*/  LEA R20, P1, R6, UR8, 0x2 ;  /* 0x0000000806147c11 */ /* 0x000fe2000f8210ff */
[----:B------:R-:W-:Y:S02]  /*7eb0*/  IMAD.IADD R5, R7, 0x1, R11 ;  /* 0x0000000107057824 */ /* 0x000fe400078e020b */
[----:B------:R-:W-:Y:S01]  /*7ec0*/  IMAD R17, R18, UR6, RZ ;  /* 0x0000000612117c24 */ /* 0x000fe2000f8e02ff */
[----:B------:R-:W-:Y:S01]  /*7ed0*/  LEA.HI.X R9, R4, UR7, R9, 0x2, P0 ;  /* 0x0000000704097c11 */ /* 0x000fe200080f1409 */
[----:B0-----:R-:W-:Y:S01]  /*7ee0*/  ULEA UR4, UR5, UR4, 0x18 ;  /* 0x0000000405047291 */ /* 0x001fe2000f8ec03f */
[----:B------:R-:W-:Y:S01]  /*7ef0*/  LEA.HI.X R22, R6, UR9, R5, 0x2, P1 ;  /* 0x0000000906167c11 */ /* 0x000fe200088f1405 */
[----:B------:R-:W-:Y:S01]  /*7f00*/  SHFL.IDX PT, R4, R8, RZ, 0x1c1f ;  /* 0x001c1fff08047589 */ /* 0x000fe200000e0000 */
[----:B------:R-:W-:Y:S01]  /*7f10*/  LOP3.LUT P0, RZ, R88, 0x3, RZ, 0xc0, !PT ;  /* 0x0000000358ff7812 */ /* 0x000fe2000780c0ff */
[C---:B------:R-:W-:Y:S01]  /*7f20*/  VIADD R16, R2.reuse, 0x8 ;  /* 0x0000000802107836 */ /* 0x040fe20000000000 */
[----:B------:R-:W-:Y:S01]  /*7f30*/  UIADD3 UR4, UR4, 0x34820, URZ ;  /* 0x0003482004047890 */ /* 0x000fe2000fffe03f */
[----:B------:R-:W0:Y:S01]  /*7f40*/  SHFL.IDX PT, R5, R9, RZ, 0x1c1f ;  /* 0x001c1fff09057589 */ /* 0x000e2200000e0000 */
[-C--:B------:R-:W-:Y:S01]  /*7f50*/  ISETP.GE.OR P1, PT, R2, R17.reuse, P0 ;  /* 0x000000110200720c */ /* 0x080fe20000726670 */
[----:B------:R-:W-:Y:S01]  /*7f60*/  IMAD.IADD R19, R88, 0x1, -R89 ;  /* 0x0000000158137824 */ /* 0x000fe200078e0a59 */
[-C--:B------:R-:W-:Y:S01]  /*7f70*/  ISETP.GE.OR P0, PT, R16, R17.reuse, P0 ;  /* 0x000000111000720c */ /* 0x080fe20000706670 */
[----:B------:R-:W-:Y:S01]  /*7f80*/  SHFL.IDX PT, R6, R8, 0x1, 0x1c1f ;  /* 0x003c1f0008067f89 */ /* 0x000fe200000e0000 */
[----:B------:R-:W-:Y:S01]  /*7f90*/  UPRMT UR4, URZ, 0x654, UR4 ;  /* 0x000006543f047896 */ /* 0x000fe20008000004 */
[----:B------:R-:W-:-:S02]  /*7fa0*/  ISETP.GE.AND P2, PT, R2, R17, PT ;  /* 0x000000110200720c */ /* 0x000fc40003f46270 */
[----:B------:R-:W1:Y:S01]  /*7fb0*/  SHFL.IDX PT, R7, R9, 0x1, 0x1c1f ;  /* 0x003c1f0009077f89 */ /* 0x000e6200000e0000 */
[----:B------:R-:W-:-:S03]  /*7fc0*/  SHF.L.U32 R19, R19, 0x1, RZ ;  /* 0x0000000113137819 */ /* 0x000fc600000006ff */
[----:B------:R2:W3:Y:S02]  /*7fd0*/  SHFL.IDX PT, R14, R20, RZ, 0x1c1f ;  /* 0x001c1fff140e7589 */ /* 0x0004e400000e0000 */
[----:B------:R-:W-:Y:S02]  /*7fe0*/  SYNCS.ARRIVE.TRANS64.RED.A1T0 RZ, [UR4], RZ ;  /* 0x000000ffffff79a7 */ /* 0x000fe40008100404 */
[----:B------:R2:W4:Y:S04]  /*7ff0*/  SHFL.IDX PT, R15, R22, RZ, 0x1c1f ;  /* 0x001c1fff160f7589 */ /* 0x00052800000e0000 */
[----:B0-----:R2:W-:Y:S04]  /*8000*/  @!P1 ST.E desc[UR42][R4.64], R3 ;  /* 0x0000000304009985 */ /* 0x0015e8000c10192a */
[----:B-1----:R2:W-:Y:S01]  /*8010*/  @!P0 ST.E desc[UR42][R6.64], R0 ;  /* 0x0000000006008985 */ /* 0x0025e2000c10192a */
[----:B------:R-:W-:Y:S05]  /*8020*/  @P2 BRA `(.L_x_35) ;  /* 0x0000000400782947 */ /* 0x000fea0003800000 */
[C---:B--2---:R-:W-:Y:S01]  /*8030*/  VIADD R0, R19.reuse, 0x8 ;  /* 0x0000000813007836 */ /* 0x044fe20000000000 */
[----:B------:R-:W-:Y:S01]  /*8040*/  ULDC UR4, c[0x0][0xac8] ;  /* 0x0002b20000047ab9 */ /* 0x000fe20000000800 */
[C---:B------:R-:W-:Y:S01]  /*8050*/  VIADD R6, R19.reuse, 0x10 ;  /* 0x0000001013067836 */ /* 0x040fe20000000000 */
[C---:B------:R-:W-:Y:S01]  /*8060*/  ISETP.GE.AND P2, PT, R19.reuse, UR4, PT ;  /* 0x0000000413007c0c */ /* 0x040fe2000bf46270 */
[C---:B------:R-:W-:Y:S01]  /*8070*/  VIADD R8, R19.reuse, 0x28 ;  /* 0x0000002813087836 */ /* 0x040fe20000000000 */
[----:B------:R-:W-:Y:S01]  /*8080*/  ISETP.GE.AND P3, PT, R0, UR4, PT ;  /* 0x0000000400007c0c */ /* 0x000fe2000bf66270 */
[C---:B------:R-:W-:Y:S01]  /*8090*/  VIADD R10, R19.reuse, 0x38 ;  /* 0x00000038130a7836 */ /* 0x040fe20000000000 */
[C---:B------:R-:W-:Y:S01]  /*80a0*/  IADD3 R7, R19.reuse, 0x18, RZ ;  /* 0x0000001813077810 */ /* 0x040fe20007ffe0ff */
[C---:B------:R-:W-:Y:S01]  /*80b0*/  VIADD R11, R19.reuse, 0x40 ;  /* 0x00000040130b7836 */ /* 0x040fe20000000000 */
[----:B------:R-:W-:Y:S01]  /*80c0*/  ISETP.GE.AND P0, PT, R6, UR4, PT ;  /* 0x0000000406007c0c */ /* 0x000fe2000bf06270 */
[----:B------:R-:W-:Y:S01]  /*80d0*/  VIADD R12, R19, 0x50 ;  /* 0x00000050130c7836 */ /* 0x000fe20000000000 */
[----:B------:R-:W-:-:S02]  /*80e0*/  ISETP.GE.AND P1, PT, R7, UR4, PT ;  /* 0x0000000407007c0c */ /* 0x000fc4000bf26270 */
[C---:B------:R-:W-:Y:S02]  /*80f0*/  IADD3 R9, R19.reuse, 0x30, RZ ;  /* 0x0000003013097810 */ /* 0x040fe40007ffe0ff */
[----:B------:R-:W-:Y:S01]  /*8100*/  ISETP.GE.AND P5, PT, R10, UR4, PT ;  /* 0x000000040a007c0c */ /* 0x000fe2000bfa6270 */
[----:B---34-:R-:W-:Y:S01]  /*8110*/  @!P2 IMAD.WIDE R2, R19, 0x4, R14 ;  /* 0x000000041302a825 */ /* 0x018fe200078e020e */
[----:B------:R-:W-:Y:S02]  /*8120*/  ISETP.GE.AND P4, PT, R9, UR4, PT ;  /* 0x0000000409007c0c */ /* 0x000fe4000bf86270 */
[----:B------:R-:W-:Y:S02]  /*8130*/  @!P3 LEA.HI R0, R0, R0, RZ, 0x1 ;  /* 0x000000000000b211 */ /* 0x000fe400078f08ff */
[----:B------:R0:W-:Y:S01]  /*8140*/  @!P2 ST.E.64 desc[UR42][R2.64], R24 ;  /* 0x000000180200a985 */ /* 0x0001e2000c101b2a */
[----:B------:R-:W-:Y:S02]  /*8150*/  ISETP.GE.AND P6, PT, R11, UR4, PT ;  /* 0x000000040b007c0c */ /* 0x000fe4000bfc6270 */
[----:B------:R-:W-:Y:S01]  /*8160*/  @!P3 LOP3.LUT R5, R0, 0xfffffffe, RZ, 0xc0, !PT ;  /* 0xfffffffe0005b812 */ /* 0x000fe200078ec0ff */
[----:B------:R-:W-:Y:S01]  /*8170*/  VIADD R0, R19, 0x20 ;  /* 0x0000002013007836 */ /* 0x000fe20000000000 */
[----:B------:R-:W-:-:S02]  /*8180*/  @!P0 LEA.HI R6, R6, R6, RZ, 0x1 ;  /* 0x0000000606068211 */ /* 0x000fc400078f08ff */
[----:B------:R-:W-:Y:S01]  /*8190*/  @!P1 LEA.HI R7, R7, R7, RZ, 0x1 ;  /* 0x0000000707079211 */ /* 0x000fe200078f08ff */
[----:B------:R-:W-:Y:S01]  /*81a0*/  @!P3 IMAD.WIDE R4, R5, 0x4, R14 ;  /* 0x000000040504b825 */ /* 0x000fe200078e020e */
[----:B------:R-:W-:Y:S02]  /*81b0*/  ISETP.GE.AND P2, PT, R0, UR4, PT ;  /* 0x0000000400007c0c */ /* 0x000fe4000bf46270 */
[----:B------:R-:W-:Y:S02]  /*81c0*/  @!P5 LEA.HI R10, R10, R10, RZ, 0x1 ;  /* 0x0000000a0a0ad211 */ /* 0x000fe400078f08ff */
[----:B------:R1:W-:Y:S01]  /*81d0*/  @!P3 ST.E.64 desc[UR42][R4.64], R28 ;  /* 0x0000001c0400b985 */ /* 0x0003e2000c101b2a */
[----:B------:R-:W-:Y:S02]  /*81e0*/  ISETP.GE.AND P3, PT, R8, UR4, PT ;  /* 0x0000000408007c0c */ /* 0x000fe4000bf66270 */
[----:B0-----:R-:W-:Y:S02]  /*81f0*/  @!P0 LOP3.LUT R3, R6, 0xfffffffe, RZ, 0xc0, !PT ;  /* 0xfffffffe06038812 */ /* 0x001fe400078ec0ff */
[----:B------:R-:W-:-:S02]  /*8200*/  @!P4 LEA.HI R6, R9, R9, RZ, 0x1 ;  /* 0x000000090906c211 */ /* 0x000fc400078f08ff */
[----:B------:R-:W-:Y:S01]  /*8210*/  @!P5 LOP3.LUT R13, R10, 0xfffffffe, RZ, 0xc0, !PT ;  /* 0xfffffffe0a0dd812 */ /* 0x000fe200078ec0ff */
[--C-:B------:R-:W-:Y:S01]  /*8220*/  @!P0 IMAD.WIDE R2, R3, 0x4, R14.reuse ;  /* 0x0000000403028825 */ /* 0x100fe200078e020e */
[----:B------:R-:W-:Y:S02]  /*8230*/  @!P2 LEA.HI R0, R0, R0, RZ, 0x1 ;  /* 0x000000000000a211 */ /* 0x000fe400078f08ff */
[----:B------:R-:W-:Y:S02]  /*8240*/  IADD3 R18, R19, 0x60, RZ ;  /* 0x0000006013127810 */ /* 0x000fe40007ffe0ff */
[----:B------:R0:W-:Y:S01]  /*8250*/  @!P0 ST.E.64 desc[UR42][R2.64], R32 ;  /* 0x0000002002008985 */ /* 0x0001e2000c101b2a */
[----:B-1----:R-:W-:Y:S02]  /*8260*/  @!P1 LOP3.LUT R5, R7, 0xfffffffe, RZ, 0xc0, !PT ;  /* 0xfffffffe07059812 */ /* 0x002fe400078ec0ff */
[----:B------:R-:W-:Y:S02]  /*8270*/  @!P3 LEA.HI R8, R8, R8, RZ, 0x1 ;  /* 0x000000080808b211 */ /* 0x000fe400078f08ff */
[----:B------:R-:W-:Y:S01]  /*8280*/  @!P2 LOP3.LUT R7, R0, 0xfffffffe, RZ, 0xc0, !PT ;  /* 0xfffffffe0007a812 */ /* 0x000fe200078ec0ff */
[----:B------:R-:W-:Y:S01]  /*8290*/  @!P1 IMAD.WIDE R4, R5, 0x4, R14 ;  /* 0x0000000405049825 */ /* 0x000fe200078e020e */
[----:B------:R-:W-:-:S02]  /*82a0*/  @!P3 LOP3.LUT R9, R8, 0xfffffffe, RZ, 0xc0, !PT ;  /* 0xfffffffe0809b812 */ /* 0x000fc400078ec0ff */
[----:B------:R-:W-:Y:S02]  /*82b0*/  @!P6 LEA.HI R0, R11, R11, RZ, 0x1 ;  /* 0x0000000b0b00e211 */ /* 0x000fe400078f08ff */
[----:B------:R-:W-:Y:S01]  /*82c0*/  @!P4 LOP3.LUT R11, R6, 0xfffffffe, RZ, 0xc0, !PT ;  /* 0xfffffffe060bc812 */ /* 0x000fe200078ec0ff */
[--C-:B------:R-:W-:Y:S01]  /*82d0*/  @!P2 IMAD.WIDE R6, R7, 0x4, R14.reuse ;  /* 0x000000040706a825 */ /* 0x100fe200078e020e */
[----:B------:R-:W-:Y:S01]  /*82e0*/  @!P6 LOP3.LUT R21, R0, 0xfffffffe, RZ, 0xc0, !PT ;  /* 0xfffffffe0015e812 */ /* 0x000fe200078ec0ff */
[----:B------:R1:W-:Y:S01]  /*82f0*/  @!P1 ST.E.64 desc[UR42][R4.64], R36 ;  /* 0x0000002404009985 */ /* 0x0003e2000c101b2a */
[----:B------:R-:W-:Y:S01]  /*8300*/  IADD3 R0, R19, 0x48, RZ ;  /* 0x0000004813007810 */ /* 0x000fe20007ffe0ff */
[--C-:B0-----:R-:W-:Y:S01]  /*8310*/  @!P3 IMAD.WIDE R2, R9, 0x4, R14.reuse ;  /* 0x000000040902b825 */ /* 0x101fe200078e020e */
[----:B------:R-:W-:Y:S01]  /*8320*/  ISETP.GE.AND P1, PT, R12, UR4, PT ;  /* 0x000000040c007c0c */ /* 0x000fe2000bf26270 */
[----:B------:R0:W-:Y:S01]  /*8330*/  @!P2 ST.E.64 desc[UR42][R6.64], R40 ;  /* 0x000000280600a985 */ /* 0x0001e2000c101b2a */
[----:B------:R-:W-:Y:S01]  /*8340*/  ISETP.GE.AND P0, PT, R0, UR4, PT ;  /* 0x0000000400007c0c */ /* 0x000fe2000bf06270 */
[----:B------:R-:W-:-:S02]  /*8350*/  @!P5 IMAD.WIDE R8, R13, 0x4, R14 ;  /* 0x000000040d08d825 */ /* 0x000fc400078e020e */
[----:B------:R2:W-:Y:S01]  /*8360*/  @!P3 ST.E.64 desc[UR42][R2.64], R44 ;  /* 0x0000002c0200b985 */ /* 0x0005e2000c101b2a */
[----:B------:R-:W-:Y:S01]  /*8370*/  ISETP.GE.AND P3, PT, R18, UR4, PT ;  /* 0x0000000412007c0c */ /* 0x000fe2000bf66270 */
[----:B------:R-:W-:Y:S02]  /*8380*/  VIADD R13, R19, 0x58 ;  /* 0x00000058130d7836 */ /* 0x000fe40000000000 */
[----:B-1----:R-:W-:-:S03]  /*8390*/  @!P4 IMAD.WIDE R4, R11, 0x4, R14 ;  /* 0x000000040b04c825 */ /* 0x002fc600078e020e */
[----:B------:R-:W-:Y:S02]  /*83a0*/  ISETP.GE.AND P2, PT, R13, UR4, PT ;  /* 0x000000040d007c0c */ /* 0x000fe4000bf46270 */
[----:B------:R-:W-:Y:S01]  /*83b0*/  @!P1 LEA.HI R12, R12, R12, RZ, 0x1 ;  /* 0x0000000c0c0c9211 */ /* 0x000fe200078f08ff */
[----:B------:R-:W-:Y:S01]  /*83c0*/  @!P6 IMAD.WIDE R10, R21, 0x4, R14 ;  /* 0x00000004150ae825 */ /* 0x000fe200078e020e */
[----:B------:R1:W-:Y:S01]  /*83d0*/  @!P4 ST.E.64 desc[UR42][R4.64], R48 ;  /* 0x000000300400c985 */ /* 0x0003e2000c101b2a */
[----:B------:R-:W-:Y:S02]  /*83e0*/  @!P0 LEA.HI R0, R0, R0, RZ, 0x1 ;  /* 0x0000000000008211 */ /* 0x000fe400078f08ff */
[C---:B0-----:R-:W-:Y:S01]  /*83f0*/  VIADD R6, R19.reuse, 0x68 ;  /* 0x0000006813067836 */ /* 0x041fe20000000000 */
[C---:B--2---:R-:W-:Y:S01]  /*8400*/  IADD3 R3, R19.reuse, 0x78, RZ ;  /* 0x0000007813037810 */ /* 0x044fe20007ffe0ff */
[----:B------:R-:W-:Y:S01]  /*8410*/  VIADD R7, R19, 0x70 ;  /* 0x0000007013077836 */ /* 0x000fe20000000000 */
[----:B------:R0:W-:Y:S01]  /*8420*/  @!P5 ST.E.64 desc[UR42][R8.64], R52 ;  /* 0x000000340800d985 */ /* 0x0001e2000c101b2a */
[----:B------:R-:W-:-:S02]  /*8430*/  @!P3 LEA.HI R18, R18, R18, RZ, 0x1 ;  /* 0x000000121212b211 */ /* 0x000fc400078f08ff */
[----:B------:R-:W-:Y:S01]  /*8440*/  ISETP.GE.AND P4, PT, R6, UR4, PT ;  /* 0x0000000406007c0c */ /* 0x000fe2000bf86270 */
[----:B------:R2:W-:Y:S01]  /*8450*/  @!P6 ST.E.64 desc[UR42][R10.64], R56 ;  /* 0x000000380a00e985 */ /* 0x0005e2000c101b2a */
[----:B------:R-:W-:Y:S02]  /*8460*/  ISETP.GE.AND P6, PT, R3, UR4, PT ;  /* 0x0000000403007c0c */ /* 0x000fe4000bfc6270 */
[----:B------:R-:W-:Y:S02]  /*8470*/  ISETP.GE.AND P5, PT, R7, UR4, PT ;  /* 0x0000000407007c0c */ /* 0x000fe4000bfa6270 */
[----:B------:R-:W-:Y:S02]  /*8480*/  @!P2 LEA.HI R13, R13, R13, RZ, 0x1 ;  /* 0x0000000d0d0da211 */ /* 0x000fe400078f08ff */
[----:B-1----:R-:W-:Y:S02]  /*8490*/  @!P1 LOP3.LUT R5, R12, 0xfffffffe, RZ, 0xc0, !PT ;  /* 0xfffffffe0c059812 */ /* 0x002fe400078ec0ff */
[----:B0-----:R-:W-:-:S03]  /*84a0*/  @!P3 LOP3.LUT R9, R18, 0xfffffffe, RZ, 0xc0, !PT ;  /* 0xfffffffe1209b812 */ /* 0x001fc600078ec0ff */
[----:B------:R-:W-:Y:S02]  /*84b0*/  @!P4 LEA.HI R6, R6, R6, RZ, 0x1 ;  /* 0x000000060606c211 */ /* 0x000fe400078f08ff */
[----:B------:R-:W-:Y:S01]  /*84c0*/  @!P6 LEA.HI R4, R3, R3, RZ, 0x1 ;  /* 0x000000030304e211 */ /* 0x000fe200078f08ff */
[----:B------:R-:W-:Y:S01]  /*84d0*/  @!P3 IMAD.WIDE R8, R9, 0x4, R14 ;  /* 0x000000040908b825 */ /* 0x000fe200078e020e */
[----:B------:R-:W-:Y:S02]  /*84e0*/  @!P5 LEA.HI R2, R7, R7, RZ, 0x1 ;  /* 0x000000070702d211 */ /* 0x000fe400078f08ff */
[----:B------:R-:W-:Y:S02]  /*84f0*/  @!P0 LOP3.LUT R3, R0, 0xfffffffe, RZ, 0xc0, !PT ;  /* 0xfffffffe00038812 */ /* 0x000fe400078ec0ff */
[----:B------:R-:W-:Y:S02]  /*8500*/  @!P2 LOP3.LUT R7, R13, 0xfffffffe, RZ, 0xc0, !PT ;  /* 0xfffffffe0d07a812 */ /* 0x000fe400078ec0ff */
[----:B--2---:R-:W-:-:S02]  /*8510*/  @!P4 LOP3.LUT R11, R6, 0xfffffffe, RZ, 0xc0, !PT ;  /* 0xfffffffe060bc812 */ /* 0x004fc400078ec0ff */
[----:B------:R-:W-:Y:S01]  /*8520*/  @!P5 LOP3.LUT R13, R2, 0xfffffffe, RZ, 0xc0, !PT ;  /* 0xfffffffe020dd812 */ /* 0x000fe200078ec0ff */
[----:B------:R-:W-:Y:S01]  /*8530*/  @!P0 IMAD.WIDE R2, R3, 0x4, R14 ;  /* 0x0000000403028825 */ /* 0x000fe200078e020e */
[----:B------:R-:W-:-:S03]  /*8540*/  @!P6 LOP3.LUT R21, R4, 0xfffffffe, RZ, 0xc0, !PT ;  /* 0xfffffffe0415e812 */ /* 0x000fc600078ec0ff */
[--C-:B------:R-:W-:Y:S01]  /*8550*/  @!P1 IMAD.WIDE R4, R5, 0x4, R14.reuse ;  /* 0x0000000405049825 */ /* 0x100fe200078e020e */
[----:B------:R0:W-:Y:S03]  /*8560*/  @!P0 ST.E.64 desc[UR42][R2.64], R60 ;  /* 0x0000003c02008985 */ /* 0x0001e6000c101b2a */
[--C-:B------:R-:W-:Y:S01]  /*8570*/  @!P2 IMAD.WIDE R6, R7, 0x4, R14.reuse ;  /* 0x000000040706a825 */ /* 0x100fe200078e020e */
[----:B------:R0:W-:Y:S03]  /*8580*/  @!P1 ST.E.64 desc[UR42][R4.64], R64 ;  /* 0x0000004004009985 */ /* 0x0001e6000c101b2a */
[--C-:B------:R-:W-:Y:S01]  /*8590*/  @!P4 IMAD.WIDE R10, R11, 0x4, R14.reuse ;  /* 0x000000040b0ac825 */ /* 0x100fe200078e020e */
[----:B------:R0:W-:Y:S03]  /*85a0*/  @!P2 ST.E.64 desc[UR42][R6.64], R68 ;  /* 0x000000440600a985 */ /* 0x0001e6000c101b2a */
[--C-:B------:R-:W-:Y:S01]  /*85b0*/  @!P5 IMAD.WIDE R12, R13, 0x4, R14.reuse ;  /* 0x000000040d0cd825 */ /* 0x100fe200078e020e */
[----:B------:R0:W-:Y:S03]  /*85c0*/  @!P3 ST.E.64 desc[UR42][R8.64], R72 ;  /* 0x000000480800b985 */ /* 0x0001e6000c101b2a */
[----:B------:R-:W-:Y:S01]  /*85d0*/  @!P6 IMAD.WIDE R14, R21, 0x4, R14 ;  /* 0x00000004150ee825 */ /* 0x000fe200078e020e */
[----:B------:R0:W-:Y:S04]  /*85e0*/  @!P4 ST.E.64 desc[UR42][R10.64], R76 ;  /* 0x0000004c0a00c985 */ /* 0x0001e8000c101b2a */
[----:B------:R0:W-:Y:S04]  /*85f0*/  @!P5 ST.E.64 desc[UR42][R12.64], R80 ;  /* 0x000000500c00d985 */ /* 0x0001e8000c101b2a */
[----:B------:R0:W-:Y:S02]  /*8600*/  @!P6 ST.E.64 desc[UR42][R14.64], R84 ;  /* 0x000000540e00e985 */ /* 0x0001e4000c101b2a */
.L_x_35:
[----:B------:R-:W-:Y:S05]  /*8610*/  BSYNC B0 ;  /* 0x0000000000007941 */ /* 0x000fea0003800000 */
.L_x_34:
[----:B------:R-:W-:Y:S01]  /*8620*/  ISETP.GE.AND P0, PT, R16, R17, PT ;  /* 0x000000111000720c */ /* 0x000fe20003f06270 */
[----:B0-----:R0:W1:Y:S04]  /*8630*/  SHFL.IDX PT, R13, R22, 0x1, 0x1c1f ;  /* 0x003c1f00160d7f89 */ /* 0x00106800000e0000 */
[----:B------:R0:W0:Y:S08]  /*8640*/  SHFL.IDX PT, R12, R20, 0x1, 0x1c1f ;  /* 0x003c1f00140c7f89 */ /* 0x00003000000e0000 */
[----:B------:R-:W-:Y:S05]  /*8650*/  @P0 BRA `(.L_x_10) ;  /* 0x0000004400cc0947 */ /* 0x000fea0003800000 */
[----:B------:R-:W-:Y:S01]  /*8660*/  ULDC UR4, c[0x0][0xac8] ;  /* 0x0002b20000047ab9 */ /* 0x000fe20000000800 */
[C---:B--2---:R-:W-:Y:S01]  /*8670*/  VIADD R0, R19.reuse, 0x8 ;  /* 0x0000000813007836 */ /* 0x044fe20000000000 */
[C---:B------:R-:W-:Y:S01]  /*8680*/  ISETP.GE.AND P0, PT, R19.reuse, UR4, PT ;  /* 0x0000000413007c0c */ /* 0x040fe2000bf06270 */
[C---:B------:R-:W-:Y:S01]  /*8690*/  VIADD R4, R19.reuse, 0x10 ;  /* 0x0000001013047836 */ /* 0x040fe20000000000 */
[C---:B------:R-:W-:Y:S01]  /*86a0*/  IADD3 R6, R19.reuse, 0x18, RZ ;  /* 0x0000001813067810 */ /* 0x040fe20007ffe0ff */
[C---:B------:R-:W-:Y:S01]  /*86b0*/  VIADD R8, R19.reuse, 0x20 ;  /* 0x0000002013087836 */ /* 0x040fe20000000000 */
[----:B------:R-:W-:Y:S01]  /*86c0*/  ISETP.GE.AND P5, PT, R0, UR4, PT ;  /* 0x0000000400007c0c */ /* 0x000fe2000bfa6270 */
[C---:B------:R-:W-:Y:S01]  /*86d0*/  VIADD R9, R19.reuse, 0x28 ;  /* 0x0000002813097836 */ /* 0x040fe20000000000 */
[----:B------:R-:W-:Y:S01]  /*86e0*/  ISETP.GE.AND P6, PT, R4, UR4, PT ;  /* 0x0000000404007c0c */ /* 0x000fe2000bfc6270 */
[C---:B------:R-:W-:Y:S01]  /*86f0*/  VIADD R11, R19.reuse, 0x38 ;  /* 0x00000038130b7836 */ /* 0x040fe20000000000 */
[C---:B------:R-:W-:Y:S01]  /*8700*/  IADD3 R10, R19.reuse, 0x30, RZ ;  /* 0x00000030130a7810 */ /* 0x040fe20007ffe0ff */
[C---:B------:R-:W-:Y:S01]  /*8710*/  VIADD R16, R19.reuse, 0x40 ;  /* 0x0000004013107836 */ /* 0x040fe20000000000 */
[----:B------:R-:W-:Y:S01]  /*8720*/  ISETP.GE.AND P4, PT, R8, UR4, PT ;  /* 0x0000000408007c0c */ /* 0x000fe2000bf86270 */
[----:B0-----:R-:W-:Y:S01]  /*8730*/  VIADD R20, R19, 0x70 ;  /* 0x0000007013147836 */ /* 0x001fe20000000000 */
[----:B------:R-:W-:Y:S01]  /*8740*/  ISETP.GE.AND P3, PT, R9, UR4, PT ;  /* 0x0000000409007c0c */ /* 0x000fe2000bf66270 */
[----:B-1----:R-:W-:Y:S01]  /*8750*/  @!P0 IMAD.WIDE R2, R19, 0x4, R12 ;  /* 0x0000000413028825 */ /* 0x002fe200078e020c */
[----:B------:R-:W-:-:S02]  /*8760*/  ISETP.GE.AND P2, PT, R10, UR4, PT ;  /* 0x000000040a007c0c */ /* 0x000fc4000bf46270 */
[----:B------:R-:W-:Y:S02]  /*8770*/  ISETP.GE.AND P1, PT, R11, UR4, PT ;  /* 0x000000040b007c0c */ /* 0x000fe4000bf26270 */
[----:B------:R0:W-:Y:S01]  /*8780*/  @!P0 ST.E.64 desc[UR42][R2.64], R26 ;  /* 0x0000001a02008985 */ /* 0x0001e2000c101b2a */
[----:B------:R-:W-:Y:S02]  /*8790*/  ISETP.GE.AND P0, PT, R6, UR4, PT ;  /* 0x0000000406007c0c */ /* 0x000fe4000bf06270 */
[----:B------:R-:W-:Y:S02]  /*87a0*/  @!P5 LEA.HI R0, R0, R0, RZ, 0x1 ;  /* 0x000000000000d211 */ /* 0x000fe400078f08ff */
[----:B------:R-:W-:Y:S02]  /*87b0*/  @!P6 LEA.HI R4, R4, R4, RZ, 0x1 ;  /* 0x000000040404e211 */ /* 0x000fe400078f08ff */
[----:B------:R-:W-:Y:S02]  /*87c0*/  @!P5 LOP3.LUT R5, R0, 0xfffffffe, RZ, 0xc0, !PT ;  /* 0xfffffffe0005d812 */ /* 0x000fe400078ec0ff */
[----:B------:R-:W-:-:S02]  /*87d0*/  @!P6 LOP3.LUT R7, R4, 0xfffffffe, RZ, 0xc0, !PT ;  /* 0xfffffffe0407e812 */ /* 0x000fc400078ec0ff */
[----:B------:R-:W-:Y:S02]  /*87e0*/  @!P4 LEA.HI R8, R8, R8, RZ, 0x1 ;  /* 0x000000080808c211 */ /* 0x000fe400078f08ff */
[----:B------:R-:W-:Y:S01]  /*87f0*/  @!P3 LEA.HI R0, R9, R9, RZ, 0x1 ;  /* 0x000000090900b211 */ /* 0x000fe200078f08ff */
[--C-:B0-----:R-:W-:Y:S01]  /*8800*/  @!P5 IMAD.WIDE R2, R5, 0x4, R12.reuse ;  /* 0x000000040502d825 */ /* 0x101fe200078e020c */
[----:B------:R-:W-:Y:S02]  /*8810*/  @!P0 LEA.HI R6, R6, R6, RZ, 0x1 ;  /* 0x0000000606068211 */ /* 0x000fe400078f08ff */
[----:B------:R-:W-:Y:S01]  /*8820*/  @!P2 LEA.HI R10, R10, R10, RZ, 0x1 ;  /* 0x0000000a0a0aa211 */ /* 0x000fe200078f08ff */
[----:B------:R-:W-:Y:S01]  /*8830*/  @!P6 IMAD.WIDE R4, R7, 0x4, R12 ;  /* 0x000000040704e825 */ /* 0x000fe200078e020c */
[----:B---3--:R-:W-:Y:S01]  /*8840*/  @!P1 LEA.HI R14, R11, R11, RZ, 0x1 ;  /* 0x0000000b0b0e9211 */ /* 0x008fe200078f08ff */
[----:B------:R0:W-:Y:S01]  /*8850*/  @!P5 ST.E.64 desc[UR42][R2.64], R30 ;  /* 0x0000001e0200d985 */ /* 0x0001e2000c101b2a */
[----:B------:R-:W-:-:S02]  /*8860*/  @!P0 LOP3.LUT R7, R6, 0xfffffffe, RZ, 0xc0, !PT ;  /* 0xfffffffe06078812 */ /* 0x000fc400078ec0ff */
[----:B------:R-:W-:Y:S01]  /*8870*/  @!P4 LOP3.LUT R9, R8, 0xfffffffe, RZ, 0xc0, !PT ;  /* 0xfffffffe0809c812 */ /* 0x000fe200078ec0ff */
[----:B------:R1:W-:Y:S01]  /*8880*/  @!P6 ST.E.64 desc[UR42][R4.64], R34 ;  /* 0x000000220400e985 */ /* 0x0003e2000c101b2a */
[----:B------:R-:W-:Y:S01]  /*8890*/  @!P3 LOP3.LUT R11, R0, 0xfffffffe, RZ, 0xc0, !PT ;  /* 0xfffffffe000bb812 */ /* 0x000fe200078ec0ff */
[C---:B------:R-:W-:Y:S01]  /*88a0*/  VIADD R0, R19.reuse, 0x50 ;  /* 0x0000005013007836 */ /* 0x040fe20000000000 */
[----:B----4-:R-:W-:Y:S02]  /*88b0*/  @!P2 LOP3.LUT R15, R10, 0xfffffffe, RZ, 0xc0, !PT ;  /* 0xfffffffe0a0fa812 */ /* 0x010fe400078ec0ff */
[----:B------:R-:W-:Y:S01]  /*88c0*/  @!P1 LOP3.LUT R17, R14, 0xfffffffe, RZ, 0xc0, !PT ;  /* 0xfffffffe0e119812 */ /* 0x000fe200078ec0ff */
[C---:B------:R-:W-:Y:S01]  /*88d0*/  VIADD R14, R19.reuse, 0x58 ;  /* 0x00000058130e7836 */ /* 0x040fe20000000000 */
[----:B------:R-:W-:Y:S02]  /*88e0*/  IADD3 R18, R19, 0x48, RZ ;  /* 0x0000004813127810 */ /* 0x000fe40007ffe0ff */
[----:B------:R-:W-:Y:S01]  /*88f0*/  ISETP.GE.AND P5, PT, R16, UR4, PT ;  /* 0x0000000410007c0c */ /* 0x000fe2000bfa6270 */
[----:B0-----:R-:W-:Y:S01]  /*8900*/  @!P0 IMAD.WIDE R2, R7, 0x4, R12 ;  /* 0x0000000407028825 */ /* 0x001fe200078e020c */
[----:B------:R-:W-:-:S03]  /*8910*/  ISETP.GE.AND P6, PT, R18, UR4, PT ;  /* 0x0000000412007c0c */ /* 0x000fc6000bfc6270 */
[--C-:B-1----:R-:W-:Y:S01]  /*8920*/  @!P4 IMAD.WIDE R4, R9, 0x4, R12.reuse ;  /* 0x000000040904c825 */ /* 0x102fe200078e020c */
[----:B------:R0:W-:Y:S01]  /*8930*/  @!P0 ST.E.64 desc[UR42][R2.64], R38 ;  /* 0x0000002602008985 */ /* 0x0001e2000c101b2a */
[----:B------:R-:W-:Y:S02]  /*8940*/  ISETP.GE.AND P0, PT, R0, UR4, PT ;  /* 0x0000000400007c0c */ /* 0x000fe4000bf06270 */
[--C-:B------:R-:W-:Y:S01]  /*8950*/  @!P3 IMAD.WIDE R6, R11, 0x4, R12.reuse ;  /* 0x000000040b06b825 */ /* 0x100fe200078e020c */
[----:B------:R1:W-:Y:S01]  /*8960*/  @!P4 ST.E.64 desc[UR42][R4.64], R42 ;  /* 0x0000002a0400c985 */ /* 0x0003e2000c101b2a */
[----:B------:R-:W-:Y:S02]  /*8970*/  ISETP.GE.AND P4, PT, R20, UR4, PT ;  /* 0x0000000414007c0c */ /* 0x000fe4000bf86270 */
[----:B------:R-:W-:Y:S01]  /*8980*/  @!P2 IMAD.WIDE R8, R15, 0x4, R12 ;  /* 0x000000040f08a825 */ /* 0x000fe200078e020c */
[----:B------:R2:W-:Y:S01]  /*8990*/  @!P3 ST.E.64 desc[UR42][R6.64], R46 ;  /* 0x0000002e0600b985 */ /* 0x0005e2000c101b2a */
[----:B------:R-:W-:-:S02]  /*89a0*/  IADD3 R15, R19, 0x60, RZ ;  /* 0x00000060130f7810 */ /* 0x000fc40007ffe0ff */
[----:B------:R-:W-:Y:S01]  /*89b0*/  @!P1 IMAD.WIDE R10, R17, 0x4, R12 ;  /* 0x00000004110a9825 */ /* 0x000fe200078e020c */
[----:B------:R3:W-:Y:S01]  /*89c0*/  @!P2 ST.E.64 desc[UR42][R8.64], R50 ;  /* 0x000000320800a985 */ /* 0x0007e2000c101b2a */
[----:B------:R-:W-:Y:S02]  /*89d0*/  ISETP.GE.AND P2, PT, R15, UR4, PT ;  /* 0x000000040f007c0c */ /* 0x000fe4000bf46270 */
[----:B------:R-:W-:Y:S01]  /*89e0*/  VIADD R17, R19, 0x68 ;  /* 0x0000006813117836 */ /* 0x000fe20000000000 */
[----:B------:R4:W-:Y:S01]  /*89f0*/  @!P1 ST.E.64 desc[UR42][R10.64], R54 ;  /* 0x000000360a009985 */ /* 0x0009e2000c101b2a */
[----:B------:R-:W-:Y:S02]  /*8a00*/  ISETP.GE.AND P1, PT, R14, UR4, PT ;  /* 0x000000040e007c0c */ /* 0x000fe4000bf26270 */
[----:B------:R-:W-:Y:S02]  /*8a10*/  @!P5 LEA.HI R16, R16, R16, RZ, 0x1 ;  /* 0x000000101010d211 */ /* 0x000fe400078f08ff */
[----:B------:R-:W-:-:S02]  /*8a20*/  ISETP.GE.AND P3, PT, R17, UR4, PT ;  /* 0x0000000411007c0c */ /* 0x000fc4000bf66270 */
[----:B------:R-:W-:Y:S02]  /*8a30*/  @!P6 LEA.HI R18, R18, R18, RZ, 0x1 ;  /* 0x000000121212e211 */ /* 0x000fe400078f08ff */
[----:B0-----:R-:W-:Y:S02]  /*8a40*/  @!P5 LOP3.LUT R3, R16, 0xfffffffe, RZ, 0xc0, !PT ;  /* 0xfffffffe1003d812 */ /* 0x001fe400078ec0ff */
[----:B-1----:R-:W-:Y:S02]  /*8a50*/  @!P6 LOP3.LUT R5, R18, 0xfffffffe, RZ, 0xc0, !PT ;  /* 0xfffffffe1205e812 */ /* 0x002fe400078ec0ff */
[----:B------:R-:W-:Y:S01]  /*8a60*/  @!P0 LEA.HI R0, R0, R0, RZ, 0x1 ;  /* 0x0000000000008211 */ /* 0x000fe200078f08ff */
[--C-:B------:R-:W-:Y:S01]  /*8a70*/  @!P5 IMAD.WIDE R2, R3, 0x4, R12.reuse ;  /* 0x000000040302d825 */ /* 0x100fe200078e020c */
[----:B------:R-:W-:Y:S02]  /*8a80*/  @!P1 LEA.HI R14, R14, R14, RZ, 0x1 ;  /* 0x0000000e0e0e9211 */ /* 0x000fe400078f08ff */
[----:B------:R-:W-:Y:S01]  /*8a90*/  @!P2 LEA.HI R15, R15, R15, RZ, 0x1 ;  /* 0x0000000f0f0fa211 */ /* 0x000fe200078f08ff */
[----:B------:R-:W-:Y:S01]  /*8aa0*/  @!P6 IMAD.WIDE R4, R5, 0x4, R12 ;  /* 0x000000040504e825 */ /* 0x000fe200078e020c */
[----:B------:R-:W-:Y:S01]  /*8ab0*/  @!P3 LEA.HI R17, R17, R17, RZ, 0x1 ;  /* 0x000000111111b211 */ /* 0x000fe200078f08ff */
[----:B------:R0:W-:Y:S01]  /*8ac0*/  @!P5 ST.E.64 desc[UR42][R2.64], R58 ;  /* 0x0000003a0200d985 */ /* 0x0001e2000c101b2a */
[----:B------:R-:W-:-:S02]  /*8ad0*/  @!P4 LEA.HI R20, R20, R20, RZ, 0x1 ;  /* 0x000000141414c211 */ /* 0x000fc400078f08ff */
[----:B--2---:R-:W-:Y:S01]  /*8ae0*/  @!P0 LOP3.LUT R7, R0, 0xfffffffe, RZ, 0xc0, !PT ;  /* 0xfffffffe00078812 */ /* 0x004fe200078ec0ff */
[----:B------:R1:W-:Y:S01]  /*8af0*/  @!P6 ST.E.64 desc[UR42][R4.64], R62 ;  /* 0x0000003e0400e985 */ /* 0x0003e2000c101b2a */
[----:B---3--:R-:W-:Y:S02]  /*8b00*/  @!P1 LOP3.LUT R9, R14, 0xfffffffe, RZ, 0xc0, !PT ;  /* 0xfffffffe0e099812 */ /* 0x008fe400078ec0ff */
[----:B------:R-:W-:Y:S02]  /*8b10*/  @!P2 LOP3.LUT R15, R15, 0xfffffffe, RZ, 0xc0, !PT ;  /* 0xfffffffe0f0fa812 */ /* 0x000fe400078ec0ff */
[----:B------:R-:W-:Y:S02]  /*8b20*/  @!P3 LOP3.LUT R17, R17, 0xfffffffe, RZ, 0xc0, !PT ;  /* 0xfffffffe1111b812 */ /* 0x000fe400078ec0ff */
[----:B----4-:R-:W-:Y:S02]  /*8b30*/  @!P4 LOP3.LUT R11, R20, 0xfffffffe, RZ, 0xc0, !PT ;  /* 0xfffffffe140bc812 */ /* 0x010fe400078ec0ff */
[----:B------:R-:W-:Y:S01]  /*8b40*/  IADD3 R19, R19, 0x78, RZ ;  /* 0x0000007813137810 */ /* 0x000fe20007ffe0ff */
[----:B0-----:R-:W-:-:S04]  /*8b50*/  @!P0 IMAD.WIDE R2, R7, 0x4, R12 ;  /* 0x0000000407028825 */ /* 0x001fc800078e020c */
[--C-:B-1----:R-:W-:Y:S01]  /*8b60*/  @!P1 IMAD.WIDE R4, R9, 0x4, R12.reuse ;  /* 0x0000000409049825 */ /* 0x102fe200078e020c */
[----:B------:R0:W-:Y:S01]  /*8b70*/  @!P0 ST.E.64 desc[UR42][R2.64], R66 ;  /* 0x0000004202008985 */ /* 0x0001e2000c101b2a */
[----:B------:R-:W-:Y:S02]  /*8b80*/  ISETP.GE.AND P0, PT, R19, UR4, PT ;  /* 0x0000000413007c0c */ /* 0x000fe4000bf06270 */
[--C-:B------:R-:W-:Y:S01]  /*8b90*/  @!P2 IMAD.WIDE R6, R15, 0x4, R12.reuse ;  /* 0x000000040f06a825 */ /* 0x100fe200078e020c */
[----:B------:R0:W-:Y:S03]  /*8ba0*/  @!P1 ST.E.64 desc[UR42][R4.64], R70 ;  /* 0x0000004604009985 */ /* 0x0001e6000c101b2a */
[--C-:B------:R-:W-:Y:S01]  /*8bb0*/  @!P3 IMAD.WIDE R8, R17, 0x4, R12.reuse ;  /* 0x000000041108b825 */ /* 0x100fe200078e020c */
[----:B------:R0:W-:Y:S03]  /*8bc0*/  @!P2 ST.E.64 desc[UR42][R6.64], R74 ;  /* 0x0000004a0600a985 */ /* 0x0001e6000c101b2a */
[----:B------:R-:W-:Y:S01]  /*8bd0*/  @!P4 IMAD.WIDE R10, R11, 0x4, R12 ;  /* 0x000000040b0ac825 */ /* 0x000fe200078e020c */
[----:B------:R0:W-:Y:S04]  /*8be0*/  @!P3 ST.E.64 desc[UR42][R8.64], R78 ;  /* 0x0000004e0800b985 */ /* 0x0001e8000c101b2a */
[----:B------:R0:W-:Y:S01]  /*8bf0*/  @!P4 ST.E.64 desc[UR42][R10.64], R82 ;  /* 0x000000520a00c985 */ /* 0x0001e2000c101b2a */
[----:B------:R-:W-:Y:S05]  /*8c00*/  @P0 BRA `(.L_x_10) ;  /* 0x0000004000600947 */ /* 0x000fea0003800000 */
[----:B------:R-:W-:-:S04]  /*8c10*/  LEA.HI R19, R19, R19, RZ, 0x1 ;  /* 0x0000001313137211 */ /* 0x000fc800078f08ff */
[----:B0-----:R-:W-:-:S05]  /*8c20*/  LOP3.LUT R3, R19, 0xfffffffe, RZ, 0xc0, !PT ;  /* 0xfffffffe13037812 */ /* 0x001fca00078ec0ff */
[----:B------:R-:W-:-:S05]  /*8c30*/  IMAD.WIDE R2, R3, 0x4, R12 ;  /* 0x0000000403027825 */ /* 0x000fca00078e020c */
[----:B------:R0:W-:Y:S01]  /*8c40*/  ST.E.64 desc[UR42][R2.64], R86 ;  /* 0x0000005602007985 */ /* 0x0001e2000c101b2a */
[----:B------:R-:W-:Y:S05]  /*8c50*/  BRA `(.L_x_10) ;  /* 0x00000040004c7947 */ /* 0x000fea0003800000 */
.L_x_33:
[----:B------:R-:W0:Y:S02]  /*8c60*/  S2R R0, SR_TID.X ;  /* 0x0000000000007919 */ /* 0x000e240000002100 */
[----:B0-----:R-:W-:-:S05]  /*8c70*/  VIADD R2, R0, 0xffffff80 ;  /* 0xffffff8000027836 */ /* 0x001fca0000000000 */
[----:B------:R-:W-:-:S13]  /*8c80*/  ISETP.GT.AND P0, PT, R2, 0x7f, PT ;  /* 0x0000007f0200780c */ /* 0x000fda0003f04270 */
[----:B------:R-:W-:Y:S05]  /*8c90*/  @P0 BRA `(.L_x_10) ;  /* 0x00000040003c0947 */ /* 0x000fea0003800000 */
[----:B------:R-:W0:Y:S01]  /*8ca0*/  S2R R3, SR_CTAID.X ;  /* 0x0000000000037919 */ /* 0x000e220000002500 */
[----:B------:R-:W1:Y:S01]  /*8cb0*/  LDC R6, c[0x0][0xbe8] ;  /* 0x0002fa00ff067b82 */ /* 0x000e620000000800 */
[----:B------:R-:W-:Y:S01]  /*8cc0*/  ULDC UR4, c[0x0][0xa88] ;  /* 0x0002a20000047ab9 */ /* 0x000fe20000000800 */
[----:B0-----:R-:W-:Y:S02]  /*8cd0*/  IMAD R0, R3, 0x80, R0 ;  /* 0x0000008003007824 */ /* 0x001fe400078e0200 */
[----:B-1----:R-:W-:-:S03]  /*8ce0*/  IMAD R3, R6, UR4, RZ ;  /* 0x0000000406037c24 */ /* 0x002fc6000f8e02ff */
[----:B------:R-:W-:-:S04]  /*8cf0*/  IADD3 R0, R0, -0x80, RZ ;  /* 0xffffff8000007810 */ /* 0x000fc80007ffe0ff */
[----:B------:R-:W-:-:S13]  /*8d00*/  ISETP.GE.AND P0, PT, R0, R3, PT ;  /* 0x000000030000720c */ /* 0x000fda0003f06270 */
[----:B------:R-:W-:Y:S05]  /*8d10*/  @P0 BRA `(.L_x_10) ;  /* 0x00000040001c0947 */ /* 0x000fea0003800000 */
[----:B------:R-:W-:Y:S01]  /*8d20*/  ISETP.NE.AND P0, PT, R6, 0x1, PT ;  /* 0x000000010600780c */ /* 0x000fe20003f05270 */
[----:B------:R-:W0:Y:S01]  /*8d30*/  S2UR UR4, SR_CTAID.Z ;  /* 0x00000000000479c3 */ /* 0x000e220000002700 */
[----:B------:R-:W-:Y:S01]  /*8d40*/  SHF.R.S32.HI R5, RZ, 0x1f, R16 ;  /* 0x0000001fff057819 */ /* 0x000fe20000011410 */
[----:B------:R-:W-:Y:S02]  /*8d50*/  ULDC.64 UR6, c[0x0][0xbd0] ;  /* 0x0002f40000067ab9 */ /* 0x000fe40000000a00 */
[----:B------:R-:W-:-:S04]  /*8d60*/  IMAD.WIDE.U32 R2, R16, UR6, RZ ;  /* 0x0000000610027c25 */ /* 0x000fc8000f8e00ff */
[----:B------:R-:W1:Y:S01]  /*8d70*/  LDC.64 R12, c[0x0][0xbd8] ;  /* 0x0002f600ff0c7b82 */ /* 0x000e620000000a00 */
[----:B------:R-:W-:-:S04]  /*8d80*/  IMAD R5, R5, UR6, RZ ;  /* 0x0000000605057c24 */ /* 0x000fc8000f8e02ff */
[----:B------:R-:W-:Y:S02]  /*8d90*/  IMAD R5, R16, UR7, R5 ;  /* 0x0000000710057c24 */ /* 0x000fe4000f8e0205 */
[----:B------:R-:W-:Y:S01]  /*8da0*/  IMAD.MOV R16, RZ, RZ, -R16 ;  /* 0x000000ffff107224 */ /* 0x000fe200078e0a10 */
[----:B------:R-:W2:Y:S01]  /*8db0*/  @P0 LDC R9, c[0x0][0xbec] ;  /* 0x0002fb00ff090b82 */ /* 0x000ea20000000800 */
[----:B------:R-:W-:Y:S01]  /*8dc0*/  IMAD.IADD R3, R3, 0x1, R5 ;  /* 0x0000000103037824 */ /* 0x000fe200078e0205 */
[----:B------:R-:W-:-:S06]  /*8dd0*/  MOV R5, R0 ;  /* 0x0000000000057202 */ /* 0x000fcc0000000f00 */
[----:B------:R-:W3:Y:S01]  /*8de0*/  S2UR UR8, SR_CTAID.Y ;  /* 0x00000000000879c3 */ /* 0x000ee20000002600 */
[----:B0-----:R-:W-:-:S07]  /*8df0*/  USHF.R.S32.HI UR5, URZ, 0x1f, UR4 ;  /* 0x0000001f3f057899 */ /* 0x001fce0008011404 */
[----:B------:R-:W3:Y:S01]  /*8e00*/  LDC R7, c[0x0][0xc50] ;  /* 0x00031400ff077b82 */ /* 0x000ee20000000800 */
[C---:B-1----:R-:W-:Y:S02]  /*8e10*/  IMAD R8, R12.reuse, UR5, RZ ;  /* 0x000000050c087c24 */ /* 0x042fe4000f8e02ff */
[----:B------:R-:W-:-:S04]  /*8e20*/  IMAD.WIDE.U32 R2, R12, UR4, R2 ;  /* 0x000000040c027c25 */ /* 0x000fc8000f8e0002 */
[----:B------:R-:W-:Y:S01]  /*8e30*/  IMAD R13, R13, UR4, R8 ;  /* 0x000000040d0d7c24 */ /* 0x000fe2000f8e0208 */
[----:B------:R-:W0:Y:S01]  /*8e40*/  @P0 LDC R11, c[0x0][0xbf0] ;  /* 0x0002fc00ff0b0b82 */ /* 0x000e220000000800 */
[----:B--2---:R-:W-:Y:S01]  /*8e50*/  @P0 IMAD.HI.U32 R4, R0, R9, RZ ;  /* 0x0000000900040227 */ /* 0x004fe200078e00ff */
[----:B------:R-:W-:-:S03]  /*8e60*/  ULDC.64 UR4, c[0x0][0xbe0] ;  /* 0x0002f80000047ab9 */ /* 0x000fc60000000a00 */
[----:B------:R-:W-:Y:S02]  /*8e70*/  IMAD.IADD R3, R13, 0x1, R3 ;  /* 0x000000010d037824 */ /* 0x000fe400078e0203 */
[----:B---3--:R-:W-:-:S04]  /*8e80*/  IMAD R9, R7, R16, UR8 ;  /* 0x0000000807097e24 */ /* 0x008fc8000f8e0210 */
[----:B------:R-:W-:Y:S01]  /*8e90*/  IMAD.WIDE.U32 R2, R9, UR4, R2 ;  /* 0x0000000409027c25 */ /* 0x000fe2000f8e0002 */
[----:B0-----:R-:W-:Y:S02]  /*8ea0*/  @P0 SHF.R.U32.HI R5, RZ, R11, R4 ;  /* 0x0000000bff050219 */ /* 0x001fe40000011604 */
[----:B------:R-:W-:Y:S02]  /*8eb0*/  SHF.R.S32.HI R4, RZ, 0x1f, R9 ;  /* 0x0000001fff047819 */ /* 0x000fe40000011409 */
[----:B------:R-:W-:Y:S01]  /*8ec0*/  IADD3 R2, P0, R5, R2, RZ ;  /* 0x0000000205027210 */ /* 0x000fe20007f1e0ff */
[----:B------:R-:W-:Y:S02]  /*8ed0*/  IMAD.MOV R7, RZ, RZ, -R5 ;  /* 0x000000ffff077224 */ /* 0x000fe400078e0a05 */
[----:B------:R-:W-:Y:S02]  /*8ee0*/  IMAD R4, R4, UR4, RZ ;  /* 0x0000000404047c24 */ /* 0x000fe4000f8e02ff */
[----:B------:R-:W-:-:S02]  /*8ef0*/  IMAD R7, R6, R7, R0 ;  /* 0x0000000706077224 */ /* 0x000fc400078e0200 */
[----:B------:R-:W-:Y:S01]  /*8f00*/  IMAD R4, R9, UR5, R4 ;  /* 0x0000000509047c24 */ /* 0x000fe2000f8e0204 */
[----:B------:R-:W-:Y:S01]  /*8f10*/  SHF.R.S32.HI R9, RZ, 0x1f, R5 ;  /* 0x0000001fff097819 */ /* 0x000fe20000011405 */
[----:B------:R-:W-:Y:S01]  /*8f20*/  ULDC.64 UR4, c[0x0][0xbc8] ;  /* 0x0002f20000047ab9 */ /* 0x000fe20000000a00 */
[----:B------:R-:W-:Y:S02]  /*8f30*/  SHF.R.S32.HI R0, RZ, 0x1f, R7 ;  /* 0x0000001fff007819 */ /* 0x000fe40000011407 */
[----:B------:R-:W-:-:S03]  /*8f40*/  IADD3.X R3, R9, R3, R4, P0, !PT ;  /* 0x0000000309037210 */ /* 0x000fc600007fe404 */
[----:B------:R-:W-:Y:S02]  /*8f50*/  IMAD R0, R0, UR4, RZ ;  /* 0x0000000400007c24 */ /* 0x000fe4000f8e02ff */
[----:B------:R-:W-:-:S04]  /*8f60*/  IMAD.WIDE.U32 R2, R7, UR4, R2 ;  /* 0x0000000407027c25 */ /* 0x000fc8000f8e0002 */
[----:B------:R-:W-:Y:S01]  /*8f70*/  IMAD R5, R7, UR5, R0 ;  /* 0x0000000507057c24 */ /* 0x000fe2000f8e0200 */
[----:B------:R-:W-:Y:S02]  /*8f80*/  ULDC.64 UR4, c[0x0][0xba8] ;  /* 0x0002ea0000047ab9 */ /* 0x000fe40000000a00 */
[----:B------:R-:W-:Y:S02]  /*8f90*/  LEA R4, P0, R2, UR4, 0x2 ;  /* 0x0000000402047c11 */ /* 0x000fe4000f8010ff */
[----:B------:R-:W-:-:S04]  /*8fa0*/  IADD3 R3, R3, R5, RZ ;  /* 0x0000000503037210 */ /* 0x000fc80007ffe0ff */
[----:B------:R-:W-:Y:S01]  /*8fb0*/  LEA.HI.X R5, R2, UR5, R3, 0x2, P0 ;  /* 0x0000000502057c11 */ /* 0x000fe200080f1403 */
[----:B------:R-:W-:-:S05]  /*8fc0*/  IMAD.MOV.U32 R3, RZ, RZ, -0x800000 ;  /* 0xff800000ff037424 */ /* 0x000fca00078e00ff */
[----:B------:R3:W-:Y:S01]  /*8fd0*/  STG.E desc[UR42][R4.64], R3 ;  /* 0x0000000304007986 */ /* 0x0007e2000c10192a */
[----:B------:R-:W-:Y:S05]  /*8fe0*/  BRA `(.L_x_10) ;  /* 0x0000003c00687947 */ /* 0x000fea0003800000 */
.L_x_8:
[----:B------:R-:W-:-:S08]  /*8ff0*/  NOP ;  /* 0x0000000000007918 */ /* 0x000fd00000000000 */
[----:B0-----:R-:W0:-:S00]  /*9000*/  USETMAXREG.DEALLOC.CTAPOOL 0x18 ;  /* 0x00000018000079c8 */ /* 0x001e0000080e0500 */
[----:B0-----:R-:W-:Y:S01]  /*9010*/  LOP3.LUT R0, R0, 0x3, RZ, 0xc0, !PT ;  /* 0x0000000300007812 */ /* 0x001fe200078ec0ff */
[----:B------:R-:W0:Y:S05]  /*9020*/  S2R R18, SR_CTAID.Z ;  /* 0x0000000000127919 */ /* 0x000e2a0000002700 */
[----:B------:R-:W1:Y:S01]  /*9030*/  S2UR UR6, SR_CTAID.Y ;  /* 0x00000000000679c3 */ /* 0x000e620000002600 */
[----:B------:R-:W2:Y:S02]  /*9040*/  SHFL.IDX PT, R0, R0, RZ, 0x1f ;  /* 0x00001fff00007589 */ /* 0x000ea400000e0000 */
[----:B--2---:R-:W-:-:S13]  /*9050*/  ISETP.NE.AND P0, PT, R0, RZ, PT ;  /* 0x000000ff0000720c */ /* 0x004fda0003f05270 */
[----:B01----:R-:W-:Y:S05]  /*9060*/  @!P0 BRA `(.L_x_36) ;  /* 0x0000000000288947 */ /* 0x003fea0003800000 */
[----:B------:R-:W-:Y:S01]  /*9070*/  ULDC UR7, c[0x0][0xc50] ;  /* 0x0003140000077ab9 */ /* 0x000fe20000000800 */
[----:B------:R-:W-:Y:S01]  /*9080*/  UMOV UR36, UR6 ;  /* 0x0000000600247c82 */ /* 0x000fe20008000000 */
[----:B------:R-:W-:-:S06]  /*9090*/  UISETP.NE.AND UP0, UPT, UR7, 0x1, UPT ;  /* 0x000000010700788c */ /* 0x000fcc000bf05270 */
[----:B------:R-:W-:-:S13]  /*90a0*/  PLOP3.LUT P0, PT, PT, PT, UP0, 0x80, 0x0 ;  /* 0x000000000000781c */ /* 0x000fda0003f0f008 */
[----:B------:R-:W-:Y:S05]  /*90b0*/  @!P0 BRA `(.L_x_37) ;  /* 0x0000000000308947 */ /* 0x000fea0003800000 */
[----:B------:R-:W-:Y:S01]  /*90c0*/  ULDC UR4, c[0x0][0xc54] ;  /* 0x0003150000047ab9 */ /* 0x000fe20000000800 */
[----:B------:R-:W-:Y:S01]  /*90d0*/  ULDC UR36, c[0x0][0xc58] ;  /* 0x0003160000247ab9 */ /* 0x000fe20000000800 */
[----:B------:R-:W-:-:S04]  /*90e0*/  UIMAD.WIDE.U32 UR4, UR6, UR4, URZ ;  /* 0x00000004060472a5 */ /* 0x000fc8000f8e003f */
[----:B------:R-:W-:Y:S01]  /*90f0*/  USHF.R.U32.HI UR36, URZ, UR36, UR5 ;  /* 0x000000243f247299 */ /* 0x000fe20008011605 */
[----:B------:R-:W-:Y:S11]  /*9100*/  BRA `(.L_x_37) ;  /* 0x00000000001c7947 */ /* 0x000ff60003800000 */
.L_x_36:
[----:B------:R-:W-:Y:S01]  /*9110*/  ULDC UR7, c[0x0][0xc50] ;  /* 0x0003140000077ab9 */ /* 0x000fe20000000800 */
[----:B------:R-:W-:Y:S01]  /*9120*/  UMOV UR36, UR6 ;  /* 0x0000000600247c82 */ /* 0x000fe20008000000 */
[----:B------:R-:W-:-:S11]  /*9130*/  UISETP.NE.AND UP0, UPT, UR7, 0x1, UPT ;  /* 0x000000010700788c */ /* 0x000fd6000bf05270 */
[----:B------:R-:W-:Y:S01]  /*9140*/  @UP0 ULDC UR4, c[0x0][0xc54] ;  /* 0x0003150000040ab9 */ /* 0x000fe20000000800 */
[----:B------:R-:W-:Y:S01]  /*9150*/  @UP0 ULDC UR8, c[0x0][0xc58] ;  /* 0x0003160000080ab9 */ /* 0x000fe20000000800 */
[----:B------:R-:W-:-:S04]  /*9160*/  UIMAD.WIDE.U32 UR4, UR6, UR4, URZ ;  /* 0x00000004060472a5 */ /* 0x000fc8000f8e003f */
[----:B------:R-:W-:-:S12]  /*9170*/  @UP0 USHF.R.U32.HI UR36, URZ, UR8, UR5 ;  /* 0x000000083f240299 */ /* 0x000fd80008011605 */
.L_x_37:
[----:B------:R-:W-:Y:S01]  /*9180*/  ISETP.GE.AND P0, PT, R18, RZ, PT ;  /* 0x000000ff1200720c */ /* 0x000fe20003f06270 */
[----:B------:R-:W-:Y:S01]  /*9190*/  UIADD3 UR4, -UR36, URZ, URZ ;  /* 0x0000003f24047290 */ /* 0x000fe2000fffe13f */
[----:B------:R-:W-:Y:S01]  /*91a0*/  IMAD.MOV.U32 R9, RZ, RZ, 0x1 ;  /* 0x00000001ff097424 */ /* 0x000fe200078e00ff */
[----:B------:R-:W-:Y:S01]  /*91b0*/  MOV R0, RZ ;  /* 0x000000ff00007202 */ /* 0x000fe20000000f00 */
[----:B------:R-:W-:Y:S01]  /*91c0*/  IMAD.MOV.U32 R3, RZ, RZ, 0x1 ;  /* 0x00000001ff037424 */ /* 0x000fe200078e00ff */
[----:B------:R-:W-:-:S08]  /*91d0*/  UIMAD UR4, UR7, UR4, UR6 ;  /* 0x00000004070472a4 */ /* 0x000fd0000f8e0206 */
[----:B------:R-:W-:Y:S05]  /*91e0*/  @!P0 BRA `(.L_x_38) ;  /* 0x0000003800288947 */ /* 0x000fea0003800000 */
[----:B------:R-:W-:Y:S01]  /*91f0*/  ULDC.64 UR6, c[0x0][0x418] ;  /* 0x0001060000067ab9 */ /* 0x000fe20000000a00 */
[----:B------:R-:W-:Y:S01]  /*9200*/  ULDC UR5, c[0x0][0x424] ;  /* 0x0001090000057ab9 */ /* 0x000fe20000000800 */
[----:B------:R-:W-:Y:S01]  /*9210*/  UISETP.NE.U32.AND UP0, UPT, UR6, URZ, UPT ;  /* 0x0000003f0600728c */ /* 0x000fe2000bf05070 */
[----:B------:R0:W-:Y:S01]  /*9220*/  STL [R1+0xc], RZ ;  /* 0x00000cff01007387 */ /* 0x0001e20000100800 */
[----:B------:R-:W-:Y:S02]  /*9230*/  ULOP3.LUT UR40, UR4, 0xffff, URZ, 0xc0, !UPT ;  /* 0x0000ffff04287892 */ /* 0x000fe4000f8ec03f */
[----:B------:R-:W-:Y:S01]  /*9240*/  UISETP.NE.AND.EX UP0, UPT, UR7, URZ, UPT, UP0 ;  /* 0x0000003f0700728c */ /* 0x000fe2000bf05300 */
[----:B------:R-:W-:-:S03]  /*9250*/  ULDC UR6, c[0x0][0x2f0] ;  /* 0x0000bc0000067ab9 */ /* 0x000fc60000000800 */
[----:B------:R-:W-:-:S04]  /*9260*/  USEL UR5, UR5, 0x1, UP0 ;  /* 0x0000000105057887 */ /* 0x000fc80008000000 */
[----:B------:R-:W-:-:S04]  /*9270*/  UIMAD UR5, UR5, UR6, URZ ;  /* 0x00000006050572a4 */ /* 0x000fc8000f8e023f */
[----:B------:R-:W-:Y:S02]  /*9280*/  UISETP.GE.AND UP0, UPT, UR5, 0x1, UPT ;  /* 0x000000010500788c */ /* 0x000fe4000bf06270 */
[----:B------:R-:W-:-:S04]  /*9290*/  UIADD3 UR5, UR5, 0x7f, URZ ;  /* 0x0000007f05057890 */ /* 0x000fc8000fffe03f */
[----:B------:R-:W-:Y:S01]  /*92a0*/  PLOP3.LUT P0, PT, PT, PT, UP0, 0x80, 0x0 ;  /* 0x000000000000781c */ /* 0x000fe20003f0f008 */
[----:B------:R-:W-:-:S04]  /*92b0*/  USHF.R.S32.HI UR6, URZ, 0x1f, UR5 ;  /* 0x0000001f3f067899 */ /* 0x000fc80008011405 */
[----:B------:R-:W-:-:S04]  /*92c0*/  ULEA.HI UR6, UR6, UR5, URZ, 0x7 ;  /* 0x0000000506067291 */ /* 0x000fc8000f8f383f */
[----:B------:R-:W-:-:S04]  /*92d0*/  USHF.R.S32.HI UR39, URZ, 0x7, UR6 ;  /* 0x000000073f277899 */ /* 0x000fc80008011406 */
[----:B0-----:R-:W-:Y:S08]  /*92e0*/  @!P0 BRA `(.L_x_39) ;  /* 0x00000000007c8947 */ /* 0x001ff00003800000 */
[----:B------:R-:W-:-:S04]  /*92f0*/  USHF.R.U32.HI UR4, URZ, 0x10, UR4 ;  /* 0x000000103f047899 */ /* 0x000fc80008011604 */
[----:B------:R-:W-:-:S11]  /*9300*/  UISETP.NE.AND UP0, UPT, UR4, URZ, UPT ;  /* 0x0000003f0400728c */ /* 0x000fd6000bf05270 */
[----:B------:R-:W-:Y:S02]  /*9310*/  @!UP0 ULDC UR4, c[0x0][0x9f0] ;  /* 0x00027c0000048ab9 */ /* 0x000fe40000000800 */
[----:B------:R-:W-:Y:S01]  /*9320*/  IMAD.U32 R6, RZ, RZ, UR4 ;  /* 0x00000004ff067e24 */ /* 0x000fe2000f8e00ff */
[----:B------:R-:W-:-:S04]  /*9330*/  UIADD3 UR5, UR39, -0x1, UR4 ;  /* 0xffffffff27057890 */ /* 0x000fc8000fffe004 */
[-C--:B------:R-:W-:Y:S02]  /*9340*/  IABS R0, R6.reuse ;  /* 0x0000000600007213 */ /* 0x080fe40000000000 */
[----:B------:R-:W-:Y:S02]  /*9350*/  IABS R6, R6 ;  /* 0x0000000600067213 */ /* 0x000fe40000000000 */
[----:B------:R-:W0:Y:S08]  /*9360*/  I2F.RP R4, R0 ;  /* 0x0000000000047306 */ /* 0x000e300000209400 */
[----:B0-----:R-:W0:Y:S02]  /*9370*/  MUFU.RCP R4, R4 ;  /* 0x0000000400047308 */ /* 0x001e240000001000 */
[----:B0-----:R-:W-:-:S06]  /*9380*/  IADD3 R2, R4, 0xffffffe, RZ ;  /* 0x0ffffffe04027810 */ /* 0x001fcc0007ffe0ff */
[----:B------:R0:W1:Y:S02]  /*9390*/  F2I.FTZ.U32.TRUNC.NTZ R3, R2 ;  /* 0x0000000200037305 */ /* 0x000064000021f000 */
[----:B0-----:R-:W-:Y:S02]  /*93a0*/  IMAD.MOV.U32 R2, RZ, RZ, RZ ;  /* 0x000000ffff027224 */ /* 0x001fe400078e00ff */
[----:B-1----:R-:W-:-:S04]  /*93b0*/  IMAD.MOV R5, RZ, RZ, -R3 ;  /* 0x000000ffff057224 */ /* 0x002fc800078e0a03 */
[----:B------:R-:W-:-:S04]  /*93c0*/  IMAD R5, R5, R0, RZ ;  /* 0x0000000005057224 */ /* 0x000fc800078e02ff */
[----:B------:R-:W-:Y:S01]  /*93d0*/  IMAD.HI.U32 R3, R3, R5, R2 ;  /* 0x0000000503037227 */ /* 0x000fe200078e0002 */
[----:B------:R-:W-:Y:S01]  /*93e0*/  MOV R5, UR5 ;  /* 0x0000000500057c02 */ /* 0x000fe20008000f00 */
[----:B------:R-:W-:-:S03]  /*93f0*/  ULOP3.LUT UR5, UR5, UR4, URZ, 0x3c, !UPT ;  /* 0x0000000405057292 */ /* 0x000fc6000f8e3c3f */
[----:B------:R-:W-:Y:S01]  /*9400*/  IABS R2, R5 ;  /* 0x0000000500027213 */ /* 0x000fe20000000000 */
[----:B------:R-:W-:Y:S02]  /*9410*/  IMAD.MOV R5, RZ, RZ, -R6 ;  /* 0x000000ffff057224 */ /* 0x000fe400078e0a06 */
[----:B------:R-:W-:Y:S02]  /*9420*/  ISETP.LE.AND P2, PT, RZ, UR5, PT ;  /* 0x00000005ff007c0c */ /* 0x000fe4000bf43270 */
[----:B------:R-:W-:-:S04]  /*9430*/  IMAD.HI.U32 R3, R3, R2, RZ ;  /* 0x0000000203037227 */ /* 0x000fc800078e00ff */
[----:B------:R-:W-:-:S05]  /*9440*/  IMAD R5, R3, R5, R2 ;  /* 0x0000000503057224 */ /* 0x000fca00078e0202 */
[----:B------:R-:W-:-:S13]  /*9450*/  ISETP.GT.U32.AND P1, PT, R0, R5, PT ;  /* 0x000000050000720c */ /* 0x000fda0003f24070 */
[----:B------:R-:W-:Y:S01]  /*9460*/  @!P1 IMAD.IADD R5, R5, 0x1, -R0 ;  /* 0x0000000105059824 */ /* 0x000fe200078e0a00 */
[----:B------:R-:W-:Y:S02]  /*9470*/  @!P1 IADD3 R3, R3, 0x1, RZ ;  /* 0x0000000103039810 */ /* 0x000fe40007ffe0ff */
[----:B------:R-:W-:Y:S02]  /*9480*/  ISETP.NE.AND P1, PT, RZ, UR4, PT ;  /* 0x00000004ff007c0c */ /* 0x000fe4000bf25270 */
[----:B------:R-:W-:-:S13]  /*9490*/  ISETP.GE.U32.AND P0, PT, R5, R0, PT ;  /* 0x000000000500720c */ /* 0x000fda0003f06070 */
[----:B------:R-:W-:-:S04]  /*94a0*/  @P0 VIADD R3, R3, 0x1 ;  /* 0x0000000103030836 */ /* 0x000fc80000000000 */
[----:B------:R-:W-:Y:S01]  /*94b0*/  @!P2 IMAD.MOV R3, RZ, RZ, -R3 ;  /* 0x000000ffff03a224 */ /* 0x000fe200078e0a03 */
[----:B------:R-:W-:-:S05]  /*94c0*/  @!P1 LOP3.LUT R3, RZ, UR4, RZ, 0x33, !PT ;  /* 0x00000004ff039c12 */ /* 0x000fca000f8e33ff */
[----:B------:R0:W-:Y:S02]  /*94d0*/  STL [R1+0xc], R3 ;  /* 0x00000c0301007387 */ /* 0x0001e40000100800 */
.L_x_39:
[----:B------:R-:W2:Y:S01]  /*94e0*/  LDL R2, [R1+0xc] ;  /* 0x00000c0001027983 */ /* 0x000ea20000100800 */
[----:B0-----:R-:W-:Y:S02]  /*94f0*/  IMAD.MOV.U32 R3, RZ, RZ, 0x1 ;  /* 0x00000001ff037424 */ /* 0x001fe400078e00ff */
[----:B--2---:R-:W-:-:S05]  /*9500*/  IMAD R0, R2, UR40, RZ ;  /* 0x0000002802007c24 */ /* 0x004fca000f8e02ff */
[----:B------:R-:W-:Y:S01]  /*9510*/  VIADDMNMX R17, R0, R2, UR39, PT ;  /* 0x0000002700117e46 */ /* 0x000fe2000b800102 */
[----:B------:R0:W-:Y:S03]  /*9520*/  STL [R1+0x8], R0 ;  /* 0x0000080001007387 */ /* 0x0001e60000100800 */
[----:B------:R-:W-:Y:S01]  /*9530*/  ISETP.GT.AND P0, PT, R17, R0, PT ;  /* 0x000000001100720c */ /* 0x000fe20003f04270 */
[----:B------:R1:W-:Y:S01]  /*9540*/  STL [R1+0x10], R17 ;  /* 0x0000101101007387 */ /* 0x0003e20000100800 */
[----:B0-----:R-:W-:-:S11]  /*9550*/  MOV R0, RZ ;  /* 0x000000ff00007202 */ /* 0x001fd60000000f00 */
[----:B-1----:R-:W-:Y:S05]  /*9560*/  @!P0 BRA `(.L_x_38) ;  /* 0x0000003400488947 */ /* 0x002fea0003800000 */
[----:B------:R-:W0:Y:S01]  /*9570*/  S2UR UR4, SR_CgaCtaId ;  /* 0x00000000000479c3 */ /* 0x000e220000008800 */
[----:B------:R-:W-:Y:S02]  /*9580*/  UMOV UR38, 0x400 ;  /* 0x0000040000267882 */ /* 0x000fe40000000000 */
[----:B0-----:R-:W-:-:S04]  /*9590*/  ULEA UR38, UR4, UR38, 0x18 ;  /* 0x0000002604267291 */ /* 0x001fc8000f8ec03f */
[----:B------:R-:W-:-:S04]  /*95a0*/  UIADD3 UR4, UR38, 0x1c400, URZ ;  /* 0x0001c40026047890 */ /* 0x000fc8000fffe03f */
[----:B------:R-:W-:-:S06]  /*95b0*/  ULOP3.LUT UP0, URZ, UR4, 0x3ff, URZ, 0xc0, !UPT ;  /* 0x000003ff043f7892 */ /* 0x000fcc000f80c03f */
[----:B------:R-:W-:-:S13]  /*95c0*/  PLOP3.LUT P0, PT, PT, PT, UP0, 0x80, 0x0 ;  /* 0x000000000000781c */ /* 0x000fda0003f0f008 */
[----:B------:R-:W-:Y:S05]  /*95d0*/  @!P0 BRA `(.L_x_40) ;  /* 0x0000000000408947 */ /* 0x000fea0003800000 */
[----:B------:R-:W-:Y:S01]  /*95e0*/  MOV R2, 0x0 ;  /* 0x0000000000027802 */ /* 0x000fe20000000f00 */
[----:B------:R-:W-:Y:S01]  /*95f0*/  ULDC.64 UR6, c[0x4][0xb8] ;  /* 0x01002e0000067ab9 */ /* 0x000fe20000000a00 */
[----:B------:R-:W-:Y:S01]  /*9600*/  ULDC.64 UR8, c[0x4][0xc0] ;  /* 0x0100300000087ab9 */ /* 0x000fe20000000a00 */
[----:B------:R-:W-:Y:S01]  /*9610*/  ULDC.64 UR4, c[0x4][0x8] ;  /* 0x0100020000047ab9 */ /* 0x000fe20000000a00 */
[----:B------:R-:W-:Y:S01]  /*9620*/  IMAD.U32 R4, RZ, RZ, UR6 ;  /* 0x00000006ff047e24 */ /* 0x000fe2000f8e00ff */
[----:B------:R-:W-:Y:S01]  /*9630*/  MOV R5, UR7 ;  /* 0x0000000700057c02 */ /* 0x000fe20008000f00 */
[----:B------:R-:W0:Y:S01]  /*9640*/  LDC.64 R2, c[0x4][R2] ;  /* 0x0100000002027b82 */ /* 0x000e220000000a00 */
[----:B------:R-:W-:Y:S01]  /*9650*/  IMAD.U32 R6, RZ, RZ, UR8 ;  /* 0x00000008ff067e24 */ /* 0x000fe2000f8e00ff */
[----:B------:R-:W-:Y:S01]  /*9660*/  MOV R10, UR4 ;  /* 0x00000004000a7c02 */ /* 0x000fe20008000f00 */
[----:B------:R-:W-:Y:S01]  /*9670*/  IMAD.U32 R7, RZ, RZ, UR9 ;  /* 0x00000009ff077e24 */ /* 0x000fe2000f8e00ff */
[----:B------:R-:W-:Y:S01]  /*9680*/  MOV R12, 0x1 ;  /* 0x00000001000c7802 */ /* 0x000fe20000000f00 */
[----:B------:R-:W-:-:S02]  /*9690*/  IMAD.U32 R11, RZ, RZ, UR5 ;  /* 0x00000005ff0b7e24 */ /* 0x000fc4000f8e00ff */
[----:B------:R-:W-:Y:S02]  /*96a0*/  IMAD.MOV.U32 R8, RZ, RZ, 0x70 ;  /* 0x00000070ff087424 */ /* 0x000fe400078e00ff */
[----:B------:R-:W-:-:S07]  /*96b0*/  IMAD.MOV.U32 R13, RZ, RZ, RZ ;  /* 0x000000ffff0d7224 */ /* 0x000fce00078e00ff */
[----:B------:R-:W-:-:S07]  /*96c0*/  LEPC R20, `(.L_x_40) ;  /* 0x000000001014794e */ /* 0x000fce0000000000 */
[----:B0-----:R-:W-:Y:S05]  /*96d0*/  CALL.ABS.NOINC R2 ;  /* 0x0000000002007343 */ /* 0x001fea0003c00000 */
.L_x_40:
        /* <DEDUP_REMOVED lines=8> */
[----:B------:R0:W1:Y:S01]  /*9760*/  LDC.64 R2, c[0x4][R16] ;  /* 0x0100000010027b82 */ /* 0x0000620000000a00 */
[----:B------:R-:W-:Y:S01]  /*9770*/  IMAD.U32 R4, RZ, RZ, UR6 ;  /* 0x00000006ff047e24 */ /* 0x000fe2000f8e00ff */
[----:B------:R-:W-:Y:S01]  /*9780*/  MOV R5, UR7 ;  /* 0x0000000700057c02 */ /* 0x000fe20008000f00 */
[----:B------:R-:W-:Y:S01]  /*9790*/  IMAD.U32 R6, RZ, RZ, UR8 ;  /* 0x00000008ff067e24 */ /* 0x000fe2000f8e00ff */
[----:B------:R-:W-:Y:S01]  /*97a0*/  MOV R10, UR4 ;  /* 0x00000004000a7c02 */ /* 0x000fe20008000f00 */
[----:B------:R-:W-:Y:S01]  /*97b0*/  IMAD.U32 R7, RZ, RZ, UR9 ;  /* 0x00000009ff077e24 */ /* 0x000fe2000f8e00ff */
[----:B------:R-:W-:Y:S01]  /*97c0*/  MOV R12, 0x1 ;  /* 0x00000001000c7802 */ /* 0x000fe20000000f00 */
[----:B------:R-:W-:-:S02]  /*97d0*/  IMAD.U32 R11, RZ, RZ, UR5 ;  /* 0x00000005ff0b7e24 */ /* 0x000fc4000f8e00ff */
[----:B------:R-:W-:Y:S02]  /*97e0*/  IMAD.MOV.U32 R8, RZ, RZ, 0x70 ;  /* 0x00000070ff087424 */ /* 0x000fe400078e00ff */
[----:B0-----:R-:W-:-:S07]  /*97f0*/  IMAD.MOV.U32 R13, RZ, RZ, RZ ;  /* 0x000000ffff0d7224 */ /* 0x001fce00078e00ff */
[----:B------:R-:W-:-:S07]  /*9800*/  LEPC R20, `(.L_x_42) ;  /* 0x000000001014794e */ /* 0x000fce0000000000 */
[----:B-1----:R-:W-:Y:S05]  /*9810*/  CALL.ABS.NOINC R2 ;  /* 0x0000000002007343 */ /* 0x002fea0003c00000 */
.L_x_42:
[----:B------:R0:W1:Y:S01]  /*9820*/  LDC.64 R2, c[0x4][R16] ;  /* 0x0100000010027b82 */ /* 0x0000620000000a00 */
[----:B------:R-:W-:Y:S01]  /*9830*/  ULDC.64 UR6, c[0x4][0xb8] ;  /* 0x01002e0000067ab9 */ /* 0x000fe20000000a00 */
[----:B------:R-:W-:Y:S01]  /*9840*/  ULDC.64 UR8, c[0x4][0xc0] ;  /* 0x0100300000087ab9 */ /* 0x000fe20000000a00 */
[----:B------:R-:W-:Y:S01]  /*9850*/  ULDC.64 UR4, c[0x4][0x18] ;  /* 0x0100060000047ab9 */ /* 0x000fe20000000a00 */
        /* <DEDUP_REMOVED lines=11> */
.L_x_41:
[----:B------:R-:W0:Y:S02]  /*9910*/  LDC.64 R2, c[0x0][0x9f8] ;  /* 0x00027e00ff027b82 */ /* 0x000e240000000a00 */
[----:B0-----:R-:W-:-:S04]  /*9920*/  ISETP.NE.U32.AND P0, PT, R2, RZ, PT ;  /* 0x000000ff0200720c */ /* 0x001fc80003f05070 */
[----:B------:R-:W-:-:S13]  /*9930*/  ISETP.NE.AND.EX P0, PT, R3, RZ, PT, P0 ;  /* 0x000000ff0300720c */ /* 0x000fda0003f05300 */
[----:B------:R-:W0:Y:S02]  /*9940*/  @P0 LDC.64 R2, c[0x0][0x9f8] ;  /* 0x00027e00ff020b82 */ /* 0x000e240000000a00 */
[----:B0-----:R-:W-:-:S05]  /*9950*/  @P0 IMAD.WIDE R2, R18, 0x4, R2 ;  /* 0x0000000412020825 */ /* 0x001fca00078e0202 */
[----:B------:R0:W2:Y:S01]  /*9960*/  @P0 LDG.E R18, desc[UR42][R2.64] ;  /* 0x0000002a02120981 */ /* 0x0000a2000c1e1900 */
[----:B------:R-:W-:Y:S01]  /*9970*/  UMOV UR4, 0xffffffff ;  /* 0xffffffff00047882 */ /* 0x000fe20000000000 */
[----:B------:R-:W-:Y:S01]  /*9980*/  VIADD R17, R17, 0xffffffff ;  /* 0xffffffff11117836 */ /* 0x000fe20000000000 */
[----:B------:R-:W1:Y:S01]  /*9990*/  S2R R16, SR_TID.X ;  /* 0x0000000000107919 */ /* 0x000e620000002100 */
[----:B0-----:R-:W0:Y:S02]  /*99a0*/  LDC.64 R2, c[0x0][0x418] ;  /* 0x00010600ff027b82 */ /* 0x001e240000000a00 */
[----:B0-----:R-:W-:Y:S02]  /*99b0*/  ISETP.NE.U32.AND P0, PT, R2, RZ, PT ;  /* 0x000000ff0200720c */ /* 0x001fe40003f05070 */
[----:B-1----:R-:W-:Y:S02]  /*99c0*/  SHF.R.U32.HI R0, RZ, 0x5, R16 ;  /* 0x00000005ff007819 */ /* 0x002fe40000011610 */
[----:B------:R-:W-:-:S02]  /*99d0*/  ISETP.NE.AND.EX P1, PT, R3, RZ, PT, P0 ;  /* 0x000000ff0300720c */ /* 0x000fc40003f25300 */
[----:B------:R-:W-:Y:S02]  /*99e0*/  LOP3.LUT R0, R0, 0x3, RZ, 0xc0, !PT ;  /* 0x0000000300007812 */ /* 0x000fe400078ec0ff */
[----:B------:R-:W-:-:S05]  /*99f0*/  P2R R4, PR, RZ, 0x2 ;  /* 0x00000002ff047803 */ /* 0x000fca0000000000 */
[----:B------:R0:W-:Y:S01]  /*9a00*/  STL [R1+0x4], R4 ;  /* 0x0000040401007387 */ /* 0x0001e20000100800 */
[----:B--2---:R-:W-:Y:S02]  /*9a10*/  SHF.R.S32.HI R19, RZ, 0x1f, R18 ;  /* 0x0000001fff137819 */ /* 0x004fe40000011412 */
[----:B------:R-:W-:Y:S01]  /*9a20*/  SEL R16, R18, RZ, !P1 ;  /* 0x000000ff12107207 */ /* 0x000fe20004800000 */
[----:B0-----:R-:W-:Y:S06]  /*9a30*/  BRA.DIV UR4, `(.L_x_43) ;  /* 0x0000003604507947 */ /* 0x001fec000b800000 */
[----:B------:R0:W1:Y:S02]  /*9a40*/  SHFL.IDX PT, R14, R0, RZ, 0x1f ;  /* 0x00001fff000e7589 */ /* 0x00006400000e0000 */
.L_x_123:
[----:B------:R-:W-:Y:S02]  /*9a50*/  PLOP3.LUT P2, PT, PT, PT, PT, 0x8, 0x0 ;  /* 0x000000000000781c */ /* 0x000fe40003f4e170 */
[----:B-1----:R-:W-:Y:S02]  /*9a60*/  ISETP.NE.AND P0, PT, R14, RZ, PT ;  /* 0x000000ff0e00720c */ /* 0x002fe40003f05270 */
[----:B0-----:R-:W-:-:S05]  /*9a70*/  P2R R0, PR, RZ, 0x4 ;  /* 0x00000004ff007803 */ /* 0x001fca0000000000 */
[----:B------:R0:W-:Y:S06]  /*9a80*/  STL [R1], R0 ;  /* 0x0000000001007387 */ /* 0x0001ec0000100800 */
[----:B------:R-:W-:Y:S05]  /*9a90*/  @P0 BRA `(.L_x_44) ;  /* 0x00000004000c0947 */ /* 0x000fea0003800000 */
[----:B------:R-:W-:-:S03]  /*9aa0*/  UMOV UR4, 0xffffffff ;  /* 0xffffffff00047882 */ /* 0x000fc60000000000 */
[----:B------:R-:W-:Y:S05]  /*9ab0*/  BRA.DIV UR4, `(.L_x_45) ;  /* 0x0000003604507947 */ /* 0x000fea000b800000 */
[----:B------:R-:W-:-:S13]  /*9ac0*/  ELECT P6, URZ, PT ;  /* 0x00000000003f782f */ /* 0x000fda00038c0000 */
.L_x_126:
[----:B------:R-:W-:Y:S05]  /*9ad0*/  @!P6 BRA `(.L_x_44) ;  /* 0x0000000000fce947 */ /* 0x000fea0003800000 */
[----:B------:R-:W-:Y:S01]  /*9ae0*/  MOV R16, R18 ;  /* 0x0000001200107202 */ /* 0x000fe20000000f00 */
[----:B------:R-:W-:Y:S06]  /*9af0*/  @!P1 BRA `(.L_x_46) ;  /* 0x0000000000449947 */ /* 0x000fec0003800000 */
[----:B------:R-:W1:Y:S01]  /*9b00*/  LDC R6, c[0x0][0x43c] ;  /* 0x00010f00ff067b82 */ /* 0x000e620000000800 */
[----:B------:R-:W-:Y:S02]  /*9b10*/  ULDC.64 UR4, c[0x0][0x428] ;  /* 0x00010a0000047ab9 */ /* 0x000fe40000000a00 */
[----:B------:R-:W-:-:S04]  /*9b20*/  IMAD R7, R19, UR4, RZ ;  /* 0x0000000413077c24 */ /* 0x000fc8000f8e02ff */
[----:B------:R-:W-:Y:S01]  /*9b30*/  IMAD R7, R18, UR5, R7 ;  /* 0x0000000512077c24 */ /* 0x000fe2000f8e0207 */
[----:B-1----:R-:W-:-:S13]  /*9b40*/  ISETP.NE.AND P0, PT, R6, 0x1, PT ;  /* 0x000000010600780c */ /* 0x002fda0003f05270 */
[----:B------:R-:W0:Y:S02]  /*9b50*/  @P0 LDC.64 R4, c[0x0][0x440] ;  /* 0x00011000ff040b82 */ /* 0x000e240000000a00 */
[----:B0-----:R-:W-:-:S04]  /*9b60*/  @P0 IMAD.HI.U32 R0, R17, R4, RZ ;  /* 0x0000000411000227 */ /* 0x001fc800078e00ff */
[----:B------:R-:W-:Y:S01]  /*9b70*/  IMAD.MOV.U32 R4, RZ, RZ, R17 ;  /* 0x000000ffff047224 */ /* 0x000fe200078e0011 */
[----:B------:R-:W-:-:S04]  /*9b80*/  @P0 SHF.R.U32.HI R4, RZ, R5, R0 ;  /* 0x00000005ff040219 */ /* 0x000fc80000011600 */
[--C-:B------:R-:W-:Y:S01]  /*9b90*/  SHF.R.S32.HI R5, RZ, 0x1f, R4.reuse ;  /* 0x0000001fff057819 */ /* 0x100fe20000011404 */
[--C-:B------:R-:W-:Y:S02]  /*9ba0*/  IMAD.MOV R0, RZ, RZ, -R4.reuse ;  /* 0x000000ffff007224 */ /* 0x100fe400078e0a04 */
[----:B------:R-:W-:-:S04]  /*9bb0*/  IMAD.WIDE.U32 R4, R18, UR4, R4 ;  /* 0x0000000412047c25 */ /* 0x000fc8000f8e0004 */
[----:B------:R-:W-:Y:S01]  /*9bc0*/  IMAD R17, R6, R0, R17 ;  /* 0x0000000006117224 */ /* 0x000fe200078e0211 */
[----:B------:R-:W-:Y:S02]  /*9bd0*/  LEA R2, P0, R4, R2, 0x2 ;  /* 0x0000000204027211 */ /* 0x000fe400078010ff */
[----:B------:R-:W-:-:S04]  /*9be0*/  IADD3 R0, R5, R7, RZ ;  /* 0x0000000705007210 */ /* 0x000fc80007ffe0ff */
[----:B------:R-:W-:-:S05]  /*9bf0*/  LEA.HI.X R3, R4, R3, R0, 0x2, P0 ;  /* 0x0000000304037211 */ /* 0x000fca00000f1400 */
[----:B------:R1:W5:Y:S02]  /*9c00*/  LDG.E R16, desc[UR42][R2.64] ;  /* 0x0000002a02107981 */ /* 0x000364000c1e1900 */
.L_x_46:
[----:B0-----:R-:W-:Y:S01]  /*9c10*/  IMAD.MOV.U32 R0, RZ, RZ, 0x1 ;  /* 0x00000001ff007424 */ /* 0x001fe200078e00ff */
[----:B------:R-:W1:Y:S04]  /*9c20*/  S2R R8, SR_TID.X ;  /* 0x0000000000087919 */ /* 0x000e680000002100 */
[----:B------:R-:W-:-:S04]  /*9c30*/  SHF.L.U32 R0, R0, 0x1f, RZ ;  /* 0x0000001f00007819 */ /* 0x000fc800000006ff */
[----:B------:R-:W0:Y:S01]  /*9c40*/  SYNCS.PHASECHK.TRANS64.TRYWAIT P0, [UR38+0x34840], R0 ;  /* 0x03484000ff0075a7 */ /* 0x000e220008000166 */
[----:B-1----:R-:W-:-:S04]  /*9c50*/  LOP3.LUT R2, R8, 0x7f, RZ, 0xc0, !PT ;  /* 0x0000007f08027812 */ /* 0x002fc800078ec0ff */
[----:B------:R-:W-:Y:S01]  /*9c60*/  ISETP.NE.AND P1, PT, R2, RZ, PT ;  /* 0x000000ff0200720c */ /* 0x000fe20003f25270 */
[----:B0-----:R-:W-:-:S12]  /*9c70*/  @!P0 BRA `(.L_x_47) ;  /* 0x0000003400008947 */ /* 0x001fd80003800000 */
.L_x_127:
[----:B------:R-:W-:Y:S05]  /*9c80*/  @P1 BRA `(.L_x_48) ;  /* 0x0000000000181947 */ /* 0x000fea0003800000 */
[----:B------:R-:W1:Y:S01]  /*9c90*/  S2R R2, SR_TID.X ;  /* 0x0000000000027919 */ /* 0x000e620000002100 */
[----:B0-----:R-:W-:-:S04]  /*9ca0*/  IMAD.MOV.U32 R0, RZ, RZ, 0xc000 ;  /* 0x0000c000ff007424 */ /* 0x001fc800078e00ff */
[----:B------:R2:W-:Y:S01]  /*9cb0*/  SYNCS.ARRIVE.TRANS64 RZ, [UR38+0x34830], R0 ;  /* 0x03483000ffff79a7 */ /* 0x0005e20008000026 */
[----:B-1----:R-:W-:-:S13]  /*9cc0*/  LOP3.LUT P0, RZ, R2, 0x1f, RZ, 0xc0, !PT ;  /* 0x0000001f02ff7812 */ /* 0x002fda000780c0ff */
[----:B--2---:R-:W-:Y:S05]  /*9cd0*/  @!P0 BRA `(.L_x_48) ;  /* 0x0000000000048947 */ /* 0x004fea0003800000 */
[----:B------:R-:W-:Y:S01]  /*9ce0*/  BPT.TRAP 0x1 ;  /* 0x000000040000795c */ /* 0x000fe20000300000 */
.L_x_48:
[----:B------:R-:W-:Y:S01]  /*9cf0*/  R2UR UR11, R17 ;  /* 0x00000000110b72ca */ /* 0x000fe200000e0000 */
[----:B------:R-:W-:Y:S01]  /*9d00*/  ULDC.64 UR4, c[0x0][0x198] ;  /* 0x0000660000047ab9 */ /* 0x000fe20000000a00 */
[----:B-----5:R-:W-:Y:S01]  /*9d10*/  R2UR UR13, R16 ;  /* 0x00000000100d72ca */ /* 0x020fe200000e0000 */
[----:B------:R-:W-:Y:S01]  /*9d20*/  UIADD3 UR4, UP0, UR4, 0x370, URZ ;  /* 0x0000037004047890 */ /* 0x000fe2000ff1e03f */
[----:B------:R-:W-:Y:S01]  /*9d30*/  PLOP3.LUT P0, PT, PT, PT, PT, 0x80, 0x0 ;  /* 0x000000000000781c */ /* 0x000fe20003f0f070 */
[----:B------:R-:W-:Y:S02]  /*9d40*/  UIADD3 UR8, UR38, 0x1c400, URZ ;  /* 0x0001c40026087890 */ /* 0x000fe4000fffe03f */
[----:B------:R-:W-:Y:S01]  /*9d50*/  UIADD3 UR9, UR38, 0x34830, URZ ;  /* 0x0003483026097890 */ /* 0x000fe2000fffe03f */
[----:B0-----:R-:W-:Y:S01]  /*9d60*/  P2R R0, PR, RZ, 0x1 ;  /* 0x00000001ff007803 */ /* 0x001fe20000000000 */
[----:B------:R-:W-:Y:S02]  /*9d70*/  UIADD3.X UR5, URZ, UR5, URZ, UP0, !UPT ;  /* 0x000000053f057290 */ /* 0x000fe400087fe43f */
[----:B------:R-:W-:-:S02]  /*9d80*/  UIADD3 UR16, UR38, 0x20400, URZ ;  /* 0x0002040026107890 */ /* 0x000fc4000fffe03f */
[----:B------:R-:W-:Y:S01]  /*9d90*/  USHF.L.U32 UR11, UR11, 0x7, URZ ;  /* 0x000000070b0b7899 */ /* 0x000fe2000800063f */
[----:B------:R1:W-:Y:S01]  /*9da0*/  STL [R1], R0 ;  /* 0x0000000001007387 */ /* 0x0003e20000100800 */
[----:B------:R-:W-:Y:S01]  /*9db0*/  UIADD3 UR32, UR38, 0x24400, URZ ;  /* 0x0002440026207890 */ /* 0x000fe2000fffe03f */
[----:B------:R-:W-:Y:S01]  /*9dc0*/  UMOV UR6, 0x0 ;  /* 0x0000000000067882 */ /* 0x000fe20000000000 */
[----:B------:R-:W-:Y:S01]  /*9dd0*/  UMOV UR7, 0x14f00000 ;  /* 0x14f0000000077882 */ /* 0x000fe20000000000 */
[----:B------:R-:W-:Y:S01]  /*9de0*/  UMOV UR10, URZ ;  /* 0x0000003f000a7c82 */ /* 0x000fe20008000000 */
[----:B------:R-:W-:Y:S01]  /*9df0*/  UMOV UR12, UR36 ;  /* 0x00000024000c7c82 */ /* 0x000fe20008000000 */
[----:B------:R-:W-:Y:S01]  /*9e00*/  UMOV UR18, 0x40 ;  /* 0x0000004000127882 */ /* 0x000fe20000000000 */
[----:B------:R-:W-:Y:S01]  /*9e10*/  UMOV UR20, UR36 ;  /* 0x0000002400147c82 */ /* 0x000fe20008000000 */
[----:B------:R-:W-:Y:S01]  /*9e20*/  UMOV UR17, UR9 ;  /* 0x0000000900117c82 */ /* 0x000fe20008000000 */
[----:B------:R-:W-:Y:S01]  /*9e30*/  UMOV UR21, UR13 ;  /* 0x0000000d00157c82 */ /* 0x000fe20008000000 */
[----:B------:R-:W-:Y:S01]  /*9e40*/  UMOV UR19, UR11 ;  /* 0x0000000b00137c82 */ /* 0x000fe20008000000 */
[----:B------:R-:W-:Y:S01]  /*9e50*/  UMOV UR34, 0x80 ;  /* 0x0000008000227882 */ /* 0x000fe20000000000 */
[----:B------:R-:W-:Y:S01]  /*9e60*/  UMOV UR33, UR9 ;  /* 0x0000000900217c82 */ /* 0x000fe20008000000 */
[----:B------:R-:W-:Y:S01]  /*9e70*/  UMOV UR37, UR13 ;  /* 0x0000000d00257c82 */ /* 0x000fe20008000000 */
[----:B------:R1:W-:Y:S01]  /*9e80*/  UTMALDG.4D [UR8], [UR4], desc[UR6] ;  /* 0x00000608040075b4 */ /* 0x0003e20008019000 */
[----:B------:R-:W-:Y:S01]  /*9e90*/  UMOV UR35, UR11 ;  /* 0x0000000b00237c82 */ /* 0x000fe20008000000 */
[----:B------:R1:W-:Y:S01]  /*9ea0*/  UTMALDG.4D [UR16], [UR4], desc[UR6] ;  /* 0x00000610040075b4 */ /* 0x0003e20008019000 */
[----:B------:R1:W-:Y:S02]  /*9eb0*/  UTMALDG.4D [UR32], [UR4], desc[UR6] ;  /* 0x00000620040075b4 */ /* 0x0003e40008019000 */
[----:B-1----:R-:W-:Y:S01]  /*9ec0*/  NOP ;  /* 0x0000000000007918 */ /* 0x002fe20000000000 */
.L_x_44:
[----:B------:R-:W-:Y:S05]  /*9ed0*/  WARPSYNC.ALL ;  /* 0x0000000000007948 */ /* 0x000fea0003800000 */
[----:B------:R-:W-:Y:S01]  /*9ee0*/  UIADD3 UR4, UR38, 0x10400, URZ ;  /* 0x0001040026047890 */ /* 0x000fe2000fffe03f */
[----:B------:R-:W-:Y:S03]  /*9ef0*/  BAR.SYNC.DEFER_BLOCKING 0x8, 0x180 ;  /* 0x0206000000007b1d */ /* 0x000fe60000010000 */
[----:B------:R-:W-:-:S06]  /*9f00*/  ULOP3.LUT UP0, URZ, UR4, 0x3ff, URZ, 0xc0, !UPT ;  /* 0x000003ff043f7892 */ /* 0x000fcc000f80c03f */
[----:B------:R-:W-:-:S13]  /*9f10*/  PLOP3.LUT P0, PT, PT, PT, UP0, 0x80, 0x0 ;  /* 0x000000000000781c */ /* 0x000fda0003f0f008 */
[----:B------:R-:W-:Y:S05]  /*9f20*/  @!P0 BRA `(.L_x_49) ;  /* 0x0000000000408947 */ /* 0x000fea0003800000 */
[----:B------:R-:W-:Y:S01]  /*9f30*/  MOV R2, 0x0 ;  /* 0x0000000000027802 */ /* 0x000fe20000000f00 */
[----:B------:R-:W-:Y:S01]  /*9f40*/  ULDC.64 UR6, c[0x4][0xb8] ;  /* 0x01002e0000067ab9 */ /* 0x000fe20000000a00 */
[----:B------:R-:W-:Y:S01]  /*9f50*/  ULDC.64 UR8, c[0x4][0xc0] ;  /* 0x0100300000087ab9 */ /* 0x000fe20000000a00 */
[----:B------:R-:W-:Y:S01]  /*9f60*/  ULDC.64 UR4, c[0x4][0x20] ;  /* 0x0100080000047ab9 */ /* 0x000fe20000000a00 */
[----:B------:R-:W-:Y:S01]  /*9f70*/  MOV R4, UR6 ;  /* 0x0000000600047c02 */ /* 0x000fe20008000f00 */
[----:B------:R-:W-:Y:S01]  /*9f80*/  IMAD.U32 R5, RZ, RZ, UR7 ;  /* 0x00000007ff057e24 */ /* 0x000fe2000f8e00ff */
[----:B------:R-:W1:Y:S01]  /*9f90*/  LDC.64 R2, c[0x4][R2] ;  /* 0x0100000002027b82 */ /* 0x000e620000000a00 */
        /* <DEDUP_REMOVED lines=8> */
[----:B01----:R-:W-:Y:S05]  /*a020*/  CALL.ABS.NOINC R2 ;  /* 0x0000000002007343 */ /* 0x003fea0003c00000 */
.L_x_49:
[----:B------:R-:W1:Y:S01]  /*a030*/  S2R R4, SR_CTAID.Z ;  /* 0x0000000000047919 */ /* 0x000e620000002700 */
[----:B------:R-:W2:Y:S01]  /*a040*/  LDC R8, c[0x0][0x448] ;  /* 0x00011200ff087b82 */ /* 0x000ea20000000800 */
[----:B------:R-:W-:Y:S01]  /*a050*/  USHF.R.S32.HI UR4, URZ, 0x1f, UR36 ;  /* 0x0000001f3f047899 */ /* 0x000fe20008011424 */
[----:B------:R-:W3:Y:S01]  /*a060*/  S2R R12, SR_TID.X ;  /* 0x00000000000c7919 */ /* 0x000ee20000002100 */
[----:B------:R-:W-:Y:S02]  /*a070*/  ULDC.64 UR8, c[0x0][0x2d8] ;  /* 0x0000b60000087ab9 */ /* 0x000fe40000000a00 */
[----:B------:R-:W-:Y:S01]  /*a080*/  UIMAD UR6, UR4, UR8, URZ ;  /* 0x00000008040672a4 */ /* 0x000fe2000f8e023f */
[----:B------:R-:W4:Y:S02]  /*a090*/  S2R R9, SR_CTAID.X ;  /* 0x0000000000097919 */ /* 0x000f240000002500 */
[----:B------:R-:W0:Y:S01]  /*a0a0*/  LDC.64 R2, c[0x0][0x2e0] ;  /* 0x0000b800ff027b82 */ /* 0x000e220000000a00 */
[----:B------:R-:W-:-:S02]  /*a0b0*/  UIMAD.WIDE.U32 UR4, UR36, UR8, URZ ;  /* 0x00000008240472a5 */ /* 0x000fc4000f8e003f */
[----:B------:R-:W-:-:S04]  /*a0c0*/  UIMAD UR6, UR36, UR9, UR6 ;  /* 0x00000009240672a4 */ /* 0x000fc8000f8e0206 */
[----:B------:R-:W-:Y:S01]  /*a0d0*/  UIADD3 UR5, UR5, UR6, URZ ;  /* 0x0000000605057290 */ /* 0x000fe2000fffe03f */
[----:B--2---:R-:W-:Y:S02]  /*a0e0*/  ISETP.NE.AND P0, PT, R8, 0x1, PT ;  /* 0x000000010800780c */ /* 0x004fe40003f05270 */
[----:B-1----:R-:W-:Y:S02]  /*a0f0*/  SHF.R.S32.HI R5, RZ, 0x1f, R4 ;  /* 0x0000001fff057819 */ /* 0x002fe40000011404 */
[----:B---3--:R-:W-:-:S03]  /*a100*/  LOP3.LUT R11, R12, 0x7f, RZ, 0xc0, !PT ;  /* 0x0000007f0c0b7812 */ /* 0x008fc600078ec0ff */
[----:B0-----:R-:W-:Y:S01]  /*a110*/  IMAD R0, R5, R2, RZ ;  /* 0x0000000205007224 */ /* 0x001fe200078e02ff */
[----:B------:R-:W-:-:S03]  /*a120*/  SHF.R.U32.HI R6, RZ, 0x3, R11 ;  /* 0x00000003ff067819 */ /* 0x000fc6000001160b */
[C---:B------:R-:W-:Y:S02]  /*a130*/  IMAD R5, R4.reuse, R3, R0 ;  /* 0x0000000304057224 */ /* 0x040fe400078e0200 */
[----:B------:R-:W-:Y:S01]  /*a140*/  IMAD.WIDE.U32 R2, R4, R2, UR4 ;  /* 0x0000000404027e25 */ /* 0x000fe2000f8e0002 */
[----:B------:R-:W0:Y:S01]  /*a150*/  @P0 LDC R0, c[0x0][0x450] ;  /* 0x00011400ff000b82 */ /* 0x000e220000000800 */
[----:B------:R-:W-:-:S03]  /*a160*/  ULDC.64 UR4, c[0x0][0x2d0] ;  /* 0x0000b40000047ab9 */ /* 0x000fc60000000a00 */
[----:B------:R-:W-:Y:S01]  /*a170*/  IADD3 R3, R3, R5, RZ ;  /* 0x0000000503037210 */ /* 0x000fe20007ffe0ff */
[----:B------:R-:W-:-:S03]  /*a180*/  IMAD.SHL.U32 R5, R12, 0x10, RZ ;  /* 0x000000100c057824 */ /* 0x000fc600078e00ff */
[----:B------:R-:W1:Y:S02]  /*a190*/  @P0 LDC R4, c[0x0][0x44c] ;  /* 0x00011300ff040b82 */ /* 0x000e640000000800 */
[----:B------:R-:W-:-:S05]  /*a1a0*/  LOP3.LUT R5, R6, 0x70, R5, 0xf8, !PT ;  /* 0x0000007006057812 */ /* 0x000fca00078ef805 */
[----:B----4-:R-:W-:-:S04]  /*a1b0*/  IMAD R5, R9, 0x80, R5 ;  /* 0x0000008009057824 */ /* 0x010fc800078e0205 */
[----:B-1----:R-:W-:Y:S01]  /*a1c0*/  @P0 IMAD.HI.U32 R7, R5, R4, RZ ;  /* 0x0000000405070227 */ /* 0x002fe200078e00ff */
[----:B------:R-:W-:-:S04]  /*a1d0*/  MOV R4, R5 ;  /* 0x0000000500047202 */ /* 0x000fc80000000f00 */
[----:B0-----:R-:W-:Y:S01]  /*a1e0*/  @P0 SHF.R.U32.HI R4, RZ, R0, R7 ;  /* 0x00000000ff040219 */ /* 0x001fe20000011607 */
[----:B------:R-:W-:-:S04]  /*a1f0*/  IMAD.SHL.U32 R7, R11, 0x8, RZ ;  /* 0x000000080b077824 */ /* 0x000fc800078e00ff */
[----:B------:R-:W-:Y:S02]  /*a200*/  IMAD.MOV R0, RZ, RZ, -R4 ;  /* 0x000000ffff007224 */ /* 0x000fe400078e0a04 */
[----:B------:R-:W-:-:S04]  /*a210*/  IMAD.WIDE.U32 R2, R4, UR4, R2 ;  /* 0x0000000404027c25 */ /* 0x000fc8000f8e0002 */
[----:B------:R-:W-:Y:S01]  /*a220*/  IMAD R0, R8, R0, R5 ;  /* 0x0000000008007224 */ /* 0x000fe200078e0205 */
[----:B------:R-:W-:-:S05]  /*a230*/  SHF.R.S32.HI R5, RZ, 0x1f, R4 ;  /* 0x0000001fff057819 */ /* 0x000fca0000011404 */
[----:B------:R-:W-:-:S04]  /*a240*/  IMAD R5, R5, UR4, RZ ;  /* 0x0000000405057c24 */ /* 0x000fc8000f8e02ff */
[----:B------:R-:W-:Y:S01]  /*a250*/  IMAD R5, R4, UR5, R5 ;  /* 0x0000000504057c24 */ /* 0x000fe2000f8e0205 */
[----:B------:R-:W-:Y:S01]  /*a260*/  SHF.R.S32.HI R4, RZ, 0x1f, R0 ;  /* 0x0000001fff047819 */ /* 0x000fe20000011400 */
[----:B------:R-:W-:Y:S02]  /*a270*/  ULDC.64 UR4, c[0x0][0x2c8] ;  /* 0x0000b20000047ab9 */ /* 0x000fe40000000a00 */
[----:B------:R-:W-:Y:S02]  /*a280*/  IMAD.IADD R3, R3, 0x1, R5 ;  /* 0x0000000103037824 */ /* 0x000fe400078e0205 */
[----:B------:R-:W-:Y:S02]  /*a290*/  IMAD R5, R4, UR4, RZ ;  /* 0x0000000404057c24 */ /* 0x000fe4000f8e02ff */
[----:B------:R-:W-:-:S04]  /*a2a0*/  IMAD.WIDE.U32 R2, R0, UR4, R2 ;  /* 0x0000000400027c25 */ /* 0x000fc8000f8e0002 */
[----:B------:R-:W-:Y:S01]  /*a2b0*/  IMAD R4, R0, UR5, R5 ;  /* 0x0000000500047c24 */ /* 0x000fe2000f8e0205 */
[----:B------:R-:W-:Y:S02]  /*a2c0*/  ULDC.64 UR4, c[0x0][0x280] ;  /* 0x0000a00000047ab9 */ /* 0x000fe40000000a00 */
[----:B------:R-:W-:Y:S01]  /*a2d0*/  LEA R0, P0, R2, UR4, 0x1 ;  /* 0x0000000402007c11 */ /* 0x000fe2000f8008ff */
[----:B------:R-:W-:Y:S01]  /*a2e0*/  ULDC UR4, c[0x0][0x2b8] ;  /* 0x0000ae0000047ab9 */ /* 0x000fe20000000800 */
[----:B------:R-:W-:-:S04]  /*a2f0*/  IADD3 R5, R3, R4, RZ ;  /* 0x0000000403057210 */ /* 0x000fc80007ffe0ff */
[----:B------:R-:W-:Y:S01]  /*a300*/  LEA.HI.X R5, R2, UR5, R5, 0x1, P0 ;  /* 0x0000000502057c11 */ /* 0x000fe200080f0c05 */
[----:B------:R-:W-:-:S05]  /*a310*/  IMAD.SHL.U32 R2, R12, 0x8, RZ ;  /* 0x000000080c027824 */ /* 0x000fca00078e00ff */
[----:B------:R-:W-:-:S04]  /*a320*/  LOP3.LUT R10, R2, 0x38, RZ, 0xc0, !PT ;  /* 0x00000038020a7812 */ /* 0x000fc800078ec0ff */
[C---:B------:R-:W-:Y:S02]  /*a330*/  LOP3.LUT R3, R10.reuse, 0x40, RZ, 0xfc, !PT ;  /* 0x000000400a037812 */ /* 0x040fe400078efcff */
[C---:B------:R-:W-:Y:S02]  /*a340*/  ISETP.GE.AND P2, PT, R10.reuse, UR4, PT ;  /* 0x000000040a007c0c */ /* 0x040fe4000bf46270 */
[----:B------:R-:W-:Y:S02]  /*a350*/  ISETP.GE.AND P0, PT, R3, UR4, PT ;  /* 0x0000000403007c0c */ /* 0x000fe4000bf06270 */
[----:B------:R-:W-:-:S04]  /*a360*/  LOP3.LUT R3, R10, 0x80, RZ, 0xfc, !PT ;  /* 0x000000800a037812 */ /* 0x000fc800078efcff */
[----:B------:R-:W-:Y:S01]  /*a370*/  ISETP.GE.AND P1, PT, R3, UR4, PT ;  /* 0x0000000403007c0c */ /* 0x000fe2000bf26270 */
[----:B------:R-:W-:Y:S01]  /*a380*/  UMOV UR4, 0xffffffff ;  /* 0xffffffff00047882 */ /* 0x000fe20000000000 */
[----:B------:R-:W-:-:S04]  /*a390*/  LOP3.LUT R3, R2, 0x1c0, RZ, 0xc0, !PT ;  /* 0x000001c002037812 */ /* 0x000fc800078ec0ff */
[----:B------:R-:W-:-:S04]  /*a3a0*/  LOP3.LUT R3, R3, 0x38, R2, 0xf8, !PT ;  /* 0x0000003803037812 */ /* 0x000fc800078ef802 */
[----:B------:R-:W-:-:S04]  /*a3b0*/  LOP3.LUT R2, R3, 0x38, R12, 0x78, !PT ;  /* 0x0000003803027812 */ /* 0x000fc800078e780c */
[----:B------:R-:W-:Y:S01]  /*a3c0*/  LOP3.LUT R7, R2, 0x200, R7, 0xf8, !PT ;  /* 0x0000020002077812 */ /* 0x000fe200078ef807 */
[----:B------:R-:W-:Y:S06]  /*a3d0*/  BRA.DIV UR4, `(.L_x_50) ;  /* 0x0000002e04407947 */ /* 0x000fec000b800000 */
[----:B------:R-:W0:Y:S01]  /*a3e0*/  S2R R2, SR_CTAID.X ;  /* 0x0000000000027919 */ /* 0x000e220000002500 */
[----:B------:R-:W-:Y:S02]  /*a3f0*/  ULDC UR4, c[0x0][0x288] ;  /* 0x0000a20000047ab9 */ /* 0x000fe40000000800 */
[----:B------:R-:W-:Y:S01]  /*a400*/  IMAD R4, R8, UR4, RZ ;  /* 0x0000000408047c24 */ /* 0x000fe2000f8e02ff */
[----:B------:R-:W-:Y:S04]  /*a410*/  SHFL.IDX PT, R3, R0, RZ, 0x181f ;  /* 0x00181fff00037589 */ /* 0x000fe800000e0000 */
[----:B------:R-:W-:Y:S04]  /*a420*/  SHFL.IDX PT, R8, R5, 0x1, 0x181f ;  /* 0x00381f0005087f89 */ /* 0x000fe800000e0000 */
[----:B------:R-:W-:Y:S01]  /*a430*/  SHFL.IDX PT, R14, R0, 0x1, 0x181f ;  /* 0x00381f00000e7f89 */ /* 0x000fe200000e0000 */
[----:B0-----:R-:W-:-:S03]  /*a440*/  LEA R6, R2, R6, 0x7 ;  /* 0x0000000602067211 */ /* 0x001fc600078e38ff */
[----:B------:R-:W0:Y:S01]  /*a450*/  SHFL.IDX PT, R2, R5, RZ, 0x181f ;  /* 0x00181fff05027589 */ /* 0x000e2200000e0000 */
[C---:B------:R-:W-:Y:S01]  /*a460*/  ISETP.GE.AND P3, PT, R6.reuse, R4, PT ;  /* 0x000000040600720c */ /* 0x040fe20003f66270 */
[----:B------:R-:W-:-:S12]  /*a470*/  VIADD R9, R6, 0x10 ;  /* 0x0000001006097836 */ /* 0x000fd80000000000 */
[----:B------:R-:W-:Y:S02]  /*a480*/  @!P3 LEA R21, R7, UR38, 0x1 ;  /* 0x000000260715bc11 */ /* 0x000fe4000f8e08ff */
[----:B0-----:R-:W-:-:S04]  /*a490*/  LOP3.LUT R3, R3, R2, RZ, 0x3c, !PT ;  /* 0x0000000203037212 */ /* 0x001fc800078e3cff */
[----:B------:R-:W-:-:S04]  /*a4a0*/  LOP3.LUT R2, R3, R2, RZ, 0x3c, !PT ;  /* 0x0000000203027212 */ /* 0x000fc800078e3cff */
[----:B------:R-:W-:-:S03]  /*a4b0*/  LOP3.LUT R3, R3, R2, RZ, 0x3c, !PT ;  /* 0x0000000203037212 */ /* 0x000fc600078e3cff */
[----:B------:R-:W-:-:S05]  /*a4c0*/  @!P3 IMAD.WIDE.U32 R2, R10, 0x2, R2 ;  /* 0x000000020a02b825 */ /* 0x000fca00078e0002 */
[----:B------:R-:W-:Y:S04]  /*a4d0*/  @!P3 LDGSTS.E.BYPASS.LTC128B.128 [R21+0x10400], desc[UR42][R2.64], !P2 ;  /* 0x104000000215bfae */ /* 0x000fe8000d101d6a */
[----:B------:R-:W-:Y:S04]  /*a4e0*/  @!P3 LDGSTS.E.BYPASS.LTC128B.128 [R21+0x14400], desc[UR42][R2.64+0x80], !P0 ;  /* 0x144000800215bfae */ /* 0x000fe8000c101d6a */
[----:B------:R0:W-:Y:S01]  /*a4f0*/  @!P3 LDGSTS.E.BYPASS.LTC128B.128 [R21+0x18400], desc[UR42][R2.64+0x100], !P1 ;  /* 0x184001000215bfae */ /* 0x0001e2000c901d6a */
[----:B------:R-:W-:Y:S01]  /*a500*/  ISETP.GE.AND P3, PT, R9, R4, PT ;  /* 0x000000040900720c */ /* 0x000fe20003f66270 */
[----:B------:R-:W-:Y:S01]  /*a510*/  IMAD.MOV.U32 R9, RZ, RZ, R8 ;  /* 0x000000ffff097224 */ /* 0x000fe200078e0008 */
[----:B------:R-:W-:-:S02]  /*a520*/  MOV R8, R14 ;  /* 0x0000000e00087202 */ /* 0x000fc40000000f00 */
[----:B------:R-:W-:Y:S04]  /*a530*/  SHFL.IDX PT, R14, R0, 0x2, 0x181f ;  /* 0x00581f00000e7f89 */ /* 0x000fe800000e0000 */
[----:B0-----:R-:W0:Y:S01]  /*a540*/  SHFL.IDX PT, R2, R5, 0x2, 0x181f ;  /* 0x00581f0005027f89 */ /* 0x001e2200000e0000 */
[----:B------:R-:W-:-:S04]  /*a550*/  VIADD R3, R6, 0x20 ;  /* 0x0000002006037836 */ /* 0x000fc80000000000 */
[----:B------:R-:W-:Y:S01]  /*a560*/  @!P3 LEA R20, R7, UR38, 0x1 ;  /* 0x000000260714bc11 */ /* 0x000fe2000f8e08ff */
[----:B------:R-:W-:-:S05]  /*a570*/  @!P3 IMAD.WIDE.U32 R8, R10, 0x2, R8 ;  /* 0x000000020a08b825 */ /* 0x000fca00078e0008 */
[----:B------:R-:W-:Y:S04]  /*a580*/  @!P3 LDGSTS.E.BYPASS.LTC128B.128 [R20+0x10c00], desc[UR42][R8.64], !P2 ;  /* 0x10c000000814bfae */ /* 0x000fe8000d101d6a */
[----:B------:R-:W-:Y:S04]  /*a590*/  @!P3 LDGSTS.E.BYPASS.LTC128B.128 [R20+0x14c00], desc[UR42][R8.64+0x80], !P0 ;  /* 0x14c000800814bfae */ /* 0x000fe8000c101d6a */
[----:B------:R1:W-:Y:S01]  /*a5a0*/  @!P3 LDGSTS.E.BYPASS.LTC128B.128 [R20+0x18c00], desc[UR42][R8.64+0x100], !P1 ;  /* 0x18c001000814bfae */ /* 0x0003e2000c901d6a */
[----:B------:R-:W-:Y:S01]  /*a5b0*/  ISETP.GE.AND P3, PT, R3, R4, PT ;  /* 0x000000040300720c */ /* 0x000fe20003f66270 */
[----:B0-----:R-:W-:Y:S01]  /*a5c0*/  IMAD.MOV.U32 R3, RZ, RZ, R2 ;  /* 0x000000ffff037224 */ /* 0x001fe200078e0002 */
[----:B------:R-:W-:-:S02]  /*a5d0*/  MOV R2, R14 ;  /* 0x0000000e00027202 */ /* 0x000fc40000000f00 */
[----:B------:R-:W-:Y:S01]  /*a5e0*/  SHFL.IDX PT, R14, R0, 0x3, 0x181f ;  /* 0x00781f00000e7f89 */ /* 0x000fe200000e0000 */
[----:B-1----:R-:W-:-:S08]  /*a5f0*/  VIADD R9, R6, 0x30 ;  /* 0x0000003006097836 */ /* 0x002fd00000000000 */
[----:B------:R-:W-:Y:S01]  /*a600*/  @!P3 IMAD.WIDE.U32 R2, R10, 0x2, R2 ;  /* 0x000000020a02b825 */ /* 0x000fe200078e0002 */
[----:B------:R-:W0:Y:S01]  /*a610*/  SHFL.IDX PT, R8, R5, 0x3, 0x181f ;  /* 0x00781f0005087f89 */ /* 0x000e2200000e0000 */
[----:B------:R-:W-:-:S05]  /*a620*/  @!P3 LEA R21, R7, UR38, 0x1 ;  /* 0x000000260715bc11 */ /* 0x000fca000f8e08ff */
[----:B------:R-:W-:Y:S04]  /*a630*/  @!P3 LDGSTS.E.BYPASS.LTC128B.128 [R21+0x11400], desc[UR42][R2.64], !P2 ;  /* 0x114000000215bfae */ /* 0x000fe8000d101d6a */
[----:B------:R-:W-:Y:S04]  /*a640*/  @!P3 LDGSTS.E.BYPASS.LTC128B.128 [R21+0x15400], desc[UR42][R2.64+0x80], !P0 ;  /* 0x154000800215bfae */ /* 0x000fe8000c101d6a */
[----:B------:R1:W-:Y:S01]  /*a650*/  @!P3 LDGSTS.E.BYPASS.LTC128B.128 [R21+0x19400], desc[UR42][R2.64+0x100], !P1 ;  /* 0x194001000215bfae */ /* 0x0003e2000c901d6a */
[----:B------:R-:W-:Y:S01]  /*a660*/  ISETP.GE.AND P3, PT, R9, R4, PT ;  /* 0x000000040900720c */ /* 0x000fe20003f66270 */
[----:B0-----:R-:W-:Y:S01]  /*a670*/  IMAD.MOV.U32 R9, RZ, RZ, R8 ;  /* 0x000000ffff097224 */ /* 0x001fe200078e0008 */
[----:B------:R-:W-:Y:S01]  /*a680*/  MOV R8, R14 ;  /* 0x0000000e00087202 */ /* 0x000fe20000000f00 */
[----:B-1----:R-:W0:Y:S01]  /*a690*/  SHFL.IDX PT, R2, R5, 0x4, 0x181f ;  /* 0x00981f0005027f89 */ /* 0x002e2200000e0000 */
[----:B------:R-:W-:-:S09]  /*a6a0*/  VIADD R3, R6, 0x40 ;  /* 0x0000004006037836 */ /* 0x000fd20000000000 */
[----:B------:R-:W-:Y:S01]  /*a6b0*/  @!P3 LEA R20, R7, UR38, 0x1 ;  /* 0x000000260714bc11 */ /* 0x000fe2000f8e08ff */
[----:B------:R-:W1:Y:S01]  /*a6c0*/  SHFL.IDX PT, R14, R0, 0x4, 0x181f ;  /* 0x00981f00000e7f89 */ /* 0x000e6200000e0000 */
[----:B------:R-:W-:-:S05]  /*a6d0*/  @!P3 IMAD.WIDE.U32 R8, R10, 0x2, R8 ;  /* 0x000000020a08b825 */ /* 0x000fca00078e0008 */
[----:B------:R-:W-:Y:S04]  /*a6e0*/  @!P3 LDGSTS.E.BYPASS.LTC128B.128 [R20+0x11c00], desc[UR42][R8.64], !P2 ;  /* 0x11c000000814bfae */ /* 0x000fe8000d101d6a */
[----:B------:R-:W-:Y:S04]  /*a6f0*/  @!P3 LDGSTS.E.BYPASS.LTC128B.128 [R20+0x15c00], desc[UR42][R8.64+0x80], !P0 ;  /* 0x15c000800814bfae */ /* 0x000fe8000c101d6a */
[----:B------:R2:W-:Y:S01]  /*a700*/  @!P3 LDGSTS.E.BYPASS.LTC128B.128 [R20+0x19c00], desc[UR42][R8.64+0x100], !P1 ;  /* 0x19c001000814bfae */ /* 0x0005e2000c901d6a */
[----:B------:R-:W-:Y:S01]  /*a710*/  ISETP.GE.AND P3, PT, R3, R4, PT ;  /* 0x000000040300720c */ /* 0x000fe20003f66270 */
[----:B0-----:R-:W-:Y:S01]  /*a720*/  IMAD.MOV.U32 R3, RZ, RZ, R2 ;  /* 0x000000ffff037224 */ /* 0x001fe200078e0002 */
[----:B-1----:R-:W-:Y:S01]  /*a730*/  MOV R2, R14 ;  /* 0x0000000e00027202 */ /* 0x002fe20000000f00 */
[----:B--2---:R-:W0:Y:S01]  /*a740*/  SHFL.IDX PT, R8, R5, 0x5, 0x181f ;  /* 0x00b81f0005087f89 */ /* 0x004e2200000e0000 */
[----:B------:R-:W-:-:S09]  /*a750*/  VIADD R9, R6, 0x50 ;  /* 0x0000005006097836 */ /* 0x000fd20000000000 */
[----:B------:R-:W-:Y:S01]  /*a760*/  @!P3 LEA R21, R7, UR38, 0x1 ;  /* 0x000000260715bc11 */ /* 0x000fe2000f8e08ff */
[----:B------:R-:W-:Y:S01]  /*a770*/  @!P3 IMAD.WIDE.U32 R2, R10, 0x2, R2 ;  /* 0x000000020a02b825 */ /* 0x000fe200078e0002 */
[----:B------:R-:W1:Y:S04]  /*a780*/  SHFL.IDX PT, R14, R0, 0x5, 0x181f ;  /* 0x00b81f00000e7f89 */ /* 0x000e6800000e0000 */
[----:B------:R-:W-:Y:S04]  /*a790*/  @!P3 LDGSTS.E.BYPASS.LTC128B.128 [R21+0x12400], desc[UR42][R2.64], !P2 ;  /* 0x124000000215bfae */ /* 0x000fe8000d101d6a */
[----:B------:R-:W-:Y:S04]  /*a7a0*/  @!P3 LDGSTS.E.BYPASS.LTC128B.128 [R21+0x16400], desc[UR42][R2.64+0x80], !P0 ;  /* 0x164000800215bfae */ /* 0x000fe8000c101d6a */
[----:B------:R2:W-:Y:S01]  /*a7b0*/  @!P3 LDGSTS.E.BYPASS.LTC128B.128 [R21+0x1a400], desc[UR42][R2.64+0x100], !P1 ;  /* 0x1a4001000215bfae */ /* 0x0005e2000c901d6a */
[----:B------:R-:W-:Y:S01]  /*a7c0*/  ISETP.GE.AND P3, PT, R9, R4, PT ;  /* 0x000000040900720c */ /* 0x000fe20003f66270 */
[----:B0-----:R-:W-:Y:S01]  /*a7d0*/  IMAD.MOV.U32 R9, RZ, RZ, R8 ;  /* 0x000000ffff097224 */ /* 0x001fe200078e0008 */
[----:B-1----:R-:W-:Y:S01]  /*a7e0*/  MOV R8, R14 ;  /* 0x0000000e00087202 */ /* 0x002fe20000000f00 */
[----:B--2---:R-:W0:Y:S10]  /*a7f0*/  SHFL.IDX PT, R2, R5, 0x6, 0x181f ;  /* 0x00d81f0005027f89 */ /* 0x004e3400000e0000 */
[----:B------:R-:W-:Y:S01]  /*a800*/  @!P3 LEA R20, R7, UR38, 0x1 ;  /* 0x000000260714bc11 */ /* 0x000fe2000f8e08ff */
[----:B------:R-:W-:Y:S01]  /*a810*/  VIADD R3, R6, 0x60 ;  /* 0x0000006006037836 */ /* 0x000fe20000000000 */
        /* <DEDUP_REMOVED lines=8> */
[----:B--2---:R0:W1:Y:S10]  /*a8a0*/  SHFL.IDX PT, R8, R5, 0x7, 0x181f ;  /* 0x00f81f0005087f89 */ /* 0x00407400000e0000 */
[----:B------:R-:W-:Y:S01]  /*a8b0*/  @!P3 LEA R21, R7, UR38, 0x1 ;  /* 0x000000260715bc11 */ /* 0x000fe2000f8e08ff */
[----:B------:R-:W-:Y:S01]  /*a8c0*/  @!P3 IMAD.WIDE.U32 R2, R10, 0x2, R2 ;  /* 0x000000020a02b825 */ /* 0x000fe200078e0002 */
[----:B------:R0:W2:Y:S04]  /*a8d0*/  SHFL.IDX PT, R14, R0, 0x7, 0x181f ;  /* 0x00f81f00000e7f89 */ /* 0x0000a800000e0000 */
[----:B------:R0:W-:Y:S04]  /*a8e0*/  @!P3 LDGSTS.E.BYPASS.LTC128B.128 [R21+0x13400], desc[UR42][R2.64], !P2 ;  /* 0x134000000215bfae */ /* 0x0001e8000d101d6a */
[----:B------:R0:W-:Y:S04]  /*a8f0*/  @!P3 LDGSTS.E.BYPASS.LTC128B.128 [R21+0x17400], desc[UR42][R2.64+0x80], !P0 ;  /* 0x174000800215bfae */ /* 0x0001e8000c101d6a */
[----:B------:R0:W-:Y:S02]  /*a900*/  @!P3 LDGSTS.E.BYPASS.LTC128B.128 [R21+0x1b400], desc[UR42][R2.64+0x100], !P1 ;  /* 0x1b4001000215bfae */ /* 0x0001e4000c901d6a */
.L_x_144:
[----:B0-----:R-:W-:Y:S01]  /*a910*/  VIADD R3, R6, 0x70 ;  /* 0x0000007006037836 */ /* 0x001fe20000000000 */
[----:B------:R-:W-:Y:S01]  /*a920*/  BSSY B0, `(.L_x_51) ;  /* 0x000000d000007945 */ /* 0x000fe20003800000 */
[----:B--2---:R-:W-:-:S03]  /*a930*/  IMAD.MOV.U32 R2, RZ, RZ, R14 ;  /* 0x000000ffff027224 */ /* 0x004fc600078e000e */
[----:B------:R-:W-:Y:S02]  /*a940*/  ISETP.GE.AND P3, PT, R3, R4, PT ;  /* 0x000000040300720c */ /* 0x000fe40003f66270 */
[----:B-1----:R-:W-:-:S11]  /*a950*/  MOV R3, R8 ;  /* 0x0000000800037202 */ /* 0x002fd60000000f00 */
[----:B------:R-:W-:Y:S05]  /*a960*/  @P3 BRA `(.L_x_52) ;  /* 0x0000000000203947 */ /* 0x000fea0003800000 */
[----:B------:R-:W-:Y:S01]  /*a970*/  IMAD.WIDE.U32 R10, R10, 0x2, R2 ;  /* 0x000000020a0a7825 */ /* 0x000fe200078e0002 */
[----:B------:R-:W-:-:S05]  /*a980*/  LEA R7, R7, UR38, 0x1 ;  /* 0x0000002607077c11 */ /* 0x000fca000f8e08ff */
[----:B------:R-:W-:Y:S01]  /*a990*/  @!PT LDS RZ, [RZ] ;  /* 0x00000000fffff984 */ /* 0x000fe20000000800 */
[----:B------:R-:W-:Y:S01]  /*a9a0*/  @!PT LDS RZ, [RZ] ;  /* 0x00000000fffff984 */ /* 0x000fe20000000800 */
[----:B------:R-:W-:Y:S01]  /*a9b0*/  @!PT LDS RZ, [RZ] ;  /* 0x00000000fffff984 */ /* 0x000fe20000000800 */
[----:B------:R0:W-:Y:S04]  /*a9c0*/  LDGSTS.E.BYPASS.LTC128B.128 [R7+0x13c00], desc[UR42][R10.64], !P2 ;  /* 0x13c000000a077fae */ /* 0x0001e8000d101d6a */
[----:B------:R0:W-:Y:S04]  /*a9d0*/  LDGSTS.E.BYPASS.LTC128B.128 [R7+0x17c00], desc[UR42][R10.64+0x80], !P0 ;  /* 0x17c000800a077fae */ /* 0x0001e8000c101d6a */
[----:B------:R0:W-:Y:S02]  /*a9e0*/  LDGSTS.E.BYPASS.LTC128B.128 [R7+0x1bc00], desc[UR42][R10.64+0x100], !P1 ;  /* 0x1bc001000a077fae */ /* 0x0001e4000c901d6a */
.L_x_52:
[----:B------:R-:W-:Y:S05]  /*a9f0*/  BSYNC B0 ;  /* 0x0000000000007941 */ /* 0x000fea0003800000 */
.L_x_51:
[----:B------:R-:W-:Y:S01]  /*aa00*/  NOP ;  /* 0x0000000000007918 */ /* 0x000fe20000000000 */
[----:B------:R-:W-:Y:S01]  /*aa10*/  SYNCS.ARRIVE.TRANS64.RED.A0T1 RZ, [UR38+0x34800], RZ ;  /* 0x034800ffffff79a7 */ /* 0x000fe20008200426 */
[----:B------:R-:W-:Y:S01]  /*aa20*/  IMAD.MOV.U32 R2, RZ, RZ, 0x1 ;  /* 0x00000001ff027424 */ /* 0x000fe200078e00ff */
[----:B------:R-:W-:Y:S04]  /*aa30*/  ARRIVES.LDGSTSBAR.64.TRANSCNT [UR38+0x34800] ;  /* 0x03480000ff0079b0 */ /* 0x000fe80008000aa6 */
[----:B------:R-:W-:Y:S01]  /*aa40*/  SHF.L.U32 R2, R2, 0x1f, RZ ;  /* 0x0000001f02027819 */ /* 0x000fe200000006ff */
[----:B------:R-:W-:Y:S01]  /*aa50*/  NOP ;  /* 0x0000000000007918 */ /* 0x000fe20000000000 */
[----:B------:R-:W2:Y:S01]  /*aa60*/  LDL.LU R4, [R1+0x10] ;  /* 0x0000100001047983 */ /* 0x000ea20000300800 */
[----:B------:R-:W-:Y:S03]  /*aa70*/  SYNCS.ARRIVE.TRANS64.A1T0 RZ, [UR38+0x34800], RZ ;  /* 0x034800ffffff79a7 */ /* 0x000fe60008100026 */
[----:B------:R-:W3:Y:S01]  /*aa80*/  LDL R3, [R1+0x8] ;  /* 0x0000080001037983 */ /* 0x000ee20000100800 */
[----:B------:R-:W1:Y:S01]  /*aa90*/  SYNCS.PHASECHK.TRANS64.TRYWAIT P0, [UR38+0x34820], R2 ;  /* 0x03482002ff0075a7 */ /* 0x000e620008000166 */
[----:B--2---:R-:W-:-:S05]  /*aaa0*/  VIADD R0, R4, 0xfffffffe ;  /* 0xfffffffe04007836 */ /* 0x004fca0000000000 */
[----:B---3--:R-:W-:Y:S01]  /*aab0*/  ISETP.GE.AND P1, PT, R0, R3, PT ;  /* 0x000000030000720c */ /* 0x008fe20003f26270 */
[----:B-1----:R-:W-:-:S12]  /*aac0*/  @!P0 BRA `(.L_x_53) ;  /* 0x00000030003c8947 */ /* 0x002fd80003800000 */
.L_x_145:
[----:B------:R-:W-:Y:S01]  /*aad0*/  MOV R9, 0x1 ;  /* 0x0000000100097802 */ /* 0x000fe20000000f00 */
[----:B------:R-:W-:Y:S01]  /*aae0*/  IMAD.MOV.U32 R8, RZ, RZ, RZ ;  /* 0x000000ffff087224 */ /* 0x000fe200078e00ff */
[----:B------:R-:W-:Y:S06]  /*aaf0*/  @!P1 BRA `(.L_x_54) ;  /* 0x0000001800e89947 */ /* 0x000fec0003800000 */
[----:B------:R-:W2:Y:S04]  /*ab00*/  LDL.LU R4, [R1+0xc] ;  /* 0x00000c0001047983 */ /* 0x000ea80000300800 */
[----:B-1----:R-:W3:Y:S01]  /*ab10*/  LDL.LU R3, [R1+0x8] ;  /* 0x0000080001037983 */ /* 0x002ee20000300800 */
[----:B------:R-:W-:Y:S01]  /*ab20*/  UIADD3 UR4, UR40, 0x1, URZ ;  /* 0x0000000128047890 */ /* 0x000fe2000fffe03f */
[----:B------:R-:W-:Y:S01]  /*ab30*/  IMAD.MOV.U32 R9, RZ, RZ, 0x1 ;  /* 0x00000001ff097424 */ /* 0x000fe200078e00ff */
[----:B------:R-:W0:Y:S02]  /*ab40*/  S2R R6, SR_TID.X ;  /* 0x0000000000067919 */ /* 0x000e240000002100 */
[----:B0-----:R-:W-:Y:S02]  /*ab50*/  LOP3.LUT R10, R6, 0x1f, RZ, 0xc0, !PT ;  /* 0x0000001f060a7812 */ /* 0x001fe400078ec0ff */
[----:B--2---:R-:W-:Y:S01]  /*ab60*/  IMAD R2, R4, UR4, RZ ;  /* 0x0000000404027c24 */ /* 0x004fe2000f8e02ff */
[----:B---3--:R-:W-:-:S04]  /*ab70*/  LOP3.LUT R3, RZ, R3, RZ, 0x33, !PT ;  /* 0x00000003ff037212 */ /* 0x008fc800078e33ff */
[----:B------:R-:W-:-:S05]  /*ab80*/  VIMNMX R2, R2, UR39, PT ;  /* 0x0000002702027c48 */ /* 0x000fca000bfe0100 */
[----:B------:R-:W-:-:S05]  /*ab90*/  IMAD.MOV R4, RZ, RZ, -R2 ;  /* 0x000000ffff047224 */ /* 0x000fca00078e0a02 */
[----:B------:R-:W-:Y:S02]  /*aba0*/  VIADDMNMX R5, R4, 0x1, R3, !PT ;  /* 0x0000000104057846 */ /* 0x000fe40007800103 */
[----:B------:R-:W-:Y:S02]  /*abb0*/  LOP3.LUT R3, RZ, R2, RZ, 0x33, !PT ;  /* 0x00000002ff037212 */ /* 0x000fe400078e33ff */
[----:B------:R-:W-:Y:S01]  /*abc0*/  IADD3 R4, R5, -0x2, RZ ;  /* 0xfffffffe05047810 */ /* 0x000fe20007ffe0ff */
[----:B------:R-:W-:-:S03]  /*abd0*/  IMAD.IADD R5, R2, 0x1, R5 ;  /* 0x0000000102057824 */ /* 0x000fc600078e0205 */
[----:B------:R-:W-:Y:S02]  /*abe0*/  ISETP.NE.AND P0, PT, R4, R3, PT ;  /* 0x000000030400720c */ /* 0x000fe40003f05270 */
[----:B------:R-:W-:Y:S02]  /*abf0*/  MOV R4, R16 ;  /* 0x0000001000047202 */ /* 0x000fe40000000f00 */
[----:B------:R-:W-:-:S09]  /*ac00*/  LOP3.LUT R12, R5, 0x1, RZ, 0xc0, !PT ;  /* 0x00000001050c7812 */ /* 0x000fd200078ec0ff */
[----:B------:R-:W-:Y:S05]  /*ac10*/  @!P0 BRA `(.L_x_55) ;  /* 0x0000001000748947 */ /* 0x000fea0003800000 */
[----:B------:R-:W-:Y:S01]  /*ac20*/  BSSY B0, `(.L_x_55) ;  /* 0x000011c000007945 */ /* 0x000fe20003800000 */
[----:B------:R-:W-:Y:S01]  /*ac30*/  IMAD.IADD R6, R5, 0x1, -R12 ;  /* 0x0000000105067824 */ /* 0x000fe200078e0a0c */
[----:B------:R-:W-:Y:S01]  /*ac40*/  MOV R4, R16 ;  /* 0x0000001000047202 */ /* 0x000fe20000000f00 */
[----:B------:R-:W-:-:S07]  /*ac50*/  IMAD.MOV.U32 R7, RZ, RZ, 0x1 ;  /* 0x00000001ff077424 */ /* 0x000fce00078e00ff */
.L_x_88:
[----:B------:R-:W2:Y:S01]  /*ac60*/  LDL R2, [R1] ;  /* 0x0000000001027983 */ /* 0x000ea20000100800 */
[----:B------:R-:W-:Y:S01]  /*ac70*/  VIADD R6, R6, 0xfffffffe ;  /* 0xfffffffe06067836 */ /* 0x000fe20000000000 */
[----:B------:R-:W-:Y:S04]  /*ac80*/  BSSY B1, `(.L_x_56) ;  /* 0x0000088000017945 */ /* 0x000fe80003800000 */
[----:B------:R-:W-:Y:S02]  /*ac90*/  ISETP.NE.AND P1, PT, R6, RZ, PT ;  /* 0x000000ff0600720c */ /* 0x000fe40003f25270 */
[----:B--2---:R-:W-:-:S13]  /*aca0*/  ISETP.NE.AND P0, PT, R2, RZ, PT ;  /* 0x000000ff0200720c */ /* 0x004fda0003f05270 */
[----:B0-----:R-:W-:Y:S05]  /*acb0*/  @!P0 BRA `(.L_x_57) ;  /* 0x0000000800108947 */ /* 0x001fea0003800000 */
[----:B------:R-:W2:Y:S01]  /*acc0*/  LDL R2, [R1+0x4] ;  /* 0x0000040001027983 */ /* 0x000ea20000100800 */
[----:B------:R-:W-:Y:S01]  /*acd0*/  IMAD.MOV.U32 R9, RZ, RZ, R0 ;  /* 0x000000ffff097224 */ /* 0x000fe200078e0000 */
[----:B--2---:R-:W-:-:S13]  /*ace0*/  ISETP.NE.AND P0, PT, R2, RZ, PT ;  /* 0x000000ff0200720c */ /* 0x004fda0003f05270 */
[----:B------:R-:W-:Y:S05]  /*acf0*/  @!P0 BRA `(.L_x_58) ;  /* 0x0000000000488947 */ /* 0x000fea0003800000 */
[----:B------:R-:W0:Y:S01]  /*ad00*/  LDC R9, c[0x0][0x43c] ;  /* 0x00010f00ff097b82 */ /* 0x000e220000000800 */
[----:B------:R-:W-:Y:S02]  /*ad10*/  ULDC.64 UR4, c[0x0][0x428] ;  /* 0x00010a0000047ab9 */ /* 0x000fe40000000a00 */
[----:B------:R-:W-:Y:S01]  /*ad20*/  IMAD R5, R19, UR4, RZ ;  /* 0x0000000413057c24 */ /* 0x000fe2000f8e02ff */
[----:B0-----:R-:W-:-:S13]  /*ad30*/  ISETP.NE.AND P0, PT, R9, 0x1, PT ;  /* 0x000000010900780c */ /* 0x001fda0003f05270 */
[----:B------:R-:W0:Y:S02]  /*ad40*/  @P0 LDC.64 R2, c[0x0][0x440] ;  /* 0x00011000ff020b82 */ /* 0x000e240000000a00 */
[----:B0-----:R-:W-:Y:S01]  /*ad50*/  @P0 IMAD.HI.U32 R4, R0, R2, RZ ;  /* 0x0000000200040227 */ /* 0x001fe200078e00ff */
[----:B------:R-:W-:-:S04]  /*ad60*/  MOV R2, R0 ;  /* 0x0000000000027202 */ /* 0x000fc80000000f00 */
[----:B------:R-:W-:Y:S01]  /*ad70*/  @P0 SHF.R.U32.HI R2, RZ, R3, R4 ;  /* 0x00000003ff020219 */ /* 0x000fe20000011604 */
[----:B------:R-:W-:-:S04]  /*ad80*/  IMAD R4, R18, UR5, R5 ;  /* 0x0000000512047c24 */ /* 0x000fc8000f8e0205 */
[----:B------:R-:W-:-:S04]  /*ad90*/  IMAD.MOV R3, RZ, RZ, -R2 ;  /* 0x000000ffff037224 */ /* 0x000fc800078e0a02 */
[----:B------:R-:W-:Y:S01]  /*ada0*/  IMAD R9, R9, R3, R0 ;  /* 0x0000000309097224 */ /* 0x000fe200078e0200 */
[----:B------:R-:W-:-:S03]  /*adb0*/  SHF.R.S32.HI R3, RZ, 0x1f, R2 ;  /* 0x0000001fff037819 */ /* 0x000fc60000011402 */
[----:B------:R-:W-:Y:S01]  /*adc0*/  IMAD.WIDE.U32 R2, R18, UR4, R2 ;  /* 0x0000000412027c25 */ /* 0x000fe2000f8e0002 */
[----:B------:R-:W-:-:S03]  /*add0*/  ULDC.64 UR4, c[0x0][0x418] ;  /* 0x0001060000047ab9 */ /* 0x000fc60000000a00 */
[----:B------:R-:W-:Y:S01]  /*ade0*/  IMAD.IADD R3, R4, 0x1, R3 ;  /* 0x0000000104037824 */ /* 0x000fe200078e0203 */
[----:B------:R-:W-:-:S04]  /*adf0*/  LEA R4, P0, R2, UR4, 0x2 ;  /* 0x0000000402047c11 */ /* 0x000fc8000f8010ff */
[----:B------:R-:W-:-:S05]  /*ae00*/  LEA.HI.X R5, R2, UR5, R3, 0x2, P0 ;  /* 0x0000000502057c11 */ /* 0x000fca00080f1403 */
[----:B------:R0:W5:Y:S04]  /*ae10*/  LDG.E R4, desc[UR42][R4.64] ;  /* 0x0000002a04047981 */ /* 0x000168000c1e1900 */
.L_x_58:
[----:B------:R-:W1:Y:S01]  /*ae20*/  S2R R2, SR_TID.X ;  /* 0x0000000000027919 */ /* 0x000e620000002100 */
[----:B------:R-:W-:Y:S01]  /*ae30*/  BSSY B2, `(.L_x_59) ;  /* 0x0000006000027945 */ /* 0x000fe20003800000 */
[----:B-1----:R-:W-:Y:S02]  /*ae40*/  LOP3.LUT R3, R2, 0x7f, RZ, 0xc0, !PT ;  /* 0x0000007f02037812 */ /* 0x002fe400078ec0ff */
[----:B------:R-:W-:Y:S02]  /*ae50*/  SHF.L.U32 R2, R7, 0x1f, RZ ;  /* 0x0000001f07027819 */ /* 0x000fe400000006ff */
[----:B------:R-:W-:Y:S02]  /*ae60*/  ISETP.NE.AND P2, PT, R3, RZ, PT ;  /* 0x000000ff0300720c */ /* 0x000fe40003f45270 */
[----:B------:R-:W1:Y:S02]  /*ae70*/  SYNCS.PHASECHK.TRANS64.TRYWAIT P0, [UR38+0x34848], R2 ;  /* 0x03484802ff0075a7 */ /* 0x000e640008000166 */
[----:B-1----:R-:W-:Y:S09]  /*ae80*/  @!P0 BRA `(.L_x_60) ;  /* 0x0000002c00648947 */ /* 0x002ff20003800000 */
.L_x_146:
[----:B------:R-:W-:Y:S05]  /*ae90*/  BSYNC B2 ;  /* 0x0000000000027941 */ /* 0x000fea0003800000 */
.L_x_59:
[----:B------:R-:W-:Y:S04]  /*aea0*/  BSSY B2, `(.L_x_61) ;  /* 0x0000007000027945 */ /* 0x000fe80003800000 */
[----:B------:R-:W-:Y:S05]  /*aeb0*/  @P2 BRA `(.L_x_62) ;  /* 0x0000000000142947 */ /* 0x000fea0003800000 */
[----:B------:R-:W-:Y:S02]  /*aec0*/  ISETP.NE.AND P0, PT, R10, RZ, PT ;  /* 0x000000ff0a00720c */ /* 0x000fe40003f05270 */
[----:B-1----:R-:W-:-:S04]  /*aed0*/  MOV R3, 0xc000 ;  /* 0x0000c00000037802 */ /* 0x002fc80000000f00 */
[----:B------:R2:W-:Y:S07]  /*aee0*/  SYNCS.ARRIVE.TRANS64 RZ, [UR38+0x34838], R3 ;  /* 0x03483803ffff79a7 */ /* 0x0005ee0008000026 */
[----:B------:R-:W-:Y:S05]  /*aef0*/  @!P0 BRA `(.L_x_62) ;  /* 0x0000000000048947 */ /* 0x000fea0003800000 */
[----:B------:R-:W-:Y:S01]  /*af00*/  BPT.TRAP 0x1 ;  /* 0x000000040000795c */ /* 0x000fe20000300000 */
.L_x_62:
[----:B------:R-:W-:Y:S05]  /*af10*/  BSYNC B2 ;  /* 0x0000000000027941 */ /* 0x000fea0003800000 */
.L_x_61:
[----:B0-----:R-:W-:Y:S01]  /*af20*/  IMAD.MOV.U32 R5, RZ, RZ, RZ ;  /* 0x000000ffff057224 */ /* 0x001fe200078e00ff */
[----:B------:R-:W-:Y:S01]  /*af30*/  ULDC.64 UR4, c[0x0][0x198] ;  /* 0x0000660000047ab9 */ /* 0x000fe20000000a00 */
[----:B------:R-:W-:Y:S01]  /*af40*/  PLOP3.LUT P0, PT, PT, PT, PT, 0x80, 0x0 ;  /* 0x000000000000781c */ /* 0x000fe20003f0f070 */
[----:B------:R-:W-:Y:S01]  /*af50*/  UIADD3 UR4, UP0, UR4, 0x370, URZ ;  /* 0x0000037004047890 */ /* 0x000fe2000ff1e03f */
[----:B-12---:R-:W-:Y:S01]  /*af60*/  IMAD.SHL.U32 R3, R9, 0x80, RZ ;  /* 0x0000008009037824 */ /* 0x006fe200078e00ff */
[----:B------:R-:W-:Y:S01]  /*af70*/  R2UR UR34, R5 ;  /* 0x00000000052272ca */ /* 0x000fe200000e0000 */
[----:B------:R-:W-:Y:S02]  /*af80*/  UIADD3 UR32, UR38, 0x28400, URZ ;  /* 0x0002840026207890 */ /* 0x000fe4000fffe03f */
[----:B------:R-:W-:Y:S02]  /*af90*/  UIADD3 UR33, UR38, 0x34838, URZ ;  /* 0x0003483826217890 */ /* 0x000fe4000fffe03f */
[----:B------:R-:W-:Y:S01]  /*afa0*/  UIADD3.X UR5, URZ, UR5, URZ, UP0, !UPT ;  /* 0x000000053f057290 */ /* 0x000fe200087fe43f */
[----:B------:R-:W-:Y:S01]  /*afb0*/  UMOV UR6, 0x0 ;  /* 0x0000000000067882 */ /* 0x000fe20000000000 */
[----:B------:R-:W-:-:S10]  /*afc0*/  UMOV UR7, 0x14f00000 ;  /* 0x14f0000000077882 */ /* 0x000fd40000000000 */
.L_x_63:
[----:B------:R-:W-:-:S13]  /*afd0*/  @P0 ELECT P3, URZ, PT ;  /* 0x00000000003f082f */ /* 0x000fda0003860000 */
[----:B-----5:R-:W-:Y:S02]  /*afe0*/  @P3 R2UR UR37, R4 ;  /* 0x00000000042532ca */ /* 0x020fe400000e0000 */
[----:B------:R-:W-:Y:S02]  /*aff0*/  @P3 R2UR UR35, R3 ;  /* 0x00000000032332ca */ /* 0x000fe400000e0000 */
[----:B------:R-:W-:Y:S02]  /*b000*/  @P3 PLOP3.LUT P0, PT, P3, PT, PT, 0x8, 0x0 ;  /* 0x000000000000381c */ /* 0x000fe40001f0e170 */
[----:B------:R-:W-:-:S09]  /*b010*/  PLOP3.LUT P3, PT, PT, PT, PT, 0x8, 0x0 ;  /* 0x000000000000781c */ /* 0x000fd20003f6e170 */
[----:B------:R0:W-:Y:S02]  /*b020*/  UTMALDG.4D [UR32], [UR4], desc[UR6] ;  /* 0x00000620040075b4 */ /* 0x0001e40008019000 */
[----:B0-----:R-:W-:Y:S05]  /*b030*/  @P0 BRA.U.ANY `(.L_x_63) ;  /* 0xfffffffd00e40947 */ /* 0x001fea000393ffff */
[----:B------:R-:W-:Y:S01]  /*b040*/  MOV R11, 0x40 ;  /* 0x00000040000b7802 */ /* 0x000fe20000000f00 */
[----:B------:R-:W-:Y:S01]  /*b050*/  UIADD3 UR8, UR38, 0x2c400, URZ ;  /* 0x0002c40026087890 */ /* 0x000fe2000fffe03f */
[----:B------:R-:W-:Y:S01]  /*b060*/  PLOP3.LUT P0, PT, PT, PT, PT, 0x80, 0x0 ;  /* 0x000000000000781c */ /* 0x000fe20003f0f070 */
[----:B------:R-:W-:Y:S01]  /*b070*/  UMOV UR6, 0x0 ;  /* 0x0000000000067882 */ /* 0x000fe20000000000 */
[----:B------:R-:W-:Y:S01]  /*b080*/  R2UR UR10, R11 ;  /* 0x000000000b0a72ca */ /* 0x000fe200000e0000 */
[----:B------:R-:W-:-:S14]  /*b090*/  UMOV UR7, 0x14f00000 ;  /* 0x14f0000000077882 */ /* 0x000fdc0000000000 */
.L_x_64:
[----:B------:R-:W-:-:S13]  /*b0a0*/  @P0 ELECT P3, URZ, PT ;  /* 0x00000000003f082f */ /* 0x000fda0003860000 */
[----:B------:R-:W-:Y:S01]  /*b0b0*/  @P3 R2UR UR13, R4 ;  /* 0x00000000040d32ca */ /* 0x000fe200000e0000 */
[----:B------:R-:W-:Y:S01]  /*b0c0*/  UMOV UR9, UR33 ;  /* 0x0000002100097c82 */ /* 0x000fe20008000000 */
[----:B------:R-:W-:Y:S01]  /*b0d0*/  @P3 R2UR UR11, R3 ;  /* 0x00000000030b32ca */ /* 0x000fe200000e0000 */
[----:B------:R-:W-:Y:S01]  /*b0e0*/  UMOV UR12, UR36 ;  /* 0x00000024000c7c82 */ /* 0x000fe20008000000 */
[----:B------:R-:W-:Y:S02]  /*b0f0*/  @P3 PLOP3.LUT P0, PT, P3, PT, PT, 0x8, 0x0 ;  /* 0x000000000000381c */ /* 0x000fe40001f0e170 */
[----:B------:R-:W-:-:S09]  /*b100*/  PLOP3.LUT P3, PT, PT, PT, PT, 0x8, 0x0 ;  /* 0x000000000000781c */ /* 0x000fd20003f6e170 */
[----:B------:R0:W-:Y:S02]  /*b110*/  UTMALDG.4D [UR8], [UR4], desc[UR6] ;  /* 0x00000608040075b4 */ /* 0x0001e40008019000 */
[----:B0-----:R-:W-:Y:S05]  /*b120*/  @P0 BRA.U.ANY `(.L_x_64) ;  /* 0xfffffffd00dc0947 */ /* 0x001fea000393ffff */
[----:B------:R-:W-:Y:S01]  /*b130*/  PLOP3.LUT P0, PT, PT, PT, PT, 0x80, 0x0 ;  /* 0x000000000000781c */ /* 0x000fe20003f0f070 */
[----:B------:R-:W-:Y:S01]  /*b140*/  UIADD3 UR8, UR38, 0x30400, URZ ;  /* 0x0003040026087890 */ /* 0x000fe2000fffe03f */
[----:B------:R-:W-:Y:S01]  /*b150*/  UMOV UR6, 0x0 ;  /* 0x0000000000067882 */ /* 0x000fe20000000000 */
[----:B------:R-:W-:Y:S01]  /*b160*/  UMOV UR7, 0x14f00000 ;  /* 0x14f0000000077882 */ /* 0x000fe20000000000 */
[----:B------:R-:W-:-:S09]  /*b170*/  UMOV UR10, 0x80 ;  /* 0x00000080000a7882 */ /* 0x000fd20000000000 */
.L_x_65:
        /* <DEDUP_REMOVED lines=9> */
[----:B------:R-:W0:Y:S01]  /*b210*/  SYNCS.PHASECHK.TRANS64.TRYWAIT P0, [UR38+0x34860], R2 ;  /* 0x03486002ff0075a7 */ /* 0x000e220008000166 */
[----:B------:R-:W-:Y:S04]  /*b220*/  BSSY B2, `(.L_x_66) ;  /* 0x0000002000027945 */ /* 0x000fe80003800000 */
[----:B0-----:R-:W-:Y:S05]  /*b230*/  @!P0 BRA `(.L_x_67) ;  /* 0x0000002800908947 */ /* 0x001fea0003800000 */
.L_x_147:
[----:B------:R-:W-:Y:S05]  /*b240*/  BSYNC B2 ;  /* 0x0000000000027941 */ /* 0x000fea0003800000 */
.L_x_66:
[----:B------:R-:W-:Y:S01]  /*b250*/  BSSY B2, `(.L_x_68) ;  /* 0x0000009000027945 */ /* 0x000fe20003800000 */
[----:B0-----:R-:W-:Y:S02]  /*b260*/  IMAD.MOV.U32 R2, RZ, RZ, 0x0 ;  /* 0x00000000ff027424 */ /* 0x001fe400078e00ff */
[----:B------:R-:W-:Y:S01]  /*b270*/  IMAD.MOV.U32 R3, RZ, RZ, 0x14f00000 ;  /* 0x14f00000ff037424 */ /* 0x000fe200078e00ff */
[----:B------:R-:W-:Y:S06]  /*b280*/  @P2 BRA `(.L_x_69) ;  /* 0x0000000000142947 */ /* 0x000fec0003800000 */
[----:B------:R-:W-:Y:S02]  /*b290*/  ISETP.NE.AND P0, PT, R10, RZ, PT ;  /* 0x000000ff0a00720c */ /* 0x000fe40003f05270 */
[----:B------:R-:W-:-:S04]  /*b2a0*/  MOV R13, 0x8000 ;  /* 0x00008000000d7802 */ /* 0x000fc80000000f00 */
[----:B------:R0:W-:Y:S07]  /*b2b0*/  SYNCS.ARRIVE.TRANS64 RZ, [UR38+0x34850], R13 ;  /* 0x0348500dffff79a7 */ /* 0x0001ee0008000026 */
[----:B------:R-:W-:Y:S05]  /*b2c0*/  @!P0 BRA `(.L_x_69) ;  /* 0x0000000000048947 */ /* 0x000fea0003800000 */
[----:B------:R-:W-:Y:S01]  /*b2d0*/  BPT.TRAP 0x1 ;  /* 0x000000040000795c */ /* 0x000fe20000300000 */
.L_x_69:
[----:B------:R-:W-:Y:S05]  /*b2e0*/  BSYNC B2 ;  /* 0x0000000000027941 */ /* 0x000fea0003800000 */
.L_x_68:
[----:B------:R-:W-:Y:S01]  /*b2f0*/  R2UR UR6, R2 ;  /* 0x00000000020672ca */ /* 0x000fe200000e0000 */
[----:B------:R-:W-:Y:S01]  /*b300*/  ULDC.64 UR4, c[0x0][0x198] ;  /* 0x0000660000047ab9 */ /* 0x000fe20000000a00 */
[----:B------:R-:W-:Y:S01]  /*b310*/  R2UR UR7, R3 ;  /* 0x00000000030772ca */ /* 0x000fe200000e0000 */
[----:B------:R-:W-:Y:S01]  /*b320*/  UIADD3 UR4, UP0, UR4, 0x470, URZ ;  /* 0x0000047004047890 */ /* 0x000fe2000ff1e03f */
[----:B------:R-:W-:Y:S01]  /*b330*/  R2UR UR10, R5 ;  /* 0x00000000050a72ca */ /* 0x000fe200000e0000 */
[----:B------:R-:W-:Y:S01]  /*b340*/  IMAD.SHL.U32 R5, R17, 0x80, RZ ;  /* 0x0000008011057824 */ /* 0x000fe200078e00ff */
[----:B------:R-:W-:Y:S01]  /*b350*/  PLOP3.LUT P0, PT, PT, PT, PT, 0x80, 0x0 ;  /* 0x000000000000781c */ /* 0x000fe20003f0f070 */
[----:B------:R-:W-:Y:S02]  /*b360*/  UIADD3 UR8, UR38, 0x400, URZ ;  /* 0x0000040026087890 */ /* 0x000fe4000fffe03f */
[----:B------:R-:W-:Y:S02]  /*b370*/  UIADD3 UR9, UR38, 0x34850, URZ ;  /* 0x0003485026097890 */ /* 0x000fe4000fffe03f */
[----:B------:R-:W-:-:S12]  /*b380*/  UIADD3.X UR5, URZ, UR5, URZ, UP0, !UPT ;  /* 0x000000053f057290 */ /* 0x000fd800087fe43f */
.L_x_70:
[----:B------:R-:W-:-:S13]  /*b390*/  @P0 ELECT P2, URZ, PT ;  /* 0x00000000003f082f */ /* 0x000fda0003840000 */
[----:B------:R-:W-:Y:S01]  /*b3a0*/  @P2 R2UR UR13, R16 ;  /* 0x00000000100d22ca */ /* 0x000fe200000e0000 */
[----:B------:R-:W-:Y:S01]  /*b3b0*/  UMOV UR12, UR36 ;  /* 0x00000024000c7c82 */ /* 0x000fe20008000000 */
[----:B------:R-:W-:Y:S02]  /*b3c0*/  @P2 R2UR UR11, R5 ;  /* 0x00000000050b22ca */ /* 0x000fe400000e0000 */
[----:B------:R-:W-:Y:S02]  /*b3d0*/  @P2 PLOP3.LUT P0, PT, P2, PT, PT, 0x8, 0x0 ;  /* 0x000000000000281c */ /* 0x000fe4000170e170 */
[----:B------:R-:W-:-:S09]  /*b3e0*/  PLOP3.LUT P2, PT, PT, PT, PT, 0x8, 0x0 ;  /* 0x000000000000781c */ /* 0x000fd20003f4e170 */
[----:B------:R1:W-:Y:S02]  /*b3f0*/  UTMALDG.4D [UR8], [UR4], desc[UR6] ;  /* 0x00000608040075b4 */ /* 0x0003e40008019000 */
[----:B-1----:R-:W-:Y:S05]  /*b400*/  @P0 BRA.U.ANY `(.L_x_70) ;  /* 0xfffffffd00e00947 */ /* 0x002fea000393ffff */
[----:B------:R-:W-:Y:S01]  /*b410*/  R2UR UR6, R2 ;  /* 0x00000000020672ca */ /* 0x000fe200000e0000 */
[----:B------:R-:W-:Y:S01]  /*b420*/  UIADD3 UR8, UR38, 0x4400, URZ ;  /* 0x0000440026087890 */ /* 0x000fe2000fffe03f */
[----:B------:R-:W-:Y:S02]  /*b430*/  R2UR UR7, R3 ;  /* 0x00000000030772ca */ /* 0x000fe400000e0000 */
[----:B------:R-:W-:Y:S02]  /*b440*/  R2UR UR10, R11 ;  /* 0x000000000b0a72ca */ /* 0x000fe400000e0000 */
[----:B------:R-:W-:-:S13]  /*b450*/  PLOP3.LUT P0, PT, PT, PT, PT, 0x80, 0x0 ;  /* 0x000000000000781c */ /* 0x000fda0003f0f070 */
.L_x_71:
        /* <DEDUP_REMOVED lines=8> */
[----:B------:R-:W-:Y:S01]  /*b4e0*/  IMAD.MOV.U32 R17, RZ, RZ, R9 ;  /* 0x000000ffff117224 */ /* 0x000fe200078e0009 */
[----:B------:R-:W-:-:S07]  /*b4f0*/  MOV R16, R4 ;  /* 0x0000000400107202 */ /* 0x000fce0000000f00 */
.L_x_57:
[----:B------:R-:W-:Y:S05]  /*b500*/  BSYNC B1 ;  /* 0x0000000000017941 */ /* 0x000fea0003800000 */
.L_x_56:
[----:B------:R-:W2:Y:S01]  /*b510*/  LDL R2, [R1] ;  /* 0x0000000001027983 */ /* 0x000ea20000100800 */
[----:B------:R-:W-:Y:S01]  /*b520*/  BSSY B1, `(.L_x_72) ;  /* 0x0000088000017945 */ /* 0x000fe20003800000 */
[----:B------:R-:W-:Y:S02]  /*b530*/  LOP3.LUT R9, R7, 0x1, RZ, 0x3c, !PT ;  /* 0x0000000107097812 */ /* 0x000fe400078e3cff */
[----:B--2---:R-:W-:-:S13]  /*b540*/  ISETP.NE.AND P0, PT, R2, RZ, PT ;  /* 0x000000ff0200720c */ /* 0x004fda0003f05270 */
[----:B------:R-:W-:Y:S05]  /*b550*/  @!P0 BRA `(.L_x_73) ;  /* 0x0000000800108947 */ /* 0x000fea0003800000 */
[----:B------:R-:W2:Y:S01]  /*b560*/  LDL R2, [R1+0x4] ;  /* 0x0000040001027983 */ /* 0x000ea20000100800 */
[----:B------:R-:W-:Y:S01]  /*b570*/  VIADD R11, R0, 0xffffffff ;  /* 0xffffffff000b7836 */ /* 0x000fe20000000000 */
[----:B--2---:R-:W-:-:S13]  /*b580*/  ISETP.NE.AND P0, PT, R2, RZ, PT ;  /* 0x000000ff0200720c */ /* 0x004fda0003f05270 */
[----:B------:R-:W-:Y:S05]  /*b590*/  @!P0 BRA `(.L_x_74) ;  /* 0x0000000000488947 */ /* 0x000fea0003800000 */
[----:B------:R-:W1:Y:S01]  /*b5a0*/  LDC R4, c[0x0][0x43c] ;  /* 0x00010f00ff047b82 */ /* 0x000e620000000800 */
[----:B------:R-:W-:Y:S01]  /*b5b0*/  ULDC.64 UR4, c[0x0][0x428] ;  /* 0x00010a0000047ab9 */ /* 0x000fe20000000a00 */
[----:B-1----:R-:W-:-:S13]  /*b5c0*/  ISETP.NE.AND P0, PT, R4, 0x1, PT ;  /* 0x000000010400780c */ /* 0x002fda0003f05270 */
[----:B------:R-:W1:Y:S02]  /*b5d0*/  @P0 LDC.64 R2, c[0x0][0x440] ;  /* 0x00011000ff020b82 */ /* 0x000e640000000a00 */
[----:B-1----:R-:W-:-:S04]  /*b5e0*/  @P0 IMAD.HI.U32 R5, R11, R2, RZ ;  /* 0x000000020b050227 */ /* 0x002fc800078e00ff */
[----:B------:R-:W-:Y:S01]  /*b5f0*/  IMAD.MOV.U32 R2, RZ, RZ, R11 ;  /* 0x000000ffff027224 */ /* 0x000fe200078e000b */
[----:B------:R-:W-:-:S04]  /*b600*/  @P0 SHF.R.U32.HI R2, RZ, R3, R5 ;  /* 0x00000003ff020219 */ /* 0x000fc80000011605 */
[----:B------:R-:W-:-:S05]  /*b610*/  IADD3 R3, -R2, RZ, RZ ;  /* 0x000000ff02037210 */ /* 0x000fca0007ffe1ff */
[----:B------:R-:W-:Y:S01]  /*b620*/  IMAD R11, R4, R3, R11 ;  /* 0x00000003040b7224 */ /* 0x000fe200078e020b */
[----:B------:R-:W-:Y:S01]  /*b630*/  SHF.R.S32.HI R3, RZ, 0x1f, R2 ;  /* 0x0000001fff037819 */ /* 0x000fe20000011402 */
[----:B------:R-:W-:-:S04]  /*b640*/  IMAD R4, R19, UR4, RZ ;  /* 0x0000000413047c24 */ /* 0x000fc8000f8e02ff */
[C---:B------:R-:W-:Y:S02]  /*b650*/  IMAD R4, R18.reuse, UR5, R4 ;  /* 0x0000000512047c24 */ /* 0x040fe4000f8e0204 */
[----:B------:R-:W-:Y:S01]  /*b660*/  IMAD.WIDE.U32 R2, R18, UR4, R2 ;  /* 0x0000000412027c25 */ /* 0x000fe2000f8e0002 */
[----:B------:R-:W-:-:S03]  /*b670*/  ULDC.64 UR4, c[0x0][0x418] ;  /* 0x0001060000047ab9 */ /* 0x000fc60000000a00 */
[----:B------:R-:W-:Y:S01]  /*b680*/  IMAD.IADD R3, R4, 0x1, R3 ;  /* 0x0000000104037824 */ /* 0x000fe200078e0203 */
[----:B------:R-:W-:-:S04]  /*b690*/  LEA R4, P0, R2, UR4, 0x2 ;  /* 0x0000000402047c11 */ /* 0x000fc8000f8010ff */
[----:B------:R-:W-:-:S05]  /*b6a0*/  LEA.HI.X R5, R2, UR5, R3, 0x2, P0 ;  /* 0x0000000502057c11 */ /* 0x000fca00080f1403 */
[----:B------:R1:W5:Y:S04]  /*b6b0*/  LDG.E R4, desc[UR42][R4.64] ;  /* 0x0000002a04047981 */ /* 0x000368000c1e1900 */
.L_x_74:
[----:B------:R-:W2:Y:S01]  /*b6c0*/  S2R R2, SR_TID.X ;  /* 0x0000000000027919 */ /* 0x000ea20000002100 */
[----:B------:R-:W-:Y:S01]  /*b6d0*/  BSSY B2, `(.L_x_75) ;  /* 0x0000006000027945 */ /* 0x000fe20003800000 */
[----:B--2---:R-:W-:Y:S02]  /*b6e0*/  LOP3.LUT R3, R2, 0x7f, RZ, 0xc0, !PT ;  /* 0x0000007f02037812 */ /* 0x004fe400078ec0ff */
[----:B------:R-:W-:Y:S02]  /*b6f0*/  SHF.L.U32 R2, R9, 0x1f, RZ ;  /* 0x0000001f09027819 */ /* 0x000fe400000006ff */
[----:B------:R-:W-:Y:S02]  /*b700*/  ISETP.NE.AND P2, PT, R3, RZ, PT ;  /* 0x000000ff0300720c */ /* 0x000fe40003f45270 */
[----:B------:R-:W2:Y:S02]  /*b710*/  SYNCS.PHASECHK.TRANS64.TRYWAIT P0, [UR38+0x34840], R2 ;  /* 0x03484002ff0075a7 */ /* 0x000ea40008000166 */
[----:B--2---:R-:W-:Y:S09]  /*b720*/  @!P0 BRA `(.L_x_76) ;  /* 0x00000024006c8947 */ /* 0x004ff20003800000 */
.L_x_148:
[----:B------:R-:W-:Y:S05]  /*b730*/  BSYNC B2 ;  /* 0x0000000000027941 */ /* 0x000fea0003800000 */
.L_x_75:
[----:B------:R-:W-:Y:S04]  /*b740*/  BSSY B2, `(.L_x_77) ;  /* 0x0000007000027945 */ /* 0x000fe80003800000 */
[----:B------:R-:W-:Y:S05]  /*b750*/  @P2 BRA `(.L_x_78) ;  /* 0x0000000000142947 */ /* 0x000fea0003800000 */
[----:B------:R-:W-:Y:S01]  /*b760*/  ISETP.NE.AND P0, PT, R10, RZ, PT ;  /* 0x000000ff0a00720c */ /* 0x000fe20003f05270 */
[----:B--2---:R-:W-:-:S04]  /*b770*/  IMAD.MOV.U32 R2, RZ, RZ, 0xc000 ;  /* 0x0000c000ff027424 */ /* 0x004fc800078e00ff */
[----:B------:R3:W-:Y:S08]  /*b780*/  SYNCS.ARRIVE.TRANS64 RZ, [UR38+0x34830], R2 ;  /* 0x03483002ffff79a7 */ /* 0x0007f00008000026 */
[----:B---3--:R-:W-:Y:S05]  /*b790*/  @!P0 BRA `(.L_x_78) ;  /* 0x0000000000048947 */ /* 0x008fea0003800000 */
[----:B------:R-:W-:Y:S01]  /*b7a0*/  BPT.TRAP 0x1 ;  /* 0x000000040000795c */ /* 0x000fe20000300000 */
.L_x_78:
[----:B------:R-:W-:Y:S05]  /*b7b0*/  BSYNC B2 ;  /* 0x0000000000027941 */ /* 0x000fea0003800000 */
.L_x_77:
[----:B-1----:R-:W-:Y:S01]  /*b7c0*/  MOV R5, RZ ;  /* 0x000000ff00057202 */ /* 0x002fe20000000f00 */
[----:B------:R-:W-:Y:S01]  /*b7d0*/  ULDC.64 UR4, c[0x0][0x198] ;  /* 0x0000660000047ab9 */ /* 0x000fe20000000a00 */
[----:B------:R-:W-:Y:S01]  /*b7e0*/  PLOP3.LUT P0, PT, PT, PT, PT, 0x80, 0x0 ;  /* 0x000000000000781c */ /* 0x000fe20003f0f070 */
[----:B------:R-:W-:Y:S01]  /*b7f0*/  UIADD3 UR4, UP0, UR4, 0x370, URZ ;  /* 0x0000037004047890 */ /* 0x000fe2000ff1e03f */
[----:B------:R-:W-:Y:S01]  /*b800*/  R2UR UR10, R5 ;  /* 0x00000000050a72ca */ /* 0x000fe200000e0000 */
[----:B--2---:R-:W-:Y:S01]  /*b810*/  IMAD.SHL.U32 R2, R11, 0x80, RZ ;  /* 0x000000800b027824 */ /* 0x004fe200078e00ff */
[----:B------:R-:W-:Y:S02]  /*b820*/  UIADD3 UR8, UR38, 0x1c400, URZ ;  /* 0x0001c40026087890 */ /* 0x000fe4000fffe03f */
[----:B------:R-:W-:Y:S02]  /*b830*/  UIADD3 UR9, UR38, 0x34830, URZ ;  /* 0x0003483026097890 */ /* 0x000fe4000fffe03f */
[----:B------:R-:W-:Y:S01]  /*b840*/  UIADD3.X UR5, URZ, UR5, URZ, UP0, !UPT ;  /* 0x000000053f057290 */ /* 0x000fe200087fe43f */
[----:B------:R-:W-:Y:S01]  /*b850*/  UMOV UR6, 0x0 ;  /* 0x0000000000067882 */ /* 0x000fe20000000000 */
[----:B------:R-:W-:-:S10]  /*b860*/  UMOV UR7, 0x14f00000 ;  /* 0x14f0000000077882 */ /* 0x000fd40000000000 */
.L_x_79:
[----:B------:R-:W-:-:S13]  /*b870*/  @P0 ELECT P3, URZ, PT ;  /* 0x00000000003f082f */ /* 0x000fda0003860000 */
[----:B-----5:R-:W-:Y:S01]  /*b880*/  @P3 R2UR UR13, R4 ;  /* 0x00000000040d32ca */ /* 0x020fe200000e0000 */
[----:B------:R-:W-:Y:S01]  /*b890*/  UMOV UR12, UR36 ;  /* 0x00000024000c7c82 */ /* 0x000fe20008000000 */
[----:B------:R-:W-:Y:S02]  /*b8a0*/  @P3 R2UR UR11, R2 ;  /* 0x00000000020b32ca */ /* 0x000fe400000e0000 */
[----:B------:R-:W-:Y:S02]  /*b8b0*/  @P3 PLOP3.LUT P0, PT, P3, PT, PT, 0x8, 0x0 ;  /* 0x000000000000381c */ /* 0x000fe40001f0e170 */
[----:B------:R-:W-:-:S09]  /*b8c0*/  PLOP3.LUT P3, PT, PT, PT, PT, 0x8, 0x0 ;  /* 0x000000000000781c */ /* 0x000fd20003f6e170 */
[----:B------:R1:W-:Y:S02]  /*b8d0*/  UTMALDG.4D [UR8], [UR4], desc[UR6] ;  /* 0x00000608040075b4 */ /* 0x0003e40008019000 */
[----:B-1----:R-:W-:Y:S05]  /*b8e0*/  @P0 BRA.U.ANY `(.L_x_79) ;  /* 0xfffffffd00e00947 */ /* 0x002fea000393ffff */
[----:B0-----:R-:W-:Y:S01]  /*b8f0*/  IMAD.MOV.U32 R13, RZ, RZ, 0x40 ;  /* 0x00000040ff0d7424 */ /* 0x001fe200078e00ff */
[----:B------:R-:W-:Y:S01]  /*b900*/  PLOP3.LUT P0, PT, PT, PT, PT, 0x80, 0x0 ;  /* 0x000000000000781c */ /* 0x000fe20003f0f070 */
[----:B------:R-:W-:Y:S01]  /*b910*/  UIADD3 UR8, UR38, 0x20400, URZ ;  /* 0x0002040026087890 */ /* 0x000fe2000fffe03f */
[----:B------:R-:W-:Y:S02]  /*b920*/  UMOV UR6, 0x0 ;  /* 0x0000000000067882 */ /* 0x000fe40000000000 */
[----:B------:R-:W-:Y:S01]  /*b930*/  R2UR UR10, R13 ;  /* 0x000000000d0a72ca */ /* 0x000fe200000e0000 */
[----:B------:R-:W-:-:S14]  /*b940*/  UMOV UR7, 0x14f00000 ;  /* 0x14f0000000077882 */ /* 0x000fdc0000000000 */
.L_x_80:
[----:B------:R-:W-:-:S13]  /*b950*/  @P0 ELECT P3, URZ, PT ;  /* 0x00000000003f082f */ /* 0x000fda0003860000 */
[----:B------:R-:W-:Y:S01]  /*b960*/  @P3 R2UR UR13, R4 ;  /* 0x00000000040d32ca */ /* 0x000fe200000e0000 */
[----:B------:R-:W-:Y:S01]  /*b970*/  UMOV UR12, UR36 ;  /* 0x00000024000c7c82 */ /* 0x000fe20008000000 */
[----:B------:R-:W-:Y:S02]  /*b980*/  @P3 R2UR UR11, R2 ;  /* 0x00000000020b32ca */ /* 0x000fe400000e0000 */
        /* <DEDUP_REMOVED lines=9> */
.L_x_81:
        /* <DEDUP_REMOVED lines=8> */
[----:B------:R-:W-:Y:S01]  /*baa0*/  SHF.L.U32 R2, R7, 0x1f, RZ ;  /* 0x0000001f07027819 */ /* 0x000fe200000006ff */
[----:B------:R-:W-:Y:S03]  /*bab0*/  BSSY B2, `(.L_x_82) ;  /* 0x0000003000027945 */ /* 0x000fe60003800000 */
[----:B------:R-:W0:Y:S02]  /*bac0*/  SYNCS.PHASECHK.TRANS64.TRYWAIT P0, [UR38+0x34868], R2 ;  /* 0x03486802ff0075a7 */ /* 0x000e240008000166 */
[----:B0-----:R-:W-:Y:S05]  /*bad0*/  @!P0 BRA `(.L_x_83) ;  /* 0x0000002000988947 */ /* 0x001fea0003800000 */
.L_x_149:
[----:B------:R-:W-:Y:S05]  /*bae0*/  BSYNC B2 ;  /* 0x0000000000027941 */ /* 0x000fea0003800000 */
.L_x_82:
[----:B------:R-:W-:Y:S01]  /*baf0*/  BSSY B2, `(.L_x_84) ;  /* 0x0000009000027945 */ /* 0x000fe20003800000 */
[----:B0-----:R-:W-:Y:S01]  /*bb00*/  MOV R2, 0x0 ;  /* 0x0000000000027802 */ /* 0x001fe20000000f00 */
[----:B------:R-:W-:Y:S02]  /*bb10*/  IMAD.MOV.U32 R3, RZ, RZ, 0x14f00000 ;  /* 0x14f00000ff037424 */ /* 0x000fe400078e00ff */
[----:B------:R-:W-:Y:S05]  /*bb20*/  @P2 BRA `(.L_x_85) ;  /* 0x0000000000142947 */ /* 0x000fea0003800000 */
[----:B------:R-:W-:Y:S01]  /*bb30*/  ISETP.NE.AND P0, PT, R10, RZ, PT ;  /* 0x000000ff0a00720c */ /* 0x000fe20003f05270 */
[----:B------:R-:W-:-:S04]  /*bb40*/  IMAD.MOV.U32 R7, RZ, RZ, 0x8000 ;  /* 0x00008000ff077424 */ /* 0x000fc800078e00ff */
[----:B------:R0:W-:Y:S08]  /*bb50*/  SYNCS.ARRIVE.TRANS64 RZ, [UR38+0x34858], R7 ;  /* 0x03485807ffff79a7 */ /* 0x0001f00008000026 */
[----:B0-----:R-:W-:Y:S05]  /*bb60*/  @!P0 BRA `(.L_x_85) ;  /* 0x0000000000048947 */ /* 0x001fea0003800000 */
[----:B------:R-:W-:Y:S01]  /*bb70*/  BPT.TRAP 0x1 ;  /* 0x000000040000795c */ /* 0x000fe20000300000 */
.L_x_85:
[----:B------:R-:W-:Y:S05]  /*bb80*/  BSYNC B2 ;  /* 0x0000000000027941 */ /* 0x000fea0003800000 */
.L_x_84:
[----:B------:R-:W-:Y:S01]  /*bb90*/  R2UR UR6, R2 ;  /* 0x00000000020672ca */ /* 0x000fe200000e0000 */
[----:B------:R-:W-:Y:S01]  /*bba0*/  ULDC.64 UR4, c[0x0][0x198] ;  /* 0x0000660000047ab9 */ /* 0x000fe20000000a00 */
[----:B------:R-:W-:Y:S01]  /*bbb0*/  R2UR UR7, R3 ;  /* 0x00000000030772ca */ /* 0x000fe200000e0000 */
[----:B------:R-:W-:Y:S01]  /*bbc0*/  UIADD3 UR4, UP0, UR4, 0x470, URZ ;  /* 0x0000047004047890 */ /* 0x000fe2000ff1e03f */
[----:B------:R-:W-:Y:S01]  /*bbd0*/  R2UR UR10, R5 ;  /* 0x00000000050a72ca */ /* 0x000fe200000e0000 */
[----:B------:R-:W-:Y:S01]  /*bbe0*/  UIADD3 UR8, UR38, 0x8400, URZ ;  /* 0x0000840026087890 */ /* 0x000fe2000fffe03f */
[----:B------:R-:W-:Y:S01]  /*bbf0*/  PLOP3.LUT P0, PT, PT, PT, PT, 0x80, 0x0 ;  /* 0x000000000000781c */ /* 0x000fe20003f0f070 */
[----:B------:R-:W-:Y:S01]  /*bc00*/  UIADD3 UR9, UR38, 0x34858, URZ ;  /* 0x0003485826097890 */ /* 0x000fe2000fffe03f */
[----:B------:R-:W-:Y:S01]  /*bc10*/  SHF.L.U32 R5, R17, 0x7, RZ ;  /* 0x0000000711057819 */ /* 0x000fe200000006ff */
[----:B------:R-:W-:-:S12]  /*bc20*/  UIADD3.X UR5, URZ, UR5, URZ, UP0, !UPT ;  /* 0x000000053f057290 */ /* 0x000fd800087fe43f */
.L_x_86:
        /* <DEDUP_REMOVED lines=8> */
[----:B------:R-:W-:Y:S01]  /*bcb0*/  R2UR UR6, R2 ;  /* 0x00000000020672ca */ /* 0x000fe200000e0000 */
[----:B------:R-:W-:Y:S01]  /*bcc0*/  UIADD3 UR8, UR38, 0xc400, URZ ;  /* 0x0000c40026087890 */ /* 0x000fe2000fffe03f */
[----:B------:R-:W-:Y:S02]  /*bcd0*/  R2UR UR7, R3 ;  /* 0x00000000030772ca */ /* 0x000fe400000e0000 */
[----:B------:R-:W-:Y:S02]  /*bce0*/  R2UR UR10, R13 ;  /* 0x000000000d0a72ca */ /* 0x000fe400000e0000 */
[----:B------:R-:W-:-:S13]  /*bcf0*/  PLOP3.LUT P0, PT, PT, PT, PT, 0x80, 0x0 ;  /* 0x000000000000781c */ /* 0x000fda0003f0f070 */
.L_x_87:
        /* <DEDUP_REMOVED lines=8> */
[----:B------:R-:W-:Y:S02]  /*bd80*/  IMAD.MOV.U32 R17, RZ, RZ, R11 ;  /* 0x000000ffff117224 */ /* 0x000fe400078e000b */
[----:B------:R-:W-:-:S07]  /*bd90*/  IMAD.MOV.U32 R16, RZ, RZ, R4 ;  /* 0x000000ffff107224 */ /* 0x000fce00078e0004 */
.L_x_73:
[----:B------:R-:W-:Y:S05]  /*bda0*/  BSYNC B1 ;  /* 0x0000000000017941 */ /* 0x000fea0003800000 */
.L_x_72:
[----:B------:R-:W-:Y:S01]  /*bdb0*/  IADD3 R0, R0, -0x2, RZ ;  /* 0xfffffffe00007810 */ /* 0x000fe20007ffe0ff */
[----:B------:R-:W-:Y:S01]  /*bdc0*/  IMAD.MOV.U32 R7, RZ, RZ, R9 ;  /* 0x000000ffff077224 */ /* 0x000fe200078e0009 */
[----:B------:R-:W-:Y:S06]  /*bdd0*/  @P1 BRA `(.L_x_88) ;  /* 0xffffffec00a01947 */ /* 0x000fec000383ffff */
[----:B------:R-:W-:Y:S05]  /*bde0*/  BSYNC B0 ;  /* 0x0000000000007941 */ /* 0x000fea0003800000 */
.L_x_55:
[----:B------:R-:W-:Y:S01]  /*bdf0*/  ISETP.NE.AND P0, PT, R12, RZ, PT ;  /* 0x000000ff0c00720c */ /* 0x000fe20003f05270 */
[----:B------:R-:W-:-:S12]  /*be00*/  BSSY B0, `(.L_x_54) ;  /* 0x0000089000007945 */ /* 0x000fd80003800000 */
[----:B------:R-:W-:Y:S05]  /*be10*/  @!P0 BRA `(.L_x_89) ;  /* 0x00000008001c8947 */ /* 0x000fea0003800000 */
[----:B------:R-:W2:Y:S01]  /*be20*/  LDL R2, [R1] ;  /* 0x0000000001027983 */ /* 0x000ea20000100800 */
[----:B------:R-:W-:Y:S01]  /*be30*/  IMAD.MOV.U32 R8, RZ, RZ, 0x1 ;  /* 0x00000001ff087424 */ /* 0x000fe200078e00ff */
[----:B--2---:R-:W-:-:S13]  /*be40*/  ISETP.NE.AND P1, PT, R2, RZ, PT ;  /* 0x000000ff0200720c */ /* 0x004fda0003f25270 */
[----:B------:R-:W-:Y:S05]  /*be50*/  @!P1 BRA `(.L_x_89) ;  /* 0x00000008000c9947 */ /* 0x000fea0003800000 */
[----:B------:R-:W2:Y:S02]  /*be60*/  LDL.LU R2, [R1+0x4] ;  /* 0x0000040001027983 */ /* 0x000ea40000300800 */
[----:B--2---:R-:W-:-:S13]  /*be70*/  ISETP.NE.AND P1, PT, R2, RZ, PT ;  /* 0x000000ff0200720c */ /* 0x004fda0003f25270 */
[----:B------:R-:W-:Y:S05]  /*be80*/  @!P1 BRA `(.L_x_90) ;  /* 0x00000000004c9947 */ /* 0x000fea0003800000 */
[----:B------:R-:W1:Y:S01]  /*be90*/  LDC R7, c[0x0][0x43c] ;  /* 0x00010f00ff077b82 */ /* 0x000e620000000800 */
[----:B------:R-:W-:Y:S01]  /*bea0*/  MOV R6, R0 ;  /* 0x0000000000067202 */ /* 0x000fe20000000f00 */
[----:B------:R-:W-:Y:S02]  /*beb0*/  ULDC.64 UR4, c[0x0][0x428] ;  /* 0x00010a0000047ab9 */ /* 0x000fe40000000a00 */
[----:B------:R-:W-:-:S04]  /*bec0*/  IMAD R19, R19, UR4, RZ ;  /* 0x0000000413137c24 */ /* 0x000fc8000f8e02ff */
[----:B------:R-:W-:Y:S01]  /*bed0*/  IMAD R19, R18, UR5, R19 ;  /* 0x0000000512137c24 */ /* 0x000fe2000f8e0213 */
[----:B-1----:R-:W-:-:S13]  /*bee0*/  ISETP.NE.AND P0, PT, R7, 0x1, PT ;  /* 0x000000010700780c */ /* 0x002fda0003f05270 */
[----:B------:R-:W1:Y:S02]  /*bef0*/  @P0 LDC.64 R2, c[0x0][0x440] ;  /* 0x00011000ff020b82 */ /* 0x000e640000000a00 */
[----:B-1----:R-:W-:-:S05]  /*bf00*/  @P0 IMAD.HI.U32 R2, R0, R2, RZ ;  /* 0x0000000200020227 */ /* 0x002fca00078e00ff */
[----:B------:R-:W-:-:S04]  /*bf10*/  @P0 SHF.R.U32.HI R6, RZ, R3, R2 ;  /* 0x00000003ff060219 */ /* 0x000fc80000011602 */
[--C-:B------:R-:W-:Y:S01]  /*bf20*/  SHF.R.S32.HI R3, RZ, 0x1f, R6.reuse ;  /* 0x0000001fff037819 */ /* 0x100fe20000011406 */
[----:B------:R-:W-:-:S04]  /*bf30*/  IMAD.MOV.U32 R2, RZ, RZ, R6 ;  /* 0x000000ffff027224 */ /* 0x000fc800078e0006 */
[----:B------:R-:W-:Y:S01]  /*bf40*/  IMAD.WIDE.U32 R2, R18, UR4, R2 ;  /* 0x0000000412027c25 */ /* 0x000fe2000f8e0002 */
[----:B------:R-:W-:-:S03]  /*bf50*/  ULDC.64 UR4, c[0x0][0x418] ;  /* 0x0001060000047ab9 */ /* 0x000fc60000000a00 */
[----:B------:R-:W-:Y:S01]  /*bf60*/  IMAD.IADD R3, R19, 0x1, R3 ;  /* 0x0000000113037824 */ /* 0x000fe200078e0203 */
[----:B------:R-:W-:-:S04]  /*bf70*/  LEA R4, P0, R2, UR4, 0x2 ;  /* 0x0000000402047c11 */ /* 0x000fc8000f8010ff */
[----:B------:R-:W-:-:S05]  /*bf80*/  LEA.HI.X R5, R2, UR5, R3, 0x2, P0 ;  /* 0x0000000502057c11 */ /* 0x000fca00080f1403 */
[----:B------:R1:W5:Y:S01]  /*bf90*/  LDG.E R4, desc[UR42][R4.64] ;  /* 0x0000002a04047981 */ /* 0x000362000c1e1900 */
[----:B------:R-:W-:-:S05]  /*bfa0*/  IADD3 R2, -R6, RZ, RZ ;  /* 0x000000ff06027210 */ /* 0x000fca0007ffe1ff */
[----:B------:R-:W-:-:S07]  /*bfb0*/  IMAD R0, R7, R2, R0 ;  /* 0x0000000207007224 */ /* 0x000fce00078e0200 */
.L_x_90:
[----:B------:R-:W2:Y:S01]  /*bfc0*/  S2R R2, SR_TID.X ;  /* 0x0000000000027919 */ /* 0x000ea20000002100 */
[----:B------:R-:W-:Y:S01]  /*bfd0*/  BSSY B1, `(.L_x_91) ;  /* 0x0000006000017945 */ /* 0x000fe20003800000 */
[----:B--2---:R-:W-:Y:S02]  /*bfe0*/  LOP3.LUT R3, R2, 0x7f, RZ, 0xc0, !PT ;  /* 0x0000007f02037812 */ /* 0x004fe400078ec0ff */
[----:B------:R-:W-:Y:S02]  /*bff0*/  SHF.L.U32 R2, R9, 0x1f, RZ ;  /* 0x0000001f09027819 */ /* 0x000fe400000006ff */
[----:B------:R-:W-:Y:S02]  /*c000*/  ISETP.NE.AND P1, PT, R3, RZ, PT ;  /* 0x000000ff0300720c */ /* 0x000fe40003f25270 */
[----:B------:R-:W2:Y:S02]  /*c010*/  SYNCS.PHASECHK.TRANS64.TRYWAIT P0, [UR38+0x34848], R2 ;  /* 0x03484802ff0075a7 */ /* 0x000ea40008000166 */
[----:B--2---:R-:W-:Y:S09]  /*c020*/  @!P0 BRA `(.L_x_92) ;  /* 0x0000001c005c8947 */ /* 0x004ff20003800000 */
.L_x_150:
[----:B------:R-:W-:Y:S05]  /*c030*/  BSYNC B1 ;  /* 0x0000000000017941 */ /* 0x000fea0003800000 */
.L_x_91:
[----:B------:R-:W-:Y:S04]  /*c040*/  BSSY B1, `(.L_x_93) ;  /* 0x0000007000017945 */ /* 0x000fe80003800000 */
[----:B------:R-:W-:Y:S05]  /*c050*/  @P1 BRA `(.L_x_94) ;  /* 0x0000000000141947 */ /* 0x000fea0003800000 */
[----:B------:R-:W-:Y:S01]  /*c060*/  ISETP.NE.AND P0, PT, R10, RZ, PT ;  /* 0x000000ff0a00720c */ /* 0x000fe20003f05270 */
[----:B--2---:R-:W-:-:S04]  /*c070*/  IMAD.MOV.U32 R3, RZ, RZ, 0xc000 ;  /* 0x0000c000ff037424 */ /* 0x004fc800078e00ff */
[----:B------:R3:W-:Y:S08]  /*c080*/  SYNCS.ARRIVE.TRANS64 RZ, [UR38+0x34838], R3 ;  /* 0x03483803ffff79a7 */ /* 0x0007f00008000026 */
[----:B---3--:R-:W-:Y:S05]  /*c090*/  @!P0 BRA `(.L_x_94) ;  /* 0x0000000000048947 */ /* 0x008fea0003800000 */
[----:B------:R-:W-:Y:S01]  /*c0a0*/  BPT.TRAP 0x1 ;  /* 0x000000040000795c */ /* 0x000fe20000300000 */
.L_x_94:
[----:B------:R-:W-:Y:S05]  /*c0b0*/  BSYNC B1 ;  /* 0x0000000000017941 */ /* 0x000fea0003800000 */
.L_x_93:
[----:B-1----:R-:W-:Y:S01]  /*c0c0*/  IMAD.MOV.U32 R5, RZ, RZ, RZ ;  /* 0x000000ffff057224 */ /* 0x002fe200078e00ff */
[----:B------:R-:W-:Y:S01]  /*c0d0*/  ULDC.64 UR4, c[0x0][0x198] ;  /* 0x0000660000047ab9 */ /* 0x000fe20000000a00 */
[----:B------:R-:W-:Y:S01]  /*c0e0*/  PLOP3.LUT P0, PT, PT, PT, PT, 0x80, 0x0 ;  /* 0x000000000000781c */ /* 0x000fe20003f0f070 */
[----:B------:R-:W-:Y:S01]  /*c0f0*/  UIADD3 UR4, UP0, UR4, 0x370, URZ ;  /* 0x0000037004047890 */ /* 0x000fe2000ff1e03f */
[----:B--2---:R-:W-:Y:S01]  /*c100*/  SHF.L.U32 R3, R0, 0x7, RZ ;  /* 0x0000000700037819 */ /* 0x004fe200000006ff */
[----:B------:R-:W-:Y:S01]  /*c110*/  UIADD3 UR8, UR38, 0x28400, URZ ;  /* 0x0002840026087890 */ /* 0x000fe2000fffe03f */
[----:B------:R-:W-:Y:S01]  /*c120*/  R2UR UR10, R5 ;  /* 0x00000000050a72ca */ /* 0x000fe200000e0000 */
[----:B------:R-:W-:Y:S02]  /*c130*/  UIADD3 UR9, UR38, 0x34838, URZ ;  /* 0x0003483826097890 */ /* 0x000fe4000fffe03f */
[----:B------:R-:W-:Y:S01]  /*c140*/  UIADD3.X UR5, URZ, UR5, URZ, UP0, !UPT ;  /* 0x000000053f057290 */ /* 0x000fe200087fe43f */
[----:B------:R-:W-:Y:S01]  /*c150*/  UMOV UR6, 0x0 ;  /* 0x0000000000067882 */ /* 0x000fe20000000000 */
[----:B------:R-:W-:-:S10]  /*c160*/  UMOV UR7, 0x14f00000 ;  /* 0x14f0000000077882 */ /* 0x000fd40000000000 */
.L_x_95:
        /* <DEDUP_REMOVED lines=8> */
[----:B------:R-:W-:Y:S01]  /*c1f0*/  IMAD.MOV.U32 R6, RZ, RZ, 0x40 ;  /* 0x00000040ff067424 */ /* 0x000fe200078e00ff */
[----:B------:R-:W-:Y:S01]  /*c200*/  PLOP3.LUT P0, PT, PT, PT, PT, 0x80, 0x0 ;  /* 0x000000000000781c */ /* 0x000fe20003f0f070 */
[----:B------:R-:W-:Y:S01]  /*c210*/  UIADD3 UR8, UR38, 0x2c400, URZ ;  /* 0x0002c40026087890 */ /* 0x000fe2000fffe03f */
[----:B------:R-:W-:Y:S02]  /*c220*/  UMOV UR6, 0x0 ;  /* 0x0000000000067882 */ /* 0x000fe40000000000 */
[----:B------:R-:W-:Y:S01]  /*c230*/  R2UR UR10, R6 ;  /* 0x00000000060a72ca */ /* 0x000fe200000e0000 */
[----:B------:R-:W-:-:S14]  /*c240*/  UMOV UR7, 0x14f00000 ;  /* 0x14f0000000077882 */ /* 0x000fdc0000000000 */
.L_x_96:
        /* <DEDUP_REMOVED lines=8> */
[----:B------:R-:W-:Y:S01]  /*c2d0*/  PLOP3.LUT P0, PT, PT, PT, PT, 0x80, 0x0 ;  /* 0x000000000000781c */ /* 0x000fe20003f0f070 */
[----:B------:R-:W-:Y:S01]  /*c2e0*/  UIADD3 UR8, UR38, 0x30400, URZ ;  /* 0x0003040026087890 */ /* 0x000fe2000fffe03f */
[----:B------:R-:W-:Y:S01]  /*c2f0*/  UMOV UR6, 0x0 ;  /* 0x0000000000067882 */ /* 0x000fe20000000000 */
[----:B------:R-:W-:Y:S01]  /*c300*/  UMOV UR7, 0x14f00000 ;  /* 0x14f0000000077882 */ /* 0x000fe20000000000 */
[----:B------:R-:W-:-:S09]  /*c310*/  UMOV UR10, 0x80 ;  /* 0x00000080000a7882 */ /* 0x000fd20000000000 */
.L_x_97:
        /* <DEDUP_REMOVED lines=8> */
[----:B------:R-:W1:Y:S01]  /*c3a0*/  SYNCS.PHASECHK.TRANS64.TRYWAIT P0, [UR38+0x34860], R2 ;  /* 0x03486002ff0075a7 */ /* 0x000e620008000166 */
[----:B------:R-:W-:Y:S04]  /*c3b0*/  BSSY B1, `(.L_x_98) ;  /* 0x0000002000017945 */ /* 0x000fe80003800000 */
[----:B-1----:R-:W-:Y:S05]  /*c3c0*/  @!P0 BRA `(.L_x_99) ;  /* 0x00000018008c8947 */ /* 0x002fea0003800000 */
.L_x_151:
[----:B------:R-:W-:Y:S05]  /*c3d0*/  BSYNC B1 ;  /* 0x0000000000017941 */ /* 0x000fea0003800000 */
.L_x_98:
[----:B------:R-:W-:Y:S01]  /*c3e0*/  BSSY B1, `(.L_x_100) ;  /* 0x0000009000017945 */ /* 0x000fe20003800000 */
[----:B-1----:R-:W-:Y:S01]  /*c3f0*/  IMAD.MOV.U32 R2, RZ, RZ, 0x0 ;  /* 0x00000000ff027424 */ /* 0x002fe200078e00ff */
[----:B------:R-:W-:Y:S02]  /*c400*/  MOV R3, 0x14f00000 ;  /* 0x14f0000000037802 */ /* 0x000fe40000000f00 */
[----:B------:R-:W-:Y:S05]  /*c410*/  @P1 BRA `(.L_x_101) ;  /* 0x0000000000141947 */ /* 0x000fea0003800000 */
[----:B------:R-:W-:Y:S01]  /*c420*/  ISETP.NE.AND P0, PT, R10, RZ, PT ;  /* 0x000000ff0a00720c */ /* 0x000fe20003f05270 */
[----:B------:R-:W-:-:S04]  /*c430*/  IMAD.MOV.U32 R7, RZ, RZ, 0x8000 ;  /* 0x00008000ff077424 */ /* 0x000fc800078e00ff */
[----:B------:R1:W-:Y:S08]  /*c440*/  SYNCS.ARRIVE.TRANS64 RZ, [UR38+0x34850], R7 ;  /* 0x03485007ffff79a7 */ /* 0x0003f00008000026 */
[----:B-1----:R-:W-:Y:S05]  /*c450*/  @!P0 BRA `(.L_x_101) ;  /* 0x0000000000048947 */ /* 0x002fea0003800000 */
[----:B------:R-:W-:Y:S01]  /*c460*/  BPT.TRAP 0x1 ;  /* 0x000000040000795c */ /* 0x000fe20000300000 */
.L_x_101:
[----:B------:R-:W-:Y:S05]  /*c470*/  BSYNC B1 ;  /* 0x0000000000017941 */ /* 0x000fea0003800000 */
.L_x_100:
        /* <DEDUP_REMOVED lines=10> */
.L_x_102:
        /* <DEDUP_REMOVED lines=13> */
.L_x_103:
        /* <DEDUP_REMOVED lines=8> */
[----:B------:R-:W-:Y:S01]  /*c670*/  MOV R17, R0 ;  /* 0x0000000000117202 */ /* 0x000fe20000000f00 */
[----:B------:R-:W-:-:S07]  /*c680*/  IMAD.MOV.U32 R16, RZ, RZ, R4 ;  /* 0x000000ffff107224 */ /* 0x000fce00078e0004 */
.L_x_89:
[----:B------:R-:W-:Y:S05]  /*c690*/  BSYNC B0 ;  /* 0x0000000000007941 */ /* 0x000fea0003800000 */
.L_x_54:
[----:B------:R-:W2:Y:S01]  /*c6a0*/  LDL.LU R0, [R1] ;  /* 0x0000000001007983 */ /* 0x000ea20000300800 */
[----:B------:R-:W-:Y:S01]  /*c6b0*/  BSSY B0, `(.L_x_104) ;  /* 0x0000037000007945 */ /* 0x000fe20003800000 */
[----:B--2---:R-:W-:-:S13]  /*c6c0*/  ISETP.NE.AND P0, PT, R0, RZ, PT ;  /* 0x000000ff0000720c */ /* 0x004fda0003f05270 */
[----:B------:R-:W-:Y:S05]  /*c6d0*/  @!P0 BRA `(.L_x_105) ;  /* 0x0000000000d08947 */ /* 0x000fea0003800000 */
[----:B------:R-:W2:Y:S01]  /*c6e0*/  S2R R0, SR_TID.X ;  /* 0x0000000000007919 */ /* 0x000ea20000002100 */
[----:B-1----:R-:W-:Y:S01]  /*c6f0*/  LEA R3, R8, UR38, 0x3 ;  /* 0x0000002608037c11 */ /* 0x002fe2000f8e18ff */
[----:B------:R-:W-:Y:S01]  /*c700*/  BSSY B1, `(.L_x_106) ;  /* 0x0000006000017945 */ /* 0x000fe20003800000 */
[----:B--2---:R-:W-:Y:S02]  /*c710*/  LOP3.LUT R2, R0, 0x7f, RZ, 0xc0, !PT ;  /* 0x0000007f00027812 */ /* 0x004fe400078ec0ff */
[----:B------:R-:W-:Y:S02]  /*c720*/  SHF.L.U32 R0, R9, 0x1f, RZ ;  /* 0x0000001f09007819 */ /* 0x000fe400000006ff */
[----:B------:R-:W-:Y:S02]  /*c730*/  ISETP.NE.AND P1, PT, R2, RZ, PT ;  /* 0x000000ff0200720c */ /* 0x000fe40003f25270 */
[----:B------:R-:W1:Y:S02]  /*c740*/  SYNCS.PHASECHK.TRANS64.TRYWAIT P0, [R3+URZ+0x34860], R0 ;  /* 0x03486000030075a7 */ /* 0x000e64000800017f */
[----:B-1----:R-:W-:Y:S09]  /*c750*/  @!P0 BRA `(.L_x_107) ;  /* 0x0000001400c08947 */ /* 0x002ff20003800000 */
.L_x_152:
[----:B------:R-:W-:Y:S05]  /*c760*/  BSYNC B1 ;  /* 0x0000000000017941 */ /* 0x000fea0003800000 */
.L_x_106:
[----:B------:R-:W-:Y:S04]  /*c770*/  BSSY B1, `(.L_x_108) ;  /* 0x0000008000017945 */ /* 0x000fe80003800000 */
[----:B------:R-:W-:Y:S05]  /*c780*/  @P1 BRA `(.L_x_109) ;  /* 0x0000000000181947 */ /* 0x000fea0003800000 */
[----:B------:R-:W2:Y:S01]  /*c790*/  S2R R2, SR_TID.X ;  /* 0x0000000000027919 */ /* 0x000ea20000002100 */
[----:B-1----:R-:W-:-:S04]  /*c7a0*/  IMAD.MOV.U32 R0, RZ, RZ, 0x8000 ;  /* 0x00008000ff007424 */ /* 0x002fc800078e00ff */
[----:B------:R3:W-:Y:S01]  /*c7b0*/  SYNCS.ARRIVE.TRANS64 RZ, [R3+URZ+0x34850], R0 ;  /* 0x0348500003ff79a7 */ /* 0x0007e2000800003f */
[----:B--2---:R-:W-:-:S13]  /*c7c0*/  LOP3.LUT P0, RZ, R2, 0x1f, RZ, 0xc0, !PT ;  /* 0x0000001f02ff7812 */ /* 0x004fda000780c0ff */
[----:B---3--:R-:W-:Y:S05]  /*c7d0*/  @!P0 BRA `(.L_x_109) ;  /* 0x0000000000048947 */ /* 0x008fea0003800000 */
[----:B------:R-:W-:Y:S01]  /*c7e0*/  BPT.TRAP 0x1 ;  /* 0x000000040000795c */ /* 0x000fe20000300000 */
.L_x_109:
[----:B------:R-:W-:Y:S05]  /*c7f0*/  BSYNC B1 ;  /* 0x0000000000017941 */ /* 0x000fea0003800000 */
.L_x_108:
[----:B------:R-:W-:Y:S01]  /*c800*/  R2UR UR4, R8 ;  /* 0x00000000080472ca */ /* 0x000fe200000e0000 */
[----:B------:R-:W-:Y:S01]  /*c810*/  ULDC.64 UR6, c[0x0][0x198] ;  /* 0x0000660000067ab9 */ /* 0x000fe20000000a00 */
[----:B------:R-:W-:Y:S01]  /*c820*/  R2UR UR9, R3 ;  /* 0x00000000030972ca */ /* 0x000fe200000e0000 */
[----:B------:R-:W-:Y:S01]  /*c830*/  UIADD3 UR6, UP0, UR6, 0x470, URZ ;  /* 0x0000047006067890 */ /* 0x000fe2000ff1e03f */
[----:B------:R-:W-:Y:S01]  /*c840*/  PLOP3.LUT P0, PT, PT, PT, PT, 0x80, 0x0 ;  /* 0x000000000000781c */ /* 0x000fe20003f0f070 */
[----:B------:R-:W-:Y:S01]  /*c850*/  UMOV UR14, 0x0 ;  /* 0x00000000000e7882 */ /* 0x000fe20000000000 */
[----:B------:R-:W-:Y:S01]  /*c860*/  SHF.L.U32 R17, R17, 0x7, RZ ;  /* 0x0000000711117819 */ /* 0x000fe200000006ff */
[----:B------:R-:W-:Y:S01]  /*c870*/  UIADD3.X UR7, URZ, UR7, URZ, UP0, !UPT ;  /* 0x000000073f077290 */ /* 0x000fe200087fe43f */
[----:B------:R-:W-:Y:S01]  /*c880*/  UMOV UR15, 0x14f00000 ;  /* 0x14f00000000f7882 */ /* 0x000fe20000000000 */
[----:B------:R-:W-:-:S04]  /*c890*/  UMOV UR10, URZ ;  /* 0x0000003f000a7c82 */ /* 0x000fc80008000000 */
[----:B------:R-:W-:Y:S02]  /*c8a0*/  ULEA UR4, UR4, UR38, 0xf ;  /* 0x0000002604047291 */ /* 0x000fe4000f8e783f */
[----:B------:R-:W-:Y:S02]  /*c8b0*/  UIADD3 UR9, UR9, 0x34850, URZ ;  /* 0x0003485009097890 */ /* 0x000fe4000fffe03f */
[----:B------:R-:W-:-:S12]  /*c8c0*/  UIADD3 UR8, UR4, 0x400, URZ ;  /* 0x0000040004087890 */ /* 0x000fd8000fffe03f */
.L_x_110:
[----:B------:R-:W-:-:S13]  /*c8d0*/  @P0 ELECT P1, URZ, PT ;  /* 0x00000000003f082f */ /* 0x000fda0003820000 */
[----:B------:R-:W-:Y:S01]  /*c8e0*/  @P1 R2UR UR13, R16 ;  /* 0x00000000100d12ca */ /* 0x000fe200000e0000 */
[----:B------:R-:W-:Y:S01]  /*c8f0*/  UMOV UR12, UR36 ;  /* 0x00000024000c7c82 */ /* 0x000fe20008000000 */
[----:B------:R-:W-:Y:S02]  /*c900*/  @P1 R2UR UR11, R17 ;  /* 0x00000000110b12ca */ /* 0x000fe400000e0000 */
[----:B------:R-:W-:Y:S02]  /*c910*/  @P1 PLOP3.LUT P0, PT, P1, PT, PT, 0x8, 0x0 ;  /* 0x000000000000181c */ /* 0x000fe40000f0e170 */
[----:B------:R-:W-:-:S09]  /*c920*/  PLOP3.LUT P1, PT, PT, PT, PT, 0x8, 0x0 ;  /* 0x000000000000781c */ /* 0x000fd20003f2e170 */
[----:B------:R2:W-:Y:S02]  /*c930*/  UTMALDG.4D [UR8], [UR6], desc[UR14] ;  /* 0x00000e08060075b4 */ /* 0x0005e40008019000 */
[----:B--2---:R-:W-:Y:S05]  /*c940*/  @P0 BRA.U.ANY `(.L_x_110) ;  /* 0xfffffffd00e00947 */ /* 0x004fea000393ffff */
[----:B------:R-:W-:Y:S01]  /*c950*/  PLOP3.LUT P0, PT, PT, PT, PT, 0x80, 0x0 ;  /* 0x000000000000781c */ /* 0x000fe20003f0f070 */
[----:B------:R-:W-:Y:S01]  /*c960*/  UIADD3 UR8, UR4, 0x4400, URZ ;  /* 0x0000440004087890 */ /* 0x000fe2000fffe03f */
[----:B------:R-:W-:Y:S02]  /*c970*/  UMOV UR5, 0x14f00000 ;  /* 0x14f0000000057882 */ /* 0x000fe40000000000 */
[----:B------:R-:W-:Y:S01]  /*c980*/  UMOV UR4, 0x0 ;  /* 0x0000000000047882 */ /* 0x000fe20000000000 */
[----:B------:R-:W-:-:S08]  /*c990*/  UMOV UR10, 0x40 ;  /* 0x00000040000a7882 */ /* 0x000fd00000000000 */
.L_x_111:
        /* <DEDUP_REMOVED lines=8> */
.L_x_105:
[----:B------:R-:W-:Y:S05]  /*ca20*/  BSYNC B0 ;  /* 0x0000000000007941 */ /* 0x000fea0003800000 */
.L_x_104:
[----:B-1----:R-:W-:Y:S02]  /*ca30*/  VIADD R0, R8, 0x1 ;  /* 0x0000000108007836 */ /* 0x002fe40000000000 */
[----:B------:R-:W-:-:S03]  /*ca40*/  IMAD.MOV.U32 R3, RZ, RZ, RZ ;  /* 0x000000ffff037224 */ /* 0x000fc600078e00ff */
[----:B------:R-:W-:-:S04]  /*ca50*/  ISETP.NE.AND P0, PT, R0, 0x2, PT ;  /* 0x000000020000780c */ /* 0x000fc80003f05270 */
[----:B------:R-:W-:Y:S02]  /*ca60*/  SEL R2, RZ, 0x1, P0 ;  /* 0x00000001ff027807 */ /* 0x000fe40000000000 */
[----:B------:R-:W-:Y:S02]  /*ca70*/  SEL R0, R0, RZ, P0 ;  /* 0x000000ff00007207 */ /* 0x000fe40000000000 */
[----:B------:R-:W-:-:S07]  /*ca80*/  LOP3.LUT R9, R9, R2, RZ, 0x3c, !PT ;  /* 0x0000000209097212 */ /* 0x000fce00078e3cff */
.L_x_38:
[----:B------:R-:W1:Y:S01]  /*ca90*/  S2R R5, SR_CgaCtaId ;  /* 0x0000000000057919 */ /* 0x000e620000008800 */
[----:B------:R-:W-:Y:S02]  /*caa0*/  MOV R2, 0x400 ;  /* 0x0000040000027802 */ /* 0x000fe40000000f00 */
[----:B------:R-:W-:Y:S02]  /*cab0*/  SHF.L.U32 R3, R3, 0x1f, RZ ;  /* 0x0000001f03037819 */ /* 0x000fe400000006ff */
[----:B-1----:R-:W-:-:S04]  /*cac0*/  LEA R2, R5, R2, 0x18 ;  /* 0x0000000205027211 */ /* 0x002fc800078ec0ff */
[----:B------:R-:W1:Y:S02]  /*cad0*/  SYNCS.PHASECHK.TRANS64.TRYWAIT P0, [R2+URZ+0x34820], R3 ;  /* 0x03482003020075a7 */ /* 0x000e64000800017f */
[----:B-1----:R-:W-:Y:S05]  /*cae0*/  @!P0 BRA `(.L_x_112) ;  /* 0x0000001000f08947 */ /* 0x002fea0003800000 */
.L_x_153:
[----:B------:R-:W-:-:S03]  /*caf0*/  UMOV UR4, 0xffffffff ;  /* 0xffffffff00047882 */ /* 0x000fc60000000000 */
[----:B------:R-:W-:Y:S05]  /*cb00*/  BRA.DIV UR4, `(.L_x_113) ;  /* 0x0000001204fc7947 */ /* 0x000fea000b800000 */
[----:B-1----:R-:W1:Y:S02]  /*cb10*/  S2R R3, SR_TID.X ;  /* 0x0000000000037919 */ /* 0x002e640000002100 */
[----:B-1----:R-:W-:-:S04]  /*cb20*/  SHF.R.U32.HI R3, RZ, 0x5, R3 ;  /* 0x00000005ff037819 */ /* 0x002fc80000011603 */
[----:B------:R-:W-:-:S05]  /*cb30*/  LOP3.LUT R3, R3, 0x3, RZ, 0xc0, !PT ;  /* 0x0000000303037812 */ /* 0x000fca00078ec0ff */
[----:B------:R1:W2:Y:S02]  /*cb40*/  SHFL.IDX PT, R14, R3, RZ, 0x1f ;  /* 0x00001fff030e7589 */ /* 0x0002a400000e0000 */
.L_x_156:
[----:B--2---:R-:W-:-:S13]  /*cb50*/  ISETP.NE.AND P0, PT, R14, RZ, PT ;  /* 0x000000ff0e00720c */ /* 0x004fda0003f05270 */
[----:B------:R-:W-:Y:S05]  /*cb60*/  @P0 BRA `(.L_x_10) ;  /* 0x0000000000880947 */ /* 0x000fea0003800000 */
[----:B------:R-:W-:-:S03]  /*cb70*/  UMOV UR4, 0xffffffff ;  /* 0xffffffff00047882 */ /* 0x000fc60000000000 */
[----:B------:R-:W-:Y:S05]  /*cb80*/  BRA.DIV UR4, `(.L_x_114) ;  /* 0x0000001604107947 */ /* 0x000fea000b800000 */
[----:B------:R-:W-:-:S13]  /*cb90*/  ELECT P6, URZ, PT ;  /* 0x00000000003f782f */ /* 0x000fda00038c0000 */
.L_x_159:
[----:B------:R-:W-:Y:S05]  /*cba0*/  @!P6 BRA `(.L_x_10) ;  /* 0x000000000078e947 */ /* 0x000fea0003800000 */
[----:B-1----:R-:W2:Y:S02]  /*cbb0*/  LDL.LU R3, [R1+0x14] ;  /* 0x0000140001037983 */ /* 0x002ea40000300800 */
[----:B--2---:R-:W-:-:S04]  /*cbc0*/  LOP3.LUT R3, R3, 0x2, RZ, 0xfc, !PT ;  /* 0x0000000203037812 */ /* 0x004fc800078efcff */
[----:B------:R-:W-:-:S13]  /*cbd0*/  ISETP.NE.AND P2, PT, R3, 0x3, PT ;  /* 0x000000030300780c */ /* 0x000fda0003f45270 */
[----:B------:R-:W-:Y:S05]  /*cbe0*/  @!P2 BRA `(.L_x_115) ;  /* 0x000000000004a947 */ /* 0x000fea0003800000 */
[----:B------:R-:W-:Y:S01]  /*cbf0*/  BPT.TRAP 0x1 ;  /* 0x000000040000795c */ /* 0x000fe20000300000 */
.L_x_115:
[----:B0-----:R-:W-:Y:S01]  /*cc00*/  IADD3 R7, R2, 0x34840, RZ ;  /* 0x0003484002077810 */ /* 0x001fe20007ffe0ff */
[----:B------:R-:W-:Y:S01]  /*cc10*/  VIADD R3, R0, 0x1 ;  /* 0x0000000100037836 */ /* 0x000fe20000000000 */
[----:B------:R-:W-:-:S03]  /*cc20*/  SHF.L.U32 R5, R9, 0x1f, RZ ;  /* 0x0000001f09057819 */ /* 0x000fc600000006ff */
[----:B------:R-:W-:Y:S01]  /*cc30*/  IMAD R6, R0, 0x8, R7 ;  /* 0x0000000800067824 */ /* 0x000fe200078e0207 */
[----:B------:R-:W-:-:S03]  /*cc40*/  ISETP.NE.AND P1, PT, R3, 0x2, PT ;  /* 0x000000020300780c */ /* 0x000fc60003f25270 */
[----:B------:R-:W0:Y:S01]  /*cc50*/  SYNCS.PHASECHK.TRANS64.TRYWAIT P0, [R6+URZ], R5 ;  /* 0x00000005060075a7 */ /* 0x000e22000800017f */
[----:B------:R-:W-:Y:S02]  /*cc60*/  SEL R4, RZ, 0x1, P1 ;  /* 0x00000001ff047807 */ /* 0x000fe40000800000 */
[----:B------:R-:W-:Y:S02]  /*cc70*/  SEL R8, R3, RZ, P1 ;  /* 0x000000ff03087207 */ /* 0x000fe40000800000 */
[----:B------:R-:W-:Y:S02]  /*cc80*/  LOP3.LUT R4, R9, R4, RZ, 0x3c, !PT ;  /* 0x0000000409047212 */ /* 0x000fe400078e3cff */
[----:B------:R-:W-:Y:S02]  /*cc90*/  LEA R3, R8, R7, 0x3 ;  /* 0x0000000708037211 */ /* 0x000fe400078e18ff */
[----:B------:R-:W-:Y:S01]  /*cca0*/  SHF.L.U32 R4, R4, 0x1f, RZ ;  /* 0x0000001f04047819 */ /* 0x000fe200000006ff */
[----:B0-----:R-:W-:Y:S06]  /*ccb0*/  @!P0 BRA `(.L_x_116) ;  /* 0x0000001000e48947 */ /* 0x001fec0003800000 */
.L_x_160:
[----:B------:R-:W1:Y:S02]  /*ccc0*/  SYNCS.PHASECHK.TRANS64.TRYWAIT P0, [R3+URZ], R4 ;  /* 0x00000004030075a7 */ /* 0x000e64000800017f */
[----:B-1----:R-:W-:Y:S05]  /*ccd0*/  @!P0 BRA `(.L_x_117) ;  /* 0x0000001000f08947 */ /* 0x002fea0003800000 */
.L_x_161:
[----:B------:R-:W-:Y:S05]  /*cce0*/  @!P2 BRA `(.L_x_118) ;  /* 0x000000000004a947 */ /* 0x000fea0003800000 */
[----:B------:R-:W-:Y:S01]  /*ccf0*/  BPT.TRAP 0x1 ;  /* 0x000000040000795c */ /* 0x000fe20000300000 */
.L_x_118:
[----:B-1----:R-:W-:-:S04]  /*cd00*/  VIADD R3, R2, 0x34860 ;  /* 0x0003486002037836 */ /* 0x002fc80000000000 */
[----:B------:R-:W-:-:S04]  /*cd10*/  IMAD R0, R0, 0x8, R3 ;  /* 0x0000000800007824 */ /* 0x000fc800078e0203 */
[----:B------:R-:W1:Y:S02]  /*cd20*/  SYNCS.PHASECHK.TRANS64.TRYWAIT P0, [R0+URZ], R5 ;  /* 0x00000005000075a7 */ /* 0x000e64000800017f */
[----:B-1----:R-:W-:Y:S05]  /*cd30*/  @!P0 BRA `(.L_x_119) ;  /* 0x0000001000ec8947 */ /* 0x002fea0003800000 */
.L_x_162:
[----:B------:R-:W-:-:S07]  /*cd40*/  LEA R3, R8, R3, 0x3 ;  /* 0x0000000308037211 */ /* 0x000fce00078e18ff */
.L_x_120:
[----:B--2---:R2:W3:Y:S02]  /*cd50*/  SYNCS.PHASECHK.TRANS64.TRYWAIT P0, [R3+URZ], R4 ;  /* 0x00000004030075a7 */ /* 0x0044e4000800017f */
[----:B---3--:R-:W-:Y:S05]  /*cd60*/  @!P0 NANOSLEEP.SYNCS 0x989680 ;  /* 0x009896800000895d */ /* 0x008fea0003900000 */
[----:B------:R-:W3:Y:S02]  /*cd70*/  @!P0 SYNCS.PHASECHK.TRANS64 P0, [R3+URZ], R4 ;  /* 0x00000004030085a7 */ /* 0x000ee4000800007f */
[----:B---3--:R-:W-:Y:S05]  /*cd80*/  @!P0 BRA `(.L_x_120) ;  /* 0xfffffffc00f08947 */ /* 0x008fea000383ffff */
.L_x_10:
[----:B------:R-:W-:Y:S05]  /*cd90*/  BSYNC B6 ;  /* 0x0000000000067941 */ /* 0x000fea0003800000 */
.L_x_7:
[----:B------:R-:W-:Y:S05]  /*cda0*/  EXIT ;  /* 0x000000000000794d */ /* 0x000fea0003800000 */
.L_x_14:
[----:B0-----:R-:W-:-:S04]  /*cdb0*/  IMAD.U32 R0, RZ, RZ, UR36 ;  /* 0x00000024ff007e24 */ /* 0x001fc8000f8e00ff */
[----:B------:R0:W1:Y:S03]  /*cdc0*/  SYNCS.PHASECHK.TRANS64.TRYWAIT P1, [R0+URZ+0x34800], R3 ;  /* 0x03480003000075a7 */ /* 0x000066000802017f */
[----:B-1----:R-:W-:Y:S05]  /*cdd0*/  @!P1 NANOSLEEP.SYNCS 0x989680 ;  /* 0x009896800000995d */ /* 0x002fea0003900000 */
[----:B------:R-:W1:Y:S02]  /*cde0*/  @!P1 SYNCS.PHASECHK.TRANS64 P1, [R0+URZ+0x34800], R3 ;  /* 0x03480003000095a7 */ /* 0x000e64000802007f */
[----:B-1----:R-:W-:Y:S05]  /*cdf0*/  @!P1 BRA `(.L_x_14) ;  /* 0xfffffffc00ec9947 */ /* 0x002fea000383ffff */
[----:B------:R-:W-:Y:S05]  /*ce00*/  BRA `(.L_x_121) ;  /* 0xffffff4400187947 */ /* 0x000fea000383ffff */
.L_x_18:
[----:B0-----:R-:W-:-:S04]  /*ce10*/  IMAD.U32 R0, RZ, RZ, UR36 ;  /* 0x00000024ff007e24 */ /* 0x001fc8000f8e00ff */
[----:B------:R0:W2:Y:S03]  /*ce20*/  SYNCS.PHASECHK.TRANS64.TRYWAIT P2, [R0+URZ+0x34830], R3 ;  /* 0x03483003000075a7 */ /* 0x0000a6000804017f */
[----:B--2---:R-:W-:Y:S05]  /*ce30*/  @!P2 NANOSLEEP.SYNCS 0x989680 ;  /* 0x009896800000a95d */ /* 0x004fea0003900000 */
[----:B------:R-:W2:Y:S02]  /*ce40*/  @!P2 SYNCS.PHASECHK.TRANS64 P2, [R0+URZ+0x34830], R3 ;  /* 0x034830030000a5a7 */ /* 0x000ea4000804007f */
[----:B--2---:R-:W-:Y:S05]  /*ce50*/  @!P2 BRA `(.L_x_18) ;  /* 0xfffffffc00eca947 */ /* 0x004fea000383ffff */
[----:B------:R-:W-:Y:S05]  /*ce60*/  BRA `(.L_x_17) ;  /* 0xffffff4400307947 */ /* 0x000fea000383ffff */
.L_x_23:
[----:B-1----:R-:W-:-:S04]  /*ce70*/  MOV R10, UR39 ;  /* 0x00000027000a7c02 */ /* 0x002fc80008000f00 */
[----:B------:R1:W2:Y:S03]  /*ce80*/  SYNCS.PHASECHK.TRANS64.TRYWAIT P2, [R10+URZ+0x34830], R9 ;  /* 0x034830090a0075a7 */ /* 0x0002a6000804017f */
[----:B--2---:R-:W-:Y:S05]  /*ce90*/  @!P2 NANOSLEEP.SYNCS 0x989680 ;  /* 0x009896800000a95d */ /* 0x004fea0003900000 */
[----:B------:R-:W2:Y:S02]  /*cea0*/  @!P2 SYNCS.PHASECHK.TRANS64 P2, [R10+URZ+0x34830], R9 ;  /* 0x034830090a00a5a7 */ /* 0x000ea4000804007f */
[----:B--2---:R-:W-:Y:S05]  /*ceb0*/  @!P2 BRA `(.L_x_23) ;  /* 0xfffffffc00eca947 */ /* 0x004fea000383ffff */
[----:B------:R-:W-:Y:S05]  /*cec0*/  BRA `(.L_x_22) ;  /* 0xffffff7000f87947 */ /* 0x000fea000383ffff */
.L_x_27:
[----:B01----:R-:W-:-:S04]  /*ced0*/  IMAD.U32 R9, RZ, RZ, UR7 ;  /* 0x00000007ff097e24 */ /* 0x003fc8000f8e00ff */
[----:B------:R0:W1:Y:S03]  /*cee0*/  SYNCS.PHASECHK.TRANS64.TRYWAIT P2, [R9+URZ+0x34850], R8 ;  /* 0x03485008090075a7 */ /* 0x000066000804017f */
[----:B-1----:R-:W-:Y:S05]  /*cef0*/  @!P2 NANOSLEEP.SYNCS 0x989680 ;  /* 0x009896800000a95d */ /* 0x002fea0003900000 */
[----:B------:R-:W1:Y:S02]  /*cf00*/  @!P2 SYNCS.PHASECHK.TRANS64 P2, [R9+URZ+0x34850], R8 ;  /* 0x034850080900a5a7 */ /* 0x000e64000804007f */
[----:B-1----:R-:W-:Y:S05]  /*cf10*/  @!P2 BRA `(.L_x_27) ;  /* 0xfffffffc00eca947 */ /* 0x002fea000383ffff */
[----:B------:R-:W-:Y:S05]  /*cf20*/  BRA `(.L_x_26) ;  /* 0xffffff7c00047947 */ /* 0x000fea000383ffff */
.L_x_32:
[----:B-1----:R1:W2:Y:S02]  /*cf30*/  SYNCS.PHASECHK.TRANS64.TRYWAIT P0, [R14+URZ+0x34850], R3 ;  /* 0x034850030e0075a7 */ /* 0x0022a4000800017f */
[----:B--2---:R-:W-:Y:S05]  /*cf40*/  @!P0 NANOSLEEP.SYNCS 0x989680 ;  /* 0x009896800000895d */ /* 0x004fea0003900000 */
[----:B------:R-:W2:Y:S02]  /*cf50*/  @!P0 SYNCS.PHASECHK.TRANS64 P0, [R14+URZ+0x34850], R3 ;  /* 0x034850030e0085a7 */ /* 0x000ea4000800007f */
[----:B--2---:R-:W-:Y:S05]  /*cf60*/  @!P0 BRA `(.L_x_32) ;  /* 0xfffffffc00f08947 */ /* 0x004fea000383ffff */
[----:B------:R-:W-:Y:S05]  /*cf70*/  BRA `(.L_x_31) ;  /* 0xffffff9c00d47947 */ /* 0x000fea000383ffff */
.L_x_43:
[----:B------:R-:W-:Y:S01]  /*cf80*/  IMAD.MOV.U32 R13, RZ, RZ, R0 ;  /* 0x000000ffff0d7224 */ /* 0x000fe200078e0000 */
[----:B------:R-:W-:Y:S01]  /*cf90*/  MOV R12, RZ ;  /* 0x000000ff000c7202 */ /* 0x000fe20000000f00 */
[----:B------:R-:W-:Y:S02]  /*cfa0*/  IMAD.MOV.U32 R11, RZ, RZ, 0x1f ;  /* 0x0000001fff0b7424 */ /* 0x000fe400078e00ff */
[----:B------:R-:W-:-:S07]  /*cfb0*/  IMAD.MOV.U32 R15, RZ, RZ, -0x1 ;  /* 0xffffffffff0f7424 */ /* 0x000fce00078e00ff */
[----:B------:R-:W-:Y:S05]  /*cfc0*/  WARPSYNC.COLLECTIVE R15, `(.L_x_122) ;  /* 0x000000000f087348 */ /* 0x000fea0003c00000 */
[----:B------:R0:W1:Y:S02]  /*cfd0*/  SHFL.IDX P6, R14, R13, R12, R11 ;  /* 0x0000000c0d0e7389 */ /* 0x00006400000c000b */
[----:B01----:R-:W-:Y:S01]  /*cfe0*/  ENDCOLLECTIVE ;  /* 0x000000000000791b */ /* 0x003fe20003800000 */
.L_x_122:
[----:B------:R-:W-:Y:S05]  /*cff0*/  BRA `(.L_x_123) ;  /* 0xffffffc800947947 */ /* 0x000fea000383ffff */
.L_x_45:
[----:B------:R-:W-:Y:S01]  /*d000*/  BSSY B0, `(.L_x_124) ;  /* 0x0000006000007945 */ /* 0x000fe20003800000 */
[----:B------:R-:W-:-:S07]  /*d010*/  MOV R15, 0xffffffff ;  /* 0xffffffff000f7802 */ /* 0x000fce0000000f00 */
[----:B0-----:R-:W-:Y:S05]  /*d020*/  WARPSYNC.COLLECTIVE R15, `(.L_x_125) ;  /* 0x000000000f0c7348 */ /* 0x001fea0003c00000 */
[----:B------:R-:W-:Y:S02]  /*d030*/  ELECT P6, UR62, PT ;  /* 0x00000000003e782f */ /* 0x000fe400038c0000 */
[----:B------:R-:W-:Y:S01]  /*d040*/  MOV R14, UR62 ;  /* 0x0000003e000e7c02 */ /* 0x000fe20008000f00 */
[----:B0-----:R-:W-:Y:S10]  /*d050*/  ENDCOLLECTIVE ;  /* 0x000000000000791b */ /* 0x001ff40003800000 */
.L_x_125:
[----:B------:R-:W-:Y:S05]  /*d060*/  BSYNC B0 ;  /* 0x0000000000007941 */ /* 0x000fea0003800000 */
.L_x_124:
[----:B------:R-:W-:Y:S05]  /*d070*/  BRA `(.L_x_126) ;  /* 0xffffffc800947947 */ /* 0x000fea000383ffff */
.L_x_47:
[----:B0-----:R-:W-:-:S04]  /*d080*/  IMAD.U32 R3, RZ, RZ, UR38 ;  /* 0x00000026ff037e24 */ /* 0x001fc8000f8e00ff */
[----:B------:R0:W1:Y:S03]  /*d090*/  SYNCS.PHASECHK.TRANS64.TRYWAIT P0, [R3+URZ+0x34840], R0 ;  /* 0x03484000030075a7 */ /* 0x000066000800017f */
[----:B-1----:R-:W-:Y:S05]  /*d0a0*/  @!P0 NANOSLEEP.SYNCS 0x989680 ;  /* 0x009896800000895d */ /* 0x002fea0003900000 */
[----:B------:R-:W1:Y:S02]  /*d0b0*/  @!P0 SYNCS.PHASECHK.TRANS64 P0, [R3+URZ+0x34840], R0 ;  /* 0x03484000030085a7 */ /* 0x000e64000800007f */
[----:B-1----:R-:W-:Y:S05]  /*d0c0*/  @!P0 BRA `(.L_x_47) ;  /* 0xfffffffc00ec8947 */ /* 0x002fea000383ffff */
[----:B------:R-:W-:Y:S05]  /*d0d0*/  BRA `(.L_x_127) ;  /* 0xffffffc800e87947 */ /* 0x000fea000383ffff */
.L_x_50:
[----:B------:R-:W-:Y:S01]  /*d0e0*/  MOV R13, R5 ;  /* 0x00000005000d7202 */ /* 0x000fe20000000f00 */
[----:B------:R-:W-:Y:S01]  /*d0f0*/  IMAD.MOV.U32 R12, RZ, RZ, RZ ;  /* 0x000000ffff0c7224 */ /* 0x000fe200078e00ff */
[----:B------:R-:W-:Y:S01]  /*d100*/  MOV R15, 0xffffffff ;  /* 0xffffffff000f7802 */ /* 0x000fe20000000f00 */
[----:B------:R-:W-:Y:S02]  /*d110*/  IMAD.MOV.U32 R11, RZ, RZ, 0x181f ;  /* 0x0000181fff0b7424 */ /* 0x000fe400078e00ff */
[----:B------:R-:W-:-:S07]  /*d120*/  IMAD R6, R9, 0x80, R6 ;  /* 0x0000008009067824 */ /* 0x000fce00078e0206 */
[----:B------:R-:W-:Y:S05]  /*d130*/  WARPSYNC.COLLECTIVE R15, `(.L_x_128) ;  /* 0x000000000f087348 */ /* 0x000fea0003c00000 */
[----:B------:R0:W1:Y:S02]  /*d140*/  SHFL.IDX P6, R14, R13, R12, R11 ;  /* 0x0000000c0d0e7389 */ /* 0x00006400000c000b */
[----:B01----:R-:W-:Y:S01]  /*d150*/  ENDCOLLECTIVE ;  /* 0x000000000000791b */ /* 0x003fe20003800000 */
.L_x_128:
[----:B------:R-:W-:Y:S02]  /*d160*/  VIADD R9, R6, 0x10 ;  /* 0x0000001006097836 */ /* 0x000fe40000000000 */
[----:B------:R-:W-:Y:S02]  /*d170*/  IMAD.MOV.U32 R13, RZ, RZ, R0 ;  /* 0x000000ffff0d7224 */ /* 0x000fe400078e0000 */
[----:B------:R-:W-:-:S07]  /*d180*/  IMAD.MOV.U32 R2, RZ, RZ, R14 ;  /* 0x000000ffff027224 */ /* 0x000fce00078e000e */
[----:B------:R-:W-:Y:S05]  /*d190*/  WARPSYNC.COLLECTIVE R15, `(.L_x_129) ;  /* 0x000000000f087348 */ /* 0x000fea0003c00000 */
[----:B------:R0:W1:Y:S02]  /*d1a0*/  SHFL.IDX P6, R14, R13, R12, R11 ;  /* 0x0000000c0d0e7389 */ /* 0x00006400000c000b */
[----:B01----:R-:W-:Y:S01]  /*d1b0*/  ENDCOLLECTIVE ;  /* 0x000000000000791b */ /* 0x003fe20003800000 */
.L_x_129:
[----:B------:R-:W-:Y:S02]  /*d1c0*/  ULDC UR4, c[0x0][0x288] ;  /* 0x0000a20000047ab9 */ /* 0x000fe40000000800 */
[----:B------:R-:W-:-:S05]  /*d1d0*/  IMAD R4, R8, UR4, RZ ;  /* 0x0000000408047c24 */ /* 0x000fca000f8e02ff */
[----:B------:R-:W-:Y:S01]  /*d1e0*/  ISETP.GE.AND P3, PT, R6, R4, PT ;  /* 0x000000040600720c */ /* 0x000fe20003f66270 */
[----:B------:R-:W-:Y:S01]  /*d1f0*/  IMAD.MOV.U32 R13, RZ, RZ, R5 ;  /* 0x000000ffff0d7224 */ /* 0x000fe200078e0005 */
[----:B------:R-:W-:-:S11]  /*d200*/  MOV R12, 0x1 ;  /* 0x00000001000c7802 */ /* 0x000fd60000000f00 */
[----:B------:R-:W-:Y:S02]  /*d210*/  @!P3 LEA R21, R7, UR38, 0x1 ;  /* 0x000000260715bc11 */ /* 0x000fe4000f8e08ff */
[----:B------:R-:W-:-:S07]  /*d220*/  MOV R3, R14 ;  /* 0x0000000e00037202 */ /* 0x000fce0000000f00 */
[----:B------:R-:W-:Y:S05]  /*d230*/  WARPSYNC.COLLECTIVE R15, `(.L_x_130) ;  /* 0x000000000f087348 */ /* 0x000fea0003c00000 */
[----:B------:R0:W1:Y:S02]  /*d240*/  SHFL.IDX P6, R14, R13, R12, R11 ;  /* 0x0000000c0d0e7389 */ /* 0x00006400000c000b */
[----:B01----:R-:W-:Y:S01]  /*d250*/  ENDCOLLECTIVE ;  /* 0x000000000000791b */ /* 0x003fe20003800000 */
.L_x_130:
[----:B------:R-:W-:-:S04]  /*d260*/  LOP3.LUT R3, R3, R2, RZ, 0x3c, !PT ;  /* 0x0000000203037212 */ /* 0x000fc800078e3cff */
[----:B------:R-:W-:-:S04]  /*d270*/  LOP3.LUT R2, R3, R2, RZ, 0x3c, !PT ;  /* 0x0000000203027212 */ /* 0x000fc800078e3cff */
[----:B------:R-:W-:Y:S01]  /*d280*/  LOP3.LUT R3, R3, R2, RZ, 0x3c, !PT ;  /* 0x0000000203037212 */ /* 0x000fe200078e3cff */
[----:B------:R-:W-:Y:S02]  /*d290*/  IMAD.MOV.U32 R13, RZ, RZ, R0 ;  /* 0x000000ffff0d7224 */ /* 0x000fe400078e0000 */
[----:B------:R-:W-:-:S05]  /*d2a0*/  @!P3 IMAD.WIDE.U32 R2, R10, 0x2, R2 ;  /* 0x000000020a02b825 */ /* 0x000fca00078e0002 */
[----:B------:R-:W-:Y:S01]  /*d2b0*/  @!PT LDS RZ, [RZ] ;  /* 0x00000000fffff984 */ /* 0x000fe20000000800 */
[----:B------:R-:W-:Y:S01]  /*d2c0*/  @!PT LDS RZ, [RZ] ;  /* 0x00000000fffff984 */ /* 0x000fe20000000800 */
[----:B------:R-:W-:Y:S01]  /*d2d0*/  @!PT LDS RZ, [RZ] ;  /* 0x00000000fffff984 */ /* 0x000fe20000000800 */
[----:B------:R0:W-:Y:S01]  /*d2e0*/  @!P3 LDGSTS.E.BYPASS.LTC128B.128 [R21+0x10400], desc[UR42][R2.64], !P2 ;  /* 0x104000000215bfae */ /* 0x0001e2000d101d6a */
[----:B------:R-:W-:-:S03]  /*d2f0*/  IMAD.MOV.U32 R8, RZ, RZ, R14 ;  /* 0x000000ffff087224 */ /* 0x000fc600078e000e */
[----:B------:R0:W-:Y:S04]  /*d300*/  @!P3 LDGSTS.E.BYPASS.LTC128B.128 [R21+0x14400], desc[UR42][R2.64+0x80], !P0 ;  /* 0x144000800215bfae */ /* 0x0001e8000c101d6a */
[----:B0-----:R-:W-:Y:S05]  /*d310*/  WARPSYNC.COLLECTIVE R15, `(.L_x_131) ;  /* 0x000000000f087348 */ /* 0x001fea0003c00000 */
[----:B------:R1:W2:Y:S02]  /*d320*/  SHFL.IDX P6, R14, R13, R12, R11 ;  /* 0x0000000c0d0e7389 */ /* 0x0002a400000c000b */
[----:B012---:R-:W-:Y:S01]  /*d330*/  ENDCOLLECTIVE ;  /* 0x000000000000791b */ /* 0x007fe20003800000 */
.L_x_131:
[----:B------:R-:W-:Y:S01]  /*d340*/  @!PT LDS RZ, [RZ] ;  /* 0x00000000fffff984 */ /* 0x000fe20000000800 */
[----:B------:R-:W-:Y:S01]  /*d350*/  @!PT LDS RZ, [RZ] ;  /* 0x00000000fffff984 */ /* 0x000fe20000000800 */
[----:B------:R-:W-:Y:S01]  /*d360*/  @!PT LDS RZ, [RZ] ;  /* 0x00000000fffff984 */ /* 0x000fe20000000800 */
[----:B------:R0:W-:Y:S01]  /*d370*/  @!P3 LDGSTS.E.BYPASS.LTC128B.128 [R21+0x18400], desc[UR42][R2.64+0x100], !P1 ;  /* 0x184001000215bfae */ /* 0x0001e2000c901d6a */
[----:B------:R-:W-:Y:S02]  /*d380*/  ISETP.GE.AND P3, PT, R9, R4, PT ;  /* 0x000000040900720c */ /* 0x000fe40003f66270 */
[----:B------:R-:W-:Y:S02]  /*d390*/  MOV R9, R8 ;  /* 0x0000000800097202 */ /* 0x000fe40000000f00 */
[----:B------:R-:W-:Y:S01]  /*d3a0*/  MOV R13, R5 ;  /* 0x00000005000d7202 */ /* 0x000fe20000000f00 */
[----:B------:R-:W-:Y:S02]  /*d3b0*/  IMAD.MOV.U32 R12, RZ, RZ, 0x2 ;  /* 0x00000002ff0c7424 */ /* 0x000fe400078e00ff */
[----:B0-----:R-:W-:-:S06]  /*d3c0*/  VIADD R3, R6, 0x20 ;  /* 0x0000002006037836 */ /* 0x001fcc0000000000 */
[----:B------:R-:W-:Y:S01]  /*d3d0*/  @!P3 LEA R20, R7, UR38, 0x1 ;  /* 0x000000260714bc11 */ /* 0x000fe2000f8e08ff */
[----:B------:R-:W-:-:S07]  /*d3e0*/  IMAD.MOV.U32 R8, RZ, RZ, R14 ;  /* 0x000000ffff087224 */ /* 0x000fce00078e000e */
[----:B------:R-:W-:Y:S05]  /*d3f0*/  WARPSYNC.COLLECTIVE R15, `(.L_x_132) ;  /* 0x000000000f087348 */ /* 0x000fea0003c00000 */
[----:B------:R0:W1:Y:S02]  /*d400*/  SHFL.IDX P6, R14, R13, R12, R11 ;  /* 0x0000000c0d0e7389 */ /* 0x00006400000c000b */
[----:B01----:R-:W-:Y:S01]  /*d410*/  ENDCOLLECTIVE ;  /* 0x000000000000791b */ /* 0x003fe20003800000 */
.L_x_132:
[----:B------:R-:W-:-:S05]  /*d420*/  @!P3 IMAD.WIDE.U32 R8, R10, 0x2, R8 ;  /* 0x000000020a08b825 */ /* 0x000fca00078e0008 */
[----:B------:R-:W-:Y:S01]  /*d430*/  @!PT LDS RZ, [RZ] ;  /* 0x00000000fffff984 */ /* 0x000fe20000000800 */
[----:B------:R-:W-:Y:S01]  /*d440*/  @!PT LDS RZ, [RZ] ;  /* 0x00000000fffff984 */ /* 0x000fe20000000800 */
[----:B------:R-:W-:Y:S01]  /*d450*/  @!PT LDS RZ, [RZ] ;  /* 0x00000000fffff984 */ /* 0x000fe20000000800 */
[----:B------:R0:W-:Y:S04]  /*d460*/  @!P3 LDGSTS.E.BYPASS.LTC128B.128 [R20+0x10c00], desc[UR42][R8.64], !P2 ;  /* 0x10c000000814bfae */ /* 0x0001e8000d101d6a */
[----:B------:R0:W-:Y:S01]  /*d470*/  @!P3 LDGSTS.E.BYPASS.LTC128B.128 [R20+0x14c00], desc[UR42][R8.64+0x80], !P0 ;  /* 0x14c000800814bfae */ /* 0x0001e2000c101d6a */
[----:B------:R-:W-:-:S03]  /*d480*/  MOV R13, R0 ;  /* 0x00000000000d7202 */ /* 0x000fc60000000f00 */
[----:B------:R0:W-:Y:S01]  /*d490*/  @!P3 LDGSTS.E.BYPASS.LTC128B.128 [R20+0x18c00], desc[UR42][R8.64+0x100], !P1 ;  /* 0x18c001000814bfae */ /* 0x0001e2000c901d6a */
[----:B------:R-:W-:Y:S01]  /*d4a0*/  ISETP.GE.AND P3, PT, R3, R4, PT ;  /* 0x000000040300720c */ /* 0x000fe20003f66270 */
[----:B------:R-:W-:-:S12]  /*d4b0*/  IMAD.MOV.U32 R2, RZ, RZ, R14 ;  /* 0x000000ffff027224 */ /* 0x000fd800078e000e */
[----:B0-----:R-:W-:Y:S05]  /*d4c0*/  WARPSYNC.COLLECTIVE R15, `(.L_x_133) ;  /* 0x000000000f087348 */ /* 0x001fea0003c00000 */
[----:B------:R1:W2:Y:S02]  /*d4d0*/  SHFL.IDX P6, R14, R13, R12, R11 ;  /* 0x0000000c0d0e7389 */ /* 0x0002a400000c000b */
[----:B012---:R-:W-:Y:S01]  /*d4e0*/  ENDCOLLECTIVE ;  /* 0x000000000000791b */ /* 0x007fe20003800000 */
.L_x_133:
[----:B------:R-:W-:Y:S01]  /*d4f0*/  IADD3 R9, R6, 0x30, RZ ;  /* 0x0000003006097810 */ /* 0x000fe20007ffe0ff */
[----:B------:R-:W-:Y:S01]  /*d500*/  IMAD.MOV.U32 R3, RZ, RZ, R2 ;  /* 0x000000ffff037224 */ /* 0x000fe200078e0002 */
[----:B------:R-:W-:Y:S01]  /*d510*/  @!P3 LEA R21, R7, UR38, 0x1 ;  /* 0x000000260715bc11 */ /* 0x000fe2000f8e08ff */
[----:B------:R-:W-:Y:S02]  /*d520*/  IMAD.MOV.U32 R13, RZ, RZ, R5 ;  /* 0x000000ffff0d7224 */ /* 0x000fe400078e0005 */
[----:B------:R-:W-:Y:S02]  /*d530*/  IMAD.MOV.U32 R12, RZ, RZ, 0x3 ;  /* 0x00000003ff0c7424 */ /* 0x000fe400078e00ff */
[----:B------:R-:W-:-:S07]  /*d540*/  IMAD.MOV.U32 R2, RZ, RZ, R14 ;  /* 0x000000ffff027224 */ /* 0x000fce00078e000e */
[----:B------:R-:W-:Y:S05]  /*d550*/  WARPSYNC.COLLECTIVE R15, `(.L_x_134) ;  /* 0x000000000f087348 */ /* 0x000fea0003c00000 */
[----:B------:R0:W1:Y:S02]  /*d560*/  SHFL.IDX P6, R14, R13, R12, R11 ;  /* 0x0000000c0d0e7389 */ /* 0x00006400000c000b */
[----:B01----:R-:W-:Y:S01]  /*d570*/  ENDCOLLECTIVE ;  /* 0x000000000000791b */ /* 0x003fe20003800000 */
.L_x_134:
[----:B------:R-:W-:-:S05]  /*d580*/  @!P3 IMAD.WIDE.U32 R2, R10, 0x2, R2 ;  /* 0x000000020a02b825 */ /* 0x000fca00078e0002 */
[----:B------:R-:W-:Y:S01]  /*d590*/  @!PT LDS RZ, [RZ] ;  /* 0x00000000fffff984 */ /* 0x000fe20000000800 */
[----:B------:R-:W-:Y:S01]  /*d5a0*/  @!PT LDS RZ, [RZ] ;  /* 0x00000000fffff984 */ /* 0x000fe20000000800 */
[----:B------:R-:W-:Y:S01]  /*d5b0*/  @!PT LDS RZ, [RZ] ;  /* 0x00000000fffff984 */ /* 0x000fe20000000800 */
[----:B------:R0:W-:Y:S04]  /*d5c0*/  @!P3 LDGSTS.E.BYPASS.LTC128B.128 [R21+0x11400], desc[UR42][R2.64], !P2 ;  /* 0x114000000215bfae */ /* 0x0001e8000d101d6a */
[----:B------:R0:W-:Y:S01]  /*d5d0*/  @!P3 LDGSTS.E.BYPASS.LTC128B.128 [R21+0x15400], desc[UR42][R2.64+0x80], !P0 ;  /* 0x154000800215bfae */ /* 0x0001e2000c101d6a */
[----:B------:R-:W-:-:S03]  /*d5e0*/  IMAD.MOV.U32 R13, RZ, RZ, R0 ;  /* 0x000000ffff0d7224 */ /* 0x000fc600078e0000 */
[----:B------:R0:W-:Y:S01]  /*d5f0*/  @!P3 LDGSTS.E.BYPASS.LTC128B.128 [R21+0x19400], desc[UR42][R2.64+0x100], !P1 ;  /* 0x194001000215bfae */ /* 0x0001e2000c901d6a */
[----:B------:R-:W-:Y:S02]  /*d600*/  ISETP.GE.AND P3, PT, R9, R4, PT ;  /* 0x000000040900720c */ /* 0x000fe40003f66270 */
[----:B------:R-:W-:-:S11]  /*d610*/  MOV R8, R14 ;  /* 0x0000000e00087202 */ /* 0x000fd60000000f00 */
[----:B0-----:R-:W-:Y:S05]  /*d620*/  WARPSYNC.COLLECTIVE R15, `(.L_x_135) ;  /* 0x000000000f087348 */ /* 0x001fea0003c00000 */
[----:B------:R1:W2:Y:S02]  /*d630*/  SHFL.IDX P6, R14, R13, R12, R11 ;  /* 0x0000000c0d0e7389 */ /* 0x0002a400000c000b */
[----:B012---:R-:W-:Y:S01]  /*d640*/  ENDCOLLECTIVE ;  /* 0x000000000000791b */ /* 0x007fe20003800000 */
.L_x_135:
[----:B------:R-:W-:Y:S02]  /*d650*/  VIADD R3, R6, 0x40 ;  /* 0x0000004006037836 */ /* 0x000fe40000000000 */
[----:B------:R-:W-:Y:S01]  /*d660*/  IMAD.MOV.U32 R9, RZ, RZ, R8 ;  /* 0x000000ffff097224 */ /* 0x000fe200078e0008 */
[----:B------:R-:W-:Y:S01]  /*d670*/  @!P3 LEA R20, R7, UR38, 0x1 ;  /* 0x000000260714bc11 */ /* 0x000fe2000f8e08ff */
[----:B------:R-:W-:Y:S01]  /*d680*/  IMAD.MOV.U32 R13, RZ, RZ, R5 ;  /* 0x000000ffff0d7224 */ /* 0x000fe200078e0005 */
[----:B------:R-:W-:Y:S02]  /*d690*/  MOV R12, 0x4 ;  /* 0x00000004000c7802 */ /* 0x000fe40000000f00 */
[----:B------:R-:W-:-:S07]  /*d6a0*/  MOV R8, R14 ;  /* 0x0000000e00087202 */ /* 0x000fce0000000f00 */
[----:B------:R-:W-:Y:S05]  /*d6b0*/  WARPSYNC.COLLECTIVE R15, `(.L_x_136) ;  /* 0x000000000f087348 */ /* 0x000fea0003c00000 */
[----:B------:R0:W1:Y:S02]  /*d6c0*/  SHFL.IDX P6, R14, R13, R12, R11 ;  /* 0x0000000c0d0e7389 */ /* 0x00006400000c000b */
[----:B01----:R-:W-:Y:S01]  /*d6d0*/  ENDCOLLECTIVE ;  /* 0x000000000000791b */ /* 0x003fe20003800000 */
.L_x_136:
        /* <DEDUP_REMOVED lines=8> */
[----:B------:R-:W-:Y:S01]  /*d760*/  ISETP.GE.AND P3, PT, R3, R4, PT ;  /* 0x000000040300720c */ /* 0x000fe20003f66270 */
[----:B------:R-:W-:-:S12]  /*d770*/  IMAD.MOV.U32 R2, RZ, RZ, R14 ;  /* 0x000000ffff027224 */ /* 0x000fd800078e000e */
[----:B0-----:R-:W-:Y:S05]  /*d780*/  WARPSYNC.COLLECTIVE R15, `(.L_x_137) ;  /* 0x000000000f087348 */ /* 0x001fea0003c00000 */
[----:B------:R1:W2:Y:S02]  /*d790*/  SHFL.IDX P6, R14, R13, R12, R11 ;  /* 0x0000000c0d0e7389 */ /* 0x0002a400000c000b */
[----:B012---:R-:W-:Y:S01]  /*d7a0*/  ENDCOLLECTIVE ;  /* 0x000000000000791b */ /* 0x007fe20003800000 */
.L_x_137:
[----:B------:R-:W-:Y:S01]  /*d7b0*/  VIADD R9, R6, 0x50 ;  /* 0x0000005006097836 */ /* 0x000fe20000000000 */
[----:B------:R-:W-:Y:S02]  /*d7c0*/  MOV R3, R2 ;  /* 0x0000000200037202 */ /* 0x000fe40000000f00 */
[----:B------:R-:W-:Y:S02]  /*d7d0*/  @!P3 LEA R21, R7, UR38, 0x1 ;  /* 0x000000260715bc11 */ /* 0x000fe4000f8e08ff */
[----:B------:R-:W-:Y:S01]  /*d7e0*/  MOV R13, R5 ;  /* 0x00000005000d7202 */ /* 0x000fe20000000f00 */
[----:B------:R-:W-:Y:S02]  /*d7f0*/  IMAD.MOV.U32 R12, RZ, RZ, 0x5 ;  /* 0x00000005ff0c7424 */ /* 0x000fe400078e00ff */
[----:B------:R-:W-:-:S07]  /*d800*/  IMAD.MOV.U32 R2, RZ, RZ, R14 ;  /* 0x000000ffff027224 */ /* 0x000fce00078e000e */
[----:B------:R-:W-:Y:S05]  /*d810*/  WARPSYNC.COLLECTIVE R15, `(.L_x_138) ;  /* 0x000000000f087348 */ /* 0x000fea0003c00000 */
[----:B------:R0:W1:Y:S02]  /*d820*/  SHFL.IDX P6, R14, R13, R12, R11 ;  /* 0x0000000c0d0e7389 */ /* 0x00006400000c000b */
[----:B01----:R-:W-:Y:S01]  /*d830*/  ENDCOLLECTIVE ;  /* 0x000000000000791b */ /* 0x003fe20003800000 */
.L_x_138:
        /* <DEDUP_REMOVED lines=13> */
.L_x_139:
        /* <DEDUP_REMOVED lines=9> */
.L_x_140:
        /* <DEDUP_REMOVED lines=13> */
.L_x_141:
[----:B------:R-:W-:Y:S01]  /*da70*/  IMAD.MOV.U32 R3, RZ, RZ, R2 ;  /* 0x000000ffff037224 */ /* 0x000fe200078e0002 */
[----:B------:R-:W-:Y:S01]  /*da80*/  @!P3 LEA R21, R7, UR38, 0x1 ;  /* 0x000000260715bc11 */ /* 0x000fe2000f8e08ff */
[----:B------:R-:W-:Y:S02]  /*da90*/  IMAD.MOV.U32 R13, RZ, RZ, R5 ;  /* 0x000000ffff0d7224 */ /* 0x000fe400078e0005 */
[----:B------:R-:W-:Y:S01]  /*daa0*/  IMAD.MOV.U32 R12, RZ, RZ, 0x7 ;  /* 0x00000007ff0c7424 */ /* 0x000fe200078e00ff */
[----:B------:R-:W-:-:S07]  /*dab0*/  MOV R2, R14 ;  /* 0x0000000e00027202 */ /* 0x000fce0000000f00 */
[----:B------:R-:W-:Y:S05]  /*dac0*/  WARPSYNC.COLLECTIVE R15, `(.L_x_142) ;  /* 0x000000000f087348 */ /* 0x000fea0003c00000 */
[----:B------:R0:W1:Y:S02]  /*dad0*/  SHFL.IDX P6, R14, R13, R12, R11 ;  /* 0x0000000c0d0e7389 */ /* 0x00006400000c000b */
[----:B01----:R-:W-:Y:S01]  /*dae0*/  ENDCOLLECTIVE ;  /* 0x000000000000791b */ /* 0x003fe20003800000 */
.L_x_142:
        /* <DEDUP_REMOVED lines=8> */
[----:B------:R-:W-:-:S07]  /*db70*/  MOV R8, R14 ;  /* 0x0000000e00087202 */ /* 0x000fce0000000f00 */
[----:B0-----:R-:W-:Y:S05]  /*db80*/  WARPSYNC.COLLECTIVE R15, `(.L_x_143) ;  /* 0x000000000f087348 */ /* 0x001fea0003c00000 */
[----:B------:R1:W2:Y:S02]  /*db90*/  SHFL.IDX P6, R14, R13, R12, R11 ;  /* 0x0000000c0d0e7389 */ /* 0x0002a400000c000b */
[----:B012---:R-:W-:Y:S01]  /*dba0*/  ENDCOLLECTIVE ;  /* 0x000000000000791b */ /* 0x007fe20003800000 */
.L_x_143:
[----:B------:R-:W-:Y:S05]  /*dbb0*/  BRA `(.L_x_144) ;  /* 0xffffffcc00547947 */ /* 0x000fea000383ffff */
.L_x_53:
[----:B-1----:R-:W-:-:S04]  /*dbc0*/  IMAD.U32 R3, RZ, RZ, UR38 ;  /* 0x00000026ff037e24 */ /* 0x002fc8000f8e00ff */
[----:B------:R1:W2:Y:S03]  /*dbd0*/  SYNCS.PHASECHK.TRANS64.TRYWAIT P0, [R3+URZ+0x34820], R2 ;  /* 0x03482002030075a7 */ /* 0x0002a6000800017f */
[----:B--2---:R-:W-:Y:S05]  /*dbe0*/  @!P0 NANOSLEEP.SYNCS 0x989680 ;  /* 0x009896800000895d */ /* 0x004fea0003900000 */
[----:B------:R-:W2:Y:S02]  /*dbf0*/  @!P0 SYNCS.PHASECHK.TRANS64 P0, [R3+URZ+0x34820], R2 ;  /* 0x03482002030085a7 */ /* 0x000ea4000800007f */
[----:B--2---:R-:W-:Y:S05]  /*dc00*/  @!P0 BRA `(.L_x_53) ;  /* 0xfffffffc00ec8947 */ /* 0x004fea000383ffff */
[----:B------:R-:W-:Y:S05]  /*dc10*/  BRA `(.L_x_145) ;  /* 0xffffffcc00ac7947 */ /* 0x000fea000383ffff */
.L_x_60:
[----:B-1----:R-:W-:-:S04]  /*dc20*/  MOV R3, UR38 ;  /* 0x0000002600037c02 */ /* 0x002fc80008000f00 */
[----:B------:R1:W2:Y:S03]  /*dc30*/  SYNCS.PHASECHK.TRANS64.TRYWAIT P0, [R3+URZ+0x34848], R2 ;  /* 0x03484802030075a7 */ /* 0x0002a6000800017f */
[----:B--2---:R-:W-:Y:S05]  /*dc40*/  @!P0 NANOSLEEP.SYNCS 0x989680 ;  /* 0x009896800000895d */ /* 0x004fea0003900000 */
[----:B------:R-:W2:Y:S02]  /*dc50*/  @!P0 SYNCS.PHASECHK.TRANS64 P0, [R3+URZ+0x34848], R2 ;  /* 0x03484802030085a7 */ /* 0x000ea4000800007f */
[----:B--2---:R-:W-:Y:S05]  /*dc60*/  @!P0 BRA `(.L_x_60) ;  /* 0xfffffffc00ec8947 */ /* 0x004fea000383ffff */
[----:B------:R-:W-:Y:S05]  /*dc70*/  BRA `(.L_x_146) ;  /* 0xffffffd000847947 */ /* 0x000fea000383ffff */
.L_x_67:
[----:B0-----:R-:W-:-:S04]  /*dc80*/  IMAD.U32 R3, RZ, RZ, UR38 ;  /* 0x00000026ff037e24 */ /* 0x001fc8000f8e00ff */
[----:B------:R0:W1:Y:S03]  /*dc90*/  SYNCS.PHASECHK.TRANS64.TRYWAIT P0, [R3+URZ+0x34860], R2 ;  /* 0x03486002030075a7 */ /* 0x000066000800017f */
[----:B-1----:R-:W-:Y:S05]  /*dca0*/  @!P0 NANOSLEEP.SYNCS 0x989680 ;  /* 0x009896800000895d */ /* 0x002fea0003900000 */
[----:B------:R-:W1:Y:S02]  /*dcb0*/  @!P0 SYNCS.PHASECHK.TRANS64 P0, [R3+URZ+0x34860], R2 ;  /* 0x03486002030085a7 */ /* 0x000e64000800007f */
[----:B-1----:R-:W-:Y:S05]  /*dcc0*/  @!P0 BRA `(.L_x_67) ;  /* 0xfffffffc00ec8947 */ /* 0x002fea000383ffff */
[----:B------:R-:W-:Y:S05]  /*dcd0*/  BRA `(.L_x_147) ;  /* 0xffffffd400587947 */ /* 0x000fea000383ffff */
.L_x_76:
[----:B--2---:R-:W-:-:S04]  /*dce0*/  IMAD.U32 R3, RZ, RZ, UR38 ;  /* 0x00000026ff037e24 */ /* 0x004fc8000f8e00ff */
[----:B------:R2:W3:Y:S03]  /*dcf0*/  SYNCS.PHASECHK.TRANS64.TRYWAIT P0, [R3+URZ+0x34840], R2 ;  /* 0x03484002030075a7 */ /* 0x0004e6000800017f */
[----:B---3--:R-:W-:Y:S05]  /*dd00*/  @!P0 NANOSLEEP.SYNCS 0x989680 ;  /* 0x009896800000895d */ /* 0x008fea0003900000 */
[----:B------:R-:W3:Y:S02]  /*dd10*/  @!P0 SYNCS.PHASECHK.TRANS64 P0, [R3+URZ+0x34840], R2 ;  /* 0x03484002030085a7 */ /* 0x000ee4000800007f */
[----:B---3--:R-:W-:Y:S05]  /*dd20*/  @!P0 BRA `(.L_x_76) ;  /* 0xfffffffc00ec8947 */ /* 0x008fea000383ffff */
[----:B------:R-:W-:Y:S05]  /*dd30*/  BRA `(.L_x_148) ;  /* 0xffffffd8007c7947 */ /* 0x000fea000383ffff */
.L_x_83:
[----:B0-----:R-:W-:-:S04]  /*dd40*/  MOV R3, UR38 ;  /* 0x0000002600037c02 */ /* 0x001fc80008000f00 */
[----:B------:R0:W1:Y:S03]  /*dd50*/  SYNCS.PHASECHK.TRANS64.TRYWAIT P0, [R3+URZ+0x34868], R2 ;  /* 0x03486802030075a7 */ /* 0x000066000800017f */
[----:B-1----:R-:W-:Y:S05]  /*dd60*/  @!P0 NANOSLEEP.SYNCS 0x989680 ;  /* 0x009896800000895d */ /* 0x002fea0003900000 */
[----:B------:R-:W1:Y:S02]  /*dd70*/  @!P0 SYNCS.PHASECHK.TRANS64 P0, [R3+URZ+0x34868], R2 ;  /* 0x03486802030085a7 */ /* 0x000e64000800007f */
[----:B-1----:R-:W-:Y:S05]  /*dd80*/  @!P0 BRA `(.L_x_83) ;  /* 0xfffffffc00ec8947 */ /* 0x002fea000383ffff */
[----:B------:R-:W-:Y:S05]  /*dd90*/  BRA `(.L_x_149) ;  /* 0xffffffdc00507947 */ /* 0x000fea000383ffff */
.L_x_92:
[----:B--2---:R-:W-:-:S04]  /*dda0*/  IMAD.U32 R3, RZ, RZ, UR38 ;  /* 0x00000026ff037e24 */ /* 0x004fc8000f8e00ff */
[----:B------:R2:W3:Y:S03]  /*ddb0*/  SYNCS.PHASECHK.TRANS64.TRYWAIT P0, [R3+URZ+0x34848], R2 ;  /* 0x03484802030075a7 */ /* 0x0004e6000800017f */
[----:B---3--:R-:W-:Y:S05]  /*ddc0*/  @!P0 NANOSLEEP.SYNCS 0x989680 ;  /* 0x009896800000895d */ /* 0x008fea0003900000 */
[----:B------:R-:W3:Y:S02]  /*ddd0*/  @!P0 SYNCS.PHASECHK.TRANS64 P0, [R3+URZ+0x34848], R2 ;  /* 0x03484802030085a7 */ /* 0x000ee4000800007f */
[----:B---3--:R-:W-:Y:S05]  /*dde0*/  @!P0 BRA `(.L_x_92) ;  /* 0xfffffffc00ec8947 */ /* 0x008fea000383ffff */
[----:B------:R-:W-:Y:S05]  /*ddf0*/  BRA `(.L_x_150) ;  /* 0xffffffe0008c7947 */ /* 0x000fea000383ffff */
.L_x_99:
[----:B-1----:R-:W-:-:S04]  /*de00*/  IMAD.U32 R3, RZ, RZ, UR38 ;  /* 0x00000026ff037e24 */ /* 0x002fc8000f8e00ff */
[----:B------:R1:W2:Y:S03]  /*de10*/  SYNCS.PHASECHK.TRANS64.TRYWAIT P0, [R3+URZ+0x34860], R2 ;  /* 0x03486002030075a7 */ /* 0x0002a6000800017f */
[----:B--2---:R-:W-:Y:S05]  /*de20*/  @!P0 NANOSLEEP.SYNCS 0x989680 ;  /* 0x009896800000895d */ /* 0x004fea0003900000 */
[----:B------:R-:W2:Y:S02]  /*de30*/  @!P0 SYNCS.PHASECHK.TRANS64 P0, [R3+URZ+0x34860], R2 ;  /* 0x03486002030085a7 */ /* 0x000ea4000800007f */
[----:B--2---:R-:W-:Y:S05]  /*de40*/  @!P0 BRA `(.L_x_99) ;  /* 0xfffffffc00ec8947 */ /* 0x004fea000383ffff */
[----:B------:R-:W-:Y:S05]  /*de50*/  BRA `(.L_x_151) ;  /* 0xffffffe4005c7947 */ /* 0x000fea000383ffff */
.L_x_107:
[----:B-1----:R1:W2:Y:S02]  /*de60*/  SYNCS.PHASECHK.TRANS64.TRYWAIT P0, [R3+URZ+0x34860], R0 ;  /* 0x03486000030075a7 */ /* 0x0022a4000800017f */
[----:B--2---:R-:W-:Y:S05]  /*de70*/  @!P0 NANOSLEEP.SYNCS 0x989680 ;  /* 0x009896800000895d */ /* 0x004fea0003900000 */
[----:B------:R-:W2:Y:S02]  /*de80*/  @!P0 SYNCS.PHASECHK.TRANS64 P0, [R3+URZ+0x34860], R0 ;  /* 0x03486000030085a7 */ /* 0x000ea4000800007f */
[----:B--2---:R-:W-:Y:S05]  /*de90*/  @!P0 BRA `(.L_x_107) ;  /* 0xfffffffc00f08947 */ /* 0x004fea000383ffff */
[----:B------:R-:W-:Y:S05]  /*dea0*/  BRA `(.L_x_152) ;  /* 0xffffffe8002c7947 */ /* 0x000fea000383ffff */
.L_x_112:
[----:B-1----:R1:W2:Y:S02]  /*deb0*/  SYNCS.PHASECHK.TRANS64.TRYWAIT P0, [R2+URZ+0x34820], R3 ;  /* 0x03482003020075a7 */ /* 0x0022a4000800017f */
[----:B--2---:R-:W-:Y:S05]  /*dec0*/  @!P0 NANOSLEEP.SYNCS 0x989680 ;  /* 0x009896800000895d */ /* 0x004fea0003900000 */
[----:B------:R-:W2:Y:S02]  /*ded0*/  @!P0 SYNCS.PHASECHK.TRANS64 P0, [R2+URZ+0x34820], R3 ;  /* 0x03482003020085a7 */ /* 0x000ea4000800007f */
[----:B--2---:R-:W-:Y:S05]  /*dee0*/  @!P0 BRA `(.L_x_112) ;  /* 0xfffffffc00f08947 */ /* 0x004fea000383ffff */
[----:B------:R-:W-:Y:S05]  /*def0*/  BRA `(.L_x_153) ;  /* 0xffffffe800fc7947 */ /* 0x000fea000383ffff */
.L_x_113:
[----:B------:R-:W2:Y:S01]  /*df00*/  S2R R4, SR_TID.X ;  /* 0x0000000000047919 */ /* 0x000ea20000002100 */
[----:B------:R-:W-:Y:S01]  /*df10*/  BSSY B0, `(.L_x_154) ;  /* 0x000000a000007945 */ /* 0x000fe20003800000 */
[----:B------:R-:W-:Y:S01]  /*df20*/  IMAD.MOV.U32 R12, RZ, RZ, RZ ;  /* 0x000000ffff0c7224 */ /* 0x000fe200078e00ff */
[----:B------:R-:W-:Y:S01]  /*df30*/  MOV R15, 0xffffffff ;  /* 0xffffffff000f7802 */ /* 0x000fe20000000f00 */
[----:B0-----:R-:W-:Y:S01]  /*df40*/  IMAD.MOV.U32 R11, RZ, RZ, 0x1f ;  /* 0x0000001fff0b7424 */ /* 0x001fe200078e00ff */
[----:B--2---:R-:W-:-:S04]  /*df50*/  SHF.R.U32.HI R4, RZ, 0x5, R4 ;  /* 0x00000005ff047819 */ /* 0x004fc80000011604 */
[----:B------:R-:W-:-:S04]  /*df60*/  LOP3.LUT R4, R4, 0x3, RZ, 0xc0, !PT ;  /* 0x0000000304047812 */ /* 0x000fc800078ec0ff */
[----:B------:R-:W-:-:S07]  /*df70*/  MOV R13, R4 ;  /* 0x00000004000d7202 */ /* 0x000fce0000000f00 */
[----:B-1----:R-:W-:Y:S05]  /*df80*/  WARPSYNC.COLLECTIVE R15, `(.L_x_155) ;  /* 0x000000000f087348 */ /* 0x002fea0003c00000 */
[----:B------:R0:W2:Y:S02]  /*df90*/  SHFL.IDX P6, R14, R13, R12, R11 ;  /* 0x0000000c0d0e7389 */ /* 0x0000a400000c000b */
[----:B012---:R-:W-:Y:S01]  /*dfa0*/  ENDCOLLECTIVE ;  /* 0x000000000000791b */ /* 0x007fe20003800000 */
.L_x_155:
[----:B------:R-:W-:Y:S05]  /*dfb0*/  BSYNC B0 ;  /* 0x0000000000007941 */ /* 0x000fea0003800000 */
.L_x_154:
[----:B------:R-:W-:Y:S05]  /*dfc0*/  BRA `(.L_x_156) ;  /* 0xffffffe800e07947 */ /* 0x000fea000383ffff */
.L_x_114:
[----:B------:R-:W-:Y:S01]  /*dfd0*/  BSSY B0, `(.L_x_157) ;  /* 0x0000006000007945 */ /* 0x000fe20003800000 */
[----:B------:R-:W-:-:S07]  /*dfe0*/  IMAD.MOV.U32 R15, RZ, RZ, -0x1 ;  /* 0xffffffffff0f7424 */ /* 0x000fce00078e00ff */
[----:B01----:R-:W-:Y:S05]  /*dff0*/  WARPSYNC.COLLECTIVE R15, `(.L_x_158) ;  /* 0x000000000f0c7348 */ /* 0x003fea0003c00000 */
[----:B------:R-:W-:Y:S02]  /*e000*/  ELECT P6, UR62, PT ;  /* 0x00000000003e782f */ /* 0x000fe400038c0000 */
[----:B------:R-:W-:Y:S01]  /*e010*/  MOV R14, UR62 ;  /* 0x0000003e000e7c02 */ /* 0x000fe20008000f00 */
[----:B01----:R-:W-:Y:S10]  /*e020*/  ENDCOLLECTIVE ;  /* 0x000000000000791b */ /* 0x003ff40003800000 */
.L_x_158:
[----:B------:R-:W-:Y:S05]  /*e030*/  BSYNC B0 ;  /* 0x0000000000007941 */ /* 0x000fea0003800000 */
.L_x_157:
[----:B------:R-:W-:Y:S05]  /*e040*/  BRA `(.L_x_159) ;  /* 0xffffffe800d47947 */ /* 0x000fea000383ffff */
.L_x_116:
[----:B0-----:R0:W1:Y:S02]  /*e050*/  SYNCS.PHASECHK.TRANS64.TRYWAIT P0, [R6+URZ], R5 ;  /* 0x00000005060075a7 */ /* 0x001064000800017f */
[----:B-1----:R-:W-:Y:S05]  /*e060*/  @!P0 NANOSLEEP.SYNCS 0x989680 ;  /* 0x009896800000895d */ /* 0x002fea0003900000 */
[----:B------:R-:W1:Y:S02]  /*e070*/  @!P0 SYNCS.PHASECHK.TRANS64 P0, [R6+URZ], R5 ;  /* 0x00000005060085a7 */ /* 0x000e64000800007f */
[----:B-1----:R-:W-:Y:S05]  /*e080*/  @!P0 BRA `(.L_x_116) ;  /* 0xfffffffc00f08947 */ /* 0x002fea000383ffff */
[----:B------:R-:W-:Y:S05]  /*e090*/  BRA `(.L_x_160) ;  /* 0xffffffec00087947 */ /* 0x000fea000383ffff */
.L_x_117:
[----:B-1----:R1:W2:Y:S02]  /*e0a0*/  SYNCS.PHASECHK.TRANS64.TRYWAIT P0, [R3+URZ], R4 ;  /* 0x00000004030075a7 */ /* 0x0022a4000800017f */
[----:B--2---:R-:W-:Y:S05]  /*e0b0*/  @!P0 NANOSLEEP.SYNCS 0x989680 ;  /* 0x009896800000895d */ /* 0x004fea0003900000 */
[----:B------:R-:W2:Y:S02]  /*e0c0*/  @!P0 SYNCS.PHASECHK.TRANS64 P0, [R3+URZ], R4 ;  /* 0x00000004030085a7 */ /* 0x000ea4000800007f */
[----:B--2---:R-:W-:Y:S05]  /*e0d0*/  @!P0 BRA `(.L_x_117) ;  /* 0xfffffffc00f08947 */ /* 0x004fea000383ffff */
[----:B------:R-:W-:Y:S05]  /*e0e0*/  BRA `(.L_x_161) ;  /* 0xffffffe800fc7947 */ /* 0x000fea000383ffff */
.L_x_119:
[----:B-1----:R1:W2:Y:S02]  /*e0f0*/  SYNCS.PHASECHK.TRANS64.TRYWAIT P0, [R0+URZ], R5 ;  /* 0x00000005000075a7 */ /* 0x0022a4000800017f */
[----:B--2---:R-:W-:Y:S05]  /*e100*/  @!P0 NANOSLEEP.SYNCS 0x989680 ;  /* 0x009896800000895d */ /* 0x004fea0003900000 */
[----:B------:R-:W2:Y:S02]  /*e110*/  @!P0 SYNCS.PHASECHK.TRANS64 P0, [R0+URZ], R5 ;  /* 0x00000005000085a7 */ /* 0x000ea4000800007f */
[----:B--2---:R-:W-:Y:S05]  /*e120*/  @!P0 BRA `(.L_x_119) ;  /* 0xfffffffc00f08947 */ /* 0x004fea000383ffff */
[----:B------:R-:W-:Y:S05]  /*e130*/  BRA `(.L_x_162) ;  /* 0xffffffec00007947 */ /* 0x000fea000383ffff */
.L_x_163:
[----:B------:R-:W-:-:S00]  /*e140*/  BRA `(.L_x_163) ;  /* 0xfffffffc00fc7947 */ /* 0x000fc0000383ffff */
[----:B------:R-:W-:-:S00]  /*e150*/  NOP ;  /* 0x0000000000007918 */ /* 0x000fc00000000000 */
        /* <DEDUP_REMOVED lines=10> */
.L_x_2980:


//--------------------- .text._ZN7cutlass13device_kernelIN5flash11enable_sm90INS1_16FlashAttnFwdSm90INS1_25CollectiveMainloopFwdSm90ILi2EN4cute5tupleIJNS5_1CILi1EEES8_S8_EEENS6_IJNS7_ILi128EEESA_NS7_ILi192EEEEEELi128ENS_6half_tEfNS_4arch4Sm90ELb0ELb0ELb1ELb1ELb0ELb0ELb0ELb1ELb1ELb1ELb1ELb0EEENS1_21CollectiveEpilogueFwdINS6_IJSA_SA_SA_EEES9_SD_SF_Li256ELb1ELb1ELb1ELb0EEENS1_36VarlenDynamicPersistentTileSchedulerILi128ELi128ELi256ELi128ELb1ELb1ELb1ELb0ELb1ELb1EEEEEEEEEvNT_6ParamsE --------------------------
	.section	.text._ZN7cutlass13device_kernelIN5flash11enable_sm90INS1_16FlashAttnFwdSm90INS1_25CollectiveMainloopFwdSm90ILi2EN4cute5tupleIJNS5_1CILi1EEES8_S8_EEENS6_IJNS7_ILi128EEESA_NS7_ILi192EEEEEELi128ENS_6half_tEfNS_4arch4Sm90ELb0ELb0ELb1ELb1ELb0ELb0ELb0ELb1ELb1ELb1ELb1ELb0EEENS1_21CollectiveEpilogueFwdINS6_IJSA_SA_SA_EEES9_SD_SF_Li256ELb1ELb1ELb1ELb0EEENS1_36VarlenDynamicPersistentTileSchedulerILi128ELi128ELi256ELi128ELb1ELb1ELb1ELb0ELb1ELb1EEEEEEEEEvNT_6ParamsE,"ax",@progbits
	.align	128
.text._ZN7cutlass13device_kernelIN5flash11enable_sm90INS1_16FlashAttnFwdSm90INS1_25CollectiveMainloopFwdSm90ILi2EN4cute5tupleIJNS5_1CILi1EEES8_S8_EEENS6_IJNS7_ILi128EEESA_NS7_ILi192EEEEEELi128ENS_6half_tEfNS_4arch4Sm90ELb0ELb0ELb1ELb1ELb0ELb0ELb0ELb1ELb1ELb1ELb1ELb0EEENS1_21CollectiveEpilogueFwdINS6_IJSA_SA_SA_EEES9_SD_SF_Li256ELb1ELb1ELb1ELb0EEENS1_36VarlenDynamicPersistentTileSchedulerILi128ELi128ELi256ELi128ELb1ELb1ELb1ELb0ELb1ELb1EEEEEEEEEvNT_6ParamsE:
        .type           _ZN7cutlass13device_kernelIN5flash11enable_sm90INS1_16FlashAttnFwdSm90INS1_25CollectiveMainloopFwdSm90ILi2EN4cute5tupleIJNS5_1CILi1EEES8_S8_EEENS6_IJNS7_ILi128EEESA_NS7_ILi192EEEEEELi128ENS_6half_tEfNS_4arch4Sm90ELb0ELb0ELb1ELb1ELb0ELb0ELb0ELb1ELb1ELb1ELb1ELb0EEENS1_21CollectiveEpilogueFwdINS6_IJSA_SA_SA_EEES9_SD_SF_Li256ELb1ELb1ELb1ELb0EEENS1_36VarlenDynamicPersistentTileSchedulerILi128ELi128ELi256ELi128ELb1ELb1ELb1ELb0ELb1ELb1EEEEEEEEEvNT_6ParamsE,@function
        .size           _ZN7cutlass13device_kernelIN5flash11enable_sm90INS1_16FlashAttnFwdSm90INS1_25CollectiveMainloopFwdSm90ILi2EN4cute5tupleIJNS5_1CILi1EEES8_S8_EEENS6_IJNS7_ILi128EEESA_NS7_ILi192EEEEEELi128ENS_6half_tEfNS_4arch4Sm90ELb0ELb0ELb1ELb1ELb0ELb0ELb0ELb1ELb1ELb1ELb1ELb0EEENS1_21CollectiveEpilogueFwdINS6_IJSA_SA_SA_EEES9_SD_SF_Li256ELb1ELb1ELb1ELb0EEENS1_36VarlenDynamicPersistentTileSchedulerILi128ELi128ELi256ELi128ELb1ELb1ELb1ELb0ELb1ELb1EEEEEEEEEvNT_6ParamsE,(.L_x_2981 - _ZN7cutlass13device_kernelIN5flash11enable_sm90INS1_16FlashAttnFwdSm90INS1_25CollectiveMainloopFwdSm90ILi2EN4cute5tupleIJNS5_1CILi1EEES8_S8_EEENS6_IJNS7_ILi128EEESA_NS7_ILi192EEEEEELi128ENS_6half_tEfNS_4arch4Sm90ELb0ELb0ELb1ELb1ELb0ELb0ELb0ELb1ELb1ELb1ELb1ELb0EEENS1_21CollectiveEpilogueFwdINS6_IJSA_SA_SA_EEES9_SD_SF_Li256ELb1ELb1ELb1ELb0EEENS1_36VarlenDynamicPersistentTileSchedulerILi128ELi128ELi256ELi128ELb1ELb1ELb1ELb0ELb1ELb1EEEEEEEEEvNT_6ParamsE)
        .other          _ZN7cutlass13device_kernelIN5flash11enable_sm90INS1_16FlashAttnFwdSm90INS1_25CollectiveMainloopFwdSm90ILi2EN4cute5tupleIJNS5_1CILi1EEES8_S8_EEENS6_IJNS7_ILi128EEESA_NS7_ILi192EEEEEELi128ENS_6half_tEfNS_4arch4Sm90ELb0ELb0ELb1ELb1ELb0ELb0ELb0ELb1ELb1ELb1ELb1ELb0EEENS1_21CollectiveEpilogueFwdINS6_IJSA_SA_SA_EEES9_SD_SF_Li256ELb1ELb1ELb1ELb0EEENS1_36VarlenDynamicPersistentTileSchedulerILi128ELi128ELi256ELi128ELb1ELb1ELb1ELb0ELb1ELb1EEEEEEEEEvNT_6ParamsE,@"STO_CUDA_ENTRY STV_DEFAULT"
_ZN7cutlass13device_kernelIN5flash11enable_sm90INS1_16FlashAttnFwdSm90INS1_25CollectiveMainloopFwdSm90ILi2EN4cute5tupleIJNS5_1CILi1EEES8_S8_EEENS6_IJNS7_ILi128EEESA_NS7_ILi192EEEEEELi128ENS_6half_tEfNS_4arch4Sm90ELb0ELb0ELb1ELb1ELb0ELb0ELb0ELb1ELb1ELb1ELb1ELb0EEENS1_21CollectiveEpilogueFwdINS6_IJSA_SA_SA_EEES9_SD_SF_Li256ELb1ELb1ELb1ELb0EEENS1_36VarlenDynamicPersistentTileSchedulerILi128ELi128ELi256ELi128ELb1ELb1ELb1ELb0ELb1ELb1EEEEEEEEEvNT_6ParamsE:
        /* <DEDUP_REMOVED lines=17> */
.L_x_165:
[----:B------:R-:W-:Y:S05]  /*0110*/  BSYNC B0 ;  /* 0x0000000000007941 */ /* 0x000fea0003800000 */
.L_x_164:
        /* <DEDUP_REMOVED lines=40> */
.L_x_166:
        /* <DEDUP_REMOVED lines=22> */
.L_x_167:
        /* <DEDUP_REMOVED lines=18> */
.L_x_168:
        /* <DEDUP_REMOVED lines=22> */
.L_x_169:
        /* <DEDUP_REMOVED lines=22> */
.L_x_170:
[----:B0-----:R-:W-:Y:S01]  /*08e0*/  ISETP.NE.AND P0, PT, R2, RZ, PT ;  /* 0x000000ff0200720c */ /* 0x001fe20003f05270 */
[----:B------:R-:W-:Y:S01]  /*08f0*/  IMAD.MOV.U32 R2, RZ, RZ, 0x1 ;  /* 0x00000001ff027424 */ /* 0x000fe200078e00ff */
[----:B------:R-:W-:Y:S01]  /*0900*/  NOP ;  /* 0x0000000000007918 */ /* 0x000fe20000000000 */
[----:B------:R-:W-:-:S03]  /*0910*/  ULDC.64 UR40, c[0x0][0x208] ;  /* 0x0000820000287ab9 */ /* 0x000fc60000000a00 */
[----:B------:R-:W-:-:S05]  /*0920*/  SEL R2, R2, 0x2, !P0 ;  /* 0x0000000202027807 */ /* 0x000fca0004000000 */
[----:B------:R0:W-:Y:S01]  /*0930*/  STL [R1+0x60], R2 ;  /* 0x0000600201007387 */ /* 0x0001e20000100800 */
[----:B-123--:R-:W-:Y:S06]  /*0940*/  BAR.SYNC.DEFER_BLOCKING 0x0 ;  /* 0x0000000000007b1d */ /* 0x00efec0000010000 */
[----:B------:R-:W-:Y:S05]  /*0950*/  @!P0 BRA `(.L_x_171) ;  /* 0x000000a000ac8947 */ /* 0x000fea0003800000 */
.L_x_172:
[----:B------:R-:W-:-:S08]  /*0960*/  NOP ;  /* 0x0000000000007918 */ /* 0x000fd00000000000 */
[----:B------:R-:W1:Y:S02]  /*0970*/  USETMAXREG.TRY_ALLOC.CTAPOOL UP0, 0xf0 ;  /* 0x000000f0000079c8 */ /* 0x000e640008000600 */
[----:B-1----:R-:W-:-:S13]  /*0980*/  PLOP3.LUT P0, PT, PT, PT, UP0, 0x80, 0x0 ;  /* 0x000000000000781c */ /* 0x002fda0003f0f008 */
[----:B------:R-:W-:Y:S05]  /*0990*/  @!P0 BRA `(.L_x_172) ;  /* 0xfffffffc00f08947 */ /* 0x000fea000383ffff */
[----:B------:R-:W1:Y:S08]  /*09a0*/  S2UR UR5, SR_CgaCtaId ;  /* 0x00000000000579c3 */ /* 0x000e700000008800 */
[----:B------:R-:W-:Y:S06]  /*09b0*/  BAR.ARV 0x8, 0x180 ;  /* 0x0206000000007b1d */ /* 0x000fec0000002000 */
[----:B------:R-:W-:-:S02]  /*09c0*/  UMOV UR4, 0x400 ;  /* 0x0000040000047882 */ /* 0x000fc40000000000 */
[----:B------:R-:W-:Y:S01]  /*09d0*/  BAR.SYNC.DEFER_BLOCKING 0x5, 0x180 ;  /* 0x0146000000007b1d */ /* 0x000fe20000010000 */
[----:B-1----:R-:W-:-:S09]  /*09e0*/  ULEA UR4, UR5, UR4, 0x18 ;  /* 0x0000000405047291 */ /* 0x002fd2000f8ec03f */
[----:B------:R-:W1:Y:S01]  /*09f0*/  LDS.128 R12, [UR4+0x348d0] ;  /* 0x0348d004ff0c7984 */ /* 0x000e620008000c00 */
[----:B------:R-:W-:Y:S01]  /*0a00*/  ULDC UR4, c[0x0][0xc3c] ;  /* 0x00030f0000047ab9 */ /* 0x000fe20000000800 */
[----:B------:R-:W-:Y:S06]  /*0a10*/  BAR.ARV 0x4, 0x180 ;  /* 0x0106000000007b1d */ /* 0x000fec0000002000 */
[----:B-1----:R-:W-:-:S13]  /*0a20*/  ISETP.GE.AND P0, PT, R15, UR4, PT ;  /* 0x000000040f007c0c */ /* 0x002fda000bf06270 */
[----:B------:R-:W-:Y:S05]  /*0a30*/  @P0 EXIT ;  /* 0x000000000000094d */ /* 0x000fea0003800000 */
[----:B------:R-:W2:Y:S01]  /*0a40*/  LDL.LU R10, [R1+0x60] ;  /* 0x00006000010a7983 */ /* 0x000ea20000300800 */
[----:B------:R-:W1:Y:S02]  /*0a50*/  S2R R0, SR_TID.X ;  /* 0x0000000000007919 */ /* 0x000e640000002100 */
[----:B-1----:R-:W-:-:S05]  /*0a60*/  VIADD R230, R0, 0xffffff80 ;  /* 0xffffff8000e67836 */ /* 0x002fca0000000000 */
[----:B------:R-:W-:-:S04]  /*0a70*/  SHF.R.S32.HI R3, RZ, 0x1f, R230 ;  /* 0x0000001fff037819 */ /* 0x000fc800000114e6 */
[----:B------:R-:W-:-:S04]  /*0a80*/  LEA.HI R5, R3, R230, RZ, 0x7 ;  /* 0x000000e603057211 */ /* 0x000fc800078f38ff */
[----:B------:R-:W-:-:S05]  /*0a90*/  LOP3.LUT R7, R5, 0xffffff80, RZ, 0xc0, !PT ;  /* 0xffffff8005077812 */ /* 0x000fca00078ec0ff */
[----:B------:R-:W-:-:S05]  /*0aa0*/  IMAD.IADD R208, R230, 0x1, -R7 ;  /* 0x00000001e6d07824 */ /* 0x000fca00078e0a07 */
[----:B------:R-:W-:-:S04]  /*0ab0*/  SHF.R.S32.HI R9, RZ, 0x1f, R208 ;  /* 0x0000001fff097819 */ /* 0x000fc800000114d0 */
[----:B------:R-:W-:-:S04]  /*0ac0*/  LEA.HI R4, R9, R208, RZ, 0x2 ;  /* 0x000000d009047211 */ /* 0x000fc800078f10ff */
[--C-:B------:R-:W-:Y:S02]  /*0ad0*/  SHF.R.S32.HI R6, RZ, 0x2, R4.reuse ;  /* 0x00000002ff067819 */ /* 0x100fe40000011404 */
[----:B------:R-:W-:-:S04]  /*0ae0*/  SHF.R.S32.HI R11, RZ, 0x1f, R4 ;  /* 0x0000001fff0b7819 */ /* 0x000fc80000011404 */
[----:B------:R-:W-:Y:S02]  /*0af0*/  LEA.HI R11, R11, R6, RZ, 0x3 ;  /* 0x000000060b0b7211 */ /* 0x000fe400078f18ff */
[----:B------:R-:W-:Y:S02]  /*0b00*/  LEA.HI R9, R9, R208, RZ, 0x5 ;  /* 0x000000d009097211 */ /* 0x000fe400078f28ff */
[----:B------:R-:W-:Y:S02]  /*0b10*/  LOP3.LUT R11, R11, 0xfffffff8, RZ, 0xc0, !PT ;  /* 0xfffffff80b0b7812 */ /* 0x000fe400078ec0ff */
[CC--:B0-----:R-:W-:Y:S02]  /*0b20*/  LEA.HI R2, R3.reuse, R230.reuse, RZ, 0x5 ;  /* 0x000000e603027211 */ /* 0x0c1fe400078f28ff */
[CC--:B------:R-:W-:Y:S01]  /*0b30*/  LEA.HI R0, R3.reuse, R230.reuse, RZ, 0x4 ;  /* 0x000000e603007211 */ /* 0x0c0fe200078f20ff */
[----:B------:R-:W-:Y:S01]  /*0b40*/  IMAD.IADD R6, R6, 0x1, -R11 ;  /* 0x0000000106067824 */ /* 0x000fe200078e0a0b */
[----:B------:R-:W-:Y:S01]  /*0b50*/  SHF.R.S32.HI R9, RZ, 0x5, R9 ;  /* 0x00000005ff097819 */ /* 0x000fe20000011409 */
[----:B------:R-:W-:Y:S01]  /*0b60*/  IMAD.SHL.U32 R2, R2, 0x20, RZ ;  /* 0x0000002002027824 */ /* 0x000fe200078e00ff */
[----:B------:R-:W-:-:S02]  /*0b70*/  LEA.HI R8, R3, R230, RZ, 0x2 ;  /* 0x000000e603087211 */ /* 0x000fc400078f10ff */
[----:B------:R-:W-:Y:S02]  /*0b80*/  LEA.HI R3, R3, R230, RZ, 0x3 ;  /* 0x000000e603037211 */ /* 0x000fe400078f18ff */
[----:B------:R-:W-:Y:S01]  /*0b90*/  LOP3.LUT R7, R0, 0x3fffff0, RZ, 0xc0, !PT ;  /* 0x03fffff000077812 */ /* 0x000fe200078ec0ff */
[----:B------:R-:W-:Y:S01]  /*0ba0*/  IMAD R6, R9, 0x10, R6 ;  /* 0x0000001009067824 */ /* 0x000fe200078e0206 */
[----:B------:R-:W-:Y:S02]  /*0bb0*/  LOP3.LUT R9, R3, 0xfffffff8, RZ, 0xc0, !PT ;  /* 0xfffffff803097812 */ /* 0x000fe400078ec0ff */
[----:B------:R-:W-:Y:S01]  /*0bc0*/  LOP3.LUT R2, R2, 0xfffffc00, RZ, 0xc0, !PT ;  /* 0xfffffc0002027812 */ /* 0x000fe200078ec0ff */
[----:B------:R-:W-:Y:S01]  /*0bd0*/  IMAD.IADD R7, R230, 0x1, -R7 ;  /* 0x00000001e6077824 */ /* 0x000fe200078e0a07 */
[----:B------:R-:W-:Y:S02]  /*0be0*/  LOP3.LUT R11, R8, 0xfffffffc, RZ, 0xc0, !PT ;  /* 0xfffffffc080b7812 */ /* 0x000fe400078ec0ff */
[----:B------:R-:W-:Y:S01]  /*0bf0*/  SHF.R.S32.HI R224, RZ, 0x7, R5 ;  /* 0x00000007ffe07819 */ /* 0x000fe20000011405 */
[----:B------:R-:W-:Y:S01]  /*0c00*/  IMAD.IADD R184, R230, 0x1, -R9 ;  /* 0x00000001e6b87824 */ /* 0x000fe200078e0a09 */
[----:B------:R-:W-:Y:S01]  /*0c10*/  LOP3.LUT R9, R4, 0x7ffffffc, RZ, 0xc0, !PT ;  /* 0x7ffffffc04097812 */ /* 0x000fe200078ec0ff */
[----:B------:R-:W-:Y:S01]  /*0c20*/  IMAD R227, R7, 0x40, R2 ;  /* 0x0000004007e37824 */ /* 0x000fe200078e0202 */
[----:B------:R-:W-:Y:S01]  /*0c30*/  SHF.R.S32.HI R7, RZ, 0x4, R0 ;  /* 0x00000004ff077819 */ /* 0x000fe20000011400 */
[----:B------:R-:W-:Y:S01]  /*0c40*/  IMAD.IADD R11, R230, 0x1, -R11 ;  /* 0x00000001e60b7824 */ /* 0x000fe200078e0a0b */
[----:B------:R-:W-:Y:S01]  /*0c50*/  LEA.HI R5, R5, R224, RZ, 0x1 ;  /* 0x000000e005057211 */ /* 0x000fe200078f08ff */
[----:B------:R-:W-:Y:S01]  /*0c60*/  IMAD.IADD R9, R208, 0x1, -R9 ;  /* 0x00000001d0097824 */ /* 0x000fe200078e0a09 */
[----:B------:R-:W-:-:S02]  /*0c70*/  LEA.HI R0, R0, R7, RZ, 0x1 ;  /* 0x0000000700007211 */ /* 0x000fc400078f08ff */
[----:B------:R-:W-:Y:S02]  /*0c80*/  LEA.HI R2, R11, R11, RZ, 0x1 ;  /* 0x0000000b0b027211 */ /* 0x000fe400078f08ff */
[----:B------:R-:W-:Y:S01]  /*0c90*/  LOP3.LUT R5, R5, 0x3fffffe, RZ, 0xc0, !PT ;  /* 0x03fffffe05057812 */ /* 0x000fe200078ec0ff */
[----:B------:R-:W-:Y:S01]  /*0ca0*/  IMAD.SHL.U32 R18, R184, 0x8, RZ ;  /* 0x00000008b8127824 */ /* 0x000fe200078e00ff */
[----:B------:R-:W-:Y:S01]  /*0cb0*/  LOP3.LUT R0, R0, 0x1ffffffe, RZ, 0xc0, !PT ;  /* 0x1ffffffe00007812 */ /* 0x000fe200078ec0ff */
[----:B------:R-:W-:Y:S01]  /*0cc0*/  IMAD.SHL.U32 R205, R9, 0x2, RZ ;  /* 0x0000000209cd7824 */ /* 0x000fe200078e00ff */
[----:B------:R-:W-:Y:S01]  /*0cd0*/  LOP3.LUT R2, R2, 0x1ffffffe, RZ, 0xc0, !PT ;  /* 0x1ffffffe02027812 */ /* 0x000fe200078ec0ff */
[----:B------:R-:W-:Y:S02]  /*0ce0*/  IMAD.IADD R5, R224, 0x1, -R5 ;  /* 0x00000001e0057824 */ /* 0x000fe400078e0a05 */
[----:B------:R-:W-:Y:S01]  /*0cf0*/  VIADD R22, R18, 0x40 ;  /* 0x0000004012167836 */ /* 0x000fe20000000000 */
[C---:B------:R-:W-:Y:S01]  /*0d00*/  IADD3 R196, R205.reuse, 0x38, RZ ;  /* 0x00000038cdc47810 */ /* 0x040fe20007ffe0ff */
[----:B------:R-:W-:-:S02]  /*0d10*/  VIADD R202, R205, 0x8 ;  /* 0x00000008cdca7836 */ /* 0x000fc40000000000 */
[C---:B------:R-:W-:Y:S02]  /*0d20*/  VIADD R201, R205.reuse, 0x10 ;  /* 0x00000010cdc97836 */ /* 0x040fe40000000000 */
[C---:B------:R-:W-:Y:S02]  /*0d30*/  VIADD R200, R205.reuse, 0x18 ;  /* 0x00000018cdc87836 */ /* 0x040fe40000000000 */
[C---:B------:R-:W-:Y:S02]  /*0d40*/  VIADD R199, R205.reuse, 0x20 ;  /* 0x00000020cdc77836 */ /* 0x040fe40000000000 */
[C---:B------:R-:W-:Y:S02]  /*0d50*/  VIADD R198, R205.reuse, 0x28 ;  /* 0x00000028cdc67836 */ /* 0x040fe40000000000 */
[C---:B------:R-:W-:Y:S02]  /*0d60*/  VIADD R197, R205.reuse, 0x30 ;  /* 0x00000030cdc57836 */ /* 0x040fe40000000000 */
[----:B------:R-:W-:-:S02]  /*0d70*/  VIADD R195, R205, 0x40 ;  /* 0x00000040cdc37836 */ /* 0x000fc40000000000 */
[C---:B------:R-:W-:Y:S02]  /*0d80*/  VIADD R194, R205.reuse, 0x48 ;  /* 0x00000048cdc27836 */ /* 0x040fe40000000000 */
[C---:B------:R-:W-:Y:S02]  /*0d90*/  VIADD R193, R205.reuse, 0x50 ;  /* 0x00000050cdc17836 */ /* 0x040fe40000000000 */
[C---:B------:R-:W-:Y:S02]  /*0da0*/  VIADD R192, R205.reuse, 0x58 ;  /* 0x00000058cdc07836 */ /* 0x040fe40000000000 */
[C---:B------:R-:W-:Y:S02]  /*0db0*/  VIADD R191, R205.reuse, 0x60 ;  /* 0x00000060cdbf7836 */ /* 0x040fe40000000000 */
[C---:B------:R-:W-:Y:S02]  /*0dc0*/  VIADD R190, R205.reuse, 0x68 ;  /* 0x00000068cdbe7836 */ /* 0x040fe40000000000 */
[----:B------:R-:W-:-:S02]  /*0dd0*/  VIADD R189, R205, 0x70 ;  /* 0x00000070cdbd7836 */ /* 0x000fc40000000000 */
[----:B------:R-:W-:Y:S02]  /*0de0*/  VIADD R188, R205, 0x78 ;  /* 0x00000078cdbc7836 */ /* 0x000fe40000000000 */
[----:B------:R-:W-:Y:S02]  /*0df0*/  IMAD.IADD R0, R7, 0x1, -R0 ;  /* 0x0000000107007824 */ /* 0x000fe400078e0a00 */
[----:B------:R-:W-:Y:S02]  /*0e00*/  IMAD.IADD R226, R11, 0x1, -R2 ;  /* 0x000000010be27824 */ /* 0x000fe400078e0a02 */
[----:B------:R-:W-:Y:S01]  /*0e10*/  IMAD R225, R5, 0x40, R6 ;  /* 0x0000004005e17824 */ /* 0x000fe200078e0206 */
[----:B------:R-:W-:Y:S01]  /*0e20*/  MOV R6, R14 ;  /* 0x0000000e00067202 */ /* 0x000fe20000000f00 */
[----:B------:R-:W-:Y:S01]  /*0e30*/  IMAD R227, R0, 0x8, R227 ;  /* 0x0000000800e37824 */ /* 0x000fe200078e02e3 */
[----:B------:R-:W-:Y:S01]  /*0e40*/  SHF.R.S32.HI R206, RZ, 0x3, R3 ;  /* 0x00000003ffce7819 */ /* 0x000fe20000011403 */
[----:B------:R-:W-:Y:S01]  /*0e50*/  IMAD.MOV.U32 R5, RZ, RZ, R13 ;  /* 0x000000ffff057224 */ /* 0x000fe200078e000d */
[----:B------:R-:W-:Y:S01]  /*0e60*/  SHF.R.S32.HI R229, RZ, 0x1f, R18 ;  /* 0x0000001fffe57819 */ /* 0x000fe20000011412 */
[----:B------:R-:W-:Y:S01]  /*0e70*/  IMAD.MOV.U32 R7, RZ, RZ, R15 ;  /* 0x000000ffff077224 */ /* 0x000fe200078e000f */
[----:B------:R-:W-:Y:S01]  /*0e80*/  SHF.R.S32.HI R228, RZ, 0x1f, R22 ;  /* 0x0000001fffe47819 */ /* 0x000fe20000011416 */
[----:B------:R-:W-:Y:S01]  /*0e90*/  IMAD.MOV.U32 R207, RZ, RZ, RZ ;  /* 0x000000ffffcf7224 */ /* 0x000fe200078e00ff */
[----:B------:R-:W-:Y:S01]  /*0ea0*/  SHF.R.S32.HI R223, RZ, 0x1f, R202 ;  /* 0x0000001fffdf7819 */ /* 0x000fe200000114ca */
[----:B------:R-:W-:Y:S01]  /*0eb0*/  IMAD.MOV.U32 R16, RZ, RZ, RZ ;  /* 0x000000ffff107224 */ /* 0x000fe200078e00ff */
[----:B------:R-:W-:Y:S01]  /*0ec0*/  SHF.R.S32.HI R222, RZ, 0x1f, R201 ;  /* 0x0000001fffde7819 */ /* 0x000fe200000114c9 */
[----:B------:R-:W-:Y:S01]  /*0ed0*/  IMAD.MOV.U32 R2, RZ, RZ, RZ ;  /* 0x000000ffff027224 */ /* 0x000fe200078e00ff */
[----:B------:R-:W-:Y:S01]  /*0ee0*/  SHF.R.S32.HI R221, RZ, 0x1f, R200 ;  /* 0x0000001fffdd7819 */ /* 0x000fe200000114c8 */
[----:B------:R-:W-:Y:S01]  /*0ef0*/  IMAD R226, R226, 0x8, R225 ;  /* 0x00000008e2e27824 */ /* 0x000fe200078e02e1 */
[----:B------:R-:W-:-:S02]  /*0f00*/  SHF.R.S32.HI R220, RZ, 0x1f, R199 ;  /* 0x0000001fffdc7819 */ /* 0x000fc400000114c7 */
[----:B------:R-:W-:Y:S02]  /*0f10*/  SHF.R.S32.HI R219, RZ, 0x1f, R198 ;  /* 0x0000001fffdb7819 */ /* 0x000fe400000114c6 */
[----:B------:R-:W-:Y:S02]  /*0f20*/  SHF.R.S32.HI R218, RZ, 0x1f, R197 ;  /* 0x0000001fffda7819 */ /* 0x000fe400000114c5 */
[----:B------:R-:W-:Y:S02]  /*0f30*/  SHF.R.S32.HI R217, RZ, 0x1f, R196 ;  /* 0x0000001fffd97819 */ /* 0x000fe400000114c4 */
[----:B------:R-:W-:Y:S02]  /*0f40*/  SHF.R.S32.HI R216, RZ, 0x1f, R195 ;  /* 0x0000001fffd87819 */ /* 0x000fe400000114c3 */
[----:B------:R-:W-:Y:S02]  /*0f50*/  SHF.R.S32.HI R215, RZ, 0x1f, R194 ;  /* 0x0000001fffd77819 */ /* 0x000fe400000114c2 */
[----:B------:R-:W-:-:S02]  /*0f60*/  SHF.R.S32.HI R214, RZ, 0x1f, R193 ;  /* 0x0000001fffd67819 */ /* 0x000fc400000114c1 */
[----:B------:R-:W-:Y:S02]  /*0f70*/  SHF.R.S32.HI R213, RZ, 0x1f, R192 ;  /* 0x0000001fffd57819 */ /* 0x000fe400000114c0 */
[----:B------:R-:W-:Y:S02]  /*0f80*/  SHF.R.S32.HI R212, RZ, 0x1f, R191 ;  /* 0x0000001fffd47819 */ /* 0x000fe400000114bf */
[----:B------:R-:W-:Y:S02]  /*0f90*/  SHF.R.S32.HI R211, RZ, 0x1f, R190 ;  /* 0x0000001fffd37819 */ /* 0x000fe400000114be */
[----:B------:R-:W-:Y:S02]  /*0fa0*/  SHF.R.S32.HI R210, RZ, 0x1f, R189 ;  /* 0x0000001fffd27819 */ /* 0x000fe400000114bd */
[----:B------:R-:W-:Y:S02]  /*0fb0*/  SHF.R.S32.HI R209, RZ, 0x1f, R188 ;  /* 0x0000001fffd17819 */ /* 0x000fe400000114bc */
[----:B--2---:R-:W-:-:S07]  /*0fc0*/  LOP3.LUT R19, R10, 0x1, RZ, 0xfc, !PT ;  /* 0x000000010a137812 */ /* 0x004fce00078efcff */
.L_x_219:
[----:B0-2-4-:R-:W0:Y:S01]  /*0fd0*/  LDC.64 R8, c[0x0][0xc88] ;  /* 0x00032200ff087b82 */ /* 0x015e220000000a00 */
[----:B------:R-:W-:-:S07]  /*0fe0*/  ULDC.64 UR4, c[0x0][0xa28] ;  /* 0x00028a0000047ab9 */ /* 0x000fce0000000a00 */
[----:B------:R-:W1:Y:S08]  /*0ff0*/  LDC.64 R12, c[0x0][0x418] ;  /* 0x00010600ff0c7b82 */ /* 0x000e700000000a00 */
[----:B------:R-:W2:Y:S01]  /*1000*/  LDC R0, c[0x0][0x424] ;  /* 0x00010900ff007b82 */ /* 0x000ea20000000800 */
[----:B0-----:R-:W-:Y:S01]  /*1010*/  IMAD.WIDE R8, R7, 0x4, R8 ;  /* 0x0000000407087825 */ /* 0x001fe200078e0208 */
[----:B------:R-:W-:-:S06]  /*1020*/  ISETP.NE.U32.AND P0, PT, RZ, UR4, PT ;  /* 0x00000004ff007c0c */ /* 0x000fcc000bf05070 */
[----:B------:R-:W0:Y:S01]  /*1030*/  LDC R7, c[0x0][0x2f0] ;  /* 0x0000bc00ff077b82 */ /* 0x000e220000000800 */
[----:B---3--:R-:W3:Y:S01]  /*1040*/  LDG.E R23, desc[UR40][R8.64] ;  /* 0x0000002808177981 */ /* 0x008ee2000c1e1900 */
[----:B------:R-:W-:Y:S01]  /*1050*/  ISETP.NE.AND.EX P0, PT, RZ, UR5, PT, P0 ;  /* 0x00000005ff007c0c */ /* 0x000fe2000bf05300 */
[----:B------:R-:W-:Y:S01]  /*1060*/  IMAD.MOV.U32 R3, RZ, RZ, RZ ;  /* 0x000000ffff037224 */ /* 0x000fe200078e00ff */
[----:B---3--:R-:W-:-:S11]  /*1070*/  SHF.R.S32.HI R204, RZ, 0x1f, R23 ;  /* 0x0000001fffcc7819 */ /* 0x008fd60000011417 */
[----:B------:R-:W-:-:S04]  /*1080*/  @P0 LEA R10, P1, R23, UR4, 0x2 ;  /* 0x00000004170a0c11 */ /* 0x000fc8000f8210ff */
[----:B------:R-:W-:Y:S01]  /*1090*/  @P0 LEA.HI.X R11, R23, UR5, R204, 0x2, P1 ;  /* 0x00000005170b0c11 */ /* 0x000fe200088f14cc */
[----:B------:R-:W-:Y:S02]  /*10a0*/  ULDC.64 UR4, c[0x0][0xa20] ;  /* 0x0002880000047ab9 */ /* 0x000fe40000000a00 */
[----:B------:R-:W-:Y:S02]  /*10b0*/  ISETP.NE.U32.AND P1, PT, RZ, UR4, PT ;  /* 0x00000004ff007c0c */ /* 0x000fe4000bf25070 */
[----:B------:R3:W5:Y:S01]  /*10c0*/  @P0 LDG.E R3, desc[UR40][R10.64] ;  /* 0x000000280a030981 */ /* 0x000762000c1e1900 */
[----:B-1----:R-:W-:Y:S02]  /*10d0*/  ISETP.NE.U32.AND P0, PT, R12, RZ, PT ;  /* 0x000000ff0c00720c */ /* 0x002fe40003f05070 */
[----:B------:R-:W-:Y:S02]  /*10e0*/  ISETP.NE.AND.EX P1, PT, RZ, UR5, PT, P1 ;  /* 0x00000005ff007c0c */ /* 0x000fe4000bf25310 */
[----:B------:R-:W-:-:S04]  /*10f0*/  ISETP.NE.AND.EX P0, PT, R13, RZ, PT, P0 ;  /* 0x000000ff0d00720c */ /* 0x000fc80003f05300 */
[----:B--2---:R-:W-:-:S05]  /*1100*/  SEL R0, R0, 0x1, P0 ;  /* 0x0000000100007807 */ /* 0x004fca0000000000 */
[----:B0-----:R-:W-:Y:S02]  /*1110*/  IMAD R104, R0, R7, RZ ;  /* 0x0000000700687224 */ /* 0x001fe400078e02ff */
[----:B------:R-:W-:-:S04]  /*1120*/  @P1 LEA R8, P2, R23, UR4, 0x2 ;  /* 0x0000000417081c11 */ /* 0x000fc8000f8410ff */
[----:B------:R-:W-:-:S05]  /*1130*/  @P1 LEA.HI.X R9, R23, UR5, R204, 0x2, P2 ;  /* 0x0000000517091c11 */ /* 0x000fca00090f14cc */
[----:B------:R3:W5:Y:S01]  /*1140*/  @P1 LDG.E R104, desc[UR40][R8.64] ;  /* 0x0000002808681981 */ /* 0x000762000c1e1900 */
[----:B------:R-:W-:Y:S05]  /*1150*/  @P1 BRA `(.L_x_173) ;  /* 0x0000000000241947 */ /* 0x000fea0003800000 */
[----:B------:R-:W-:Y:S02]  /*1160*/  ULDC.64 UR4, c[0x0][0xa08] ;  /* 0x0002820000047ab9 */ /* 0x000fe40000000a00 */
[----:B------:R-:W-:-:S04]  /*1170*/  ISETP.NE.U32.AND P0, PT, RZ, UR4, PT ;  /* 0x00000004ff007c0c */ /* 0x000fc8000bf05070 */
[----:B------:R-:W-:-:S13]  /*1180*/  ISETP.NE.AND.EX P0, PT, RZ, UR5, PT, P0 ;  /* 0x00000005ff007c0c */ /* 0x000fda000bf05300 */
[----:B------:R-:W-:Y:S05]  /*1190*/  @!P0 BRA `(.L_x_173) ;  /* 0x0000000000148947 */ /* 0x000fea0003800000 */
[----:B---3--:R-:W0:Y:S02]  /*11a0*/  LDC.64 R8, c[0x0][0xa08] ;  /* 0x00028200ff087b82 */ /* 0x008e240000000a00 */
[----:B0-----:R-:W-:-:S05]  /*11b0*/  IMAD.WIDE R8, R23, 0x4, R8 ;  /* 0x0000000417087825 */ /* 0x001fca00078e0208 */
[----:B-----5:R-:W2:Y:S04]  /*11c0*/  LDG.E R104, desc[UR40][R8.64] ;  /* 0x0000002808687981 */ /* 0x020ea8000c1e1900 */
[----:B------:R-:W2:Y:S02]  /*11d0*/  LDG.E R7, desc[UR40][R8.64+0x4] ;  /* 0x0000042808077981 */ /* 0x000ea4000c1e1900 */
[----:B--2---:R-:W-:-:S07]  /*11e0*/  IMAD.IADD R104, R7, 0x1, -R104 ;  /* 0x0000000107687824 */ /* 0x004fce00078e0a68 */
.L_x_173:
[----:B-----5:R-:W-:Y:S01]  /*11f0*/  IMAD.IADD R104, R104, 0x1, -R3 ;  /* 0x0000000168687824 */ /* 0x020fe200078e0a03 */
[C---:B------:R-:W-:Y:S01]  /*1200*/  LOP3.LUT R3, R6.reuse, 0xff000000, RZ, 0xc0, !PT ;  /* 0xff00000006037812 */ /* 0x040fe200078ec0ff */
[----:B------:R-:W-:Y:S01]  /*1210*/  IMAD.MOV.U32 R94, RZ, RZ, RZ ;  /* 0x000000ffff5e7224 */ /* 0x000fe200078e00ff */
[----:B------:R-:W-:Y:S01]  /*1220*/  LOP3.LUT R0, R6, 0xff0000, RZ, 0xc0, !PT ;  /* 0x00ff000006007812 */ /* 0x000fe200078ec0ff */
[C---:B------:R-:W-:Y:S01]  /*1230*/  VIADD R4, R104.reuse, 0x7f ;  /* 0x0000007f68047836 */ /* 0x040fe20000000000 */
[----:B------:R-:W-:Y:S02]  /*1240*/  ISETP.GE.AND P0, PT, R104, 0x1, PT ;  /* 0x000000016800780c */ /* 0x000fe40003f06270 */
[----:B------:R-:W-:Y:S02]  /*1250*/  SHF.R.U32.HI R3, RZ, 0x8, R3 ;  /* 0x00000008ff037819 */ /* 0x000fe40000011603 */
[----:B------:R-:W-:Y:S02]  /*1260*/  SHF.R.S32.HI R7, RZ, 0x1f, R4 ;  /* 0x0000001fff077819 */ /* 0x000fe40000011404 */
[----:B------:R-:W-:-:S02]  /*1270*/  LEA.HI R0, R0, R3, RZ, 0x10 ;  /* 0x0000000300007211 */ /* 0x000fc400078f80ff */
[----:B------:R-:W-:Y:S02]  /*1280*/  LEA.HI R7, R7, R4, RZ, 0x7 ;  /* 0x0000000407077211 */ /* 0x000fe400078f38ff */
[----:B------:R-:W-:Y:S02]  /*1290*/  LOP3.LUT R203, R0, 0xff, RZ, 0xc0, !PT ;  /* 0x000000ff00cb7812 */ /* 0x000fe400078ec0ff */
[----:B------:R-:W-:Y:S02]  /*12a0*/  SHF.R.U32.HI R186, RZ, 0x10, R0 ;  /* 0x00000010ffba7819 */ /* 0x000fe40000011600 */
[----:B---3--:R-:W-:Y:S01]  /*12b0*/  SHF.R.S32.HI R11, RZ, 0x7, R7 ;  /* 0x00000007ff0b7819 */ /* 0x008fe20000011407 */
[----:B------:R-:W-:Y:S06]  /*12c0*/  @!P0 BRA `(.L_x_174) ;  /* 0x0000000000748947 */ /* 0x000fec0003800000 */
[----:B------:R-:W0:Y:S01]  /*12d0*/  LDC R3, c[0x0][0x9f0] ;  /* 0x00027c00ff037b82 */ /* 0x000e220000000800 */
[----:B------:R-:W-:-:S04]  /*12e0*/  ISETP.NE.AND P0, PT, R186, RZ, PT ;  /* 0x000000ffba00720c */ /* 0x000fc80003f05270 */
[----:B0-----:R-:W-:-:S04]  /*12f0*/  SEL R12, R186, R3, P0 ;  /* 0x00000003ba0c7207 */ /* 0x001fc80000000000 */
[-C--:B------:R-:W-:Y:S02]  /*1300*/  IABS R4, R12.reuse ;  /* 0x0000000c00047213 */ /* 0x080fe40000000000 */
[----:B------:R-:W-:Y:S02]  /*1310*/  IADD3 R0, R11, -0x1, R12 ;  /* 0xffffffff0b007810 */ /* 0x000fe40007ffe00c */
[----:B------:R-:W0:Y:S01]  /*1320*/  I2F.RP R3, R4 ;  /* 0x0000000400037306 */ /* 0x000e220000209400 */
[----:B------:R-:W-:Y:S02]  /*1330*/  IABS R13, R12 ;  /* 0x0000000c000d7213 */ /* 0x000fe40000000000 */
[----:B------:R-:W-:Y:S02]  /*1340*/  IABS R10, R0 ;  /* 0x00000000000a7213 */ /* 0x000fe40000000000 */
[----:B------:R-:W-:-:S04]  /*1350*/  LOP3.LUT R0, R0, R12, RZ, 0x3c, !PT ;  /* 0x0000000c00007212 */ /* 0x000fc800078e3cff */
[----:B------:R-:W-:Y:S01]  /*1360*/  ISETP.GE.AND P2, PT, R0, RZ, PT ;  /* 0x000000ff0000720c */ /* 0x000fe20003f46270 */
[----:B0-----:R-:W0:Y:S02]  /*1370*/  MUFU.RCP R3, R3 ;  /* 0x0000000300037308 */ /* 0x001e240000001000 */
[----:B0-----:R-:W-:Y:S02]  /*1380*/  VIADD R8, R3, 0xffffffe ;  /* 0x0ffffffe03087836 */ /* 0x001fe40000000000 */
[----:B------:R-:W-:-:S04]  /*1390*/  IMAD.MOV R3, RZ, RZ, -R13 ;  /* 0x000000ffff037224 */ /* 0x000fc800078e0a0d */
[----:B------:R0:W1:Y:S02]  /*13a0*/  F2I.FTZ.U32.TRUNC.NTZ R9, R8 ;  /* 0x0000000800097305 */ /* 0x000064000021f000 */
[----:B0-----:R-:W-:Y:S01]  /*13b0*/  IMAD.MOV.U32 R8, RZ, RZ, RZ ;  /* 0x000000ffff087224 */ /* 0x001fe200078e00ff */
[----:B-1----:R-:W-:-:S05]  /*13c0*/  IADD3 R7, RZ, -R9, RZ ;  /* 0x80000009ff077210 */ /* 0x002fca0007ffe0ff */
[----:B------:R-:W-:-:S04]  /*13d0*/  IMAD R7, R7, R4, RZ ;  /* 0x0000000407077224 */ /* 0x000fc800078e02ff */
[----:B------:R-:W-:-:S06]  /*13e0*/  IMAD.HI.U32 R9, R9, R7, R8 ;  /* 0x0000000709097227 */ /* 0x000fcc00078e0008 */
[----:B------:R-:W-:-:S04]  /*13f0*/  IMAD.HI.U32 R9, R9, R10, RZ ;  /* 0x0000000a09097227 */ /* 0x000fc800078e00ff */
[----:B------:R-:W-:-:S05]  /*1400*/  IMAD R3, R9, R3, R10 ;  /* 0x0000000309037224 */ /* 0x000fca00078e020a */
[----:B------:R-:W-:-:S13]  /*1410*/  ISETP.GT.U32.AND P1, PT, R4, R3, PT ;  /* 0x000000030400720c */ /* 0x000fda0003f24070 */
[----:B------:R-:W-:Y:S02]  /*1420*/  @!P1 IMAD.IADD R3, R3, 0x1, -R4 ;  /* 0x0000000103039824 */ /* 0x000fe400078e0a04 */
[----:B------:R-:W-:Y:S01]  /*1430*/  @!P1 VIADD R9, R9, 0x1 ;  /* 0x0000000109099836 */ /* 0x000fe20000000000 */
[----:B------:R-:W-:Y:S02]  /*1440*/  ISETP.NE.AND P1, PT, R12, RZ, PT ;  /* 0x000000ff0c00720c */ /* 0x000fe40003f25270 */
[----:B------:R-:W-:-:S13]  /*1450*/  ISETP.GE.U32.AND P0, PT, R3, R4, PT ;  /* 0x000000040300720c */ /* 0x000fda0003f06070 */
[----:B------:R-:W-:-:S04]  /*1460*/  @P0 VIADD R9, R9, 0x1 ;  /* 0x0000000109090836 */ /* 0x000fc80000000000 */
[----:B------:R-:W-:Y:S01]  /*1470*/  @!P2 IMAD.MOV R9, RZ, RZ, -R9 ;  /* 0x000000ffff09a224 */ /* 0x000fe200078e0a09 */
[----:B------:R-:W-:-:S05]  /*1480*/  @!P1 LOP3.LUT R9, RZ, R12, RZ, 0x33, !PT ;  /* 0x0000000cff099212 */ /* 0x000fca00078e33ff */
[----:B------:R-:W-:-:S07]  /*1490*/  IMAD.MOV.U32 R94, RZ, RZ, R9 ;  /* 0x000000ffff5e7224 */ /* 0x000fce00078e0009 */
.L_x_174:
[-C--:B------:R-:W-:Y:S01]  /*14a0*/  IMAD R17, R203, R94.reuse, RZ ;  /* 0x0000005ecb117224 */ /* 0x080fe200078e02ff */
[----:B------:R-:W-:Y:S01]  /*14b0*/  LOP3.LUT R185, R6, 0xffff, RZ, 0xc0, !PT ;  /* 0x0000ffff06b97812 */ /* 0x000fe200078ec0ff */
[----:B------:R-:W-:Y:S01]  /*14c0*/  IMAD.MOV.U32 R187, RZ, RZ, R5 ;  /* 0x000000ffffbb7224 */ /* 0x000fe200078e0005 */
[----:B------:R-:W-:Y:S01]  /*14d0*/  PLOP3.LUT P0, PT, PT, PT, PT, 0x80, 0x0 ;  /* 0x000000000000781c */ /* 0x000fe20003f0f070 */
[----:B------:R-:W-:Y:S01]  /*14e0*/  IMAD.MOV.U32 R3, RZ, RZ, RZ ;  /* 0x000000ffff037224 */ /* 0x000fe200078e00ff */
[----:B------:R-:W-:Y:S01]  /*14f0*/  VIADDMNMX R94, R17, R94, R11, PT ;  /* 0x0000005e115e7246 */ /* 0x000fe2000380010b */
[----:B------:R-:W-:Y:S01]  /*1500*/  IMAD.MOV.U32 R0, RZ, RZ, RZ ;  /* 0x000000ffff007224 */ /* 0x000fe200078e00ff */
[----:B------:R-:W-:Y:S02]  /*1510*/  CS2R R86, SRZ ;  /* 0x0000000000567805 */ /* 0x000fe4000001ff00 */
[----:B------:R-:W-:Y:S02]  /*1520*/  CS2R R84, SRZ ;  /* 0x0000000000547805 */ /* 0x000fe4000001ff00 */
[----:B------:R-:W-:-:S02]  /*1530*/  ISETP.GT.AND P1, PT, R94, R17, PT ;  /* 0x000000115e00720c */ /* 0x000fc40003f24270 */
        /* <DEDUP_REMOVED lines=29> */
[----:B------:R-:W-:Y:S01]  /*1710*/  CS2R R20, SRZ ;  /* 0x0000000000147805 */ /* 0x000fe2000001ff00 */
[----:B------:R-:W-:Y:S06]  /*1720*/  @!P1 BRA `(.L_x_175) ;  /* 0x00000068000c9947 */ /* 0x000fec0003800000 */
[----:B------:R-:W0:Y:S01]  /*1730*/  SHFL.IDX PT, R0, R224, RZ, 0x1f ;  /* 0x00001fffe0007589 */ /* 0x000e2200000e0000 */
[----:B------:R-:W1:Y:S01]  /*1740*/  S2UR UR7, SR_CgaCtaId ;  /* 0x00000000000779c3 */ /* 0x000e620000008800 */
[----:B------:R-:W-:Y:S01]  /*1750*/  UMOV UR6, 0x400 ;  /* 0x0000040000067882 */ /* 0x000fe20000000000 */
[----:B0-----:R-:W-:Y:S01]  /*1760*/  R2UR UR4, R0 ;  /* 0x00000000000472ca */ /* 0x001fe200000e0000 */
[----:B-1----:R-:W-:-:S04]  /*1770*/  ULEA UR6, UR7, UR6, 0x18 ;  /* 0x0000000607067291 */ /* 0x002fc8000f8ec03f */
[----:B------:R-:W-:-:S04]  /*1780*/  UIADD3 UR6, UR6, 0x10400, URZ ;  /* 0x0001040006067890 */ /* 0x000fc8000fffe03f */
[----:B------:R-:W-:-:S04]  /*1790*/  ULOP3.LUT UP0, URZ, UR6, 0x3ff, URZ, 0xc0, !UPT ;  /* 0x000003ff063f7892 */ /* 0x000fc8000f80c03f */
[----:B------:R-:W-:Y:S02]  /*17a0*/  ULEA.HI UR5, UR4, UR4, URZ, 0x1 ;  /* 0x0000000404057291 */ /* 0x000fe4000f8f083f */
[----:B------:R-:W-:Y:S02]  /*17b0*/  PLOP3.LUT P0, PT, PT, PT, UP0, 0x80, 0x0 ;  /* 0x000000000000781c */ /* 0x000fe40003f0f008 */
        /* <DEDUP_REMOVED lines=9> */
[----:B------:R-:W-:Y:S01]  /*1850*/  IMAD.U32 R4, RZ, RZ, UR4 ;  /* 0x00000004ff047e24 */ /* 0x000fe2000f8e00ff */
[----:B------:R0:W1:Y:S01]  /*1860*/  LDC.64 R14, c[0x4][R0] ;  /* 0x01000000000e7b82 */ /* 0x0000620000000a00 */
[----:B------:R-:W-:Y:S01]  /*1870*/  IMAD.U32 R5, RZ, RZ, UR5 ;  /* 0x00000005ff057e24 */ /* 0x000fe2000f8e00ff */
[----:B------:R-:W-:Y:S01]  /*1880*/  ULDC.64 UR4, c[0x4][0xc0] ;  /* 0x0100300000047ab9 */ /* 0x000fe20000000a00 */
[----:B------:R-:W-:Y:S01]  /*1890*/  IMAD.U32 R10, RZ, RZ, UR6 ;  /* 0x00000006ff0a7e24 */ /* 0x000fe2000f8e00ff */
[----:B------:R-:W-:Y:S01]  /*18a0*/  MOV R11, UR7 ;  /* 0x00000007000b7c02 */ /* 0x000fe20008000f00 */
[----:B------:R-:W-:Y:S02]  /*18b0*/  IMAD.U32 R6, RZ, RZ, UR4 ;  /* 0x00000004ff067e24 */ /* 0x000fe4000f8e00ff */
[----:B------:R-:W-:-:S02]  /*18c0*/  IMAD.U32 R7, RZ, RZ, UR5 ;  /* 0x00000005ff077e24 */ /* 0x000fc4000f8e00ff */
[----:B------:R-:W-:Y:S02]  /*18d0*/  IMAD.MOV.U32 R8, RZ, RZ, 0x70 ;  /* 0x00000070ff087424 */ /* 0x000fe400078e00ff */
[----:B------:R-:W-:Y:S02]  /*18e0*/  IMAD.MOV.U32 R12, RZ, RZ, 0x1 ;  /* 0x00000001ff0c7424 */ /* 0x000fe400078e00ff */
[----:B0-----:R-:W-:-:S07]  /*18f0*/  IMAD.MOV.U32 R13, RZ, RZ, RZ ;  /* 0x000000ffff0d7224 */ /* 0x001fce00078e00ff */
[----:B------:R-:W-:-:S07]  /*1900*/  LEPC R20, `(.L_x_176) ;  /* 0x000000001014794e */ /* 0x000fce0000000000 */
[----:B-1----:R-:W-:Y:S05]  /*1910*/  CALL.ABS.NOINC R14 ;  /* 0x000000000e007343 */ /* 0x002fea0003c00000 */
.L_x_176:
[----:B------:R-:W0:Y:S01]  /*1920*/  S2UR UR5, SR_CgaCtaId ;  /* 0x00000000000579c3 */ /* 0x000e220000008800 */
[----:B------:R-:W-:Y:S01]  /*1930*/  LEA.HI R0, R207, R207, RZ, 0x1 ;  /* 0x000000cfcf007211 */ /* 0x000fe200078f08ff */
[----:B------:R-:W-:Y:S01]  /*1940*/  UMOV UR4, 0x400 ;  /* 0x0000040000047882 */ /* 0x000fe20000000000 */
[----:B------:R-:W-:Y:S01]  /*1950*/  BSSY B0, `(.L_x_177) ;  /* 0x0000009000007945 */ /* 0x000fe20003800000 */
[----:B------:R-:W-:Y:S02]  /*1960*/  ISETP.NE.AND P0, PT, R19, 0x3, PT ;  /* 0x000000031300780c */ /* 0x000fe40003f05270 */
[----:B------:R-:W-:-:S05]  /*1970*/  LOP3.LUT R0, R0, 0xfffffffe, RZ, 0xc0, !PT ;  /* 0xfffffffe00007812 */ /* 0x000fca00078ec0ff */
[----:B------:R-:W-:-:S05]  /*1980*/  IMAD.IADD R3, R207, 0x1, -R0 ;  /* 0x00000001cf037824 */ /* 0x000fca00078e0a00 */
[----:B------:R-:W-:Y:S01]  /*1990*/  SHF.L.U32 R3, R3, 0x1f, RZ ;  /* 0x0000001f03037819 */ /* 0x000fe200000006ff */
[----:B0-----:R-:W-:-:S06]  /*19a0*/  ULEA UR4, UR5, UR4, 0x18 ;  /* 0x0000000405047291 */ /* 0x001fcc000f8ec03f */
[----:B------:R-:W-:-:S04]  /*19b0*/  IMAD.U32 R0, RZ, RZ, UR4 ;  /* 0x00000004ff007e24 */ /* 0x000fc8000f8e00ff */
[----:B------:R-:W0:Y:S02]  /*19c0*/  SYNCS.PHASECHK.TRANS64.TRYWAIT P1, [R0+URZ+0x34800], R3 ;  /* 0x03480003000075a7 */ /* 0x000e24000802017f */
[----:B0-----:R-:W-:Y:S05]  /*19d0*/  @!P1 BRA `(.L_x_178) ;  /* 0x000000f800789947 */ /* 0x001fea0003800000 */
.L_x_342:
[----:B------:R-:W-:Y:S05]  /*19e0*/  BSYNC B0 ;  /* 0x0000000000007941 */ /* 0x000fea0003800000 */
.L_x_177:
[----:B------:R-:W-:Y:S05]  /*19f0*/  @!P0 BRA `(.L_x_179) ;  /* 0x0000000000048947 */ /* 0x000fea0003800000 */
[----:B------:R-:W-:Y:S01]  /*1a00*/  BPT.TRAP 0x1 ;  /* 0x000000040000795c */ /* 0x000fe20000300000 */
.L_x_179:
[----:B0-----:R-:W-:Y:S01]  /*1a10*/  IMAD R3, R2, 0x8, R0 ;  /* 0x0000000802037824 */ /* 0x001fe200078e0200 */
[----:B------:R-:W-:-:S04]  /*1a20*/  SHF.L.U32 R4, R16, 0x1f, RZ ;  /* 0x0000001f10047819 */ /* 0x000fc800000006ff */
[----:B------:R0:W1:Y:S01]  /*1a30*/  SYNCS.PHASECHK.TRANS64.TRYWAIT P2, [R3+URZ+0x34830], R4 ;  /* 0x03483004030075a7 */ /* 0x000062000804017f */
[----:B------:R-:W-:Y:S05]  /*1a40*/  @!P0 BRA `(.L_x_180) ;  /* 0x0000000000048947 */ /* 0x000fea0003800000 */
[----:B------:R-:W-:Y:S01]  /*1a50*/  BPT.TRAP 0x1 ;  /* 0x000000040000795c */ /* 0x000fe20000300000 */
.L_x_180:
[----:B------:R-:W2:Y:S01]  /*1a60*/  S2R R5, SR_TID.X ;  /* 0x0000000000057919 */ /* 0x000ea20000002100 */
[----:B------:R-:W-:Y:S01]  /*1a70*/  IMAD.MOV.U32 R151, RZ, RZ, RZ ;  /* 0x000000ffff977224 */ /* 0x000fe200078e00ff */
[----:B--2---:R-:W-:Y:S01]  /*1a80*/  LOP3.LUT P1, RZ, R5, 0x7f, RZ, 0xc0, !PT ;  /* 0x0000007f05ff7812 */ /* 0x004fe2000782c0ff */
[----:B-1----:R-:W-:-:S12]  /*1a90*/  @P2 BRA `(.L_x_181) ;  /* 0x0000000000082947 */ /* 0x002fd80003800000 */
[----:B------:R-:W1:Y:S02]  /*1aa0*/  SYNCS.PHASECHK.TRANS64.TRYWAIT P2, [R3+URZ+0x34830], R4 ;  /* 0x03483004030075a7 */ /* 0x000e64000804017f */
[----:B-1----:R-:W-:Y:S05]  /*1ab0*/  @!P2 BRA `(.L_x_182) ;  /* 0x000000f80054a947 */ /* 0x002fea0003800000 */
.L_x_181:
[----:B------:R-:W-:Y:S05]  /*1ac0*/  WARPSYNC.ALL ;  /* 0x0000000000007948 */ /* 0x000fea0003800000 */
[----:B01----:R-:W-:Y:S01]  /*1ad0*/  VIADD R4, R0, 0x1c400 ;  /* 0x0001c40000047836 */ /* 0x003fe20000000000 */
[----:B------:R-:W-:Y:S01]  /*1ae0*/  ULOP3.LUT UR56, UR56, 0x10000, URZ, 0xfc, !UPT ;  /* 0x0001000038387892 */ /* 0x000fe2000f8efc3f */
[----:B------:R-:W-:Y:S01]  /*1af0*/  WARPGROUP.ARRIVE ;  /* 0x00000000000079c5 */ /* 0x000fe20000000000 */
[----:B------:R-:W-:Y:S01]  /*1b00*/  UMOV UR57, 0x40000040 ;  /* 0x4000004000397882 */ /* 0x000fe20000000000 */
[----:B------:R-:W-:Y:S01]  /*1b10*/  UMOV UR59, 0x40000040 ;  /* 0x40000040003b7882 */ /* 0x000fe20000000000 */
[----:B------:R-:W-:Y:S01]  /*1b20*/  SHF.R.U32.HI R4, RZ, 0x4, R4 ;  /* 0x00000004ff047819 */ /* 0x000fe20000011604 */
[----:B------:R-:W-:Y:S01]  /*1b30*/  UIADD3 UR8, UR56, 0x2, URZ ;  /* 0x0000000238087890 */ /* 0x000fe2000fffe03f */
[----:B------:R-:W-:Y:S01]  /*1b40*/  P2R R12, PR, RZ, 0x1 ;  /* 0x00000001ff0c7803 */ /* 0x000fe20000000000 */
[----:B------:R-:W-:Y:S01]  /*1b50*/  UMOV UR9, 0x40000040 ;  /* 0x4000004000097882 */ /* 0x000fe20000000000 */
[----:B------:R-:W-:Y:S01]  /*1b60*/  LOP3.LUT R4, R4, 0x3fff, RZ, 0xc0, !PT ;  /* 0x00003fff04047812 */ /* 0x000fe200078ec0ff */
[----:B------:R-:W-:Y:S01]  /*1b70*/  UMOV UR11, 0x40000040 ;  /* 0x40000040000b7882 */ /* 0x000fe20000000000 */
[----:B------:R-:W-:Y:S01]  /*1b80*/  UIADD3 UR12, UR56, 0x4, URZ ;  /* 0x00000004380c7890 */ /* 0x000fe2000fffe03f */
[----:B------:R-:W-:Y:S01]  /*1b90*/  @!P1 VIADD R3, R3, 0x34840 ;  /* 0x0003484003039836 */ /* 0x000fe20000000000 */
[----:B------:R-:W-:Y:S01]  /*1ba0*/  LOP3.LUT R5, R4, 0x10000, RZ, 0xfc, !PT ;  /* 0x0001000004057812 */ /* 0x000fe200078efcff */
[----:B------:R-:W-:Y:S01]  /*1bb0*/  UMOV UR13, 0x40000040 ;  /* 0x40000040000d7882 */ /* 0x000fe20000000000 */
[----:B------:R-:W-:Y:S01]  /*1bc0*/  UMOV UR15, 0x40000040 ;  /* 0x40000040000f7882 */ /* 0x000fe20000000000 */
[----:B------:R-:W-:Y:S01]  /*1bd0*/  UIADD3 UR16, UR56, 0x6, URZ ;  /* 0x0000000638107890 */ /* 0x000fe2000fffe03f */
[----:B------:R-:W-:Y:S01]  /*1be0*/  @!P1 PRMT R3, RZ, 0x654, R3 ;  /* 0x00000654ff039816 */ /* 0x000fe20000000003 */
[----:B------:R-:W-:Y:S01]  /*1bf0*/  IMAD R4, R2, 0xc00, R5 ;  /* 0x00000c0002047824 */ /* 0x000fe200078e0205 */
[----:B------:R-:W-:Y:S01]  /*1c00*/  UMOV UR17, 0x40000040 ;  /* 0x4000004000117882 */ /* 0x000fe20000000000 */
[----:B------:R-:W-:Y:S01]  /*1c10*/  UMOV UR19, 0x40000040 ;  /* 0x4000004000137882 */ /* 0x000fe20000000000 */
[----:B------:R-:W-:Y:S01]  /*1c20*/  UIADD3 UR20, UR56, 0x400, URZ ;  /* 0x0000040038147890 */ /* 0x000fe2000fffe03f */
[--C-:B------:R-:W-:Y:S01]  /*1c30*/  IMAD.MOV.U32 R150, RZ, RZ, R151.reuse ;  /* 0x000000ffff967224 */ /* 0x100fe200078e0097 */
[----:B------:R-:W-:Y:S01]  /*1c40*/  R2UR UR58, R4 ;  /* 0x00000000043a72ca */ /* 0x000fe200000e0000 */
[----:B------:R-:W-:Y:S01]  /*1c50*/  UMOV UR21, 0x40000040 ;  /* 0x4000004000157882 */ /* 0x000fe20000000000 */
[----:B------:R-:W-:Y:S01]  /*1c60*/  UMOV UR23, 0x40000040 ;  /* 0x4000004000177882 */ /* 0x000fe20000000000 */
[----:B------:R-:W-:Y:S01]  /*1c70*/  UIADD3 UR24, UR56, 0x402, URZ ;  /* 0x0000040238187890 */ /* 0x000fe2000fffe03f */
[--C-:B------:R-:W-:Y:S01]  /*1c80*/  IMAD.MOV.U32 R149, RZ, RZ, R151.reuse ;  /* 0x000000ffff957224 */ /* 0x100fe200078e0097 */
[----:B------:R-:W-:Y:S01]  /*1c90*/  UMOV UR25, 0x40000040 ;  /* 0x4000004000197882 */ /* 0x000fe20000000000 */
[----:B------:R-:W-:Y:S01]  /*1ca0*/  UMOV UR27, 0x40000040 ;  /* 0x40000040001b7882 */ /* 0x000fe20000000000 */
[----:B------:R-:W-:Y:S01]  /*1cb0*/  UIADD3 UR28, UR56, 0x404, URZ ;  /* 0x00000404381c7890 */ /* 0x000fe2000fffe03f */
[-C--:B------:R-:W-:Y:S01]  /*1cc0*/  MOV R148, R151.reuse ;  /* 0x0000009700947202 */ /* 0x080fe20000000f00 */
[----:B------:R-:W-:Y:S01]  /*1cd0*/  UMOV UR29, 0x40000040 ;  /* 0x40000040001d7882 */ /* 0x000fe20000000000 */
[----:B------:R-:W-:Y:S01]  /*1ce0*/  UMOV UR31, 0x40000040 ;  /* 0x40000040001f7882 */ /* 0x000fe20000000000 */
[----:B------:R-:W-:Y:S01]  /*1cf0*/  UIADD3 UR32, UR56, 0x406, URZ ;  /* 0x0000040638207890 */ /* 0x000fe2000fffe03f */
[--C-:B------:R-:W-:Y:S01]  /*1d00*/  IMAD.MOV.U32 R147, RZ, RZ, R151.reuse ;  /* 0x000000ffff937224 */ /* 0x100fe200078e0097 */
[----:B------:R-:W-:Y:S01]  /*1d10*/  HGMMA.64x128x16.F32 R24, gdesc[UR56], RZ, !UPT, gsb0 ;  /* 0x01e00000381879f0 */ /* 0x000fe2000c0008ff */
[----:B------:R-:W-:Y:S01]  /*1d20*/  UIADD3 UR10, UR58, 0x2, URZ ;  /* 0x000000023a0a7890 */ /* 0x000fe2000fffe03f */
[--C-:B------:R-:W-:Y:S01]  /*1d30*/  IMAD.MOV.U32 R146, RZ, RZ, R151.reuse ;  /* 0x000000ffff927224 */ /* 0x100fe200078e0097 */
        /* <DEDUP_REMOVED lines=12> */
[----:B------:R-:W-:Y:S01]  /*1e00*/  UMOV UR33, 0x40000040 ;  /* 0x4000004000217882 */ /* 0x000fe20000000000 */
[----:B------:R-:W-:Y:S01]  /*1e10*/  UMOV UR35, 0x40000040 ;  /* 0x4000004000237882 */ /* 0x000fe20000000000 */
        /* <DEDUP_REMOVED lines=19> */
[-C--:B------:R-:W-:Y:S01]  /*1f50*/  MOV R132, R151.reuse ;  /* 0x0000009700847202 */ /* 0x080fe20000000f00 */
[----:B------:R-:W-:Y:S01]  /*1f60*/  UIADD3 UR54, UR58, 0x806, URZ ;  /* 0x000008063a367890 */ /* 0x000fe2000fffe03f */
[--C-:B------:R-:W-:Y:S01]  /*1f70*/  IMAD.MOV.U32 R130, RZ, RZ, R151.reuse ;  /* 0x000000ffff827224 */ /* 0x100fe200078e0097 */
[----:B------:R-:W-:Y:S01]  /*1f80*/  UMOV UR53, 0x40000040 ;  /* 0x4000004000357882 */ /* 0x000fe20000000000 */
[----:B------:R-:W-:Y:S01]  /*1f90*/  UMOV UR55, 0x40000040 ;  /* 0x4000004000377882 */ /* 0x000fe20000000000 */
[----:B------:R-:W-:Y:S01]  /*1fa0*/  ULDC UR4, c[0x0][0x9d8] ;  /* 0x0002760000047ab9 */ /* 0x000fe20000000800 */
[----:B------:R-:W-:Y:S01]  /*1fb0*/  ULDC UR5, c[0x0][0x988] ;  /* 0x0002620000057ab9 */ /* 0x000fe20000000800 */
[--C-:B------:R-:W-:Y:S01]  /*1fc0*/  IMAD.MOV.U32 R128, RZ, RZ, R151.reuse ;  /* 0x000000ffff807224 */ /* 0x100fe200078e0097 */
[-C--:B------:R-:W-:Y:S01]  /*1fd0*/  MOV R116, R151.reuse ;  /* 0x0000009700747202 */ /* 0x080fe20000000f00 */
[--C-:B------:R-:W-:Y:S01]  /*1fe0*/  IMAD.MOV.U32 R126, RZ, RZ, R151.reuse ;  /* 0x000000ffff7e7224 */ /* 0x100fe200078e0097 */
[----:B------:R-:W-:Y:S01]  /*1ff0*/  MOV R100, R151 ;  /* 0x0000009700647202 */ /* 0x000fe20000000f00 */
        /* <DEDUP_REMOVED lines=14> */
[----:B------:R-:W-:Y:S01]  /*20e0*/  IMAD.MOV.U32 R88, RZ, RZ, R151 ;  /* 0x000000ffff587224 */ /* 0x000fe200078e0097 */
        /* <DEDUP_REMOVED lines=46> */
[----:B------:R-:W1:Y:S01]  /*23d0*/  MUFU.TANH R6, R25 ;  /* 0x0000001900067308 */ /* 0x000e620000002400 */
[----:B------:R-:W-:Y:S01]  /*23e0*/  FMUL.FTZ R37, R37, UR4 ;  /* 0x0000000425257c20 */ /* 0x000fe20008410000 */
[----:B------:R-:W-:Y:S01]  /*23f0*/  FMUL.FTZ R31, R31, UR4 ;  /* 0x000000041f1f7c20 */ /* 0x000fe20008410000 */
[----:B------:R-:W-:Y:S01]  /*2400*/  FMUL.FTZ R61, R61, UR4 ;  /* 0x000000043d3d7c20 */ /* 0x000fe20008410000 */
[----:B------:R-:W-:Y:S01]  /*2410*/  FMUL.FTZ R40, R40, UR4 ;  /* 0x0000000428287c20 */ /* 0x000fe20008410000 */
[----:B------:R-:W-:Y:S01]  /*2420*/  FMUL.FTZ R34, R34, UR4 ;  /* 0x0000000422227c20 */ /* 0x000fe20008410000 */
[----:B------:R-:W-:Y:S01]  /*2430*/  FMUL.FTZ R41, R41, UR4 ;  /* 0x0000000429297c20 */ /* 0x000fe20008410000 */
[----:B------:R-:W-:Y:S01]  /*2440*/  FMUL.FTZ R35, R35, UR4 ;  /* 0x0000000423237c20 */ /* 0x000fe20008410000 */
[----:B------:R2:W-:Y:S01]  /*2450*/  MUFU.TANH R99, R57 ;  /* 0x0000003900637308 */ /* 0x0005e20000002400 */
        /* <DEDUP_REMOVED lines=8> */
[----:B--2---:R-:W-:Y:S01]  /*24e0*/  IADD3 R57, R104, 0x80, -R205 ;  /* 0x0000008068397810 */ /* 0x004fe20007ffe8cd */
[----:B------:R-:W-:Y:S01]  /*24f0*/  FMUL.FTZ R65, R65, UR4 ;  /* 0x0000000441417c20 */ /* 0x000fe20008410000 */
[----:B------:R-:W-:Y:S01]  /*2500*/  FMUL.FTZ R48, R48, UR4 ;  /* 0x0000000430307c20 */ /* 0x000fe20008410000 */
[----:B------:R-:W-:Y:S01]  /*2510*/  FMUL.FTZ R42, R42, UR4 ;  /* 0x000000042a2a7c20 */ /* 0x000fe20008410000 */
[----:B------:R-:W-:Y:S01]  /*2520*/  FMUL.FTZ R71, R71, UR4 ;  /* 0x0000000447477c20 */ /* 0x000fe20008410000 */
[----:B------:R-:W-:-:S02]  /*2530*/  IMAD R8, R94, -0x80, R57 ;  /* 0xffffff805e087824 */ /* 0x000fc400078e0239 */
[----:B------:R-:W-:Y:S01]  /*2540*/  FMUL.FTZ R43, R43, UR4 ;  /* 0x000000042b2b7c20 */ /* 0x000fe20008410000 */
[----:B------:R-:W-:Y:S01]  /*2550*/  MUFU.TANH R29, R29 ;  /* 0x0000001d001d7308 */ /* 0x000fe20000002400 */
[----:B------:R-:W-:Y:S01]  /*2560*/  FMUL.FTZ R49, R49, UR4 ;  /* 0x0000000431317c20 */ /* 0x000fe20008410000 */
[----:B------:R-:W-:Y:S01]  /*2570*/  FMUL.FTZ R52, R52, UR4 ;  /* 0x0000000434347c20 */ /* 0x000fe20008410000 */
[----:B------:R-:W-:Y:S01]  /*2580*/  ISETP.GT.AND P2, PT, R8, RZ, PT ;  /* 0x000000ff0800720c */ /* 0x000fe20003f44270 */
[----:B------:R-:W-:Y:S01]  /*2590*/  FMUL.FTZ R46, R46, UR4 ;  /* 0x000000042e2e7c20 */ /* 0x000fe20008410000 */
[C---:B------:R-:W-:Y:S01]  /*25a0*/  ISETP.GT.AND P3, PT, R8.reuse, 0x1, PT ;  /* 0x000000010800780c */ /* 0x040fe20003f64270 */
[----:B------:R-:W-:Y:S01]  /*25b0*/  FMUL.FTZ R47, R47, UR4 ;  /* 0x000000042f2f7c20 */ /* 0x000fe20008410000 */
[----:B------:R-:W-:Y:S01]  /*25c0*/  ISETP.GT.AND P6, PT, R8, 0x8, PT ;  /* 0x000000080800780c */ /* 0x000fe20003fc4270 */
[----:B------:R-:W2:Y:S01]  /*25d0*/  MUFU.TANH R7, R26 ;  /* 0x0000001a00077308 */ /* 0x000ea20000002400 */
[----:B0-----:R-:W-:Y:S01]  /*25e0*/  FSEL R21, R21, -INF , P2 ;  /* 0xff80000015157808 */ /* 0x001fe20001000000 */
[----:B------:R-:W-:Y:S01]  /*25f0*/  FMUL.FTZ R53, R53, UR4 ;  /* 0x0000000435357c20 */ /* 0x000fe20008410000 */
[----:B-1----:R-:W-:Y:S01]  /*2600*/  FSEL R6, R6, -INF , P3 ;  /* 0xff80000006067808 */ /* 0x002fe20001800000 */
[----:B------:R-:W-:Y:S01]  /*2610*/  FMUL.FTZ R50, R50, UR4 ;  /* 0x0000000432327c20 */ /* 0x000fe20008410000 */
[----:B------:R-:W-:Y:S01]  /*2620*/  ISETP.GT.AND P5, PT, R8, 0x9, PT ;  /* 0x000000090800780c */ /* 0x000fe20003fa4270 */
[----:B------:R-:W-:Y:S01]  /*2630*/  FMUL.FTZ R56, R56, UR4 ;  /* 0x0000000438387c20 */ /* 0x000fe20008410000 */
[----:B---3--:R-:W-:Y:S01]  /*2640*/  FSEL R57, R28, -INF , P6 ;  /* 0xff8000001c397808 */ /* 0x008fe20003000000 */
[----:B------:R-:W0:Y:S01]  /*2650*/  MUFU.TANH R32, R32 ;  /* 0x0000002000207308 */ /* 0x000e220000002400 */
[----:B------:R-:W-:Y:S01]  /*2660*/  FMNMX.FTZ R24, R21, R6, !PT ;  /* 0x0000000615187209 */ /* 0x000fe20007810000 */
[----:B------:R-:W-:Y:S01]  /*2670*/  FMUL.FTZ R51, R51, UR4 ;  /* 0x0000000433337c20 */ /* 0x000fe20008410000 */
[----:B------:R-:W-:Y:S01]  /*2680*/  ISETP.GT.AND P4, PT, R8, 0x10, PT ;  /* 0x000000100800780c */ /* 0x000fe20003f84270 */
        /* <DEDUP_REMOVED lines=9> */
[----:B------:R-:W-:Y:S01]  /*2720*/  FMUL.FTZ R59, R59, UR4 ;  /* 0x000000043b3b7c20 */ /* 0x000fe20008410000 */
[----:B------:R-:W-:Y:S01]  /*2730*/  FMUL.FTZ R62, R62, UR4 ;  /* 0x000000043e3e7c20 */ /* 0x000fe20008410000 */
[----:B------:R-:W-:Y:S01]  /*2740*/  FMUL.FTZ R68, R68, UR4 ;  /* 0x0000000444447c20 */ /* 0x000fe20008410000 */
[----:B------:R-:W-:Y:S01]  /*2750*/  MUFU.TANH R33, R33 ;  /* 0x0000002100217308 */ /* 0x000fe20000002400 */
        /* <DEDUP_REMOVED lines=8> */
[----:B-1----:R-:W-:Y:S01]  /*27e0*/  FSEL R4, R4, -INF , P3 ;  /* 0xff80000004047808 */ /* 0x002fe20001800000 */
[----:B------:R-:W-:Y:S01]  /*27f0*/  FMUL.FTZ R74, R74, UR4 ;  /* 0x000000044a4a7c20 */ /* 0x000fe20008410000 */
[----:B------:R-:W-:Y:S01]  /*2800*/  ISETP.GT.AND P3, PT, R8, 0x18, PT ;  /* 0x000000180800780c */ /* 0x000fe20003f64270 */
        /* <DEDUP_REMOVED lines=13> */
[----:B0-----:R-:W-:Y:S01]  /*28e0*/  FSEL R11, R11, -INF , P6 ;  /* 0xff8000000b0b7808 */ /* 0x001fe20003000000 */
[----:B------:R0:W-:Y:S01]  /*28f0*/  @!P1 SYNCS.ARRIVE.TRANS64.RED.A1T0 RZ, [R3+URZ], RZ ;  /* 0x000000ff03ff99a7 */ /* 0x0001e2000810043f */
[----:B------:R-:W-:Y:S01]  /*2900*/  ISETP.GT.AND P6, PT, R8, 0x19, PT ;  /* 0x000000190800780c */ /* 0x000fe20003fc4270 */
[----:B------:R-:W-:-:S04]  /*2910*/  IMAD.MOV.U32 R104, RZ, RZ, R151 ;  /* 0x000000ffff687224 */ /* 0x000fc800078e0097 */
[----:B------:R-:W-:Y:S08]  /*2920*/  MUFU.TANH R37, R37 ;  /* 0x0000002500257308 */ /* 0x000ff00000002400 */
[----:B------:R2:W-:Y:S01]  /*2930*/  MUFU.TANH R109, R61 ;  /* 0x0000003d006d7308 */ /* 0x0005e20000002400 */
[----:B-1----:R-:W-:-:S07]  /*2940*/  FSEL R13, R13, -INF , P5 ;  /* 0xff8000000d0d7808 */ /* 0x002fce0002800000 */
[----:B------:R-:W1:Y:S01]  /*2950*/  MUFU.TANH R15, R34 ;  /* 0x00000022000f7308 */ /* 0x000e620000002400 */
[----:B--2---:R-:W-:Y:S02]  /*2960*/  FSEL R61, R29, -INF , P5 ;  /* 0xff8000001d3d7808 */ /* 0x004fe40002800000 */
[----:B------:R-:W-:Y:S02]  /*2970*/  ISETP.GT.AND P5, PT, R8, 0x20, PT ;  /* 0x000000200800780c */ /* 0x000fe40003fa4270 */
[----:B------:R-:W-:-:S03]  /*2980*/  FMNMX.FTZ R24, R61, R24, !PT ;  /* 0x000000183d187209 */ /* 0x000fc60007810000 */
[----:B------:R-:W-:Y:S01]  /*2990*/  MUFU.TANH R40, R40 ;  /* 0x0000002800287308 */ /* 0x000fe20000002400 */
[----:B------:R-:W-:-:S07]  /*29a0*/  FMNMX.FTZ R24, R69, R24, !PT ;  /* 0x0000001845187209 */ /* 0x000fce0007810000 */
[----:B------:R-:W2:Y:S01]  /*29b0*/  MUFU.TANH R25, R35 ;  /* 0x0000002300197308 */ /* 0x000ea20000002400 */
[----:B-1----:R-:W-:Y:S02]  /*29c0*/  FSEL R15, R15, -INF , P4 ;  /* 0xff8000000f0f7808 */ /* 0x002fe40002000000 */
[----:B------:R-:W-:-:S05]  /*29d0*/  ISETP.GT.AND P4, PT, R8, 0x21, PT ;  /* 0x000000210800780c */ /* 0x000fca0003f84270 */
[----:B------:R-:W1:Y:S08]  /*29e0*/  MUFU.TANH R41, R41 ;  /* 0x0000002900297308 */ /* 0x000e700000002400 */
[----:B------:R3:W-:Y:S01]  /*29f0*/  MUFU.TANH R9, R63 ;  /* 0x0000003f00097308 */ /* 0x0007e20000002400 */
[----:B--2---:R-:W-:-:S07]  /*2a00*/  FSEL R25, R25, -INF , P2 ;  /* 0xff80000019197808 */ /* 0x004fce0001000000 */
[----:B------:R-:W2:Y:S01]  /*2a10*/  MUFU.TANH R27, R38 ;  /* 0x00000026001b7308 */ /* 0x000ea20000002400 */
[----:B---3--:R-:W-:Y:S02]  /*2a20*/  FSEL R63, R33, -INF , P2 ;  /* 0xff800000213f7808 */ /* 0x008fe40001000000 */
[----:B------:R-:W-:Y:S02]  /*2a30*/  ISETP.GT.AND P2, PT, R8, 0x28, PT ;  /* 0x000000280800780c */ /* 0x000fe40003f44270 */
[----:B------:R-:W-:Y:S02]  /*2a40*/  FMNMX.FTZ R24, R63, R24, !PT ;  /* 0x000000183f187209 */ /* 0x000fe40007810000 */
[----:B-1----:R-:W-:Y:S01]  /*2a50*/  FSEL R89, R41, -INF , P4 ;  /* 0xff80000029597808 */ /* 0x002fe20002000000 */
        /* <DEDUP_REMOVED lines=24> */
[----:B------:R-:W1:Y:S01]  /*2be0*/  MUFU.TANH R49, R49 ;  /* 0x0000003100317308 */ /* 0x000e620000002400 */
[----:B------:R-:W-:-:S04]  /*2bf0*/  FMNMX.FTZ R26, R89, R26, !PT ;  /* 0x0000001a591a7209 */ /* 0x000fc80007810000 */
[----:B------:R-:W-:-:S03]  /*2c00*/  FMNMX.FTZ R26, R91, R26, !PT ;  /* 0x0000001a5b1a7209 */ /* 0x000fc60007810000 */
[----:B------:R-:W3:Y:S01]  /*2c10*/  MUFU.TANH R35, R46 ;  /* 0x0000002e00237308 */ /* 0x000ee20000002400 */
[----:B------:R-:W-:Y:S02]  /*2c20*/  FMNMX.FTZ R26, R93, R26, !PT ;  /* 0x0000001a5d1a7209 */ /* 0x000fe40007810000 */
[----:B--2---:R-:W-:Y:S02]  /*2c30*/  FSEL R33, R43, -INF , P4 ;  /* 0xff8000002b217808 */ /* 0x004fe40002000000 */
[----:B------:R-:W-:Y:S02]  /*2c40*/  ISETP.GT.AND P4, PT, R8, 0x38, PT ;  /* 0x000000380800780c */ /* 0x000fe40003f84270 */
[----:B------:R-:W-:Y:S01]  /*2c50*/  FMNMX.FTZ R26, R95, R26, !PT ;  /* 0x0000001a5f1a7209 */ /* 0x000fe20007810000 */
[----:B------:R-:W2:Y:S01]  /*2c60*/  MUFU.TANH R52, R52 ;  /* 0x0000003400347308 */ /* 0x000ea20000002400 */
[----:B-1----:R-:W-:-:S04]  /*2c70*/  FSEL R97, R49, -INF , P5 ;  /* 0xff80000031617808 */ /* 0x002fc80002800000 */
[----:B------:R-:W-:-:S03]  /*2c80*/  FMNMX.FTZ R26, R97, R26, !PT ;  /* 0x0000001a611a7209 */ /* 0x000fc60007810000 */
[----:B------:R-:W1:Y:S01]  /*2c90*/  MUFU.TANH R47, R47 ;  /* 0x0000002f002f7308 */ /* 0x000e620000002400 */
[----:B---3--:R-:W-:Y:S02]  /*2ca0*/  FSEL R35, R35, -INF , P2 ;  /* 0xff80000023237808 */ /* 0x008fe40001000000 */
[----:B------:R-:W-:-:S05]  /*2cb0*/  ISETP.GT.AND P2, PT, R8, 0x39, PT ;  /* 0x000000390800780c */ /* 0x000fca0003f44270 */
[----:B------:R-:W3:Y:S01]  /*2cc0*/  MUFU.TANH R53, R53 ;  /* 0x0000003500357308 */ /* 0x000ee20000002400 */
[----:B--2---:R-:W-:-:S04]  /*2cd0*/  FSEL R101, R52, -INF , P4 ;  /* 0xff80000034657808 */ /* 0x004fc80002000000 */
[----:B------:R-:W-:-:S03]  /*2ce0*/  FMNMX.FTZ R26, R101, R26, !PT ;  /* 0x0000001a651a7209 */ /* 0x000fc60007810000 */
[----:B------:R-:W2:Y:S01]  /*2cf0*/  MUFU.TANH R50, R50 ;  /* 0x0000003200327308 */ /* 0x000ea20000002400 */
[----:B-1----:R-:W-:Y:S02]  /*2d00*/  FSEL R37, R47, -INF , P3 ;  /* 0xff8000002f257808 */ /* 0x002fe40001800000 */
[----:B------:R-:W-:-:S05]  /*2d10*/  ISETP.GT.AND P3, PT, R8, 0x40, PT ;  /* 0x000000400800780c */ /* 0x000fca0003f64270 */
[----:B------:R-:W1:Y:S01]  /*2d20*/  MUFU.TANH R56, R56 ;  /* 0x0000003800387308 */ /* 0x000e620000002400 */
[----:B---3--:R-:W-:-:S04]  /*2d30*/  FSEL R107, R53, -INF , P2 ;  /* 0xff800000356b7808 */ /* 0x008fc80001000000 */
[----:B------:R-:W-:-:S03]  /*2d40*/  FMNMX.FTZ R26, R107, R26, !PT ;  /* 0x0000001a6b1a7209 */ /* 0x000fc60007810000 */
[----:B------:R-:W3:Y:S01]  /*2d50*/  MUFU.TANH R51, R51 ;  /* 0x0000003300337308 */ /* 0x000ee20000002400 */
[----:B--2---:R-:W-:Y:S02]  /*2d60*/  FSEL R39, R50, -INF , P6 ;  /* 0xff80000032277808 */ /* 0x004fe40003000000 */
[----:B------:R-:W-:-:S04]  /*2d70*/  ISETP.GT.AND P6, PT, R8, 0x41, PT ;  /* 0x000000410800780c */ /* 0x000fc80003fc4270 */
[----:B------:R-:W-:Y:S01]  /*2d80*/  FSEL R99, R99, -INF , P6 ;  /* 0xff80000063637808 */ /* 0x000fe20003000000 */
[----:B------:R-:W2:Y:S01]  /*2d90*/  MUFU.TANH R54, R54 ;  /* 0x0000003600367308 */ /* 0x000ea20000002400 */
[----:B-1----:R-:W-:-:S04]  /*2da0*/  FSEL R105, R56, -INF , P3 ;  /* 0xff80000038697808 */ /* 0x002fc80001800000 */
[----:B------:R-:W-:-:S03]  /*2db0*/  FMNMX.FTZ R26, R105, R26, !PT ;  /* 0x0000001a691a7209 */ /* 0x000fc60007810000 */
[----:B------:R-:W1:Y:S01]  /*2dc0*/  MUFU.TANH R60, R60 ;  /* 0x0000003c003c7308 */ /* 0x000e620000002400 */
[----:B---3--:R-:W-:Y:S02]  /*2dd0*/  FSEL R41, R51, -INF , P5 ;  /* 0xff80000033297808 */ /* 0x008fe40002800000 */
[----:B------:R-:W-:Y:S02]  /*2de0*/  ISETP.GT.AND P5, PT, R8, 0x48, PT ;  /* 0x000000480800780c */ /* 0x000fe40003fa4270 */
[----:B------:R-:W-:-:S03]  /*2df0*/  FMNMX.FTZ R26, R99, R26, !PT ;  /* 0x0000001a631a7209 */ /* 0x000fc60007810000 */
[----:B------:R-:W3:Y:S01]  /*2e00*/  MUFU.TANH R55, R55 ;  /* 0x0000003700377308 */ /* 0x000ee20000002400 */
[----:B--2---:R-:W-:Y:S02]  /*2e10*/  FSEL R43, R54, -INF , P4 ;  /* 0xff800000362b7808 */ /* 0x004fe40002000000 */
[----:B------:R-:W-:-:S04]  /*2e20*/  ISETP.GT.AND P4, PT, R8, 0x49, PT ;  /* 0x000000490800780c */ /* 0x000fc80003f84270 */
[----:B------:R-:W-:Y:S01]  /*2e30*/  FSEL R109, R109, -INF , P4 ;  /* 0xff8000006d6d7808 */ /* 0x000fe20002000000 */
[----:B------:R-:W2:Y:S01]  /*2e40*/  MUFU.TANH R58, R58 ;  /* 0x0000003a003a7308 */ /* 0x000ea20000002400 */
[----:B-1----:R-:W-:Y:S02]  /*2e50*/  FSEL R103, R60, -INF , P5 ;  /* 0xff8000003c677808 */ /* 0x002fe40002800000 */
[----:B------:R-:W-:Y:S02]  /*2e60*/  FSEL R53, R9, -INF , P4 ;  /* 0xff80000009357808 */ /* 0x000fe40002000000 */
[----:B------:R-:W-:Y:S02]  /*2e70*/  FMNMX.FTZ R26, R103, R26, !PT ;  /* 0x0000001a671a7209 */ /* 0x000fe40007810000 */
[----:B------:R-:W-:Y:S01]  /*2e80*/  ISETP.GT.AND P4, PT, R8, 0x60, PT ;  /* 0x000000600800780c */ /* 0x000fe20003f84270 */
[----:B------:R-:W1:Y:S01]  /*2e90*/  MUFU.TANH R64, R64 ;  /* 0x0000004000407308 */ /* 0x000e620000002400 */
[----:B---3--:R-:W-:-:S02]  /*2ea0*/  FSEL R45, R55, -INF , P2 ;  /* 0xff800000372d7808 */ /* 0x008fc40001000000 */
[----:B------:R-:W-:Y:S02]  /*2eb0*/  ISETP.GT.AND P2, PT, R8, 0x50, PT ;  /* 0x000000500800780c */ /* 0x000fe40003f44270 */
        /* <DEDUP_REMOVED lines=11> */
[----:B------:R-:W-:Y:S02]  /*2f70*/  FMNMX.FTZ R26, R113, R26, !PT ;  /* 0x0000001a711a7209 */ /* 0x000fe40007810000 */
[----:B------:R-:W-:Y:S01]  /*2f80*/  FSEL R59, R10, -INF , P3 ;  /* 0xff8000000a3b7808 */ /* 0x000fe20001800000 */
[----:B------:R-:W3:Y:S01]  /*2f90*/  MUFU.TANH R14, R14 ;  /* 0x0000000e000e7308 */ /* 0x000ee20000002400 */
[----:B--2---:R-:W-:Y:S02]  /*2fa0*/  FSEL R51, R62, -INF , P5 ;  /* 0xff8000003e337808 */ /* 0x004fe40002800000 */
[----:B------:R-:W-:-:S02]  /*2fb0*/  ISETP.GT.AND P5, PT, R8, 0x59, PT ;  /* 0x000000590800780c */ /* 0x000fc40003fa4270 */
[----:B------:R-:W-:-:S03]  /*2fc0*/  ISETP.GT.AND P3, PT, R8, 0x61, PT ;  /* 0x000000610800780c */ /* 0x000fc60003f64270 */
[----:B------:R-:W2:Y:S01]  /*2fd0*/  MUFU.TANH R72, R72 ;  /* 0x0000004800487308 */ /* 0x000ea20000002400 */
[----:B-1----:R-:W-:-:S04]  /*2fe0*/  FSEL R115, R68, -INF , P6 ;  /* 0xff80000044737808 */ /* 0x002fc80003000000 */
[----:B------:R-:W-:-:S03]  /*2ff0*/  FMNMX.FTZ R26, R115, R26, !PT ;  /* 0x0000001a731a7209 */ /* 0x000fc60007810000 */
[----:B------:R-:W1:Y:S01]  /*3000*/  MUFU.TANH R66, R66 ;  /* 0x0000004200427308 */ /* 0x000e620000002400 */
[----:B---3--:R-:W-:-:S04]  /*3010*/  FSEL R117, R14, -INF , P5 ;  /* 0xff8000000e757808 */ /* 0x008fc80002800000 */
[----:B------:R-:W-:-:S03]  /*3020*/  FMNMX.FTZ R26, R117, R26, !PT ;  /* 0x0000001a751a7209 */ /* 0x000fc60007810000 */
        /* <DEDUP_REMOVED lines=11> */
[----:B------:R-:W-:-:S05]  /*30e0*/  ISETP.GT.AND P6, PT, R8, 0x69, PT ;  /* 0x000000690800780c */ /* 0x000fca0003fc4270 */
[----:B------:R-:W2:Y:S01]  /*30f0*/  MUFU.TANH R74, R74 ;  /* 0x0000004a004a7308 */ /* 0x000ea20000002400 */
[----:B-1----:R-:W-:-:S04]  /*3100*/  FSEL R123, R76, -INF , P2 ;  /* 0xff8000004c7b7808 */ /* 0x002fc80001000000 */
[----:B------:R-:W-:-:S03]  /*3110*/  FMNMX.FTZ R26, R123, R26, !PT ;  /* 0x0000001a7b1a7209 */ /* 0x000fc60007810000 */
[----:B------:R-:W1:Y:S01]  /*3120*/  MUFU.TANH R80, R80 ;  /* 0x0000005000507308 */ /* 0x000e620000002400 */
[----:B---3--:R-:W-:-:S04]  /*3130*/  FSEL R125, R77, -INF , P6 ;  /* 0xff8000004d7d7808 */ /* 0x008fc80003000000 */
[----:B------:R-:W-:-:S03]  /*3140*/  FMNMX.FTZ R26, R125, R26, !PT ;  /* 0x0000001a7d1a7209 */ /* 0x000fc60007810000 */
[----:B------:R3:W4:Y:S01]  /*3150*/  MUFU.TANH R24, R75 ;  /* 0x0000004b00187308 */ /* 0x0007220000002400 */
[----:B--2---:R-:W-:Y:S02]  /*3160*/  FSEL R77, R74, -INF , P4 ;  /* 0xff8000004a4d7808 */ /* 0x004fe40002000000 */
[----:B------:R-:W-:-:S05]  /*3170*/  ISETP.GT.AND P4, PT, R8, 0x71, PT ;  /* 0x000000710800780c */ /* 0x000fca0003f84270 */
[----:B------:R4:W2:Y:S01]  /*3180*/  MUFU.TANH R129, R81 ;  /* 0x0000005100817308 */ /* 0x0008a20000002400 */
[----:B---3--:R-:W-:Y:S02]  /*3190*/  FSEL R75, R20, -INF , P5 ;  /* 0xff800000144b7808 */ /* 0x008fe40002800000 */
[----:B------:R-:W-:-:S04]  /*31a0*/  ISETP.GT.AND P5, PT, R8, 0x70, PT ;  /* 0x000000700800780c */ /* 0x000fc80003fa4270 */
[----:B-1----:R-:W-:Y:S01]  /*31b0*/  FSEL R127, R80, -INF , P5 ;  /* 0xff800000507f7808 */ /* 0x002fe20002800000 */
[----:B------:R-:W1:Y:S01]  /*31c0*/  MUFU.TANH R78, R78 ;  /* 0x0000004e004e7308 */ /* 0x000e620000002400 */
[----:B----4-:R-:W-:Y:S02]  /*31d0*/  FSEL R81, R24, -INF , P3 ;  /* 0xff80000018517808 */ /* 0x010fe40001800000 */
[----:B------:R-:W-:Y:S02]  /*31e0*/  ISETP.GT.AND P3, PT, R8, 0x78, PT ;  /* 0x000000780800780c */ /* 0x000fe40003f64270 */
[----:B------:R-:W-:-:S03]  /*31f0*/  FMNMX.FTZ R26, R127, R26, !PT ;  /* 0x0000001a7f1a7209 */ /* 0x000fc60007810000 */
[----:B------:R-:W3:Y:S01]  /*3200*/  MUFU.TANH R84, R84 ;  /* 0x0000005400547308 */ /* 0x000ee20000002400 */
[----:B--2---:R-:W-:-:S04]  /*3210*/  FSEL R129, R129, -INF , P4 ;  /* 0xff80000081817808 */ /* 0x004fc80002000000 */
[----:B------:R-:W-:-:S03]  /*3220*/  FMNMX.FTZ R26, R129, R26, !PT ;  /* 0x0000001a811a7209 */ /* 0x000fc60007810000 */
[----:B------:R1:W2:Y:S08]  /*3230*/  MUFU.TANH R133, R85 ;  /* 0x0000005500857308 */ /* 0x0002b00000002400 */
[----:B------:R-:W4:Y:S01]  /*3240*/  MUFU.TANH R82, R82 ;  /* 0x0000005200527308 */ /* 0x000f220000002400 */
[----:B-1----:R-:W-:Y:S02]  /*3250*/  FSEL R85, R78, -INF , P2 ;  /* 0xff8000004e557808 */ /* 0x002fe40001000000 */
[----:B------:R-:W-:Y:S01]  /*3260*/  ISETP.GT.AND P2, PT, R8, 0x79, PT ;  /* 0x000000790800780c */ /* 0x000fe20003f44270 */
[----:B------:R-:W-:Y:S01]  /*3270*/  IMAD.U32 R8, RZ, RZ, UR5 ;  /* 0x00000005ff087e24 */ /* 0x000fe2000f8e00ff */
[----:B---3--:R-:W-:-:S03]  /*3280*/  FSEL R131, R84, -INF , P3 ;  /* 0xff80000054837808 */ /* 0x008fc60001800000 */
[----:B------:R-:W1:Y:S01]  /*3290*/  MUFU.TANH R83, R83 ;  /* 0x0000005300537308 */ /* 0x000e620000002400 */
[----:B--2---:R-:W-:Y:S02]  /*32a0*/  FSEL R133, R133, -INF , P2 ;  /* 0xff80000085857808 */ /* 0x004fe40001000000 */
[----:B------:R-:W-:-:S04]  /*32b0*/  FMNMX.FTZ R26, R131, R26, !PT ;  /* 0x0000001a831a7209 */ /* 0x000fc80007810000 */
[----:B------:R-:W-:Y:S01]  /*32c0*/  FMNMX.FTZ R26, R133, R26, !PT ;  /* 0x0000001a851a7209 */ /* 0x000fe20007810000 */
[----:B------:R-:W2:Y:S04]  /*32d0*/  MUFU.TANH R86, R86 ;  /* 0x0000005600567308 */ /* 0x000ea80000002400 */
[----:B------:R-:W3:Y:S02]  /*32e0*/  SHFL.BFLY PT, R9, R26, 0x2, 0x1f ;  /* 0x0c401f001a097f89 */ /* 0x000ee400000e0000 */
[----:B---3--:R-:W-:-:S05]  /*32f0*/  FMNMX.FTZ R14, R26, R9, !PT ;  /* 0x000000091a0e7209 */ /* 0x008fca0007810000 */
[----:B------:R-:W3:Y:S02]  /*3300*/  SHFL.BFLY PT, R9, R14, 0x1, 0x1f ;  /* 0x0c201f000e097f89 */ /* 0x000ee400000e0000 */
[----:B---3--:R-:W-:Y:S02]  /*3310*/  FMNMX.FTZ R9, R14, R9, !PT ;  /* 0x000000090e097209 */ /* 0x008fe40007810000 */
[----:B------:R-:W3:Y:S02]  /*3320*/  MUFU.TANH R14, R87 ;  /* 0x00000057000e7308 */ /* 0x000ee40000002400 */
[C---:B------:R-:W-:Y:S01]  /*3330*/  FSETP.NEU.FTZ.AND P0, PT, R9.reuse, -INF , PT ;  /* 0xff8000000900780b */ /* 0x040fe20003f1d000 */
[----:B------:R-:W-:-:S05]  /*3340*/  FMUL.FTZ R10, R9, R8 ;  /* 0x00000008090a7220 */ /* 0x000fca0000410000 */
[----:B------:R-:W-:Y:S02]  /*3350*/  FSEL R10, R10, RZ, P0 ;  /* 0x000000ff0a0a7208 */ /* 0x000fe40000000000 */
[----:B------:R-:W-:Y:S02]  /*3360*/  ISETP.NE.AND P0, PT, R12, RZ, PT ;  /* 0x000000ff0c00720c */ /* 0x000fe40003f05270 */
[----:B------:R5:W0:Y:S01]  /*3370*/  MUFU.TANH R12, R79 ;  /* 0x0000004f000c7308 */ /* 0x000a220000002400 */
[-CC-:B------:R-:W-:Y:S01]  /*3380*/  FFMA.FTZ R174, R91, R8.reuse, -R10.reuse ;  /* 0x000000085bae7223 */ /* 0x180fe2000001080a */
[----:B----4-:R-:W-:Y:S01]  /*3390*/  FSEL R91, R82, -INF , P5 ;  /* 0xff800000525b7808 */ /* 0x010fe20002800000 */
[-CC-:B------:R-:W-:Y:S01]  /*33a0*/  FFMA.FTZ R168, R95, R8.reuse, -R10.reuse ;  /* 0x000000085fa87223 */ /* 0x180fe2000001080a */
[----:B-1----:R-:W-:Y:S01]  /*33b0*/  FSEL R95, R83, -INF , P4 ;  /* 0xff800000535f7808 */ /* 0x002fe20002000000 */
[-CC-:B------:R-:W-:Y:S01]  /*33c0*/  FFMA.FTZ R176, R69, R8.reuse, -R10.reuse ;  /* 0x0000000845b07223 */ /* 0x180fe2000001080a */
[-CC-:B------:R-:W-:Y:S01]  /*33d0*/  FFMA.FTZ R69, R97, R8.reuse, -R10.reuse ;  /* 0x0000000861457223 */ /* 0x180fe2000001080a */
[----:B--2---:R-:W-:Y:S01]  /*33e0*/  FSEL R97, R86, -INF , P3 ;  /* 0xff80000056617808 */ /* 0x004fe20001800000 */
[-CC-:B------:R-:W-:Y:S01]  /*33f0*/  FFMA.FTZ R170, R101, R8.reuse, -R10.reuse ;  /* 0x0000000865aa7223 */ /* 0x180fe2000001080a */
[--C-:B-----5:R-:W-:Y:S01]  /*3400*/  FFMA.FTZ R79, R6, R8, -R10.reuse ;  /* 0x00000008064f7223 */ /* 0x120fe2000001080a */
[----:B------:R-:W-:Y:S01]  /*3410*/  FMNMX.FTZ R6, R7, R4, !PT ;  /* 0x0000000407067209 */ /* 0x000fe20007810000 */
[-CC-:B------:R-:W-:Y:S01]  /*3420*/  FFMA.FTZ R180, R21, R8.reuse, -R10.reuse ;  /* 0x0000000815b47223 */ /* 0x180fe2000001080a */
[----:B---3--:R-:W-:Y:S01]  /*3430*/  FSEL R101, R14, -INF , P2 ;  /* 0xff8000000e657808 */ /* 0x008fe20001000000 */
[--C-:B------:R-:W-:Y:S01]  /*3440*/  FFMA.FTZ R182, R57, R8, -R10.reuse ;  /* 0x0000000839b67223 */ /* 0x100fe2000001080a */
[----:B------:R-:W-:Y:S01]  /*3450*/  FMNMX.FTZ R6, R11, R6, !PT ;  /* 0x000000060b067209 */ /* 0x000fe20007810000 */
[----:B------:R-:W-:Y:S01]  /*3460*/  MUFU.EX2 R79, R79 ;  /* 0x0000004f004f7308 */ /* 0x000fe20000000800 */
[-CC-:B------:R-:W-:Y:S01]  /*3470*/  FFMA.FTZ R57, R61, R8.reuse, -R10.reuse ;  /* 0x000000083d397223 */ /* 0x180fe2000001080a */
[----:B0-----:R-:W-:Y:S01]  /*3480*/  FSEL R87, R12, -INF , P6 ;  /* 0xff8000000c577808 */ /* 0x001fe20003000000 */
[--C-:B------:R-:W-:Y:S01]  /*3490*/  FFMA.FTZ R61, R63, R8, -R10.reuse ;  /* 0x000000083f3d7223 */ /* 0x100fe2000001080a */
[----:B------:R-:W-:Y:S01]  /*34a0*/  FMNMX.FTZ R6, R13, R6, !PT ;  /* 0x000000060d067209 */ /* 0x000fe20007810000 */
[-CC-:B------:R-:W-:Y:S01]  /*34b0*/  FFMA.FTZ R178, R67, R8.reuse, -R10.reuse ;  /* 0x0000000843b27223 */ /* 0x180fe2000001080a */
[-CC-:B------:R-:W-:Y:S01]  /*34c0*/  FFMA.FTZ R63, R65, R8.reuse, -R10.reuse ;  /* 0x00000008413f7223 */ /* 0x180fe2000001080a */
[--C-:B------:R-:W-:Y:S01]  /*34d0*/  FFMA.FTZ R172, R71, R8, -R10.reuse ;  /* 0x0000000847ac7223 */ /* 0x100fe2000001080a */
[----:B------:R-:W-:Y:S01]  /*34e0*/  FMNMX.FTZ R6, R15, R6, !PT ;  /* 0x000000060f067209 */ /* 0x000fe20007810000 */
[----:B------:R-:W0:Y:S01]  /*34f0*/  MUFU.EX2 R180, R180 ;  /* 0x000000b400b47308 */ /* 0x000e220000000800 */
[-CC-:B------:R-:W-:Y:S01]  /*3500*/  FFMA.FTZ R65, R89, R8.reuse, -R10.reuse ;  /* 0x0000000859417223 */ /* 0x180fe2000001080a */
[--C-:B------:R-:W-:Y:S01]  /*3510*/  FFMA.FTZ R67, R93, R8, -R10.reuse ;  /* 0x000000085d437223 */ /* 0x100fe2000001080a */
[----:B------:R-:W-:Y:S01]  /*3520*/  FMNMX.FTZ R6, R25, R6, !PT ;  /* 0x0000000619067209 */ /* 0x000fe20007810000 */
[-CC-:B------:R-:W-:Y:S01]  /*3530*/  FFMA.FTZ R71, R107, R8.reuse, -R10.reuse ;  /* 0x000000086b477223 */ /* 0x180fe2000001080a */
[-CC-:B------:R-:W-:Y:S01]  /*3540*/  FFMA.FTZ R152, R105, R8.reuse, -R10.reuse ;  /* 0x0000000869987223 */ /* 0x180fe2000001080a */
[--C-:B------:R-:W-:Y:S01]  /*3550*/  FFMA.FTZ R83, R99, R8, -R10.reuse ;  /* 0x0000000863537223 */ /* 0x100fe2000001080a */
[----:B------:R-:W-:Y:S01]  /*3560*/  FMNMX.FTZ R6, R27, R6, !PT ;  /* 0x000000061b067209 */ /* 0x000fe20007810000 */
[----:B------:R-:W1:Y:S01]  /*3570*/  MUFU.EX2 R182, R182 ;  /* 0x000000b600b67308 */ /* 0x000e620000000800 */
[-CC-:B------:R-:W-:Y:S01]  /*3580*/  FFMA.FTZ R154, R103, R8.reuse, -R10.reuse ;  /* 0x00000008679a7223 */ /* 0x180fe2000001080a */
[--C-:B------:R-:W-:Y:S01]  /*3590*/  FFMA.FTZ R89, R109, R8, -R10.reuse ;  /* 0x000000086d597223 */ /* 0x100fe2000001080a */
[----:B------:R-:W-:Y:S01]  /*35a0*/  FMNMX.FTZ R6, R29, R6, !PT ;  /* 0x000000061d067209 */ /* 0x000fe20007810000 */
[-CC-:B------:R-:W-:Y:S01]  /*35b0*/  FFMA.FTZ R156, R111, R8.reuse, -R10.reuse ;  /* 0x000000086f9c7223 */ /* 0x180fe2000001080a */
[-CC-:B------:R-:W-:Y:S01]  /*35c0*/  FFMA.FTZ R93, R113, R8.reuse, -R10.reuse ;  /* 0x00000008715d7223 */ /* 0x180fe2000001080a */
[--C-:B------:R-:W-:Y:S01]  /*35d0*/  FFMA.FTZ R158, R115, R8, -R10.reuse ;  /* 0x00000008739e7223 */ /* 0x100fe2000001080a */
[----:B------:R-:W-:Y:S01]  /*35e0*/  FMNMX.FTZ R6, R31, R6, !PT ;  /* 0x000000061f067209 */ /* 0x000fe20007810000 */
[----:B------:R-:W2:Y:S01]  /*35f0*/  MUFU.EX2 R57, R57 ;  /* 0x0000003900397308 */ /* 0x000ea20000000800 */
[-CC-:B------:R-:W-:Y:S01]  /*3600*/  FFMA.FTZ R99, R117, R8.reuse, -R10.reuse ;  /* 0x0000000875637223 */ /* 0x180fe2000001080a */
[--C-:B------:R-:W-:Y:S01]  /*3610*/  FFMA.FTZ R160, R119, R8, -R10.reuse ;  /* 0x0000000877a07223 */ /* 0x100fe2000001080a */
[----:B------:R-:W-:Y:S01]  /*3620*/  FMNMX.FTZ R6, R33, R6, !PT ;  /* 0x0000000621067209 */ /* 0x000fe20007810000 */
[-CC-:B------:R-:W-:Y:S01]  /*3630*/  FFMA.FTZ R103, R121, R8.reuse, -R10.reuse ;  /* 0x0000000879677223 */ /* 0x180fe2000001080a */
[-CC-:B------:R-:W-:Y:S01]  /*3640*/  FFMA.FTZ R162, R123, R8.reuse, -R10.reuse ;  /* 0x000000087ba27223 */ /* 0x180fe2000001080a */
[--C-:B------:R-:W-:Y:S01]  /*3650*/  FFMA.FTZ R105, R125, R8, -R10.reuse ;  /* 0x000000087d697223 */ /* 0x100fe2000001080a */
[----:B------:R-:W-:Y:S01]  /*3660*/  FMNMX.FTZ R6, R35, R6, !PT ;  /* 0x0000000623067209 */ /* 0x000fe20007810000 */
[----:B------:R-:W3:Y:S01]  /*3670*/  MUFU.EX2 R176, R176 ;  /* 0x000000b000b07308 */ /* 0x000ee20000000800 */
[-CC-:B------:R-:W-:Y:S01]  /*3680*/  FFMA.FTZ R164, R127, R8.reuse, -R10.reuse ;  /* 0x000000087fa47223 */ /* 0x180fe2000001080a */
[--C-:B------:R-:W-:Y:S01]  /*3690*/  FFMA.FTZ R107, R129, R8, -R10.reuse ;  /* 0x00000008816b7223 */ /* 0x100fe2000001080a */
[----:B------:R-:W-:Y:S01]  /*36a0*/  FMNMX.FTZ R6, R37, R6, !PT ;  /* 0x0000000625067209 */ /* 0x000fe20007810000 */
[-CC-:B------:R-:W-:Y:S01]  /*36b0*/  FFMA.FTZ R166, R131, R8.reuse, -R10.reuse ;  /* 0x0000000883a67223 */ /* 0x180fe2000001080a */
[----:B------:R-:W-:Y:S01]  /*36c0*/  FFMA.FTZ R109, R133, R8, -R10 ;  /* 0x00000008856d7223 */ /* 0x000fe2000001080a */
[--C-:B------:R-:W-:Y:S01]  /*36d0*/  IMAD.MOV.U32 R133, RZ, RZ, R151.reuse ;  /* 0x000000ffff857224 */ /* 0x100fe200078e0097 */
[----:B------:R-:W-:Y:S01]  /*36e0*/  FMNMX.FTZ R6, R39, R6, !PT ;  /* 0x0000000627067209 */ /* 0x000fe20007810000 */
[----:B------:R-:W4:Y:S01]  /*36f0*/  MUFU.EX2 R61, R61 ;  /* 0x0000003d003d7308 */ /* 0x000f220000000800 */
[----:B------:R-:W-:-:S02]  /*3700*/  IMAD.MOV.U32 R131, RZ, RZ, R151 ;  /* 0x000000ffff837224 */ /* 0x000fc400078e0097 */
[----:B------:R-:W-:Y:S01]  /*3710*/  FMNMX.FTZ R6, R41, R6, !PT ;  /* 0x0000000629067209 */ /* 0x000fe20007810000 */
[--C-:B------:R-:W-:Y:S02]  /*3720*/  IMAD.MOV.U32 R129, RZ, RZ, R151.reuse ;  /* 0x000000ffff817224 */ /* 0x100fe400078e0097 */
[--C-:B------:R-:W-:Y:S01]  /*3730*/  IMAD.MOV.U32 R127, RZ, RZ, R151.reuse ;  /* 0x000000ffff7f7224 */ /* 0x100fe200078e0097 */
[----:B------:R-:W-:Y:S01]  /*3740*/  FMNMX.FTZ R6, R43, R6, !PT ;  /* 0x000000062b067209 */ /* 0x000fe20007810000 */
[----:B------:R-:W5:Y:S01]  /*3750*/  MUFU.EX2 R178, R178 ;  /* 0x000000b200b27308 */ /* 0x000f620000000800 */
[--C-:B------:R-:W-:Y:S02]  /*3760*/  IMAD.MOV.U32 R125, RZ, RZ, R151.reuse ;  /* 0x000000ffff7d7224 */ /* 0x100fe400078e0097 */
[----:B------:R-:W-:Y:S01]  /*3770*/  FMNMX.FTZ R6, R45, R6, !PT ;  /* 0x000000062d067209 */ /* 0x000fe20007810000 */
[--C-:B------:R-:W-:Y:S02]  /*3780*/  IMAD.MOV.U32 R123, RZ, RZ, R151.reuse ;  /* 0x000000ffff7b7224 */ /* 0x100fe400078e0097 */
[--C-:B------:R-:W-:Y:S01]  /*3790*/  IMAD.MOV.U32 R121, RZ, RZ, R151.reuse ;  /* 0x000000ffff797224 */ /* 0x100fe200078e0097 */
[----:B------:R-:W-:Y:S01]  /*37a0*/  FMNMX.FTZ R6, R47, R6, !PT ;  /* 0x000000062f067209 */ /* 0x000fe20007810000 */
[----:B------:R-:W5:Y:S01]  /*37b0*/  MUFU.EX2 R63, R63 ;  /* 0x0000003f003f7308 */ /* 0x000f620000000800 */
[----:B------:R-:W-:-:S02]  /*37c0*/  IMAD.MOV.U32 R119, RZ, RZ, R151 ;  /* 0x000000ffff777224 */ /* 0x000fc400078e0097 */
[----:B------:R-:W-:Y:S01]  /*37d0*/  FMNMX.FTZ R6, R49, R6, !PT ;  /* 0x0000000631067209 */ /* 0x000fe20007810000 */
[--C-:B------:R-:W-:Y:S02]  /*37e0*/  IMAD.MOV.U32 R117, RZ, RZ, R151.reuse ;  /* 0x000000ffff757224 */ /* 0x100fe400078e0097 */
[--C-:B------:R-:W-:Y:S01]  /*37f0*/  IMAD.MOV.U32 R115, RZ, RZ, R151.reuse ;  /* 0x000000ffff737224 */ /* 0x100fe200078e0097 */
[----:B------:R-:W-:Y:S01]  /*3800*/  FMNMX.FTZ R6, R51, R6, !PT ;  /* 0x0000000633067209 */ /* 0x000fe20007810000 */
[----:B------:R-:W-:Y:S01]  /*3810*/  MUFU.EX2 R172, R172 ;  /* 0x000000ac00ac7308 */ /* 0x000fe20000000800 */
[--C-:B------:R-:W-:Y:S02]  /*3820*/  IMAD.MOV.U32 R113, RZ, RZ, R151.reuse ;  /* 0x000000ffff717224 */ /* 0x100fe400078e0097 */
[----:B------:R-:W-:Y:S01]  /*3830*/  FMNMX.FTZ R6, R53, R6, !PT ;  /* 0x0000000635067209 */ /* 0x000fe20007810000 */
[----:B------:R-:W-:-:S03]  /*3840*/  IMAD.MOV.U32 R111, RZ, RZ, R151 ;  /* 0x000000ffff6f7224 */ /* 0x000fc600078e0097 */
[----:B------:R-:W-:Y:S01]  /*3850*/  FMNMX.FTZ R6, R55, R6, !PT ;  /* 0x0000000637067209 */ /* 0x000fe20007810000 */
[----:B------:R-:W-:Y:S03]  /*3860*/  MUFU.EX2 R65, R65 ;  /* 0x0000004100417308 */ /* 0x000fe60000000800 */
[----:B------:R-:W-:-:S04]  /*3870*/  FMNMX.FTZ R6, R59, R6, !PT ;  /* 0x000000063b067209 */ /* 0x000fc80007810000 */
        /* <DEDUP_REMOVED lines=14> */
[----:B------:R-:W-:-:S05]  /*3960*/  FMNMX.FTZ R6, R101, R6, !PT ;  /* 0x0000000665067209 */ /* 0x000fca0007810000 */
[----:B------:R-:W0:Y:S01]  /*3970*/  SHFL.BFLY PT, R21, R6, 0x2, 0x1f ;  /* 0x0c401f0006157f89 */ /* 0x000e2200000e0000 */
[----:B------:R-:W-:Y:S08]  /*3980*/  MUFU.EX2 R71, R71 ;  /* 0x0000004700477308 */ /* 0x000ff00000000800 */
[----:B------:R-:W-:Y:S08]  /*3990*/  MUFU.EX2 R152, R152 ;  /* 0x0000009800987308 */ /* 0x000ff00000000800 */
[----:B------:R-:W-:Y:S01]  /*39a0*/  MUFU.EX2 R83, R83 ;  /* 0x0000005300537308 */ /* 0x000fe20000000800 */
[----:B0-----:R-:W-:-:S07]  /*39b0*/  FMNMX.FTZ R12, R6, R21, !PT ;  /* 0x00000015060c7209 */ /* 0x001fce0007810000 */
[----:B------:R-:W-:Y:S01]  /*39c0*/  MUFU.EX2 R154, R154 ;  /* 0x0000009a009a7308 */ /* 0x000fe20000000800 */
[----:B------:R-:W0:Y:S07]  /*39d0*/  SHFL.BFLY PT, R21, R12, 0x1, 0x1f ;  /* 0x0c201f000c157f89 */ /* 0x000e2e00000e0000 */
[----:B------:R-:W-:Y:S08]  /*39e0*/  MUFU.EX2 R89, R89 ;  /* 0x0000005900597308 */ /* 0x000ff00000000800 */
[----:B------:R-:W-:Y:S08]  /*39f0*/  MUFU.EX2 R156, R156 ;  /* 0x0000009c009c7308 */ /* 0x000ff00000000800 */
[----:B------:R-:W-:Y:S01]  /*3a00*/  MUFU.EX2 R93, R93 ;  /* 0x0000005d005d7308 */ /* 0x000fe20000000800 */
[----:B0-----:R-:W-:-:S04]  /*3a10*/  FMNMX.FTZ R21, R12, R21, !PT ;  /* 0x000000150c157209 */ /* 0x001fc80007810000 */
[C---:B------:R-:W-:Y:S01]  /*3a20*/  FSETP.NEU.FTZ.AND P2, PT, R21.reuse, -INF , PT ;  /* 0xff8000001500780b */ /* 0x040fe20003f5d000 */
[----:B------:R-:W-:Y:S02]  /*3a30*/  FMUL.FTZ R6, R21, R8 ;  /* 0x0000000815067220 */ /* 0x000fe40000410000 */
[----:B------:R-:W-:Y:S03]  /*3a40*/  MUFU.EX2 R158, R158 ;  /* 0x0000009e009e7308 */ /* 0x000fe60000000800 */
[----:B------:R-:W-:-:S05]  /*3a50*/  FSEL R32, R6, RZ, P2 ;  /* 0x000000ff06207208 */ /* 0x000fca0001000000 */
[----:B------:R-:W-:Y:S01]  /*3a60*/  MUFU.EX2 R99, R99 ;  /* 0x0000006300637308 */ /* 0x000fe20000000800 */
[-CC-:B------:R-:W-:Y:S01]  /*3a70*/  FFMA.FTZ R181, R7, R8.reuse, -R32.reuse ;  /* 0x0000000807b57223 */ /* 0x180fe20000010820 */
[-CC-:B------:R-:W-:Y:S01]  /*3a80*/  FFMA.FTZ R6, R4, R8.reuse, -R32.reuse ;  /* 0x0000000804067223 */ /* 0x180fe20000010820 */
[-CC-:B------:R-:W-:Y:S01]  /*3a90*/  FFMA.FTZ R183, R11, R8.reuse, -R32.reuse ;  /* 0x000000080bb77223 */ /* 0x180fe20000010820 */
[----:B------:R-:W-:Y:S01]  /*3aa0*/  FADD.FTZ R7, R180, R79 ;  /* 0x0000004fb4077221 */ /* 0x000fe20000010000 */
[-CC-:B------:R-:W-:Y:S01]  /*3ab0*/  FFMA.FTZ R10, R13, R8.reuse, -R32.reuse ;  /* 0x000000080d0a7223 */ /* 0x180fe20000010820 */
[-CC-:B------:R-:W-:Y:S01]  /*3ac0*/  FFMA.FTZ R177, R15, R8.reuse, -R32.reuse ;  /* 0x000000080fb17223 */ /* 0x180fe20000010820 */
[-CC-:B------:R-:W-:Y:S01]  /*3ad0*/  FFMA.FTZ R12, R25, R8.reuse, -R32.reuse ;  /* 0x00000008190c7223 */ /* 0x180fe20000010820 */
[----:B------:R-:W-:Y:S01]  /*3ae0*/  MUFU.EX2 R181, R181 ;  /* 0x000000b500b57308 */ /* 0x000fe20000000800 */
[----:B-1----:R-:W-:Y:S01]  /*3af0*/  FADD.FTZ R4, R182, R7 ;  /* 0x00000007b6047221 */ /* 0x002fe20000010000 */
[-CC-:B------:R-:W-:Y:S01]  /*3b00*/  FFMA.FTZ R179, R27, R8.reuse, -R32.reuse ;  /* 0x000000081bb37223 */ /* 0x180fe20000010820 */
[-CC-:B------:R-:W-:Y:S01]  /*3b10*/  FFMA.FTZ R14, R29, R8.reuse, -R32.reuse ;  /* 0x000000081d0e7223 */ /* 0x180fe20000010820 */
[-C--:B------:R-:W-:Y:S01]  /*3b20*/  FFMA.FTZ R173, R31, R8.reuse, -R32 ;  /* 0x000000081fad7223 */ /* 0x080fe20000010820 */
[----:B--2---:R-:W-:Y:S01]  /*3b30*/  FADD.FTZ R7, R57, R4 ;  /* 0x0000000439077221 */ /* 0x004fe20000010000 */
[-CC-:B------:R-:W-:Y:S01]  /*3b40*/  FFMA.FTZ R20, R33, R8.reuse, -R32.reuse ;  /* 0x0000000821147223 */ /* 0x180fe20000010820 */
[-CC-:B------:R-:W-:Y:S01]  /*3b50*/  FFMA.FTZ R175, R35, R8.reuse, -R32.reuse ;  /* 0x0000000823af7223 */ /* 0x180fe20000010820 */
[----:B------:R-:W0:Y:S01]  /*3b60*/  MUFU.EX2 R6, R6 ;  /* 0x0000000600067308 */ /* 0x000e220000000800 */
[----:B---3--:R-:W-:Y:S01]  /*3b70*/  FADD.FTZ R4, R176, R7 ;  /* 0x00000007b0047221 */ /* 0x008fe20000010000 */
[-CC-:B------:R-:W-:Y:S01]  /*3b80*/  FFMA.FTZ R24, R37, R8.reuse, -R32.reuse ;  /* 0x0000000825187223 */ /* 0x180fe20000010820 */
[-CC-:B------:R-:W-:Y:S01]  /*3b90*/  FFMA.FTZ R169, R39, R8.reuse, -R32.reuse ;  /* 0x0000000827a97223 */ /* 0x180fe20000010820 */
[-C--:B------:R-:W-:Y:S01]  /*3ba0*/  FFMA.FTZ R26, R41, R8.reuse, -R32 ;  /* 0x00000008291a7223 */ /* 0x080fe20000010820 */
[----:B----4-:R-:W-:Y:S01]  /*3bb0*/  FADD.FTZ R7, R61, R4 ;  /* 0x000000043d077221 */ /* 0x010fe20000010000 */
[-CC-:B------:R-:W-:Y:S01]  /*3bc0*/  FFMA.FTZ R171, R43, R8.reuse, -R32.reuse ;  /* 0x000000082bab7223 */ /* 0x180fe20000010820 */
[-CC-:B------:R-:W-:Y:S01]  /*3bd0*/  FFMA.FTZ R28, R45, R8.reuse, -R32.reuse ;  /* 0x000000082d1c7223 */ /* 0x180fe20000010820 */
[----:B------:R-:W1:Y:S01]  /*3be0*/  MUFU.EX2 R183, R183 ;  /* 0x000000b700b77308 */ /* 0x000e620000000800 */
[----:B-----5:R-:W-:Y:S01]  /*3bf0*/  FADD.FTZ R34, R178, R7 ;  /* 0x00000007b2227221 */ /* 0x020fe20000010000 */
[-CC-:B------:R-:W-:Y:S01]  /*3c00*/  FFMA.FTZ R153, R47, R8.reuse, -R32.reuse ;  /* 0x000000082f997223 */ /* 0x180fe20000010820 */
[-CC-:B------:R-:W-:Y:S01]  /*3c10*/  FFMA.FTZ R30, R49, R8.reuse, -R32.reuse ;  /* 0x00000008311e7223 */ /* 0x180fe20000010820 */
[-C--:B------:R-:W-:Y:S01]  /*3c20*/  FFMA.FTZ R51, R51, R8.reuse, -R32 ;  /* 0x0000000833337223 */ /* 0x080fe20000010820 */
[----:B------:R-:W-:Y:S01]  /*3c30*/  FADD.FTZ R11, R63, R34 ;  /* 0x000000223f0b7221 */ /* 0x000fe20000010000 */
[-CC-:B------:R-:W-:Y:S01]  /*3c40*/  FFMA.FTZ R53, R53, R8.reuse, -R32.reuse ;  /* 0x0000000835357223 */ /* 0x180fe20000010820 */
[-C--:B------:R-:W-:Y:S01]  /*3c50*/  FFMA.FTZ R55, R55, R8.reuse, -R32 ;  /* 0x0000000837377223 */ /* 0x080fe20000010820 */
[----:B------:R-:W2:Y:S01]  /*3c60*/  MUFU.EX2 R10, R10 ;  /* 0x0000000a000a7308 */ /* 0x000ea20000000800 */
[----:B0-----:R-:W-:Y:S01]  /*3c70*/  FADD.FTZ R4, R181, R6 ;  /* 0x00000006b5047221 */ /* 0x001fe20000010000 */
[----:B------:R-:W-:Y:S01]  /*3c80*/  FADD.FTZ R36, R172, R11 ;  /* 0x0000000bac247221 */ /* 0x000fe20000010000 */
[-CC-:B------:R-:W-:Y:S01]  /*3c90*/  FFMA.FTZ R59, R59, R8.reuse, -R32.reuse ;  /* 0x000000083b3b7223 */ /* 0x180fe20000010820 */
[-CC-:B------:R-:W-:Y:S01]  /*3ca0*/  FFMA.FTZ R73, R73, R8.reuse, -R32.reuse ;  /* 0x0000000849497223 */ /* 0x180fe20000010820 */
[-C--:B------:R-:W-:Y:S01]  /*3cb0*/  FFMA.FTZ R75, R75, R8.reuse, -R32 ;  /* 0x000000084b4b7223 */ /* 0x080fe20000010820 */
[----:B------:R-:W-:Y:S01]  /*3cc0*/  FADD.FTZ R11, R65, R36 ;  /* 0x00000024410b7221 */ /* 0x000fe20000010000 */
[-C--:B------:R-:W-:Y:S01]  /*3cd0*/  FFMA.FTZ R77, R77, R8.reuse, -R32 ;  /* 0x000000084d4d7223 */ /* 0x080fe20000010820 */
[----:B------:R-:W0:Y:S01]  /*3ce0*/  MUFU.EX2 R177, R177 ;  /* 0x000000b100b17308 */ /* 0x000e220000000800 */
[----:B-1----:R-:W-:Y:S01]  /*3cf0*/  FADD.FTZ R7, R183, R4 ;  /* 0x00000004b7077221 */ /* 0x002fe20000010000 */
[----:B------:R-:W-:Y:S01]  /*3d00*/  FADD.FTZ R36, R174, R11 ;  /* 0x0000000bae247221 */ /* 0x000fe20000010000 */
[-CC-:B------:R-:W-:Y:S01]  /*3d10*/  FFMA.FTZ R81, R81, R8.reuse, -R32.reuse ;  /* 0x0000000851517223 */ /* 0x180fe20000010820 */
[-CC-:B------:R-:W-:Y:S01]  /*3d20*/  FFMA.FTZ R85, R85, R8.reuse, -R32.reuse ;  /* 0x0000000855557223 */ /* 0x180fe20000010820 */
[-C--:B------:R-:W-:Y:S01]  /*3d30*/  FFMA.FTZ R87, R87, R8.reuse, -R32 ;  /* 0x0000000857577223 */ /* 0x080fe20000010820 */
[----:B------:R-:W-:Y:S01]  /*3d40*/  FADD.FTZ R11, R67, R36 ;  /* 0x00000024430b7221 */ /* 0x000fe20000010000 */
[-CC-:B------:R-:W-:Y:S01]  /*3d50*/  FFMA.FTZ R91, R91, R8.reuse, -R32.reuse ;  /* 0x000000085b5b7223 */ /* 0x180fe20000010820 */
[----:B------:R-:W1:Y:S01]  /*3d60*/  MUFU.EX2 R12, R12 ;  /* 0x0000000c000c7308 */ /* 0x000e620000000800 */
[----:B--2---:R-:W-:Y:S01]  /*3d70*/  FADD.FTZ R4, R10, R7 ;  /* 0x000000070a047221 */ /* 0x004fe20000010000 */
[----:B------:R-:W-:Y:S01]  /*3d80*/  FADD.FTZ R38, R168, R11 ;  /* 0x0000000ba8267221 */ /* 0x000fe20000010000 */
[-CC-:B------:R-:W-:Y:S01]  /*3d90*/  FFMA.FTZ R95, R95, R8.reuse, -R32.reuse ;  /* 0x000000085f5f7223 */ /* 0x180fe20000010820 */
[-CC-:B------:R-:W-:Y:S01]  /*3da0*/  FFMA.FTZ R97, R97, R8.reuse, -R32.reuse ;  /* 0x0000000861617223 */ /* 0x180fe20000010820 */
[----:B------:R-:W-:Y:S01]  /*3db0*/  FFMA.FTZ R101, R101, R8, -R32 ;  /* 0x0000000865657223 */ /* 0x000fe20000010820 */
[----:B------:R-:W-:Y:S01]  /*3dc0*/  FADD.FTZ R11, R69, R38 ;  /* 0x00000026450b7221 */ /* 0x000fe20000010000 */
[----:B------:R-:W-:Y:S01]  /*3dd0*/  F2FP.F16.F32.PACK_AB R181, R6, R181 ;  /* 0x000000b506b5723e */ /* 0x000fe200000000ff */
[----:B------:R-:W2:Y:S01]  /*3de0*/  MUFU.EX2 R179, R179 ;  /* 0x000000b300b37308 */ /* 0x000ea20000000800 */
[----:B0-----:R-:W-:Y:S01]  /*3df0*/  FADD.FTZ R7, R177, R4 ;  /* 0x00000004b1077221 */ /* 0x001fe20000010000 */
[----:B------:R-:W-:Y:S01]  /*3e00*/  FADD.FTZ R38, R170, R11 ;  /* 0x0000000baa267221 */ /* 0x000fe20000010000 */
[----:B------:R-:W-:-:S02]  /*3e10*/  F2FP.F16.F32.PACK_AB R183, R10, R183 ;  /* 0x000000b70ab7723e */ /* 0x000fc400000000ff */
[----:B------:R-:W-:Y:S02]  /*3e20*/  F2FP.F16.F32.PACK_AB R180, R79, R180 ;  /* 0x000000b44fb4723e */ /* 0x000fe400000000ff */
[----:B------:R-:W-:Y:S01]  /*3e30*/  F2FP.F16.F32.PACK_AB R182, R57, R182 ;  /* 0x000000b639b6723e */ /* 0x000fe200000000ff */
[----:B------:R-:W0:Y:S01]  /*3e40*/  MUFU.EX2 R14, R14 ;  /* 0x0000000e000e7308 */ /* 0x000e220000000800 */
[C---:B-1----:R-:W-:Y:S01]  /*3e50*/  FADD.FTZ R4, R12.reuse, R7 ;  /* 0x000000070c047221 */ /* 0x042fe20000010000 */
[----:B------:R-:W-:Y:S01]  /*3e60*/  F2FP.F16.F32.PACK_AB R177, R12, R177 ;  /* 0x000000b10cb1723e */ /* 0x000fe200000000ff */
[----:B------:R-:W-:Y:S01]  /*3e70*/  VIADD R12, R94, 0xfffffffe ;  /* 0xfffffffe5e0c7836 */ /* 0x000fe20000000000 */
[----:B------:R-:W-:Y:S01]  /*3e80*/  F2FP.F16.F32.PACK_AB R176, R61, R176 ;  /* 0x000000b03db0723e */ /* 0x000fe200000000ff */
[----:B------:R-:W-:Y:S01]  /*3e90*/  IMAD.MOV.U32 R94, RZ, RZ, R151 ;  /* 0x000000ffff5e7224 */ /* 0x000fe200078e0097 */
[----:B------:R-:W-:Y:S02]  /*3ea0*/  F2FP.F16.F32.PACK_AB R178, R63, R178 ;  /* 0x000000b23fb2723e */ /* 0x000fe400000000ff */
[----:B------:R-:W1:Y:S01]  /*3eb0*/  MUFU.EX2 R173, R173 ;  /* 0x000000ad00ad7308 */ /* 0x000e620000000800 */
[----:B--2---:R-:W-:Y:S01]  /*3ec0*/  FADD.FTZ R7, R179, R4 ;  /* 0x00000004b3077221 */ /* 0x004fe20000010000 */
[----:B------:R-:W-:-:S02]  /*3ed0*/  ISETP.GE.AND P2, PT, R12, R17, PT ;  /* 0x000000110c00720c */ /* 0x000fc40003f46270 */
[----:B------:R-:W-:Y:S02]  /*3ee0*/  F2FP.F16.F32.PACK_AB R172, R65, R172 ;  /* 0x000000ac41ac723e */ /* 0x000fe400000000ff */
[----:B------:R-:W-:Y:S02]  /*3ef0*/  F2FP.F16.F32.PACK_AB R174, R67, R174 ;  /* 0x000000ae43ae723e */ /* 0x000fe400000000ff */
[----:B------:R-:W2:Y:S01]  /*3f00*/  MUFU.EX2 R20, R20 ;  /* 0x0000001400147308 */ /* 0x000ea20000000800 */
[C---:B0-----:R-:W-:Y:S01]  /*3f10*/  FADD.FTZ R4, R14.reuse, R7 ;  /* 0x000000070e047221 */ /* 0x041fe20000010000 */
[----:B------:R-:W-:Y:S02]  /*3f20*/  F2FP.F16.F32.PACK_AB R168, R69, R168 ;  /* 0x000000a845a8723e */ /* 0x000fe400000000ff */
[----:B------:R-:W-:Y:S02]  /*3f30*/  F2FP.F16.F32.PACK_AB R170, R71, R170 ;  /* 0x000000aa47aa723e */ /* 0x000fe400000000ff */
[----:B------:R-:W-:-:S02]  /*3f40*/  F2FP.F16.F32.PACK_AB R179, R14, R179 ;  /* 0x000000b30eb3723e */ /* 0x000fc400000000ff */
[----:B------:R-:W0:Y:S01]  /*3f50*/  MUFU.EX2 R175, R175 ;  /* 0x000000af00af7308 */ /* 0x000e220000000800 */
[----:B-1----:R-:W-:-:S07]  /*3f60*/  FADD.FTZ R7, R173, R4 ;  /* 0x00000004ad077221 */ /* 0x002fce0000010000 */
[----:B------:R-:W1:Y:S01]  /*3f70*/  MUFU.EX2 R24, R24 ;  /* 0x0000001800187308 */ /* 0x000e620000000800 */
[C---:B--2---:R-:W-:Y:S01]  /*3f80*/  FADD.FTZ R4, R20.reuse, R7 ;  /* 0x0000000714047221 */ /* 0x044fe20000010000 */
[----:B------:R-:W-:Y:S01]  /*3f90*/  FADD.FTZ R7, R71, R38 ;  /* 0x0000002647077221 */ /* 0x000fe20000010000 */
[----:B------:R-:W-:-:S03]  /*3fa0*/  F2FP.F16.F32.PACK_AB R173, R20, R173 ;  /* 0x000000ad14ad723e */ /* 0x000fc600000000ff */
[----:B------:R-:W-:Y:S01]  /*3fb0*/  FADD.FTZ R40, R152, R7 ;  /* 0x0000000798287221 */ /* 0x000fe20000010000 */
[----:B------:R-:W-:Y:S01]  /*3fc0*/  F2FP.F16.F32.PACK_AB R152, R83, R152 ;  /* 0x000000985398723e */ /* 0x000fe200000000ff */
[----:B------:R-:W2:Y:S01]  /*3fd0*/  MUFU.EX2 R169, R169 ;  /* 0x000000a900a97308 */ /* 0x000ea20000000800 */
[----:B0-----:R-:W-:Y:S01]  /*3fe0*/  FADD.FTZ R3, R175, R4 ;  /* 0x00000004af037221 */ /* 0x001fe20000010000 */
[----:B------:R-:W-:-:S04]  /*3ff0*/  FADD.FTZ R7, R83, R40 ;  /* 0x0000002853077221 */ /* 0x000fc80000010000 */
[----:B------:R-:W-:Y:S01]  /*4000*/  FADD.FTZ R40, R154, R7 ;  /* 0x000000079a287221 */ /* 0x000fe20000010000 */
[C---:B------:R-:W-:Y:S01]  /*4010*/  F2FP.F16.F32.PACK_AB R154, R89.reuse, R154 ;  /* 0x0000009a599a723e */ /* 0x040fe200000000ff */
[----:B------:R-:W0:Y:S01]  /*4020*/  MUFU.EX2 R26, R26 ;  /* 0x0000001a001a7308 */ /* 0x000e220000000800 */
[C---:B-1----:R-:W-:Y:S01]  /*4030*/  FADD.FTZ R4, R24.reuse, R3 ;  /* 0x0000000318047221 */ /* 0x042fe20000010000 */
[----:B------:R-:W-:Y:S01]  /*4040*/  FADD.FTZ R7, R89, R40 ;  /* 0x0000002859077221 */ /* 0x000fe20000010000 */
[----:B------:R-:W-:Y:S01]  /*4050*/  F2FP.F16.F32.PACK_AB R175, R24, R175 ;  /* 0x000000af18af723e */ /* 0x000fe200000000ff */
[----:B------:R-:W-:Y:S02]  /*4060*/  IMAD.MOV.U32 R89, RZ, RZ, R151 ;  /* 0x000000ffff597224 */ /* 0x000fe400078e0097 */
[----:B------:R-:W-:Y:S01]  /*4070*/  FADD.FTZ R40, R156, R7 ;  /* 0x000000079c287221 */ /* 0x000fe20000010000 */
[----:B------:R-:W-:Y:S01]  /*4080*/  F2FP.F16.F32.PACK_AB R156, R93, R156 ;  /* 0x0000009c5d9c723e */ /* 0x000fe200000000ff */
[----:B------:R-:W1:Y:S01]  /*4090*/  MUFU.EX2 R171, R171 ;  /* 0x000000ab00ab7308 */ /* 0x000e620000000800 */
[----:B--2---:R-:W-:Y:S01]  /*40a0*/  FADD.FTZ R3, R169, R4 ;  /* 0x00000004a9037221 */ /* 0x004fe20000010000 */
[----:B------:R-:W-:Y:S01]  /*40b0*/  FADD.FTZ R7, R93, R40 ;  /* 0x000000285d077221 */ /* 0x000fe20000010000 */
[----:B------:R-:W-:-:S03]  /*40c0*/  IMAD.MOV.U32 R93, RZ, RZ, R151 ;  /* 0x000000ffff5d7224 */ /* 0x000fc600078e0097 */
[----:B------:R-:W-:Y:S01]  /*40d0*/  FADD.FTZ R40, R158, R7 ;  /* 0x000000079e287221 */ /* 0x000fe20000010000 */
[C---:B------:R-:W-:Y:S01]  /*40e0*/  F2FP.F16.F32.PACK_AB R158, R99.reuse, R158 ;  /* 0x0000009e639e723e */ /* 0x040fe200000000ff */
[----:B------:R-:W2:Y:S01]  /*40f0*/  MUFU.EX2 R28, R28 ;  /* 0x0000001c001c7308 */ /* 0x000ea20000000800 */
[C---:B0-----:R-:W-:Y:S01]  /*4100*/  FADD.FTZ R4, R26.reuse, R3 ;  /* 0x000000031a047221 */ /* 0x041fe20000010000 */
[----:B------:R-:W-:Y:S01]  /*4110*/  FADD.FTZ R7, R99, R40 ;  /* 0x0000002863077221 */ /* 0x000fe20000010000 */
[----:B------:R-:W-:Y:S01]  /*4120*/  F2FP.F16.F32.PACK_AB R169, R26, R169 ;  /* 0x000000a91aa9723e */ /* 0x000fe200000000ff */
[----:B------:R-:W-:-:S04]  /*4130*/  IMAD.MOV.U32 R99, RZ, RZ, R151 ;  /* 0x000000ffff637224 */ /* 0x000fc800078e0097 */
[----:B------:R-:W0:Y:S01]  /*4140*/  MUFU.EX2 R153, R153 ;  /* 0x0000009900997308 */ /* 0x000e220000000800 */
[----:B-1----:R-:W-:-:S07]  /*4150*/  FADD.FTZ R3, R171, R4 ;  /* 0x00000004ab037221 */ /* 0x002fce0000010000 */
[----:B------:R-:W1:Y:S01]  /*4160*/  MUFU.EX2 R30, R30 ;  /* 0x0000001e001e7308 */ /* 0x000e620000000800 */
[C---:B--2---:R-:W-:Y:S01]  /*4170*/  FADD.FTZ R4, R28.reuse, R3 ;  /* 0x000000031c047221 */ /* 0x044fe20000010000 */
[----:B------:R-:W-:-:S06]  /*4180*/  F2FP.F16.F32.PACK_AB R171, R28, R171 ;  /* 0x000000ab1cab723e */ /* 0x000fcc00000000ff */
[----:B------:R-:W2:Y:S01]  /*4190*/  MUFU.EX2 R51, R51 ;  /* 0x0000003300337308 */ /* 0x000ea20000000800 */
[----:B0-----:R-:W-:-:S07]  /*41a0*/  FADD.FTZ R3, R153, R4 ;  /* 0x0000000499037221 */ /* 0x001fce0000010000 */
[----:B------:R-:W0:Y:S01]  /*41b0*/  MUFU.EX2 R34, R53 ;  /* 0x0000003500227308 */ /* 0x000e220000000800 */
[C---:B-1----:R-:W-:Y:S01]  /*41c0*/  FADD.FTZ R4, R30.reuse, R3 ;  /* 0x000000031e047221 */ /* 0x042fe20000010000 */
[----:B------:R-:W-:-:S06]  /*41d0*/  F2FP.F16.F32.PACK_AB R153, R30, R153 ;  /* 0x000000991e99723e */ /* 0x000fcc00000000ff */
[----:B------:R-:W1:Y:S01]  /*41e0*/  MUFU.EX2 R160, R160 ;  /* 0x000000a000a07308 */ /* 0x000e620000000800 */
[----:B--2---:R-:W-:-:S07]  /*41f0*/  FADD.FTZ R3, R51, R4 ;  /* 0x0000000433037221 */ /* 0x004fce0000010000 */
[----:B------:R-:W2:Y:S01]  /*4200*/  MUFU.EX2 R55, R55 ;  /* 0x0000003700377308 */ /* 0x000ea20000000800 */
[C---:B0-----:R-:W-:Y:S01]  /*4210*/  FADD.FTZ R4, R34.reuse, R3 ;  /* 0x0000000322047221 */ /* 0x041fe20000010000 */
[----:B------:R-:W-:-:S06]  /*4220*/  F2FP.F16.F32.PACK_AB R155, R34, R51 ;  /* 0x00000033229b723e */ /* 0x000fcc00000000ff */
[----:B------:R-:W0:Y:S01]  /*4230*/  MUFU.EX2 R103, R103 ;  /* 0x0000006700677308 */ /* 0x000e220000000800 */
[----:B-1----:R-:W-:-:S07]  /*4240*/  FADD.FTZ R42, R160, R7 ;  /* 0x00000007a02a7221 */ /* 0x002fce0000010000 */
[----:B------:R-:W1:Y:S01]  /*4250*/  MUFU.EX2 R36, R59 ;  /* 0x0000003b00247308 */ /* 0x000e620000000800 */
[----:B--2---:R-:W-:-:S07]  /*4260*/  FADD.FTZ R3, R55, R4 ;  /* 0x0000000437037221 */ /* 0x004fce0000010000 */
[----:B------:R-:W2:Y:S01]  /*4270*/  MUFU.EX2 R162, R162 ;  /* 0x000000a200a27308 */ /* 0x000ea20000000800 */
[C---:B0-----:R-:W-:Y:S01]  /*4280*/  FADD.FTZ R7, R103.reuse, R42 ;  /* 0x0000002a67077221 */ /* 0x041fe20000010000 */
[----:B------:R-:W-:Y:S01]  /*4290*/  F2FP.F16.F32.PACK_AB R160, R103, R160 ;  /* 0x000000a067a0723e */ /* 0x000fe200000000ff */
[----:B------:R-:W-:-:S05]  /*42a0*/  IMAD.MOV.U32 R103, RZ, RZ, R151 ;  /* 0x000000ffff677224 */ /* 0x000fca00078e0097 */
[----:B------:R-:W0:Y:S01]  /*42b0*/  MUFU.EX2 R73, R73 ;  /* 0x0000004900497308 */ /* 0x000e220000000800 */
[C---:B-1----:R-:W-:Y:S01]  /*42c0*/  FADD.FTZ R4, R36.reuse, R3 ;  /* 0x0000000324047221 */ /* 0x042fe20000010000 */
[----:B------:R-:W-:-:S06]  /*42d0*/  F2FP.F16.F32.PACK_AB R157, R36, R55 ;  /* 0x00000037249d723e */ /* 0x000fcc00000000ff */
[----:B------:R-:W1:Y:S01]  /*42e0*/  MUFU.EX2 R105, R105 ;  /* 0x0000006900697308 */ /* 0x000e620000000800 */
[----:B--2---:R-:W-:-:S07]  /*42f0*/  FADD.FTZ R42, R162, R7 ;  /* 0x00000007a22a7221 */ /* 0x004fce0000010000 */
[----:B------:R-:W2:Y:S01]  /*4300*/  MUFU.EX2 R38, R75 ;  /* 0x0000004b00267308 */ /* 0x000ea20000000800 */
[----:B0-----:R-:W-:-:S07]  /*4310*/  FADD.FTZ R3, R73, R4 ;  /* 0x0000000449037221 */ /* 0x001fce0000010000 */
[----:B------:R-:W0:Y:S01]  /*4320*/  MUFU.EX2 R164, R164 ;  /* 0x000000a400a47308 */ /* 0x000e220000000800 */
[C---:B-1----:R-:W-:Y:S01]  /*4330*/  FADD.FTZ R7, R105.reuse, R42 ;  /* 0x0000002a69077221 */ /* 0x042fe20000010000 */
[----:B------:R-:W-:Y:S01]  /*4340*/  F2FP.F16.F32.PACK_AB R162, R105, R162 ;  /* 0x000000a269a2723e */ /* 0x000fe200000000ff */
[----:B------:R-:W-:-:S05]  /*4350*/  IMAD.MOV.U32 R105, RZ, RZ, R151 ;  /* 0x000000ffff697224 */ /* 0x000fca00078e0097 */
[----:B------:R-:W1:Y:S01]  /*4360*/  MUFU.EX2 R77, R77 ;  /* 0x0000004d004d7308 */ /* 0x000e620000000800 */
[C---:B--2---:R-:W-:Y:S01]  /*4370*/  FADD.FTZ R4, R38.reuse, R3 ;  /* 0x0000000326047221 */ /* 0x044fe20000010000 */
[----:B------:R-:W-:-:S06]  /*4380*/  F2FP.F16.F32.PACK_AB R159, R38, R73 ;  /* 0x00000049269f723e */ /* 0x000fcc00000000ff */
[----:B------:R-:W2:Y:S01]  /*4390*/  MUFU.EX2 R107, R107 ;  /* 0x0000006b006b7308 */ /* 0x000ea20000000800 */
[----:B0-----:R-:W-:-:S07]  /*43a0*/  FADD.FTZ R44, R164, R7 ;  /* 0x00000007a42c7221 */ /* 0x001fce0000010000 */
[----:B------:R-:W0:Y:S01]  /*43b0*/  MUFU.EX2 R32, R81 ;  /* 0x0000005100207308 */ /* 0x000e220000000800 */
[----:B-1----:R-:W-:-:S07]  /*43c0*/  FADD.FTZ R3, R77, R4 ;  /* 0x000000044d037221 */ /* 0x002fce0000010000 */
[----:B------:R-:W1:Y:S01]  /*43d0*/  MUFU.EX2 R85, R85 ;  /* 0x0000005500557308 */ /* 0x000e620000000800 */
[C---:B--2---:R-:W-:Y:S01]  /*43e0*/  FADD.FTZ R7, R107.reuse, R44 ;  /* 0x0000002c6b077221 */ /* 0x044fe20000010000 */
[----:B------:R-:W-:Y:S01]  /*43f0*/  F2FP.F16.F32.PACK_AB R164, R107, R164 ;  /* 0x000000a46ba4723e */ /* 0x000fe200000000ff */
[----:B------:R-:W-:-:S05]  /*4400*/  IMAD.MOV.U32 R107, RZ, RZ, R151 ;  /* 0x000000ffff6b7224 */ /* 0x000fca00078e0097 */
[----:B------:R-:W2:Y:S01]  /*4410*/  MUFU.EX2 R40, R87 ;  /* 0x0000005700287308 */ /* 0x000ea20000000800 */
[C---:B0-----:R-:W-:Y:S01]  /*4420*/  FADD.FTZ R44, R32.reuse, R3 ;  /* 0x00000003202c7221 */ /* 0x041fe20000010000 */
[----:B------:R-:W-:-:S06]  /*4430*/  F2FP.F16.F32.PACK_AB R161, R32, R77 ;  /* 0x0000004d20a1723e */ /* 0x000fcc00000000ff */
[----:B------:R-:W0:Y:S01]  /*4440*/  MUFU.EX2 R91, R91 ;  /* 0x0000005b005b7308 */ /* 0x000e220000000800 */
[----:B-1----:R-:W-:-:S07]  /*4450*/  FADD.FTZ R3, R85, R44 ;  /* 0x0000002c55037221 */ /* 0x002fce0000010000 */
[----:B------:R1:W3:Y:S01]  /*4460*/  MUFU.EX2 R42, R95 ;  /* 0x0000005f002a7308 */ /* 0x0002e20000000800 */
[C---:B--2---:R-:W-:Y:S01]  /*4470*/  FADD.FTZ R10, R40.reuse, R3 ;  /* 0x00000003280a7221 */ /* 0x044fe20000010000 */
[----:B------:R-:W-:-:S06]  /*4480*/  F2FP.F16.F32.PACK_AB R163, R40, R85 ;  /* 0x0000005528a3723e */ /* 0x000fcc00000000ff */
[----:B------:R-:W2:Y:S01]  /*4490*/  MUFU.EX2 R166, R166 ;  /* 0x000000a600a67308 */ /* 0x000ea20000000800 */
[----:B0-----:R-:W-:Y:S01]  /*44a0*/  FADD.FTZ R3, R91, R10 ;  /* 0x0000000a5b037221 */ /* 0x001fe20000010000 */
[----:B-1----:R-:W-:-:S06]  /*44b0*/  IMAD.MOV.U32 R95, RZ, RZ, R151 ;  /* 0x000000ffff5f7224 */ /* 0x002fcc00078e0097 */
[----:B------:R-:W0:Y:S01]  /*44c0*/  MUFU.EX2 R97, R97 ;  /* 0x0000006100617308 */ /* 0x000e220000000800 */
[C---:B---3--:R-:W-:Y:S01]  /*44d0*/  FADD.FTZ R10, R42.reuse, R3 ;  /* 0x000000032a0a7221 */ /* 0x048fe20000010000 */
[----:B------:R-:W-:Y:S01]  /*44e0*/  F2FP.F16.F32.PACK_AB R165, R42, R91 ;  /* 0x0000005b2aa5723e */ /* 0x000fe200000000ff */
[----:B------:R-:W-:-:S05]  /*44f0*/  IMAD.MOV.U32 R91, RZ, RZ, R151 ;  /* 0x000000ffff5b7224 */ /* 0x000fca00078e0097 */
[----:B------:R-:W1:Y:S01]  /*4500*/  MUFU.EX2 R109, R109 ;  /* 0x0000006d006d7308 */ /* 0x000e620000000800 */
[----:B--2---:R-:W-:Y:S01]  /*4510*/  FADD.FTZ R4, R166, R7 ;  /* 0x00000007a6047221 */ /* 0x004fe20000010000 */
[----:B------:R-:W-:-:S06]  /*4520*/  IMAD.MOV.U32 R7, RZ, RZ, 0x3f800000 ;  /* 0x3f800000ff077424 */ /* 0x000fcc00078e00ff */
[----:B------:R2:W3:Y:S01]  /*4530*/  MUFU.EX2 R6, R101 ;  /* 0x0000006500067308 */ /* 0x0004e20000000800 */
[----:B0-----:R-:W-:Y:S01]  /*4540*/  FADD.FTZ R3, R97, R10 ;  /* 0x0000000a61037221 */ /* 0x001fe20000010000 */
[C---:B-1----:R-:W-:Y:S01]  /*4550*/  FADD.FTZ R4, R109.reuse, R4 ;  /* 0x000000046d047221 */ /* 0x042fe20000010000 */
[----:B------:R-:W-:Y:S01]  /*4560*/  F2FP.F16.F32.PACK_AB R166, R109, R166 ;  /* 0x000000a66da6723e */ /* 0x000fe200000000ff */
[--C-:B------:R-:W-:Y:S02]  /*4570*/  IMAD.MOV.U32 R109, RZ, RZ, R151.reuse ;  /* 0x000000ffff6d7224 */ /* 0x100fe400078e0097 */
[----:B--2---:R-:W-:Y:S02]  /*4580*/  IMAD.MOV.U32 R101, RZ, RZ, R151 ;  /* 0x000000ffff657224 */ /* 0x004fe400078e0097 */
[C---:B---3--:R-:W-:Y:S01]  /*4590*/  FADD.FTZ R3, R6.reuse, R3 ;  /* 0x0000000306037221 */ /* 0x048fe20000010000 */
[----:B------:R-:W-:Y:S01]  /*45a0*/  F2FP.F16.F32.PACK_AB R167, R6, R97 ;  /* 0x0000006106a7723e */ /* 0x000fe200000000ff */
[----:B------:R-:W-:-:S02]  /*45b0*/  IMAD.MOV.U32 R6, RZ, RZ, 0x3f800000 ;  /* 0x3f800000ff067424 */ /* 0x000fc400078e00ff */
[----:B------:R-:W-:Y:S01]  /*45c0*/  IMAD.MOV.U32 R97, RZ, RZ, R151 ;  /* 0x000000ffff617224 */ /* 0x000fe200078e0097 */
[----:B------:R-:W-:Y:S06]  /*45d0*/  @!P2 BRA `(.L_x_183) ;  /* 0x0000002800b8a947 */ /* 0x000fec0003800000 */
[----:B------:R-:W-:Y:S01]  /*45e0*/  R2UR UR5, R2 ;  /* 0x00000000020572ca */ /* 0x000fe200000e0000 */
[----:B------:R-:W-:Y:S01]  /*45f0*/  IMAD.MOV.U32 R10, RZ, RZ, R21 ;  /* 0x000000ffff0a7224 */ /* 0x000fe200078e0015 */
[----:B------:R-:W-:Y:S01]  /*4600*/  MOV R6, 0x3f800000 ;  /* 0x3f80000000067802 */ /* 0x000fe20000000f00 */
[----:B------:R-:W-:Y:S01]  /*4610*/  IMAD.MOV.U32 R14, RZ, RZ, R9 ;  /* 0x000000ffff0e7224 */ /* 0x000fe200078e0009 */
[----:B------:R-:W-:Y:S01]  /*4620*/  CS2R R150, SRZ ;  /* 0x0000000000967805 */ /* 0x000fe2000001ff00 */
[----:B------:R-:W-:Y:S01]  /*4630*/  IMAD.MOV.U32 R11, RZ, RZ, R16 ;  /* 0x000000ffff0b7224 */ /* 0x000fe200078e0010 */
        /* <DEDUP_REMOVED lines=30> */
[----:B------:R-:W-:Y:S01]  /*4820*/  CS2R R88, SRZ ;  /* 0x0000000000587805 */ /* 0x000fe2000001ff00 */
[----:B------:R-:W-:-:S06]  /*4830*/  ULDC UR4, c[0x0][0x9d8] ;  /* 0x0002760000047ab9 */ /* 0x000fcc0000000800 */
.L_x_192:
        /* <DEDUP_REMOVED lines=8> */
.L_x_184:
[----:B------:R-:W0:Y:S01]  /*48c0*/  S2UR UR10, SR_CgaCtaId ;  /* 0x00000000000a79c3 */ /* 0x000e220000008800 */
[----:B------:R-:W-:Y:S01]  /*48d0*/  UMOV UR7, 0x400 ;  /* 0x0000040000077882 */ /* 0x000fe20000000000 */
[----:B------:R-:W-:Y:S01]  /*48e0*/  IMAD.U32 R13, RZ, RZ, UR6 ;  /* 0x00000006ff0d7e24 */ /* 0x000fe2000f8e00ff */
[----:B------:R-:W-:Y:S01]  /*48f0*/  SHF.L.U32 R8, R16, 0x1f, RZ ;  /* 0x0000001f10087819 */ /* 0x000fe200000006ff */
[----:B0-----:R-:W-:-:S06]  /*4900*/  ULEA UR7, UR10, UR7, 0x18 ;  /* 0x000000070a077291 */ /* 0x001fcc000f8ec03f */
[----:B------:R-:W-:-:S04]  /*4910*/  IMAD.U32 R0, RZ, RZ, UR7 ;  /* 0x00000007ff007e24 */ /* 0x000fc8000f8e00ff */
[----:B------:R-:W-:-:S04]  /*4920*/  IMAD R13, R13, 0x8, R0 ;  /* 0x000000080d0d7824 */ /* 0x000fc800078e0200 */
[----:B------:R0:W1:Y:S01]  /*4930*/  SYNCS.PHASECHK.TRANS64.TRYWAIT P2, [R13+URZ+0x34830], R8 ;  /* 0x034830080d0075a7 */ /* 0x000062000804017f */
[----:B------:R-:W-:Y:S05]  /*4940*/  @!P0 BRA `(.L_x_185) ;  /* 0x0000000000048947 */ /* 0x000fea0003800000 */
[----:B------:R-:W-:Y:S01]  /*4950*/  BPT.TRAP 0x1 ;  /* 0x000000040000795c */ /* 0x000fe20000300000 */
.L_x_185:
[----:B------:R-:W-:Y:S01]  /*4960*/  IMAD R9, R2, 0xc00, R5 ;  /* 0x00000c0002097824 */ /* 0x000fe200078e0205 */
[----:B-1----:R-:W-:Y:S06]  /*4970*/  @P2 BRA `(.L_x_186) ;  /* 0x0000000000082947 */ /* 0x002fec0003800000 */
[----:B------:R-:W1:Y:S02]  /*4980*/  SYNCS.PHASECHK.TRANS64.TRYWAIT P2, [R13+URZ+0x34830], R8 ;  /* 0x034830080d0075a7 */ /* 0x000e64000804017f */
[----:B-1----:R-:W-:Y:S05]  /*4990*/  @!P2 BRA `(.L_x_187) ;  /* 0x000000c800b0a947 */ /* 0x002fea0003800000 */
.L_x_186:
[----:B------:R-:W-:Y:S01]  /*49a0*/  R2UR UR58, R9 ;  /* 0x00000000093a72ca */ /* 0x000fe200000e0000 */
[----:B------:R-:W-:Y:S01]  /*49b0*/  WARPGROUP.ARRIVE ;  /* 0x00000000000079c5 */ /* 0x000fe20000000000 */
        /* <DEDUP_REMOVED lines=124> */
.L_x_188:
[----:B------:R-:W-:Y:S01]  /*5180*/  IMAD.U32 R7, RZ, RZ, UR5 ;  /* 0x00000005ff077e24 */ /* 0x000fe2000f8e00ff */
[----:B------:R-:W-:-:S03]  /*5190*/  SHF.L.U32 R6, R11, 0x1f, RZ ;  /* 0x0000001f0b067819 */ /* 0x000fc600000006ff */
[----:B------:R-:W-:-:S04]  /*51a0*/  IMAD R11, R7, 0x8, R0 ;  /* 0x00000008070b7824 */ /* 0x000fc800078e0200 */
[----:B------:R2:W3:Y:S01]  /*51b0*/  SYNCS.PHASECHK.TRANS64.TRYWAIT P2, [R11+URZ+0x34850], R6 ;  /* 0x034850060b0075a7 */ /* 0x0004e2000804017f */
[----:B------:R-:W-:Y:S05]  /*51c0*/  @!P0 BRA `(.L_x_189) ;  /* 0x0000000000048947 */ /* 0x000fea0003800000 */
[----:B------:R-:W-:Y:S01]  /*51d0*/  BPT.TRAP 0x1 ;  /* 0x000000040000795c */ /* 0x000fe20000300000 */
.L_x_189:
[----:B---3--:R-:W-:Y:S05]  /*51e0*/  @P2 BRA `(.L_x_190) ;  /* 0x0000000000082947 */ /* 0x008fea0003800000 */
[----:B------:R-:W3:Y:S02]  /*51f0*/  SYNCS.PHASECHK.TRANS64.TRYWAIT P2, [R11+URZ+0x34850], R6 ;  /* 0x034850060b0075a7 */ /* 0x000ee4000804017f */
[----:B---3--:R-:W-:Y:S05]  /*5200*/  @!P2 BRA `(.L_x_191) ;  /* 0x000000c000a8a947 */ /* 0x008fea0003800000 */
.L_x_190:
[----:B------:R-:W-:Y:S01]  /*5210*/  R2UR UR6, R0 ;  /* 0x00000000000672ca */ /* 0x000fe200000e0000 */
[----:B------:R-:W-:Y:S01]  /*5220*/  WARPGROUP.ARRIVE ;  /* 0x00000000000079c5 */ /* 0x000fe20000000000 */
[----:B------:R-:W-:Y:S01]  /*5230*/  UMOV UR7, 0x40000040 ;  /* 0x4000004000077882 */ /* 0x000fe20000000000 */
[----:B------:R-:W-:Y:S01]  /*5240*/  UMOV UR11, 0x40000040 ;  /* 0x40000040000b7882 */ /* 0x000fe20000000000 */
[----:B------:R-:W-:Y:S01]  /*5250*/  FMUL.FTZ R21, R24, UR4 ;  /* 0x0000000418157c20 */ /* 0x000fe20008410000 */
[----:B------:R-:W-:Y:S01]  /*5260*/  FMUL.FTZ R231, R32, UR4 ;  /* 0x0000000420e77c20 */ /* 0x000fe20008410000 */
[----:B------:R-:W-:Y:S01]  /*5270*/  FMUL.FTZ R233, R33, UR4 ;  /* 0x0000000421e97c20 */ /* 0x000fe20008410000 */
[----:B------:R-:W-:Y:S01]  /*5280*/  FMUL.FTZ R235, R36, UR4 ;  /* 0x0000000424eb7c20 */ /* 0x000fe20008410000 */
[----:B------:R-:W-:Y:S01]  /*5290*/  FMUL.FTZ R237, R37, UR4 ;  /* 0x0000000425ed7c20 */ /* 0x000fe20008410000 */
[----:B--23--:R-:W-:Y:S01]  /*52a0*/  FMUL.FTZ R6, R40, UR4 ;  /* 0x0000000428067c20 */ /* 0x00cfe20008410000 */
[----:B------:R-:W0:Y:S01]  /*52b0*/  MUFU.TANH R21, R21 ;  /* 0x0000001500157308 */ /* 0x000e220000002400 */
[----:B------:R-:W-:Y:S01]  /*52c0*/  FMUL.FTZ R20, R41, UR4 ;  /* 0x0000000429147c20 */ /* 0x000fe20008410000 */
[----:B------:R-:W-:Y:S01]  /*52d0*/  FMUL.FTZ R44, R44, UR4 ;  /* 0x000000042c2c7c20 */ /* 0x000fe20008410000 */
[----:B------:R-:W-:Y:S01]  /*52e0*/  UIADD3 UR6, UR6, 0x400, URZ ;  /* 0x0000040006067890 */ /* 0x000fe2000fffe03f */
[----:B------:R-:W-:Y:S01]  /*52f0*/  FMUL.FTZ R24, R48, UR4 ;  /* 0x0000000430187c20 */ /* 0x000fe20008410000 */
[----:B------:R-:W-:Y:S01]  /*5300*/  FMUL.FTZ R15, R26, UR4 ;  /* 0x000000041a0f7c20 */ /* 0x000fe20008410000 */
[----:B------:R-:W-:Y:S01]  /*5310*/  FMUL.FTZ R26, R49, UR4 ;  /* 0x00000004311a7c20 */ /* 0x000fe20008410000 */
[----:B------:R-:W-:Y:S01]  /*5320*/  USHF.R.U32.HI UR6, URZ, 0x4, UR6 ;  /* 0x000000043f067899 */ /* 0x000fe20008011606 */
[----:B------:R-:W-:Y:S01]  /*5330*/  MUFU.TANH R231, R231 ;  /* 0x000000e700e77308 */ /* 0x000fe20000002400 */
[----:B------:R-:W-:Y:S01]  /*5340*/  FMUL.FTZ R32, R56, UR4 ;  /* 0x0000000438207c20 */ /* 0x000fe20008410000 */
[----:B------:R-:W-:Y:S01]  /*5350*/  FMUL.FTZ R33, R34, UR4 ;  /* 0x0000000422217c20 */ /* 0x000fe20008410000 */
[----:B------:R-:W-:Y:S01]  /*5360*/  ULOP3.LUT UR6, UR6, 0x3fff, URZ, 0xc0, !UPT ;  /* 0x00003fff06067892 */ /* 0x000fe2000f8ec03f */
[----:B------:R-:W-:Y:S01]  /*5370*/  FMUL.FTZ R34, R57, UR4 ;  /* 0x0000000439227c20 */ /* 0x000fe20008410000 */
[----:B------:R-:W-:Y:S01]  /*5380*/  FMUL.FTZ R36, R60, UR4 ;  /* 0x000000043c247c20 */ /* 0x000fe20008410000 */
[----:B------:R-:W-:Y:S01]  /*5390*/  FMUL.FTZ R37, R38, UR4 ;  /* 0x0000000426257c20 */ /* 0x000fe20008410000 */
[----:B------:R-:W-:Y:S01]  /*53a0*/  ULOP3.LUT UR6, UR6, 0x4000000, URZ, 0xfc, !UPT ;  /* 0x0400000006067892 */ /* 0x000fe2000f8efc3f */
[----:B------:R-:W-:Y:S01]  /*53b0*/  MUFU.TANH R233, R233 ;  /* 0x000000e900e97308 */ /* 0x000fe20000002400 */
[----:B01----:R-:W-:Y:S01]  /*53c0*/  FMNMX.FTZ R8, R21, R14, !PT ;  /* 0x0000000e15087209 */ /* 0x003fe20007810000 */
[----:B------:R-:W-:Y:S01]  /*53d0*/  FMUL.FTZ R38, R61, UR4 ;  /* 0x000000043d267c20 */ /* 0x000fe20008410000 */
[----:B------:R-:W-:Y:S01]  /*53e0*/  ULEA UR6, UR5, UR6, 0xb ;  /* 0x0000000605067291 */ /* 0x000fe2000f8e583f */
[----:B------:R-:W-:Y:S01]  /*53f0*/  FMUL.FTZ R65, R65, UR4 ;  /* 0x0000000441417c20 */ /* 0x000fe20008410000 */
[----:B------:R-:W-:Y:S01]  /*5400*/  FMUL.FTZ R69, R69, UR4 ;  /* 0x0000000445457c20 */ /* 0x000fe20008410000 */
[----:B------:R-:W-:Y:S01]  /*5410*/  FMUL.FTZ R40, R72, UR4 ;  /* 0x0000000448287c20 */ /* 0x000fe20008410000 */
[----:B------:R-:W-:Y:S01]  /*5420*/  UIADD3 UR10, UR6, 0x80, URZ ;  /* 0x00000080060a7890 */ /* 0x000fe2000fffe03f */
[----:B------:R-:W-:Y:S01]  /*5430*/  MUFU.TANH R235, R235 ;  /* 0x000000eb00eb7308 */ /* 0x000fe20000002400 */
[----:B------:R-:W-:Y:S01]  /*5440*/  FMUL.FTZ R73, R73, UR4 ;  /* 0x0000000449497c20 */ /* 0x000fe20008410000 */
[----:B------:R-:W-:Y:S01]  /*5450*/  FMUL.FTZ R41, R42, UR4 ;  /* 0x000000042a297c20 */ /* 0x000fe20008410000 */
[----:B------:R-:W-:Y:S01]  /*5460*/  FMUL.FTZ R42, R76, UR4 ;  /* 0x000000044c2a7c20 */ /* 0x000fe20008410000 */
[----:B------:R-:W-:Y:S01]  /*5470*/  HGMMA.64x128x16.F32 R88, R180, gdesc[UR4].tnspB, R88, gsb0 ;  /* 0x41e00004b4587df0 */ /* 0x000fe20008000858 */
        /* <DEDUP_REMOVED lines=26> */
[----:B------:R-:W-:Y:S01]  /*5620*/  UMOV UR7, 0x40000040 ;  /* 0x4000004000077882 */ /* 0x000fe20000000000 */
[----:B------:R-:W-:Y:S01]  /*5630*/  MUFU.TANH R24, R24 ;  /* 0x0000001800187308 */ /* 0x000fe20000002400 */
[C---:B------:R-:W-:Y:S01]  /*5640*/  ISETP.GT.AND P2, PT, R12.reuse, R17, PT ;  /* 0x000000110c00720c */ /* 0x040fe20003f44270 */
[----:B------:R-:W-:Y:S01]  /*5650*/  VIADD R12, R12, 0xffffffff ;  /* 0xffffffff0c0c7836 */ /* 0x000fe20000000000 */
[----:B------:R-:W-:-:S05]  /*5660*/  R2UR UR5, R2 ;  /* 0x00000000020572ca */ /* 0x000fca00000e0000 */
[----:B------:R-:W-:Y:S08]  /*5670*/  MUFU.TANH R26, R26 ;  /* 0x0000001a001a7308 */ /* 0x000ff00000002400 */
        /* <DEDUP_REMOVED lines=12> */
[----:B------:R-:W-:Y:S01]  /*5740*/  MUFU.TANH R15, R15 ;  /* 0x0000000f000f7308 */ /* 0x000fe20000002400 */
[----:B------:R-:W-:-:S02]  /*5750*/  WARPGROUP.DEPBAR.LE gsb0, 0x0 ;  /* 0x00008000000079c5 */ /* 0x000fc40000010000 */
[----:B------:R-:W-:Y:S01]  /*5760*/  WARPGROUP.ARRIVE ;  /* 0x00000000000079c5 */ /* 0x000fe20000000000 */
[----:B------:R-:W-:Y:S01]  /*5770*/  FMUL.FTZ R181, R25, UR4 ;  /* 0x0000000419b57c20 */ /* 0x000fe20008410000 */
[----:B------:R-:W-:Y:S01]  /*5780*/  FMUL.FTZ R25, R27, UR4 ;  /* 0x000000041b197c20 */ /* 0x000fe20008410000 */
[----:B------:R-:W-:Y:S01]  /*5790*/  FMUL.FTZ R27, R28, UR4 ;  /* 0x000000041c1b7c20 */ /* 0x000fe20008410000 */
[----:B------:R-:W-:Y:S01]  /*57a0*/  FMUL.FTZ R183, R29, UR4 ;  /* 0x000000041db77c20 */ /* 0x000fe20008410000 */
[----:B------:R-:W-:Y:S01]  /*57b0*/  FMUL.FTZ R28, R52, UR4 ;  /* 0x00000004341c7c20 */ /* 0x000fe20008410000 */
[----:B------:R-:W-:Y:S01]  /*57c0*/  HGMMA.64x128x16.F32 R88, R176, gdesc[UR8].tnspB, R88, gsb0 ;  /* 0x41e00008b0587df0 */ /* 0x000fe20008000858 */
[----:B------:R-:W-:Y:S01]  /*57d0*/  UIADD3 UR10, UR6, 0x100, URZ ;  /* 0x00000100060a7890 */ /* 0x000fe2000fffe03f */
[----:B------:R-:W0:Y:S01]  /*57e0*/  MUFU.TANH R181, R181 ;  /* 0x000000b500b57308 */ /* 0x000e220000002400 */
[----:B------:R-:W-:Y:S01]  /*57f0*/  UMOV UR11, 0x40000040 ;  /* 0x40000040000b7882 */ /* 0x000fe20000000000 */
[----:B------:R-:W-:Y:S01]  /*5800*/  FMUL.FTZ R29, R30, UR4 ;  /* 0x000000041e1d7c20 */ /* 0x000fe20008410000 */
[----:B------:R-:W-:Y:S01]  /*5810*/  FMUL.FTZ R30, R53, UR4 ;  /* 0x00000004351e7c20 */ /* 0x000fe20008410000 */
[----:B------:R-:W-:Y:S01]  /*5820*/  FMUL.FTZ R53, R54, UR4 ;  /* 0x0000000436357c20 */ /* 0x000fe20008410000 */
[----:B------:R-:W-:Y:S01]  /*5830*/  FMUL.FTZ R52, R82, UR4 ;  /* 0x0000000452347c20 */ /* 0x000fe20008410000 */
[----:B------:R-:W-:-:S02]  /*5840*/  FMUL.FTZ R54, R86, UR4 ;  /* 0x0000000456367c20 */ /* 0x000fc40008410000 */
[----:B------:R-:W1:Y:S08]  /*5850*/  MUFU.TANH R27, R27 ;  /* 0x0000001b001b7308 */ /* 0x000e700000002400 */
[----:B------:R-:W2:Y:S01]  /*5860*/  MUFU.TANH R183, R183 ;  /* 0x000000b700b77308 */ /* 0x000ea20000002400 */
[----:B0-----:R-:W-:-:S07]  /*5870*/  FMNMX.FTZ R8, R181, R8, !PT ;  /* 0x00000008b5087209 */ /* 0x001fce0007810000 */
[----:B------:R-:W-:Y:S01]  /*5880*/  MUFU.TANH R28, R28 ;  /* 0x0000001c001c7308 */ /* 0x000fe20000002400 */
[----:B-1----:R-:W-:-:S07]  /*5890*/  FMNMX.FTZ R8, R27, R8, !PT ;  /* 0x000000081b087209 */ /* 0x002fce0007810000 */
[----:B------:R-:W-:Y:S01]  /*58a0*/  MUFU.TANH R30, R30 ;  /* 0x0000001e001e7308 */ /* 0x000fe20000002400 */
[----:B--2---:R-:W-:-:S04]  /*58b0*/  FMNMX.FTZ R8, R183, R8, !PT ;  /* 0x00000008b7087209 */ /* 0x004fc80007810000 */
[----:B------:R-:W-:-:S03]  /*58c0*/  FMNMX.FTZ R8, R231, R8, !PT ;  /* 0x00000008e7087209 */ /* 0x000fc60007810000 */
[----:B------:R-:W-:Y:S01]  /*58d0*/  MUFU.TANH R25, R25 ;  /* 0x0000001900197308 */ /* 0x000fe20000002400 */
[----:B------:R-:W-:-:S04]  /*58e0*/  FMNMX.FTZ R8, R233, R8, !PT ;  /* 0x00000008e9087209 */ /* 0x000fc80007810000 */
[----:B------:R-:W-:-:S03]  /*58f0*/  FMNMX.FTZ R8, R235, R8, !PT ;  /* 0x00000008eb087209 */ /* 0x000fc60007810000 */
[----:B------:R-:W-:Y:S01]  /*5900*/  MUFU.TANH R29, R29 ;  /* 0x0000001d001d7308 */ /* 0x000fe20000002400 */
[----:B------:R-:W-:-:S04]  /*5910*/  FMNMX.FTZ R7, R237, R8, !PT ;  /* 0x00000008ed077209 */ /* 0x000fc80007810000 */
[----:B------:R-:W-:-:S03]  /*5920*/  FMNMX.FTZ R7, R6, R7, !PT ;  /* 0x0000000706077209 */ /* 0x000fc60007810000 */
[----:B------:R-:W-:Y:S01]  /*5930*/  MUFU.TANH R31, R31 ;  /* 0x0000001f001f7308 */ /* 0x000fe20000002400 */
[----:B------:R-:W-:-:S07]  /*5940*/  FMNMX.FTZ R8, R20, R7, !PT ;  /* 0x0000000714087209 */ /* 0x000fce0007810000 */
        /* <DEDUP_REMOVED lines=12> */
[----:B------:R-:W-:-:S04]  /*5a10*/  FMUL.FTZ R179, R45, UR4 ;  /* 0x000000042db37c20 */ /* 0x000fc80008410000 */
[----:B------:R0:W1:Y:S01]  /*5a20*/  MUFU.TANH R177, R44 ;  /* 0x0000002c00b17308 */ /* 0x0000620000002400 */
[----:B------:R-:W-:Y:S01]  /*5a30*/  FMUL.FTZ R45, R46, UR4 ;  /* 0x000000042e2d7c20 */ /* 0x000fe20008410000 */
[----:B------:R-:W-:Y:S01]  /*5a40*/  FMUL.FTZ R46, R84, UR4 ;  /* 0x00000004542e7c20 */ /* 0x000fe20008410000 */
[----:B------:R-:W-:Y:S01]  /*5a50*/  HGMMA.64x128x16.F32 R88, R172, gdesc[UR8].tnspB, R88, gsb0 ;  /* 0x41e00008ac587df0 */ /* 0x000fe20008000858 */
[----:B------:R-:W-:Y:S01]  /*5a60*/  UIADD3 UR10, UR6, 0x180, URZ ;  /* 0x00000180060a7890 */ /* 0x000fe2000fffe03f */
[----:B------:R-:W-:-:S03]  /*5a70*/  UMOV UR11, 0x40000040 ;  /* 0x40000040000b7882 */ /* 0x000fc60000000000 */
[----:B------:R-:W2:Y:S01]  /*5a80*/  MUFU.TANH R179, R179 ;  /* 0x000000b300b37308 */ /* 0x000ea20000002400 */
[----:B0-----:R-:W-:-:S07]  /*5a90*/  FMUL.FTZ R44, R80, UR4 ;  /* 0x00000004502c7c20 */ /* 0x001fce0008410000 */
        /* <DEDUP_REMOVED lines=36> */
[----:B------:R-:W1:Y:S01]  /*5ce0*/  MUFU.TANH R175, R175 ;  /* 0x000000af00af7308 */ /* 0x000e620000002400 */
[----:B0-----:R-:W-:-:S04]  /*5cf0*/  FMNMX.FTZ R8, R173, R8, !PT ;  /* 0x00000008ad087209 */ /* 0x001fc80007810000 */
[----:B------:R-:W-:-:S04]  /*5d00*/  FMNMX.FTZ R8, R65, R8, !PT ;  /* 0x0000000841087209 */ /* 0x000fc80007810000 */
[----:B-1----:R-:W-:-:S04]  /*5d10*/  FMNMX.FTZ R8, R175, R8, !PT ;  /* 0x00000008af087209 */ /* 0x002fc80007810000 */
[----:B------:R-:W-:-:S04]  /*5d20*/  FMNMX.FTZ R7, R69, R8, !PT ;  /* 0x0000000845077209 */ /* 0x000fc80007810000 */
[----:B------:R-:W-:-:S04]  /*5d30*/  FMNMX.FTZ R8, R40, R7, !PT ;  /* 0x0000000728087209 */ /* 0x000fc80007810000 */
[----:B------:R-:W-:-:S04]  /*5d40*/  FMNMX.FTZ R7, R73, R8, !PT ;  /* 0x0000000849077209 */ /* 0x000fc80007810000 */
        /* <DEDUP_REMOVED lines=10> */
[----:B-1----:R-:W-:Y:S02]  /*5df0*/  FMNMX.FTZ R9, R7, R56, !PT ;  /* 0x0000003807097209 */ /* 0x002fe40007810000 */
[----:B------:R-:W-:-:S03]  /*5e00*/  FMNMX.FTZ R56, R15, R10, !PT ;  /* 0x0000000a0f387209 */ /* 0x000fc60007810000 */
[----:B------:R-:W-:Y:S01]  /*5e10*/  FADD.FTZ R7, -R9, R14 ;  /* 0x0000000e09077221 */ /* 0x000fe20000010100 */
[----:B------:R-:W-:Y:S01]  /*5e20*/  FMNMX.FTZ R56, R25, R56, !PT ;  /* 0x0000003819387209 */ /* 0x000fe20007810000 */
[-C--:B0-----:R-:W-:Y:S02]  /*5e30*/  FMUL.FTZ R14, R9, R8.reuse ;  /* 0x00000008090e7220 */ /* 0x081fe40000410000 */
[----:B------:R-:W-:Y:S01]  /*5e40*/  FMUL.FTZ R7, R7, R8 ;  /* 0x0000000807077220 */ /* 0x000fe20000410000 */
[----:B------:R-:W-:Y:S01]  /*5e50*/  FMNMX.FTZ R56, R29, R56, !PT ;  /* 0x000000381d387209 */ /* 0x000fe20007810000 */
[-CC-:B------:R-:W-:Y:S01]  /*5e60*/  FFMA.FTZ R180, R21, R8.reuse, -R14.reuse ;  /* 0x0000000815b47223 */ /* 0x180fe2000001080e */
[-CC-:B------:R-:W-:Y:S01]  /*5e70*/  FFMA.FTZ R172, R6, R8.reuse, -R14.reuse ;  /* 0x0000000806ac7223 */ /* 0x180fe2000001080e */
[--C-:B------:R-:W-:Y:S01]  /*5e80*/  FFMA.FTZ R181, R181, R8, -R14.reuse ;  /* 0x00000008b5b57223 */ /* 0x100fe2000001080e */
[----:B------:R-:W-:Y:S01]  /*5e90*/  FMNMX.FTZ R56, R31, R56, !PT ;  /* 0x000000381f387209 */ /* 0x000fe20007810000 */
[----:B------:R-:W-:Y:S01]  /*5ea0*/  MUFU.EX2 R7, R7 ;  /* 0x0000000700077308 */ /* 0x000fe20000000800 */
[----:B------:R-:W-:Y:S01]  /*5eb0*/  FFMA.FTZ R182, R27, R8, -R14 ;  /* 0x000000081bb67223 */ /* 0x000fe2000001080e */
[----:B------:R-:W-:-:S02]  /*5ec0*/  WARPGROUP.DEPBAR.LE gsb0, 0x0 ;  /* 0x00008000000079c5 */ /* 0x000fc40000010000 */
[----:B------:R-:W-:Y:S01]  /*5ed0*/  WARPGROUP.ARRIVE ;  /* 0x00000000000079c5 */ /* 0x000fe20000000000 */
[----:B------:R-:W-:Y:S01]  /*5ee0*/  FMNMX.FTZ R56, R33, R56, !PT ;  /* 0x0000003821387209 */ /* 0x000fe20007810000 */
[----:B------:R-:W-:Y:S01]  /*5ef0*/  FMUL.FTZ R169, R66, UR4 ;  /* 0x0000000442a97c20 */ /* 0x000fe20008410000 */
[----:B------:R-:W-:Y:S01]  /*5f00*/  FMUL.FTZ R171, R70, UR4 ;  /* 0x0000000446ab7c20 */ /* 0x000fe20008410000 */
[----:B------:R-:W-:Y:S01]  /*5f10*/  MUFU.EX2 R180, R180 ;  /* 0x000000b400b47308 */ /* 0x000fe20000000800 */
[----:B------:R-:W-:Y:S01]  /*5f20*/  FMNMX.FTZ R56, R35, R56, !PT ;  /* 0x0000003823387209 */ /* 0x000fe20007810000 */
[----:B------:R-:W-:Y:S01]  /*5f30*/  HGMMA.64x128x16.F32 R88, R152, gdesc[UR8].tnspB, R88, gsb0 ;  /* 0x41e0000898587df0 */ /* 0x000fe20008000858 */
[----:B------:R-:W-:Y:S01]  /*5f40*/  UIADD3 UR10, UR6, 0x280, URZ ;  /* 0x00000280060a7890 */ /* 0x000fe2000fffe03f */
[--C-:B------:R-:W-:Y:S01]  /*5f50*/  FFMA.FTZ R176, R231, R8, -R14.reuse ;  /* 0x00000008e7b07223 */ /* 0x100fe2000001080e */
[----:B------:R-:W-:Y:S01]  /*5f60*/  UMOV UR11, 0x40000040 ;  /* 0x40000040000b7882 */ /* 0x000fe20000000000 */
[----:B------:R-:W-:Y:S01]  /*5f70*/  FMNMX.FTZ R56, R37, R56, !PT ;  /* 0x0000003825387209 */ /* 0x000fe20007810000 */
[-CC-:B------:R-:W-:Y:S01]  /*5f80*/  FFMA.FTZ R178, R235, R8.reuse, -R14.reuse ;  /* 0x00000008ebb27223 */ /* 0x180fe2000001080e */
[----:B------:R-:W0:Y:S01]  /*5f90*/  MUFU.TANH R169, R169 ;  /* 0x000000a900a97308 */ /* 0x000e220000002400 */
[--C-:B------:R-:W-:Y:S01]  /*5fa0*/  FFMA.FTZ R168, R24, R8, -R14.reuse ;  /* 0x0000000818a87223 */ /* 0x100fe2000001080e */
[----:B------:R-:W-:Y:S01]  /*5fb0*/  FMNMX.FTZ R56, R39, R56, !PT ;  /* 0x0000003827387209 */ /* 0x000fe20007810000 */
[-CC-:B------:R-:W-:Y:S01]  /*5fc0*/  FFMA.FTZ R170, R28, R8.reuse, -R14.reuse ;  /* 0x000000081caa7223 */ /* 0x180fe2000001080e */
[-CC-:B------:R-:W-:Y:S01]  /*5fd0*/  FFMA.FTZ R183, R183, R8.reuse, -R14.reuse ;  /* 0x00000008b7b77223 */ /* 0x180fe2000001080e */
[--C-:B------:R-:W-:Y:S01]  /*5fe0*/  FFMA.FTZ R233, R233, R8, -R14.reuse ;  /* 0x00000008e9e97223 */ /* 0x100fe2000001080e */
[----:B------:R-:W-:Y:S01]  /*5ff0*/  FMNMX.FTZ R56, R41, R56, !PT ;  /* 0x0000003829387209 */ /* 0x000fe20007810000 */
[-CC-:B------:R-:W-:Y:S01]  /*6000*/  FFMA.FTZ R27, R237, R8.reuse, -R14.reuse ;  /* 0x00000008ed1b7223 */ /* 0x180fe2000001080e */
[----:B------:R-:W1:Y:S01]  /*6010*/  MUFU.TANH R171, R171 ;  /* 0x000000ab00ab7308 */ /* 0x000e620000002400 */
        /* <DEDUP_REMOVED lines=15> */
[----:B------:R-:W-:Y:S01]  /*6110*/  FFMA.FTZ R85, R85, R8, -R14 ;  /* 0x0000000855557223 */ /* 0x000fe2000001080e */
[----:B------:R-:W-:Y:S01]  /*6120*/  MUFU.EX2 R182, R182 ;  /* 0x000000b600b67308 */ /* 0x000fe20000000800 */
[----:B------:R-:W-:-:S04]  /*6130*/  FMNMX.FTZ R56, R51, R56, !PT ;  /* 0x0000003833387209 */ /* 0x000fc80007810000 */
[----:B------:R-:W-:-:S03]  /*6140*/  FMNMX.FTZ R56, R53, R56, !PT ;  /* 0x0000003835387209 */ /* 0x000fc60007810000 */
        /* <DEDUP_REMOVED lines=8> */
[----:B0-----:R-:W-:-:S03]  /*61d0*/  FMNMX.FTZ R56, R169, R56, !PT ;  /* 0x00000038a9387209 */ /* 0x001fc60007810000 */
[----:B------:R-:W-:Y:S01]  /*61e0*/  MUFU.EX2 R178, R178 ;  /* 0x000000b200b27308 */ /* 0x000fe20000000800 */
[----:B------:R-:W-:-:S04]  /*61f0*/  FMNMX.FTZ R56, R67, R56, !PT ;  /* 0x0000003843387209 */ /* 0x000fc80007810000 */
[----:B-1----:R-:W-:-:S03]  /*6200*/  FMNMX.FTZ R56, R171, R56, !PT ;  /* 0x00000038ab387209 */ /* 0x002fc60007810000 */
        /* <DEDUP_REMOVED lines=13> */
[----:B------:R-:W-:-:S05]  /*62e0*/  FMNMX.FTZ R6, R87, R6, !PT ;  /* 0x0000000657067209 */ /* 0x000fca0007810000 */
[----:B------:R-:W0:Y:S02]  /*62f0*/  SHFL.BFLY PT, R21, R6, 0x2, 0x1f ;  /* 0x0c401f0006157f89 */ /* 0x000e2400000e0000 */
[----:B------:R-:W-:Y:S08]  /*6300*/  MUFU.EX2 R170, R170 ;  /* 0x000000aa00aa7308 */ /* 0x000ff00000000800 */
[----:B------:R-:W-:Y:S08]  /*6310*/  MUFU.EX2 R235, R235 ;  /* 0x000000eb00eb7308 */ /* 0x000ff00000000800 */
[----:B------:R-:W-:Y:S01]  /*6320*/  MUFU.EX2 R65, R65 ;  /* 0x0000004100417308 */ /* 0x000fe20000000800 */
[----:B0-----:R-:W-:-:S07]  /*6330*/  FMNMX.FTZ R21, R6, R21, !PT ;  /* 0x0000001506157209 */ /* 0x001fce0007810000 */
[----:B------:R-:W-:Y:S01]  /*6340*/  MUFU.EX2 R69, R69 ;  /* 0x0000004500457308 */ /* 0x000fe20000000800 */
[----:B------:R-:W0:Y:S01]  /*6350*/  SHFL.BFLY PT, R6, R21, 0x1, 0x1f ;  /* 0x0c201f0015067f89 */ /* 0x000e2200000e0000 */
[----:B------:R-:W-:Y:S02]  /*6360*/  WARPGROUP.DEPBAR.LE gsb0, 0x0 ;  /* 0x00008000000079c5 */ /* 0x000fe40000010000 */
[----:B------:R-:W-:Y:S01]  /*6370*/  WARPGROUP.ARRIVE ;  /* 0x00000000000079c5 */ /* 0x000fe20000000000 */
[-CC-:B------:R-:W-:Y:S01]  /*6380*/  FFMA.FTZ R155, R20, R8.reuse, -R14.reuse ;  /* 0x00000008149b7223 */ /* 0x180fe2000001080e */
[-CC-:B------:R-:W-:Y:S01]  /*6390*/  FFMA.FTZ R153, R26, R8.reuse, -R14.reuse ;  /* 0x000000081a997223 */ /* 0x180fe2000001080e */
[-CC-:B------:R-:W-:Y:S01]  /*63a0*/  FFMA.FTZ R152, R32, R8.reuse, -R14.reuse ;  /* 0x0000000820987223 */ /* 0x180fe2000001080e */
[-CC-:B------:R-:W-:Y:S01]  /*63b0*/  FFMA.FTZ R154, R36, R8.reuse, -R14.reuse ;  /* 0x00000008249a7223 */ /* 0x180fe2000001080e */
[-CC-:B------:R-:W-:Y:S01]  /*63c0*/  FFMA.FTZ R20, R40, R8.reuse, -R14.reuse ;  /* 0x0000000828147223 */ /* 0x180fe2000001080e */
[----:B------:R-:W-:Y:S01]  /*63d0*/  HGMMA.64x128x16.F32 R88, R156, gdesc[UR8].tnspB, R88, gsb0 ;  /* 0x41e000089c587df0 */ /* 0x000fe20008000858 */
[----:B------:R-:W-:Y:S01]  /*63e0*/  UIADD3 UR10, UR6, 0x300, URZ ;  /* 0x00000300060a7890 */ /* 0x000fe2000fffe03f */
[----:B------:R-:W-:Y:S01]  /*63f0*/  FFMA.FTZ R26, R44, R8, -R14 ;  /* 0x000000082c1a7223 */ /* 0x000fe2000001080e */
[----:B------:R-:W-:Y:S01]  /*6400*/  UMOV UR11, 0x40000040 ;  /* 0x40000040000b7882 */ /* 0x000fe20000000000 */
[----:B------:R-:W-:Y:S01]  /*6410*/  UIADD3 UR6, UR6, 0x380, URZ ;  /* 0x0000038006067890 */ /* 0x000fe2000fffe03f */
[----:B------:R-:W-:Y:S01]  /*6420*/  FFMA.FTZ R44, R7, R4, R180 ;  /* 0x00000004072c7223 */ /* 0x000fe200000100b4 */
[----:B------:R-:W-:Y:S01]  /*6430*/  MUFU.EX2 R155, R155 ;  /* 0x0000009b009b7308 */ /* 0x000fe20000000800 */
[----:B--2---:R-:W-:-:S02]  /*6440*/  F2FP.F16.F32.PACK_AB R180, R181, R180 ;  /* 0x000000b4b5b4723e */ /* 0x004fc400000000ff */
[----:B0-----:R-:W-:-:S05]  /*6450*/  FMNMX.FTZ R21, R21, R6, !PT ;  /* 0x0000000615157209 */ /* 0x001fca0007810000 */
[----:B------:R-:W-:Y:S08]  /*6460*/  MUFU.EX2 R153, R153 ;  /* 0x0000009900997308 */ /* 0x000ff00000000800 */
[----:B------:R-:W-:Y:S08]  /*6470*/  MUFU.EX2 R152, R152 ;  /* 0x0000009800987308 */ /* 0x000ff00000000800 */
[----:B------:R-:W-:Y:S08]  /*6480*/  MUFU.EX2 R154, R154 ;  /* 0x0000009a009a7308 */ /* 0x000ff00000000800 */
[----:B------:R-:W-:Y:S08]  /*6490*/  MUFU.EX2 R20, R20 ;  /* 0x0000001400147308 */ /* 0x000ff00000000800 */
[----:B------:R-:W0:Y:S08]  /*64a0*/  MUFU.EX2 R73, R73 ;  /* 0x0000004900497308 */ /* 0x000e300000000800 */
        /* <DEDUP_REMOVED lines=10> */
[-CC-:B------:R-:W-:Y:S01]  /*6550*/  FFMA.FTZ R156, R173, R8.reuse, -R14.reuse ;  /* 0x00000008ad9c7223 */ /* 0x180fe2000001080e */
[----:B------:R-:W-:Y:S02]  /*6560*/  FFMA.FTZ R158, R175, R8, -R14 ;  /* 0x00000008af9e7223 */ /* 0x000fe4000001080e */
[----:B------:R-:W-:Y:S01]  /*6570*/  HGMMA.64x128x16.F32 R88, R160, gdesc[UR8].tnspB, R88, gsb0 ;  /* 0x41e00008a0587df0 */ /* 0x000fe20008000858 */
[----:B------:R-:W-:Y:S08]  /*6580*/  MUFU.EX2 R159, R159 ;  /* 0x0000009f009f7308 */ /* 0x000ff00000000800 */
[----:B------:R-:W-:Y:S08]  /*6590*/  MUFU.EX2 R157, R157 ;  /* 0x0000009d009d7308 */ /* 0x000ff00000000800 */
[----:B------:R-:W-:Y:S08]  /*65a0*/  MUFU.EX2 R156, R156 ;  /* 0x0000009c009c7308 */ /* 0x000ff00000000800 */
[----:B------:R-:W-:Y:S01]  /*65b0*/  MUFU.EX2 R158, R158 ;  /* 0x0000009e009e7308 */ /* 0x000fe20000000800 */
[----:B------:R-:W-:-:S02]  /*65c0*/  WARPGROUP.DEPBAR.LE gsb0, 0x0 ;  /* 0x00008000000079c5 */ /* 0x000fc40000010000 */
[----:B------:R-:W-:Y:S01]  /*65d0*/  WARPGROUP.ARRIVE ;  /* 0x00000000000079c5 */ /* 0x000fe20000000000 */
[C---:B------:R-:W-:Y:S01]  /*65e0*/  FADD.FTZ R161, -R21.reuse, R10 ;  /* 0x0000000a15a17221 */ /* 0x040fe20000010100 */
[----:B------:R-:W-:Y:S01]  /*65f0*/  FMUL.FTZ R10, R21, R8 ;  /* 0x00000008150a7220 */ /* 0x000fe20000410000 */
[----:B0-----:R-:W-:Y:S02]  /*6600*/  F2FP.F16.F32.PACK_AB R160, R73, R20 ;  /* 0x0000001449a0723e */ /* 0x001fe400000000ff */
[-C--:B------:R-:W-:Y:S01]  /*6610*/  FMUL.FTZ R161, R161, R8.reuse ;  /* 0x00000008a1a17220 */ /* 0x080fe20000410000 */
[----:B------:R-:W-:Y:S01]  /*6620*/  HGMMA.64x128x16.F32 R88, R164, gdesc[UR4].tnspB, R88, gsb0 ;  /* 0x41e00004a4587df0 */ /* 0x000fe20008000858 */
[-CC-:B------:R-:W-:Y:S01]  /*6630*/  FFMA.FTZ R15, R15, R8.reuse, -R10.reuse ;  /* 0x000000080f0f7223 */ /* 0x180fe2000001080a */
[-CC-:B------:R-:W-:Y:S01]  /*6640*/  FFMA.FTZ R30, R25, R8.reuse, -R10.reuse ;  /* 0x00000008191e7223 */ /* 0x180fe2000001080a */
[----:B------:R0:W-:Y:S01]  /*6650*/  MUFU.EX2 R6, R161 ;  /* 0x000000a100067308 */ /* 0x0001e20000000800 */
[-CC-:B------:R-:W-:Y:S01]  /*6660*/  FFMA.FTZ R14, R29, R8.reuse, -R10.reuse ;  /* 0x000000081d0e7223 */ /* 0x180fe2000001080a */
[-CC-:B------:R-:W-:Y:S01]  /*6670*/  FFMA.FTZ R177, R33, R8.reuse, -R10.reuse ;  /* 0x0000000821b17223 */ /* 0x180fe2000001080a */
[----:B------:R-:W-:Y:S01]  /*6680*/  FFMA.FTZ R25, R31, R8, -R10 ;  /* 0x000000081f197223 */ /* 0x000fe2000001080a */
[----:B------:R-:W-:-:S02]  /*6690*/  @!P1 VIADD R33, R13, 0x34840 ;  /* 0x000348400d219836 */ /* 0x000fc40000000000 */
[-CC-:B------:R-:W-:Y:S01]  /*66a0*/  FFMA.FTZ R32, R35, R8.reuse, -R10.reuse ;  /* 0x0000000823207223 */ /* 0x180fe2000001080a */
[----:B------:R-:W-:Y:S02]  /*66b0*/  @!P1 VIADD R35, R11, 0x34860 ;  /* 0x000348600b239836 */ /* 0x000fe40000000000 */
[-CC-:B------:R-:W-:Y:S01]  /*66c0*/  FFMA.FTZ R179, R37, R8.reuse, -R10.reuse ;  /* 0x0000000825b37223 */ /* 0x180fe2000001080a */
[----:B------:R-:W1:Y:S01]  /*66d0*/  MUFU.EX2 R15, R15 ;  /* 0x0000000f000f7308 */ /* 0x000e620000000800 */
[----:B------:R-:W-:Y:S01]  /*66e0*/  @!P1 PRMT R33, RZ, 0x654, R33 ;  /* 0x00000654ff219816 */ /* 0x000fe20000000021 */
[-CC-:B------:R-:W-:Y:S01]  /*66f0*/  FFMA.FTZ R34, R39, R8.reuse, -R10.reuse ;  /* 0x0000000827227223 */ /* 0x180fe2000001080a */
[-CC-:B------:R-:W-:Y:S01]  /*6700*/  FFMA.FTZ R173, R41, R8.reuse, -R10.reuse ;  /* 0x0000000829ad7223 */ /* 0x180fe2000001080a */
[----:B------:R-:W-:Y:S01]  /*6710*/  @!P1 PRMT R35, RZ, 0x654, R35 ;  /* 0x00000654ff239816 */ /* 0x000fe20000000023 */
[-CC-:B------:R-:W-:Y:S01]  /*6720*/  FFMA.FTZ R36, R43, R8.reuse, -R10.reuse ;  /* 0x000000082b247223 */ /* 0x180fe2000001080a */
[-CC-:B------:R-:W-:Y:S01]  /*6730*/  FFMA.FTZ R175, R45, R8.reuse, -R10.reuse ;  /* 0x000000082daf7223 */ /* 0x180fe2000001080a */
[-CC-:B------:R-:W-:Y:S01]  /*6740*/  FFMA.FTZ R38, R47, R8.reuse, -R10.reuse ;  /* 0x000000082f267223 */ /* 0x180fe2000001080a */
[----:B------:R-:W2:Y:S01]  /*6750*/  MUFU.EX2 R30, R30 ;  /* 0x0000001e001e7308 */ /* 0x000ea20000000800 */
[-CC-:B------:R-:W-:Y:S01]  /*6760*/  FFMA.FTZ R29, R49, R8.reuse, -R10.reuse ;  /* 0x00000008311d7223 */ /* 0x180fe2000001080a */
[-CC-:B0-----:R-:W-:Y:S01]  /*6770*/  FFMA.FTZ R161, R48, R8.reuse, -R10.reuse ;  /* 0x0000000830a17223 */ /* 0x181fe2000001080a */
[-CC-:B------:R-:W-:Y:S01]  /*6780*/  FFMA.FTZ R40, R51, R8.reuse, -R10.reuse ;  /* 0x0000000833287223 */ /* 0x180fe2000001080a */
[-CC-:B------:R-:W-:Y:S01]  /*6790*/  FFMA.FTZ R31, R53, R8.reuse, -R10.reuse ;  /* 0x00000008351f7223 */ /* 0x180fe2000001080a */
[-CC-:B------:R-:W-:Y:S01]  /*67a0*/  FFMA.FTZ R42, R55, R8.reuse, -R10.reuse ;  /* 0x00000008372a7223 */ /* 0x180fe2000001080a */
[-CC-:B------:R-:W-:Y:S01]  /*67b0*/  FFMA.FTZ R13, R57, R8.reuse, -R10.reuse ;  /* 0x00000008390d7223 */ /* 0x180fe2000001080a */
[-CC-:B------:R-:W-:Y:S01]  /*67c0*/  FFMA.FTZ R59, R59, R8.reuse, -R10.reuse ;  /* 0x000000083b3b7223 */ /* 0x180fe2000001080a */
[----:B------:R-:W0:Y:S01]  /*67d0*/  MUFU.EX2 R14, R14 ;  /* 0x0000000e000e7308 */ /* 0x000e220000000800 */
[----:B-1----:R-:W-:Y:S01]  /*67e0*/  FFMA.FTZ R11, R6, R3, R15 ;  /* 0x00000003060b7223 */ /* 0x002fe2000001000f */
[-CC-:B------:R-:W-:Y:S01]  /*67f0*/  FFMA.FTZ R61, R61, R8.reuse, -R10.reuse ;  /* 0x000000083d3d7223 */ /* 0x180fe2000001080a */
[-CC-:B------:R-:W-:Y:S01]  /*6800*/  FFMA.FTZ R71, R71, R8.reuse, -R10.reuse ;  /* 0x0000000847477223 */ /* 0x180fe2000001080a */
[-CC-:B------:R-:W-:Y:S01]  /*6810*/  FFMA.FTZ R75, R75, R8.reuse, -R10.reuse ;  /* 0x000000084b4b7223 */ /* 0x180fe2000001080a */
[-CC-:B------:R-:W-:Y:S01]  /*6820*/  FFMA.FTZ R50, R50, R8.reuse, -R10.reuse ;  /* 0x0000000832327223 */ /* 0x180fe2000001080a */
[-CC-:B------:R-:W-:Y:S01]  /*6830*/  FFMA.FTZ R79, R79, R8.reuse, -R10.reuse ;  /* 0x000000084f4f7223 */ /* 0x180fe2000001080a */
[-CC-:B------:R-:W-:Y:S01]  /*6840*/  FFMA.FTZ R52, R52, R8.reuse, -R10.reuse ;  /* 0x0000000834347223 */ /* 0x180fe2000001080a */
[----:B------:R-:W1:Y:S01]  /*6850*/  MUFU.EX2 R25, R25 ;  /* 0x0000001900197308 */ /* 0x000e620000000800 */
[----:B--2---:R-:W-:Y:S01]  /*6860*/  FADD.FTZ R11, R30, R11 ;  /* 0x0000000b1e0b7221 */ /* 0x004fe20000010000 */
[-CC-:B------:R-:W-:Y:S01]  /*6870*/  FFMA.FTZ R83, R83, R8.reuse, -R10.reuse ;  /* 0x0000000853537223 */ /* 0x180fe2000001080a */
[----:B------:R-:W-:Y:S01]  /*6880*/  FFMA.FTZ R54, R54, R8, -R10 ;  /* 0x0000000836367223 */ /* 0x000fe2000001080a */
[----:B------:R-:W-:-:S04]  /*6890*/  F2FP.F16.F32.PACK_AB R162, R77, R24 ;  /* 0x000000184da2723e */ /* 0x000fc800000000ff */
[----:B------:R-:W-:Y:S01]  /*68a0*/  MUFU.EX2 R177, R177 ;  /* 0x000000b100b17308 */ /* 0x000fe20000000800 */
[----:B0-----:R-:W-:Y:S01]  /*68b0*/  FADD.FTZ R46, R14, R11 ;  /* 0x0000000b0e2e7221 */ /* 0x001fe20000010000 */
[----:B------:R-:W-:-:S06]  /*68c0*/  FFMA.FTZ R11, R169, R8, -R10 ;  /* 0x00000008a90b7223 */ /* 0x000fcc000001080a */
[----:B------:R-:W-:Y:S01]  /*68d0*/  MUFU.EX2 R32, R32 ;  /* 0x0000002000207308 */ /* 0x000fe20000000800 */
[----:B-1----:R-:W-:Y:S01]  /*68e0*/  FADD.FTZ R56, R25, R46 ;  /* 0x0000002e19387221 */ /* 0x002fe20000010000 */
[----:B------:R-:W-:-:S06]  /*68f0*/  FFMA.FTZ R46, R67, R8, -R10 ;  /* 0x00000008432e7223 */ /* 0x000fcc000001080a */
[----:B------:R-:W-:Y:S08]  /*6900*/  MUFU.EX2 R179, R179 ;  /* 0x000000b300b37308 */ /* 0x000ff00000000800 */
[----:B------:R-:W-:Y:S08]  /*6910*/  MUFU.EX2 R34, R34 ;  /* 0x0000002200227308 */ /* 0x000ff00000000800 */
[----:B------:R-:W-:Y:S08]  /*6920*/  MUFU.EX2 R173, R173 ;  /* 0x000000ad00ad7308 */ /* 0x000ff00000000800 */
[----:B------:R-:W-:Y:S08]  /*6930*/  MUFU.EX2 R36, R36 ;  /* 0x0000002400247308 */ /* 0x000ff00000000800 */
[----:B------:R-:W-:Y:S08]  /*6940*/  MUFU.EX2 R175, R175 ;  /* 0x000000af00af7308 */ /* 0x000ff00000000800 */
[----:B------:R-:W-:Y:S08]  /*6950*/  MUFU.EX2 R38, R38 ;  /* 0x0000002600267308 */ /* 0x000ff00000000800 */
[----:B------:R-:W-:Y:S08]  /*6960*/  MUFU.EX2 R29, R29 ;  /* 0x0000001d001d7308 */ /* 0x000ff00000000800 */
[----:B------:R-:W0:Y:S08]  /*6970*/  MUFU.EX2 R40, R40 ;  /* 0x0000002800287308 */ /* 0x000e300000000800 */
[----:B------:R-:W-:Y:S08]  /*6980*/  MUFU.EX2 R31, R31 ;  /* 0x0000001f001f7308 */ /* 0x000ff00000000800 */
[----:B------:R-:W-:Y:S01]  /*6990*/  MUFU.EX2 R42, R42 ;  /* 0x0000002a002a7308 */ /* 0x000fe20000000800 */
[----:B0-----:R-:W-:-:S07]  /*69a0*/  F2FP.F16.F32.PACK_AB R169, R40, R29 ;  /* 0x0000001d28a9723e */ /* 0x001fce00000000ff */
[----:B------:R-:W-:Y:S01]  /*69b0*/  MUFU.EX2 R13, R13 ;  /* 0x0000000d000d7308 */ /* 0x000fe20000000800 */
[----:B------:R-:W-:Y:S02]  /*69c0*/  WARPGROUP.DEPBAR.LE gsb0, 0x0 ;  /* 0x00008000000079c5 */ /* 0x000fe40000010000 */
[----:B------:R0:W-:Y:S01]  /*69d0*/  @!P1 SYNCS.ARRIVE.TRANS64.RED.A1T0 RZ, [R33+URZ], RZ ;  /* 0x000000ff21ff99a7 */ /* 0x0001e2000810043f */
[----:B------:R-:W-:-:S04]  /*69e0*/  F2FP.F16.F32.PACK_AB R164, R81, R26 ;  /* 0x0000001a51a4723e */ /* 0x000fc800000000ff */
[----:B------:R-:W-:Y:S01]  /*69f0*/  MUFU.EX2 R4, R59 ;  /* 0x0000003b00047308 */ /* 0x000fe20000000800 */
[----:B------:R-:W-:Y:S01]  /*6a00*/  F2FP.F16.F32.PACK_AB R166, R85, R28 ;  /* 0x0000001c55a6723e */ /* 0x000fe200000000ff */
[----:B0-----:R-:W-:Y:S01]  /*6a10*/  FADD.FTZ R33, R181, R44 ;  /* 0x0000002cb5217221 */ /* 0x001fe20000010000 */
[----:B------:R0:W-:Y:S01]  /*6a20*/  @!P1 SYNCS.ARRIVE.TRANS64.RED.A1T0 RZ, [R35+URZ], RZ ;  /* 0x000000ff23ff99a7 */ /* 0x0001e2000810043f */
[----:B------:R-:W-:-:S04]  /*6a30*/  F2FP.F16.F32.PACK_AB R181, R30, R15 ;  /* 0x0000000f1eb5723e */ /* 0x000fc800000000ff */
[----:B------:R-:W-:Y:S01]  /*6a40*/  MUFU.EX2 R3, R61 ;  /* 0x0000003d00037308 */ /* 0x000fe20000000800 */
[----:B------:R-:W-:Y:S01]  /*6a50*/  FADD.FTZ R44, R182, R33 ;  /* 0x00000021b62c7221 */ /* 0x000fe20000010000 */
[----:B------:R-:W-:-:S03]  /*6a60*/  F2FP.F16.F32.PACK_AB R182, R183, R182 ;  /* 0x000000b6b7b6723e */ /* 0x000fc600000000ff */
[----:B------:R-:W-:Y:S01]  /*6a70*/  FADD.FTZ R33, R183, R44 ;  /* 0x0000002cb7217221 */ /* 0x000fe20000010000 */
[----:B0-----:R-:W-:Y:S01]  /*6a80*/  FADD.FTZ R35, R177, R56 ;  /* 0x00000038b1237221 */ /* 0x001fe20000010000 */
[--C-:B------:R-:W-:Y:S01]  /*6a90*/  FFMA.FTZ R44, R63, R8, -R10.reuse ;  /* 0x000000083f2c7223 */ /* 0x100fe2000001080a */
[----:B------:R-:W-:Y:S01]  /*6aa0*/  F2FP.F16.F32.PACK_AB R183, R25, R14 ;  /* 0x0000000e19b7723e */ /* 0x000fe200000000ff */
[----:B------:R-:W-:Y:S01]  /*6ab0*/  FADD.FTZ R58, R176, R33 ;  /* 0x00000021b03a7221 */ /* 0x000fe20000010000 */
[----:B------:R-:W-:Y:S01]  /*6ac0*/  FADD.FTZ R56, R32, R35 ;  /* 0x0000002320387221 */ /* 0x000fe20000010000 */
[----:B------:R-:W-:Y:S01]  /*6ad0*/  MUFU.EX2 R11, R11 ;  /* 0x0000000b000b7308 */ /* 0x000fe20000000800 */
[-C--:B------:R-:W-:Y:S01]  /*6ae0*/  FFMA.FTZ R33, R171, R8.reuse, -R10 ;  /* 0x00000008ab217223 */ /* 0x080fe2000001080a */
[----:B------:R-:W-:Y:S01]  /*6af0*/  FADD.FTZ R37, R233, R58 ;  /* 0x0000003ae9257221 */ /* 0x000fe20000010000 */
[----:B------:R-:W-:Y:S01]  /*6b00*/  FADD.FTZ R35, R179, R56 ;  /* 0x00000038b3237221 */ /* 0x000fe20000010000 */
[----:B------:R-:W-:Y:S01]  /*6b10*/  FFMA.FTZ R10, R87, R8, -R10 ;  /* 0x00000008570a7223 */ /* 0x000fe2000001080a */
[----:B------:R-:W-:Y:S01]  /*6b20*/  F2FP.F16.F32.PACK_AB R176, R233, R176 ;  /* 0x000000b0e9b0723e */ /* 0x000fe200000000ff */
[----:B------:R-:W-:Y:S01]  /*6b30*/  FADD.FTZ R58, R178, R37 ;  /* 0x00000025b23a7221 */ /* 0x000fe20000010000 */
[----:B------:R-:W-:Y:S01]  /*6b40*/  FADD.FTZ R48, R34, R35 ;  /* 0x0000002322307221 */ /* 0x000fe20000010000 */
[----:B------:R-:W0:Y:S01]  /*6b50*/  MUFU.EX2 R44, R44 ;  /* 0x0000002c002c7308 */ /* 0x000e220000000800 */
[----:B------:R-:W-:Y:S01]  /*6b60*/  F2FP.F16.F32.PACK_AB R177, R32, R177 ;  /* 0x000000b120b1723e */ /* 0x000fe200000000ff */
[----:B------:R-:W-:Y:S01]  /*6b70*/  FADD.FTZ R37, R27, R58 ;  /* 0x0000003a1b257221 */ /* 0x000fe20000010000 */
[----:B------:R-:W-:Y:S01]  /*6b80*/  FADD.FTZ R35, R173, R48 ;  /* 0x00000030ad237221 */ /* 0x000fe20000010000 */
[----:B------:R-:W-:-:S02]  /*6b90*/  F2FP.F16.F32.PACK_AB R178, R27, R178 ;  /* 0x000000b21bb2723e */ /* 0x000fc400000000ff */
[----:B------:R-:W-:Y:S01]  /*6ba0*/  FADD.FTZ R56, R172, R37 ;  /* 0x00000025ac387221 */ /* 0x000fe20000010000 */
[----:B------:R-:W-:Y:S01]  /*6bb0*/  FADD.FTZ R48, R36, R35 ;  /* 0x0000002324307221 */ /* 0x000fe20000010000 */
[----:B------:R-:W1:Y:S01]  /*6bc0*/  MUFU.EX2 R46, R46 ;  /* 0x0000002e002e7308 */ /* 0x000e620000000800 */
[C---:B------:R-:W-:Y:S01]  /*6bd0*/  F2FP.F16.F32.PACK_AB R172, R155.reuse, R172 ;  /* 0x000000ac9bac723e */ /* 0x040fe200000000ff */
[----:B------:R-:W-:Y:S01]  /*6be0*/  FADD.FTZ R37, R155, R56 ;  /* 0x000000389b257221 */ /* 0x000fe20000010000 */
[----:B------:R-:W-:Y:S01]  /*6bf0*/  FADD.FTZ R35, R175, R48 ;  /* 0x00000030af237221 */ /* 0x000fe20000010000 */
[----:B------:R-:W-:Y:S02]  /*6c00*/  F2FP.F16.F32.PACK_AB R179, R34, R179 ;  /* 0x000000b322b3723e */ /* 0x000fe400000000ff */
[----:B------:R-:W-:Y:S01]  /*6c10*/  FADD.FTZ R56, R174, R37 ;  /* 0x00000025ae387221 */ /* 0x000fe20000010000 */
[----:B------:R-:W-:Y:S01]  /*6c20*/  F2FP.F16.F32.PACK_AB R173, R36, R173 ;  /* 0x000000ad24ad723e */ /* 0x000fe200000000ff */
[----:B------:R-:W-:Y:S01]  /*6c30*/  MUFU.EX2 R33, R33 ;  /* 0x0000002100217308 */ /* 0x000fe20000000800 */
[----:B0-----:R-:W-:Y:S01]  /*6c40*/  F2FP.F16.F32.PACK_AB R155, R44, R3 ;  /* 0x000000032c9b723e */ /* 0x001fe200000000ff */
[C---:B------:R-:W-:Y:S01]  /*6c50*/  FADD.FTZ R37, R231.reuse, R56 ;  /* 0x00000038e7257221 */ /* 0x040fe20000010000 */
[----:B------:R-:W-:Y:S01]  /*6c60*/  FADD.FTZ R56, R38, R35 ;  /* 0x0000002326387221 */ /* 0x000fe20000010000 */
[----:B------:R-:W-:-:S02]  /*6c70*/  F2FP.F16.F32.PACK_AB R174, R231, R174 ;  /* 0x000000aee7ae723e */ /* 0x000fc400000000ff */
[----:B------:R-:W-:Y:S01]  /*6c80*/  FADD.FTZ R58, R168, R37 ;  /* 0x00000025a83a7221 */ /* 0x000fe20000010000 */
[----:B------:R-:W-:Y:S01]  /*6c90*/  FADD.FTZ R35, R29, R56 ;  /* 0x000000381d237221 */ /* 0x000fe20000010000 */
[----:B------:R-:W0:Y:S01]  /*6ca0*/  MUFU.EX2 R48, R71 ;  /* 0x0000004700307308 */ /* 0x000e220000000800 */
[C---:B------:R-:W-:Y:S01]  /*6cb0*/  F2FP.F16.F32.PACK_AB R168, R153.reuse, R168 ;  /* 0x000000a899a8723e */ /* 0x040fe200000000ff */
[----:B------:R-:W-:Y:S01]  /*6cc0*/  FADD.FTZ R37, R153, R58 ;  /* 0x0000003a99257221 */ /* 0x000fe20000010000 */
[----:B------:R-:W-:Y:S01]  /*6cd0*/  FADD.FTZ R30, R40, R35 ;  /* 0x00000023281e7221 */ /* 0x000fe20000010000 */
[----:B------:R-:W-:Y:S02]  /*6ce0*/  F2FP.F16.F32.PACK_AB R153, R4, R13 ;  /* 0x0000000d0499723e */ /* 0x000fe400000000ff */
[----:B------:R-:W-:Y:S01]  /*6cf0*/  FADD.FTZ R56, R170, R37 ;  /* 0x00000025aa387221 */ /* 0x000fe20000010000 */
[----:B------:R-:W-:Y:S01]  /*6d00*/  FADD.FTZ R15, R31, R30 ;  /* 0x0000001e1f0f7221 */ /* 0x000fe20000010000 */
[----:B------:R-:W2:Y:S01]  /*6d10*/  MUFU.EX2 R161, R161 ;  /* 0x000000a100a17308 */ /* 0x000ea20000000800 */
[C---:B------:R-:W-:Y:S01]  /*6d20*/  F2FP.F16.F32.PACK_AB R170, R159.reuse, R170 ;  /* 0x000000aa9faa723e */ /* 0x040fe200000000ff */
[----:B------:R-:W-:Y:S01]  /*6d30*/  FADD.FTZ R25, R159, R56 ;  /* 0x000000389f197221 */ /* 0x000fe20000010000 */
[----:B------:R-:W-:Y:S01]  /*6d40*/  FADD.FTZ R14, R42, R15 ;  /* 0x0000000f2a0e7221 */ /* 0x000fe20000010000 */
[----:B------:R-:W-:-:S02]  /*6d50*/  F2FP.F16.F32.PACK_AB R175, R38, R175 ;  /* 0x000000af26af723e */ /* 0x000fc400000000ff */
[----:B------:R-:W-:Y:S01]  /*6d60*/  FADD.FTZ R30, R152, R25 ;  /* 0x00000019981e7221 */ /* 0x000fe20000010000 */
[----:B------:R-:W-:Y:S01]  /*6d70*/  FADD.FTZ R15, R13, R14 ;  /* 0x0000000e0d0f7221 */ /* 0x000fe20000010000 */
[----:B------:R-:W3:Y:S01]  /*6d80*/  MUFU.EX2 R75, R75 ;  /* 0x0000004b004b7308 */ /* 0x000ee20000000800 */
[----:B------:R-:W-:Y:S01]  /*6d90*/  F2FP.F16.F32.PACK_AB R171, R42, R31 ;  /* 0x0000001f2aab723e */ /* 0x000fe200000000ff */
[C---:B------:R-:W-:Y:S01]  /*6da0*/  FADD.FTZ R25, R235.reuse, R30 ;  /* 0x0000001eeb197221 */ /* 0x040fe20000010000 */
[----:B------:R-:W-:Y:S01]  /*6db0*/  FADD.FTZ R14, R4, R15 ;  /* 0x0000000f040e7221 */ /* 0x000fe20000010000 */
[----:B------:R-:W-:Y:S02]  /*6dc0*/  F2FP.F16.F32.PACK_AB R152, R235, R152 ;  /* 0x00000098eb98723e */ /* 0x000fe400000000ff */
[----:B------:R-:W-:Y:S01]  /*6dd0*/  FADD.FTZ R30, R154, R25 ;  /* 0x000000199a1e7221 */ /* 0x000fe20000010000 */
[----:B------:R-:W-:Y:S01]  /*6de0*/  FADD.FTZ R15, R3, R14 ;  /* 0x0000000e030f7221 */ /* 0x000fe20000010000 */
[----:B------:R-:W4:Y:S01]  /*6df0*/  MUFU.EX2 R163, R50 ;  /* 0x0000003200a37308 */ /* 0x000f220000000800 */
[C---:B------:R-:W-:Y:S01]  /*6e00*/  F2FP.F16.F32.PACK_AB R154, R157.reuse, R154 ;  /* 0x0000009a9d9a723e */ /* 0x040fe200000000ff */
[----:B------:R-:W-:Y:S01]  /*6e10*/  FADD.FTZ R25, R157, R30 ;  /* 0x0000001e9d197221 */ /* 0x000fe20000010000 */
[----:B------:R-:W-:Y:S01]  /*6e20*/  FADD.FTZ R14, R44, R15 ;  /* 0x0000000f2c0e7221 */ /* 0x000fe20000010000 */
[----:B-1----:R-:W-:-:S02]  /*6e30*/  F2FP.F16.F32.PACK_AB R157, R46, R11 ;  /* 0x0000000b2e9d723e */ /* 0x002fc400000000ff */
[----:B------:R-:W-:Y:S01]  /*6e40*/  FADD.FTZ R30, R156, R25 ;  /* 0x000000199c1e7221 */ /* 0x000fe20000010000 */
[----:B------:R-:W-:Y:S01]  /*6e50*/  FADD.FTZ R15, R11, R14 ;  /* 0x0000000e0b0f7221 */ /* 0x000fe20000010000 */
[----:B------:R-:W1:Y:S01]  /*6e60*/  MUFU.EX2 R79, R79 ;  /* 0x0000004f004f7308 */ /* 0x000e620000000800 */
[C---:B------:R-:W-:Y:S01]  /*6e70*/  F2FP.F16.F32.PACK_AB R156, R65.reuse, R156 ;  /* 0x0000009c419c723e */ /* 0x040fe200000000ff */
[----:B------:R-:W-:Y:S01]  /*6e80*/  FADD.FTZ R25, R65, R30 ;  /* 0x0000001e41197221 */ /* 0x000fe20000010000 */
[----:B------:R-:W-:Y:S01]  /*6e90*/  FADD.FTZ R14, R46, R15 ;  /* 0x0000000f2e0e7221 */ /* 0x000fe20000010000 */
[----:B0-----:R-:W-:Y:S01]  /*6ea0*/  F2FP.F16.F32.PACK_AB R159, R48, R33 ;  /* 0x00000021309f723e */ /* 0x001fe200000000ff */
[----:B------:R-:W-:Y:S02]  /*6eb0*/  IMAD.MOV.U32 R11, RZ, RZ, R16 ;  /* 0x000000ffff0b7224 */ /* 0x000fe400078e0010 */
[----:B------:R-:W-:Y:S01]  /*6ec0*/  FADD.FTZ R30, R158, R25 ;  /* 0x000000199e1e7221 */ /* 0x000fe20000010000 */
[----:B------:R-:W-:Y:S01]  /*6ed0*/  FADD.FTZ R13, R33, R14 ;  /* 0x0000000e210d7221 */ /* 0x000fe20000010000 */
[----:B------:R-:W0:Y:S01]  /*6ee0*/  MUFU.EX2 R165, R52 ;  /* 0x0000003400a57308 */ /* 0x000e220000000800 */
[C---:B------:R-:W-:Y:S01]  /*6ef0*/  F2FP.F16.F32.PACK_AB R158, R69.reuse, R158 ;  /* 0x0000009e459e723e */ /* 0x040fe200000000ff */
[----:B------:R-:W-:Y:S01]  /*6f00*/  FADD.FTZ R15, R69, R30 ;  /* 0x0000001e450f7221 */ /* 0x000fe20000010000 */
[----:B------:R-:W-:-:S03]  /*6f10*/  FADD.FTZ R4, R48, R13 ;  /* 0x0000000d30047221 */ /* 0x000fc60000010000 */
[----:B------:R-:W-:Y:S01]  /*6f20*/  FADD.FTZ R14, R20, R15 ;  /* 0x0000000f140e7221 */ /* 0x000fe20000010000 */
[----:B--2---:R-:W-:Y:S01]  /*6f30*/  FADD.FTZ R4, R161, R4 ;  /* 0x00000004a1047221 */ /* 0x004fe20000010000 */
[----:B------:R-:W2:Y:S01]  /*6f40*/  MUFU.EX2 R83, R83 ;  /* 0x0000005300537308 */ /* 0x000ea20000000800 */
[----:B---3--:R-:W-:Y:S01]  /*6f50*/  F2FP.F16.F32.PACK_AB R161, R75, R161 ;  /* 0x000000a14ba1723e */ /* 0x008fe200000000ff */
[----:B------:R-:W-:Y:S01]  /*6f60*/  FADD.FTZ R3, R73, R14 ;  /* 0x0000000e49037221 */ /* 0x000fe20000010000 */
[----:B------:R-:W-:-:S03]  /*6f70*/  FADD.FTZ R4, R75, R4 ;  /* 0x000000044b047221 */ /* 0x000fc60000010000 */
[----:B------:R-:W-:Y:S01]  /*6f80*/  FADD.FTZ R14, R24, R3 ;  /* 0x00000003180e7221 */ /* 0x000fe20000010000 */
[----:B----4-:R-:W-:Y:S01]  /*6f90*/  FADD.FTZ R4, R163, R4 ;  /* 0x00000004a3047221 */ /* 0x010fe20000010000 */
[----:B------:R-:W3:Y:S01]  /*6fa0*/  MUFU.EX2 R54, R54 ;  /* 0x0000003600367308 */ /* 0x000ee20000000800 */
[----:B-1----:R-:W-:Y:S01]  /*6fb0*/  F2FP.F16.F32.PACK_AB R163, R79, R163 ;  /* 0x000000a34fa3723e */ /* 0x002fe200000000ff */
[----:B------:R-:W-:Y:S01]  /*6fc0*/  FADD.FTZ R3, R77, R14 ;  /* 0x0000000e4d037221 */ /* 0x000fe20000010000 */
[----:B------:R-:W-:-:S03]  /*6fd0*/  FADD.FTZ R4, R79, R4 ;  /* 0x000000044f047221 */ /* 0x000fc60000010000 */
[----:B------:R-:W-:Y:S01]  /*6fe0*/  FADD.FTZ R14, R26, R3 ;  /* 0x000000031a0e7221 */ /* 0x000fe20000010000 */
[----:B0-----:R-:W-:Y:S01]  /*6ff0*/  FADD.FTZ R4, R165, R4 ;  /* 0x00000004a5047221 */ /* 0x001fe20000010000 */
[----:B------:R-:W0:Y:S01]  /*7000*/  MUFU.EX2 R10, R10 ;  /* 0x0000000a000a7308 */ /* 0x000e220000000800 */
[----:B--2---:R-:W-:Y:S01]  /*7010*/  F2FP.F16.F32.PACK_AB R165, R83, R165 ;  /* 0x000000a553a5723e */ /* 0x004fe200000000ff */
[----:B------:R-:W-:-:S04]  /*7020*/  FADD.FTZ R3, R81, R14 ;  /* 0x0000000e51037221 */ /* 0x000fc80000010000 */
[----:B------:R-:W-:Y:S01]  /*7030*/  FADD.FTZ R14, R28, R3 ;  /* 0x000000031c0e7221 */ /* 0x000fe20000010000 */
[----:B------:R-:W-:-:S03]  /*7040*/  FADD.FTZ R3, R83, R4 ;  /* 0x0000000453037221 */ /* 0x000fc60000010000 */
[----:B------:R-:W-:Y:S01]  /*7050*/  FADD.FTZ R4, R85, R14 ;  /* 0x0000000e55047221 */ /* 0x000fe20000010000 */
[----:B---3--:R-:W-:Y:S01]  /*7060*/  FADD.FTZ R3, R54, R3 ;  /* 0x0000000336037221 */ /* 0x008fe20000010000 */
[----:B------:R-:W-:-:S03]  /*7070*/  IMAD.MOV.U32 R14, RZ, RZ, R9 ;  /* 0x000000ffff0e7224 */ /* 0x000fc600078e0009 */
[C---:B0-----:R-:W-:Y:S01]  /*7080*/  FADD.FTZ R3, R10.reuse, R3 ;  /* 0x000000030a037221 */ /* 0x041fe20000010000 */
[----:B------:R-:W-:Y:S01]  /*7090*/  F2FP.F16.F32.PACK_AB R167, R10, R54 ;  /* 0x000000360aa7723e */ /* 0x000fe200000000ff */
[----:B------:R-:W-:Y:S01]  /*70a0*/  IMAD.MOV.U32 R10, RZ, RZ, R21 ;  /* 0x000000ffff0a7224 */ /* 0x000fe200078e0015 */
[----:B------:R-:W-:Y:S06]  /*70b0*/  @P2 BRA `(.L_x_192) ;  /* 0xffffffd400e02947 */ /* 0x000fec000383ffff */
.L_x_183:
        /* <DEDUP_REMOVED lines=67> */
.L_x_193:
[----:B------:R-:W-:Y:S01]  /*74f0*/  IMAD R12, R2, 0x8, R0 ;  /* 0x00000008020c7824 */ /* 0x000fe200078e0200 */
[----:B------:R-:W-:-:S04]  /*7500*/  SHF.L.U32 R5, R16, 0x1f, RZ ;  /* 0x0000001f10057819 */ /* 0x000fc800000006ff */
[----:B------:R0:W1:Y:S01]  /*7510*/  SYNCS.PHASECHK.TRANS64.TRYWAIT P2, [R12+URZ+0x34850], R5 ;  /* 0x034850050c0075a7 */ /* 0x000062000804017f */
[----:B------:R-:W-:Y:S05]  /*7520*/  @!P0 BRA `(.L_x_194) ;  /* 0x0000000000048947 */ /* 0x000fea0003800000 */
[----:B------:R-:W-:Y:S01]  /*7530*/  BPT.TRAP 0x1 ;  /* 0x000000040000795c */ /* 0x000fe20000300000 */
.L_x_194:
[----:B-1----:R-:W-:Y:S05]  /*7540*/  @P2 BRA `(.L_x_195) ;  /* 0x0000000000082947 */ /* 0x002fea0003800000 */
[----:B------:R-:W1:Y:S02]  /*7550*/  SYNCS.PHASECHK.TRANS64.TRYWAIT P0, [R12+URZ+0x34850], R5 ;  /* 0x034850050c0075a7 */ /* 0x000e64000800017f */
[----:B-1----:R-:W-:Y:S05]  /*7560*/  @!P0 BRA `(.L_x_196) ;  /* 0x0000009c00e48947 */ /* 0x002fea0003800000 */
.L_x_195:
[----:B------:R-:W-:Y:S05]  /*7570*/  WARPSYNC.ALL ;  /* 0x0000000000007948 */ /* 0x000fea0003800000 */
[----:B------:R-:W-:Y:S01]  /*7580*/  VIADD R0, R0, 0x400 ;  /* 0x0000040000007836 */ /* 0x000fe20000000000 */
[----:B------:R-:W-:Y:S01]  /*7590*/  WARPGROUP.ARRIVE ;  /* 0x00000000000079c5 */ /* 0x000fe20000000000 */
[----:B------:R-:W-:Y:S01]  /*75a0*/  IMAD.MOV.U32 R11, RZ, RZ, 0x40000040 ;  /* 0x40000040ff0b7424 */ /* 0x000fe200078e00ff */
[----:B01----:R-:W0:Y:S01]  /*75b0*/  SHFL.BFLY PT, R5, R4, 0x2, 0x1f ;  /* 0x0c401f0004057f89 */ /* 0x003e2200000e0000 */
[----:B------:R-:W-:Y:S01]  /*75c0*/  VIADD R207, R207, 0x1 ;  /* 0x00000001cfcf7836 */ /* 0x000fe20000000000 */
[----:B------:R-:W-:-:S04]  /*75d0*/  SHF.R.U32.HI R0, RZ, 0x4, R0 ;  /* 0x00000004ff007819 */ /* 0x000fc80000011600 */
[----:B------:R-:W-:-:S04]  /*75e0*/  LOP3.LUT R0, R0, 0x3fff, RZ, 0xc0, !PT ;  /* 0x00003fff00007812 */ /* 0x000fc800078ec0ff */
[----:B------:R-:W-:Y:S02]  /*75f0*/  LOP3.LUT R7, R0, 0x4000000, RZ, 0xfc, !PT ;  /* 0x0400000000077812 */ /* 0x000fe400078efcff */
[----:B------:R-:W1:Y:S03]  /*7600*/  SHFL.BFLY PT, R0, R3, 0x2, 0x1f ;  /* 0x0c401f0003007f89 */ /* 0x000e6600000e0000 */
[----:B------:R-:W-:Y:S01]  /*7610*/  IMAD R6, R2, 0x800, R7 ;  /* 0x0000080002067824 */ /* 0x000fe200078e0207 */
[----:B------:R-:W-:-:S03]  /*7620*/  MOV R7, 0x40000040 ;  /* 0x4000004000077802 */ /* 0x000fc60000000f00 */
[C---:B------:R-:W-:Y:S01]  /*7630*/  VIADD R10, R6.reuse, 0x80 ;  /* 0x00000080060a7836 */ /* 0x040fe20000000000 */
[----:B------:R-:W-:Y:S02]  /*7640*/  R2UR UR6, R6 ;  /* 0x00000000060672ca */ /* 0x000fe400000e0000 */
[----:B------:R-:W-:Y:S01]  /*7650*/  R2UR UR7, R7 ;  /* 0x00000000070772ca */ /* 0x000fe200000e0000 */
[----:B------:R-:W-:Y:S02]  /*7660*/  IMAD.MOV.U32 R7, RZ, RZ, 0x40000040 ;  /* 0x40000040ff077424 */ /* 0x000fe400078e00ff */
[----:B0-----:R-:W-:-:S10]  /*7670*/  FADD.FTZ R5, R5, R4 ;  /* 0x0000000405057221 */ /* 0x001fd40000010000 */
[----:B------:R-:W-:Y:S01]  /*7680*/  HGMMA.64x128x16.F32 R24, R180, gdesc[UR4].tnspB, R24, gsb0 ;  /* 0x41e00004b4187df0 */ /* 0x000fe20008000818 */
[----:B------:R-:W-:Y:S01]  /*7690*/  R2UR UR6, R10 ;  /* 0x000000000a0672ca */ /* 0x000fe200000e0000 */
[----:B------:R-:W-:Y:S01]  /*76a0*/  VIADD R10, R6, 0x100 ;  /* 0x00000100060a7836 */ /* 0x000fe20000000000 */
[----:B------:R-:W-:Y:S01]  /*76b0*/  R2UR UR7, R11 ;  /* 0x000000000b0772ca */ /* 0x000fe200000e0000 */
[----:B------:R-:W-:Y:S01]  /*76c0*/  IMAD.MOV.U32 R11, RZ, RZ, 0x40000040 ;  /* 0x40000040ff0b7424 */ /* 0x000fe200078e00ff */
[----:B------:R-:W-:Y:S02]  /*76d0*/  WARPGROUP.DEPBAR.LE gsb0, 0x0 ;  /* 0x00008000000079c5 */ /* 0x000fe40000010000 */
[----:B------:R-:W-:-:S09]  /*76e0*/  WARPGROUP.ARRIVE ;  /* 0x00000000000079c5 */ /* 0x000fd20000000000 */
        /* <DEDUP_REMOVED lines=23> */
[C---:B------:R-:W-:Y:S01]  /*7860*/  VIADD R10, R6.reuse, 0x300 ;  /* 0x00000300060a7836 */ /* 0x040fe20000000000 */
[----:B------:R-:W-:Y:S01]  /*7870*/  R2UR UR7, R11 ;  /* 0x000000000b0772ca */ /* 0x000fe200000e0000 */
[----:B------:R-:W-:Y:S02]  /*7880*/  IMAD.MOV.U32 R11, RZ, RZ, 0x40000040 ;  /* 0x40000040ff0b7424 */ /* 0x000fe400078e00ff */
[----:B------:R-:W-:Y:S01]  /*7890*/  VIADD R6, R6, 0x380 ;  /* 0x0000038006067836 */ /* 0x000fe20000000000 */
[----:B------:R-:W-:Y:S02]  /*78a0*/  WARPGROUP.DEPBAR.LE gsb0, 0x0 ;  /* 0x00008000000079c5 */ /* 0x000fe40000010000 */
[----:B------:R-:W-:-:S07]  /*78b0*/  WARPGROUP.ARRIVE ;  /* 0x00000000000079c5 */ /* 0x000fce0000000000 */
[----:B------:R-:W-:Y:S01]  /*78c0*/  HGMMA.64x128x16.F32 R24, R156, gdesc[UR4].tnspB, R24, gsb0 ;  /* 0x41e000049c187df0 */ /* 0x000fe20008000818 */
[----:B------:R-:W-:Y:S02]  /*78d0*/  R2UR UR6, R10 ;  /* 0x000000000a0672ca */ /* 0x000fe400000e0000 */
[----:B------:R-:W-:Y:S01]  /*78e0*/  R2UR UR7, R11 ;  /* 0x000000000b0772ca */ /* 0x000fe200000e0000 */
[----:B------:R-:W-:Y:S01]  /*78f0*/  VIADD R11, R2, 0x1 ;  /* 0x00000001020b7836 */ /* 0x000fe20000000000 */
[----:B------:R-:W-:-:S04]  /*7900*/  MOV R2, RZ ;  /* 0x000000ff00027202 */ /* 0x000fc80000000f00 */
[----:B------:R-:W-:Y:S01]  /*7910*/  ISETP.NE.AND P2, PT, R11, 0x2, PT ;  /* 0x000000020b00780c */ /* 0x000fe20003f45270 */
[----:B------:R-:W-:Y:S02]  /*7920*/  WARPGROUP.DEPBAR.LE gsb0, 0x0 ;  /* 0x00008000000079c5 */ /* 0x000fe40000010000 */
[----:B------:R-:W-:-:S06]  /*7930*/  WARPGROUP.ARRIVE ;  /* 0x00000000000079c5 */ /* 0x000fcc0000000000 */
[----:B------:R-:W-:Y:S01]  /*7940*/  HGMMA.64x128x16.F32 R24, R160, gdesc[UR4].tnspB, R24, gsb0 ;  /* 0x41e00004a0187df0 */ /* 0x000fe20008000818 */
[----:B------:R-:W-:Y:S01]  /*7950*/  R2UR UR6, R6 ;  /* 0x00000000060672ca */ /* 0x000fe200000e0000 */
[----:B-1----:R-:W-:Y:S01]  /*7960*/  FADD.FTZ R6, R0, R3 ;  /* 0x0000000300067221 */ /* 0x002fe20000010000 */
[----:B------:R-:W-:Y:S01]  /*7970*/  R2UR UR7, R7 ;  /* 0x00000000070772ca */ /* 0x000fe200000e0000 */
[----:B------:R-:W0:Y:S01]  /*7980*/  SHFL.BFLY PT, R0, R5, 0x1, 0x1f ;  /* 0x0c201f0005007f89 */ /* 0x000e2200000e0000 */
[----:B------:R-:W-:-:S03]  /*7990*/  SEL R3, RZ, 0x1, P2 ;  /* 0x00000001ff037807 */ /* 0x000fc60001000000 */
[----:B------:R-:W1:Y:S01]  /*79a0*/  SHFL.BFLY PT, R7, R6, 0x1, 0x1f ;  /* 0x0c201f0006077f89 */ /* 0x000e6200000e0000 */
[----:B------:R-:W-:Y:S01]  /*79b0*/  LOP3.LUT R16, R16, R3, RZ, 0x3c, !PT ;  /* 0x0000000310107212 */ /* 0x000fe200078e3cff */
[----:B------:R-:W-:Y:S02]  /*79c0*/  IMAD.MOV.U32 R3, RZ, RZ, -0x800000 ;  /* 0xff800000ff037424 */ /* 0x000fe400078e00ff */
[----:B0-----:R-:W-:Y:S01]  /*79d0*/  FADD.FTZ R13, R5, R0 ;  /* 0x00000000050d7221 */ /* 0x001fe20000010000 */
[----:B------:R-:W-:Y:S02]  /*79e0*/  IMAD.MOV.U32 R5, RZ, RZ, RZ ;  /* 0x000000ffff057224 */ /* 0x000fe400078e00ff */
[----:B------:R-:W-:Y:S02]  /*79f0*/  IMAD.MOV.U32 R0, RZ, RZ, -0x800000 ;  /* 0xff800000ff007424 */ /* 0x000fe400078e00ff */
[----:B-1----:R-:W-:Y:S01]  /*7a00*/  FADD.FTZ R14, R6, R7 ;  /* 0x00000007060e7221 */ /* 0x002fe20000010000 */
[----:B------:R-:W-:Y:S01]  /*7a10*/  FSETP.NE.FTZ.AND P0, PT, R13, RZ, PT ;  /* 0x000000ff0d00720b */ /* 0x000fe20003f15000 */
[----:B------:R-:W-:-:S03]  /*7a20*/  @!P1 VIADD R6, R12, 0x34860 ;  /* 0x000348600c069836 */ /* 0x000fc60000000000 */
[----:B------:R-:W-:Y:S02]  /*7a30*/  FSETP.NE.FTZ.AND P3, PT, R14, RZ, PT ;  /* 0x000000ff0e00720b */ /* 0x000fe40003f75000 */
[----:B------:R-:W-:-:S07]  /*7a40*/  @!P1 PRMT R6, RZ, 0x654, R6 ;  /* 0x00000654ff069816 */ /* 0x000fce0000000006 */
[----:B------:R-:W0:Y:S01]  /*7a50*/  @P0 MUFU.LG2 R7, R13 ;  /* 0x0000000d00070308 */ /* 0x000e220000000c00 */
[----:B------:R-:W-:-:S03]  /*7a60*/  @P0 FMUL.FTZ R4, R8, 0.69314718246459960938 ;  /* 0x3f31721808040820 */ /* 0x000fc60000410000 */
[----:B------:R-:W-:-:S04]  /*7a70*/  @P3 FMUL.FTZ R15, R8, 0.69314718246459960938 ;  /* 0x3f317218080f3820 */ /* 0x000fc80000410000 */
        /* <DEDUP_REMOVED lines=77> */
[----:B-1----:R-:W-:-:S07]  /*7f50*/  SEL R2, R11, RZ, P2 ;  /* 0x000000ff0b027207 */ /* 0x002fce0001000000 */
.L_x_175:
[----:B------:R-:W0:Y:S01]  /*7f60*/  S2R R4, SR_CgaCtaId ;  /* 0x0000000000047919 */ /* 0x000e220000008800 */
[----:B------:R-:W-:Y:S01]  /*7f70*/  MOV R17, 0x400 ;  /* 0x0000040000117802 */ /* 0x000fe20000000f00 */
[----:B------:R-:W-:Y:S01]  /*7f80*/  BSSY B0, `(.L_x_197) ;  /* 0x00002c4000007945 */ /* 0x000fe20003800000 */
[----:B------:R-:W-:Y:S02]  /*7f90*/  BAR.SYNC.DEFER_BLOCKING 0x5, 0x180 ;  /* 0x0146000000007b1d */ /* 0x000fe40000010000 */
[----:B0-----:R-:W-:-:S05]  /*7fa0*/  LEA R17, R4, R17, 0x18 ;  /* 0x0000001104117211 */ /* 0x001fca00078ec0ff */
[----:B------:R0:W1:Y:S01]  /*7fb0*/  LDS.128 R4, [R17+0x348d0] ;  /* 0x0348d00011047984 */ /* 0x0000620000000c00 */
[----:B------:R-:W-:Y:S06]  /*7fc0*/  BAR.ARV 0x4, 0x180 ;  /* 0x0106000000007b1d */ /* 0x000fec0000002000 */
[----:B------:R-:W-:Y:S05]  /*7fd0*/  @P0 BRA `(.L_x_198) ;  /* 0x00000020001c0947 */ /* 0x000fea0003800000 */
[----:B-1----:R-:W1:Y:S01]  /*7fe0*/  S2R R4, SR_SWINHI ;  /* 0x0000000000047919 */ /* 0x002e620000002f00 */
[----:B------:R-:W-:Y:S01]  /*7ff0*/  F2FP.F16.F32.PACK_AB R36, R73, R72 ;  /* 0x000000484924723e */ /* 0x000fe200000000ff */
[----:B------:R-:W-:Y:S01]  /*8000*/  ULDC.64 UR4, c[0x0][0xc08] ;  /* 0x0003020000047ab9 */ /* 0x000fe20000000a00 */
[----:B------:R-:W-:Y:S02]  /*8010*/  SHF.L.U64.HI R110, R23, 0x2, R204 ;  /* 0x00000002176e7819 */ /* 0x000fe400000102cc */
[----:B------:R-:W-:Y:S02]  /*8020*/  MOV R94, R17 ;  /* 0x00000011005e7202 */ /* 0x000fe40000000f00 */
[----:B-1----:R-:W-:-:S03]  /*8030*/  MOV R95, R4 ;  /* 0x00000004005f7202 */ /* 0x002fc60000000f00 */
[----:B------:R-:W-:-:S03]  /*8040*/  IMAD.WIDE R12, R227, 0x2, R94 ;  /* 0x00000002e30c7825 */ /* 0x000fc600078e025e */
[C---:B------:R-:W-:Y:S02]  /*8050*/  IADD3 R107, P1, R12.reuse, 0x4040, RZ ;  /* 0x000040400c6b7810 */ /* 0x040fe40007f3e0ff */
[C---:B------:R-:W-:Y:S02]  /*8060*/  IADD3 R105, P2, R12.reuse, 0x4020, RZ ;  /* 0x000040200c697810 */ /* 0x040fe40007f5e0ff */
[----:B------:R-:W-:Y:S01]  /*8070*/  IADD3 R15, P3, R12, 0x4000, RZ ;  /* 0x000040000c0f7810 */ /* 0x000fe20007f7e0ff */
[--C-:B------:R-:W-:Y:S01]  /*8080*/  IMAD.X R27, RZ, RZ, R13.reuse, P1 ;  /* 0x000000ffff1b7224 */ /* 0x100fe200008e060d */
[----:B------:R-:W-:Y:S01]  /*8090*/  LOP3.LUT R10, R107, 0x380, RZ, 0xc0, !PT ;  /* 0x000003806b0a7812 */ /* 0x000fe200078ec0ff */
[--C-:B------:R-:W-:Y:S01]  /*80a0*/  IMAD.X R33, RZ, RZ, R13.reuse, P2 ;  /* 0x000000ffff217224 */ /* 0x100fe200010e060d */
[----:B------:R-:W-:Y:S01]  /*80b0*/  LOP3.LUT R8, R105, 0x380, RZ, 0xc0, !PT ;  /* 0x0000038069087812 */ /* 0x000fe200078ec0ff */
[----:B------:R-:W-:Y:S01]  /*80c0*/  IMAD.X R29, RZ, RZ, R13, P3 ;  /* 0x000000ffff1d7224 */ /* 0x000fe200018e060d */
[----:B------:R-:W-:-:S02]  /*80d0*/  LOP3.LUT R4, R15, 0x380, RZ, 0xc0, !PT ;  /* 0x000003800f047812 */ /* 0x000fc400078ec0ff */
[C---:B------:R-:W-:Y:S02]  /*80e0*/  LOP3.LUT R9, R12.reuse, 0x380, RZ, 0xc0, !PT ;  /* 0x000003800c097812 */ /* 0x040fe400078ec0ff */
[----:B------:R-:W-:Y:S02]  /*80f0*/  IADD3 R109, P0, R12, 0x4060, RZ ;  /* 0x000040600c6d7810 */ /* 0x000fe40007f1e0ff */
[----:B------:R-:W-:Y:S02]  /*8100*/  SHF.R.U64 R10, R10, 0x3, RZ ;  /* 0x000000030a0a7819 */ /* 0x000fe400000012ff */
[----:B------:R-:W-:Y:S01]  /*8110*/  SHF.R.U64 R8, R8, 0x3, RZ ;  /* 0x0000000308087819 */ /* 0x000fe200000012ff */
[----:B------:R-:W-:Y:S01]  /*8120*/  IMAD.X R31, RZ, RZ, R13, P0 ;  /* 0x000000ffff1f7224 */ /* 0x000fe200000e060d */
[C---:B------:R-:W-:Y:S02]  /*8130*/  IADD3 R39, P4, R12.reuse, 0x60, RZ ;  /* 0x000000600c277810 */ /* 0x040fe40007f9e0ff */
[----:B------:R-:W-:-:S02]  /*8140*/  IADD3 R37, P5, R12, 0x40, RZ ;  /* 0x000000400c257810 */ /* 0x000fc40007fbe0ff */
[----:B------:R-:W-:Y:S01]  /*8150*/  SHF.R.U64 R4, R4, 0x3, RZ ;  /* 0x0000000304047819 */ /* 0x000fe200000012ff */
[--C-:B------:R-:W-:Y:S01]  /*8160*/  IMAD.X R11, RZ, RZ, R13.reuse, P4 ;  /* 0x000000ffff0b7224 */ /* 0x100fe200020e060d */
[----:B------:R-:W-:Y:S01]  /*8170*/  BAR.SYNC.DEFER_BLOCKING 0x1, 0x100 ;  /* 0x0044000000007b1d */ /* 0x000fe20000010000 */
[----:B------:R-:W-:Y:S02]  /*8180*/  IADD3 R35, P6, R12, 0x20, RZ ;  /* 0x000000200c237810 */ /* 0x000fe40007fde0ff */
[----:B------:R-:W-:Y:S02]  /*8190*/  SHF.R.U64 R9, R9, 0x3, RZ ;  /* 0x0000000309097819 */ /* 0x000fe400000012ff */
[----:B------:R-:W-:Y:S01]  /*81a0*/  LOP3.LUT R14, R109, 0x380, RZ, 0xc0, !PT ;  /* 0x000003806d0e7812 */ /* 0x000fe200078ec0ff */
[----:B------:R-:W-:Y:S01]  /*81b0*/  IMAD.X R25, RZ, RZ, R13, P6 ;  /* 0x000000ffff197224 */ /* 0x000fe200030e060d */
[----:B------:R-:W-:Y:S02]  /*81c0*/  LOP3.LUT R26, R10, R107, RZ, 0x3c, !PT ;  /* 0x0000006b0a1a7212 */ /* 0x000fe400078e3cff */
[----:B------:R-:W-:Y:S01]  /*81d0*/  LOP3.LUT R32, R8, R105, RZ, 0x3c, !PT ;  /* 0x0000006908207212 */ /* 0x000fe200078e3cff */
[----:B------:R-:W1:Y:S01]  /*81e0*/  LDC.64 R106, c[0x0][0xc00] ;  /* 0x00030000ff6a7b82 */ /* 0x000e620000000a00 */
[----:B------:R-:W-:-:S02]  /*81f0*/  LOP3.LUT R28, R4, R15, RZ, 0x3c, !PT ;  /* 0x0000000f041c7212 */ /* 0x000fc400078e3cff */
[----:B------:R-:W-:Y:S02]  /*8200*/  LOP3.LUT R10, R39, 0x380, RZ, 0xc0, !PT ;  /* 0x00000380270a7812 */ /* 0x000fe400078ec0ff */
[----:B------:R-:W-:Y:S02]  /*8210*/  LOP3.LUT R8, R37, 0x380, RZ, 0xc0, !PT ;  /* 0x0000038025087812 */ /* 0x000fe400078ec0ff */
[----:B------:R-:W-:Y:S02]  /*8220*/  LOP3.LUT R4, R35, 0x380, RZ, 0xc0, !PT ;  /* 0x0000038023047812 */ /* 0x000fe400078ec0ff */
[----:B------:R-:W-:Y:S01]  /*8230*/  LOP3.LUT R12, R9, R12, RZ, 0x3c, !PT ;  /* 0x0000000c090c7212 */ /* 0x000fe200078e3cff */
[----:B------:R-:W-:Y:S01]  /*8240*/  IMAD.X R9, RZ, RZ, R13, P5 ;  /* 0x000000ffff097224 */ /* 0x000fe200028e060d */
[----:B------:R-:W-:Y:S02]  /*8250*/  SHF.R.U64 R14, R14, 0x3, RZ ;  /* 0x000000030e0e7819 */ /* 0x000fe400000012ff */
[----:B------:R-:W-:-:S02]  /*8260*/  SHF.R.U64 R10, R10, 0x3, RZ ;  /* 0x000000030a0a7819 */ /* 0x000fc400000012ff */
[----:B------:R-:W-:Y:S02]  /*8270*/  SHF.R.U64 R8, R8, 0x3, RZ ;  /* 0x0000000308087819 */ /* 0x000fe400000012ff */
[----:B------:R-:W-:Y:S02]  /*8280*/  SHF.R.U64 R4, R4, 0x3, RZ ;  /* 0x0000000304047819 */ /* 0x000fe400000012ff */
[----:B------:R-:W-:Y:S01]  /*8290*/  LOP3.LUT R30, R14, R109, RZ, 0x3c, !PT ;  /* 0x0000006d0e1e7212 */ /* 0x000fe200078e3cff */
[----:B------:R-:W-:Y:S01]  /*82a0*/  IMAD.SHL.U32 R109, R23, 0x4, RZ ;  /* 0x00000004176d7824 */ /* 0x000fe200078e00ff */
[----:B------:R-:W-:Y:S02]  /*82b0*/  MOV R34, R12 ;  /* 0x0000000c00227202 */ /* 0x000fe40000000f00 */
[----:B------:R-:W-:Y:S02]  /*82c0*/  F2FP.F16.F32.PACK_AB R12, R21, R20 ;  /* 0x00000014150c723e */ /* 0x000fe400000000ff */
[----:B------:R-:W-:-:S02]  /*82d0*/  F2FP.F16.F32.PACK_AB R13, R97, R96 ;  /* 0x00000060610d723e */ /* 0x000fc400000000ff */
[----:B------:R-:W-:Y:S02]  /*82e0*/  F2FP.F16.F32.PACK_AB R14, R89, R88 ;  /* 0x00000058590e723e */ /* 0x000fe400000000ff */
[----:B------:R-:W-:Y:S02]  /*82f0*/  F2FP.F16.F32.PACK_AB R15, R99, R98 ;  /* 0x00000062630f723e */ /* 0x000fe400000000ff */
[----:B------:R-:W-:Y:S02]  /*8300*/  LOP3.LUT R10, R10, R39, RZ, 0x3c, !PT ;  /* 0x000000270a0a7212 */ /* 0x000fe400078e3cff */
[----:B------:R-:W-:Y:S01]  /*8310*/  LOP3.LUT R8, R8, R37, RZ, 0x3c, !PT ;  /* 0x0000002508087212 */ /* 0x000fe200078e3cff */
[----:B------:R2:W-:Y:S01]  /*8320*/  STSM.16.M88.4 [R34], R12 ;  /* 0x0000000c22007844 */ /* 0x0005e20000000200 */
[----:B------:R-:W-:Y:S02]  /*8330*/  LOP3.LUT R24, R4, R35, RZ, 0x3c, !PT ;  /* 0x0000002304187212 */ /* 0x000fe400078e3cff */
[----:B------:R-:W-:-:S02]  /*8340*/  MOV R38, R10 ;  /* 0x0000000a00267202 */ /* 0x000fc40000000f00 */
[----:B------:R-:W-:Y:S02]  /*8350*/  MOV R37, R8 ;  /* 0x0000000800257202 */ /* 0x000fe40000000f00 */
[----:B------:R-:W-:Y:S02]  /*8360*/  MOV R105, R24 ;  /* 0x0000001800697202 */ /* 0x000fe40000000f00 */
[----:B------:R-:W-:Y:S02]  /*8370*/  F2FP.F16.F32.PACK_AB R8, R91, R90 ;  /* 0x0000005a5b08723e */ /* 0x000fe400000000ff */
[----:B------:R-:W-:Y:S02]  /*8380*/  F2FP.F16.F32.PACK_AB R9, R101, R100 ;  /* 0x000000646509723e */ /* 0x000fe400000000ff */
[----:B------:R-:W-:Y:S02]  /*8390*/  F2FP.F16.F32.PACK_AB R10, R93, R92 ;  /* 0x0000005c5d0a723e */ /* 0x000fe400000000ff */
[----:B------:R-:W-:-:S02]  /*83a0*/  F2FP.F16.F32.PACK_AB R11, R103, R102 ;  /* 0x00000066670b723e */ /* 0x000fc400000000ff */
[----:B------:R-:W-:Y:S02]  /*83b0*/  MOV R104, R26 ;  /* 0x0000001a00687202 */ /* 0x000fe40000000f00 */
[----:B--2---:R-:W-:Y:S01]  /*83c0*/  F2FP.F16.F32.PACK_AB R12, R41, R40 ;  /* 0x00000028290c723e */ /* 0x004fe200000000ff */
[----:B------:R2:W-:Y:S01]  /*83d0*/  STSM.16.M88.4 [R105], R8 ;  /* 0x0000000869007844 */ /* 0x0005e20000000200 */
[----:B------:R-:W-:Y:S02]  /*83e0*/  F2FP.F16.F32.PACK_AB R13, R43, R42 ;  /* 0x0000002a2b0d723e */ /* 0x000fe400000000ff */
[----:B------:R-:W-:Y:S02]  /*83f0*/  F2FP.F16.F32.PACK_AB R14, R45, R44 ;  /* 0x0000002c2d0e723e */ /* 0x000fe400000000ff */
[----:B------:R-:W-:Y:S02]  /*8400*/  F2FP.F16.F32.PACK_AB R15, R47, R46 ;  /* 0x0000002e2f0f723e */ /* 0x000fe400000000ff */
[----:B------:R-:W-:-:S02]  /*8410*/  MOV R4, R30 ;  /* 0x0000001e00047202 */ /* 0x000fc40000000f00 */
[----:B------:R-:W-:Y:S01]  /*8420*/  MOV R39, R28 ;  /* 0x0000001c00277202 */ /* 0x000fe20000000f00 */
[----:B------:R3:W-:Y:S01]  /*8430*/  STSM.16.M88.4 [R37], R12 ;  /* 0x0000000c25007844 */ /* 0x0007e20000000200 */
[----:B------:R-:W-:Y:S02]  /*8440*/  F2FP.F16.F32.PACK_AB R24, R49, R48 ;  /* 0x000000303118723e */ /* 0x000fe400000000ff */
[----:B------:R-:W-:Y:S02]  /*8450*/  F2FP.F16.F32.PACK_AB R25, R51, R50 ;  /* 0x000000323319723e */ /* 0x000fe400000000ff */
[----:B------:R-:W-:Y:S01]  /*8460*/  F2FP.F16.F32.PACK_AB R26, R53, R52 ;  /* 0x00000034351a723e */ /* 0x000fe200000000ff */
[----:B--2---:R-:W-:Y:S01]  /*8470*/  IMAD.MOV.U32 R105, RZ, RZ, RZ ;  /* 0x000000ffff697224 */ /* 0x004fe200078e00ff */
[----:B------:R-:W-:Y:S02]  /*8480*/  F2FP.F16.F32.PACK_AB R27, R55, R54 ;  /* 0x00000036371b723e */ /* 0x000fe400000000ff */
[----:B------:R-:W-:-:S02]  /*8490*/  F2FP.F16.F32.PACK_AB R28, R57, R56 ;  /* 0x00000038391c723e */ /* 0x000fc400000000ff */
[----:B------:R-:W-:Y:S01]  /*84a0*/  F2FP.F16.F32.PACK_AB R29, R59, R58 ;  /* 0x0000003a3b1d723e */ /* 0x000fe200000000ff */
[----:B------:R2:W-:Y:S01]  /*84b0*/  STSM.16.M88.4 [R38], R24 ;  /* 0x0000001826007844 */ /* 0x0005e20000000200 */
[----:B------:R-:W-:Y:S02]  /*84c0*/  F2FP.F16.F32.PACK_AB R30, R61, R60 ;  /* 0x0000003c3d1e723e */ /* 0x000fe400000000ff */
[----:B------:R-:W-:Y:S02]  /*84d0*/  F2FP.F16.F32.PACK_AB R31, R63, R62 ;  /* 0x0000003e3f1f723e */ /* 0x000fe400000000ff */
[----:B------:R-:W-:Y:S02]  /*84e0*/  MOV R108, R32 ;  /* 0x00000020006c7202 */ /* 0x000fe40000000f00 */
[----:B------:R-:W-:Y:S01]  /*84f0*/  F2FP.F16.F32.PACK_AB R32, R65, R64 ;  /* 0x000000404120723e */ /* 0x000fe200000000ff */
[----:B------:R4:W-:Y:S01]  /*8500*/  STSM.16.M88.4 [R39], R28 ;  /* 0x0000001c27007844 */ /* 0x0009e20000000200 */
[----:B------:R-:W-:-:S02]  /*8510*/  F2FP.F16.F32.PACK_AB R33, R67, R66 ;  /* 0x000000424321723e */ /* 0x000fc400000000ff */
[----:B------:R-:W-:Y:S02]  /*8520*/  F2FP.F16.F32.PACK_AB R34, R69, R68 ;  /* 0x000000444522723e */ /* 0x000fe400000000ff */
[----:B------:R-:W-:Y:S02]  /*8530*/  F2FP.F16.F32.PACK_AB R35, R71, R70 ;  /* 0x000000464723723e */ /* 0x000fe400000000ff */
[----:B---3--:R-:W-:Y:S02]  /*8540*/  F2FP.F16.F32.PACK_AB R37, R75, R74 ;  /* 0x0000004a4b25723e */ /* 0x008fe400000000ff */
[----:B--2---:R-:W-:Y:S01]  /*8550*/  F2FP.F16.F32.PACK_AB R38, R77, R76 ;  /* 0x0000004c4d26723e */ /* 0x004fe200000000ff */
[----:B------:R-:W-:Y:S01]  /*8560*/  STSM.16.M88.4 [R108], R32 ;  /* 0x000000206c007844 */ /* 0x000fe20000000200 */
[----:B------:R-:W-:Y:S02]  /*8570*/  F2FP.F16.F32.PACK_AB R8, R81, R80 ;  /* 0x000000505108723e */ /* 0x000fe400000000ff */
[----:B------:R-:W-:-:S02]  /*8580*/  F2FP.F16.F32.PACK_AB R9, R83, R82 ;  /* 0x000000525309723e */ /* 0x000fc400000000ff */
[----:B------:R-:W-:Y:S02]  /*8590*/  F2FP.F16.F32.PACK_AB R10, R85, R84 ;  /* 0x00000054550a723e */ /* 0x000fe400000000ff */
[----:B----4-:R-:W-:Y:S02]  /*85a0*/  F2FP.F16.F32.PACK_AB R39, R79, R78 ;  /* 0x0000004e4f27723e */ /* 0x010fe400000000ff */
[----:B------:R-:W-:Y:S02]  /*85b0*/  F2FP.F16.F32.PACK_AB R11, R87, R86 ;  /* 0x00000056570b723e */ /* 0x000fe400000000ff */
[----:B-1----:R-:W-:Y:S01]  /*85c0*/  ISETP.NE.U32.AND P0, PT, R106, RZ, PT ;  /* 0x000000ff6a00720c */ /* 0x002fe20003f05070 */
[----:B------:R1:W-:Y:S01]  /*85d0*/  STSM.16.M88.4 [R104], R36 ;  /* 0x0000002468007844 */ /* 0x0003e20000000200 */
[----:B------:R-:W-:Y:S02]  /*85e0*/  IADD3 R12, P1, R109, R106, RZ ;  /* 0x0000006a6d0c7210 */ /* 0x000fe40007f3e0ff */
[----:B------:R-:W-:Y:S01]  /*85f0*/  ISETP.NE.AND.EX P0, PT, R107, RZ, PT, P0 ;  /* 0x000000ff6b00720c */ /* 0x000fe20003f05300 */
[----:B------:R2:W-:Y:S02]  /*8600*/  STSM.16.M88.4 [R4], R8 ;  /* 0x0000000804007844 */ /* 0x0005e40000000200 */
[----:B------:R-:W-:Y:S01]  /*8610*/  IMAD.X R13, R110, 0x1, R107, P1 ;  /* 0x000000016e0d7824 */ /* 0x000fe200008e066b */
[----:B------:R-:W-:Y:S08]  /*8620*/  BAR.SYNC.DEFER_BLOCKING 0x1, 0x100 ;  /* 0x0044000000007b1d */ /* 0x000ff00000010000 */
[----:B-1----:R-:W1:Y:S08]  /*8630*/  LDC R104, c[0x0][0xbe8] ;  /* 0x0002fa00ff687b82 */ /* 0x002e700000000800 */
[----:B--2---:R-:W2:Y:S01]  /*8640*/  LDC R9, c[0x0][0xad4] ;  /* 0x0002b500ff097b82 */ /* 0x004ea20000000800 */
[----:B------:R-:W3:Y:S01]  /*8650*/  @P0 LDG.E R105, desc[UR40][R12.64] ;  /* 0x000000280c690981 */ /* 0x000ee2000c1e1900 */
[----:B------:R-:W-:-:S04]  /*8660*/  ISETP.NE.U32.AND P1, PT, RZ, UR4, PT ;  /* 0x00000004ff007c0c */ /* 0x000fc8000bf25070 */
[----:B------:R-:W-:Y:S01]  /*8670*/  ISETP.NE.AND.EX P1, PT, RZ, UR5, PT, P1 ;  /* 0x00000005ff007c0c */ /* 0x000fe2000bf25310 */
[----:B------:R-:W-:-:S12]  /*8680*/  IMAD.MOV.U32 R28, RZ, RZ, 0x9b8 ;  /* 0x000009b8ff1c7424 */ /* 0x000fd800078e00ff */
[----:B------:R-:W-:Y:S01]  /*8690*/  @P1 IADD3 R14, P2, R109, UR4, RZ ;  /* 0x000000046d0e1c10 */ /* 0x000fe2000ff5e0ff */
[----:B------:R-:W-:Y:S01]  /*86a0*/  ULDC UR4, c[0x0][0xa88] ;  /* 0x0002a20000047ab9 */ /* 0x000fe20000000800 */
[----:B-1----:R-:W-:Y:S02]  /*86b0*/  ISETP.NE.AND P4, PT, R104, 0x1, PT ;  /* 0x000000016800780c */ /* 0x002fe40003f85270 */
[----:B------:R-:W-:Y:S02]  /*86c0*/  @P1 IADD3.X R15, R110, UR5, RZ, P2, !PT ;  /* 0x000000056e0f1c10 */ /* 0x000fe400097fe4ff */
[C---:B------:R-:W-:Y:S02]  /*86d0*/  ISETP.NE.AND P2, PT, R186.reuse, RZ, PT ;  /* 0x000000ffba00720c */ /* 0x040fe40003f45270 */
[----:B------:R-:W-:Y:S02]  /*86e0*/  MOV R29, UR4 ;  /* 0x00000004001d7c02 */ /* 0x000fe40008000f00 */
[----:B--2---:R-:W-:-:S04]  /*86f0*/  SEL R9, R186, R9, P2 ;  /* 0x00000009ba097207 */ /* 0x004fc80001000000 */
[----:B------:R-:W-:Y:S01]  /*8700*/  ISETP.GT.AND P3, PT, R9, 0x1, PT ;  /* 0x000000010900780c */ /* 0x000fe20003f64270 */
[----:B------:R-:W1:Y:S01]  /*8710*/  @P4 LDC R30, c[0x0][0xbec] ;  /* 0x0002fb00ff1e4b82 */ /* 0x000e620000000800 */
[----:B------:R2:W5:Y:S01]  /*8720*/  @P1 LDG.E R29, desc[UR40][R14.64] ;  /* 0x000000280e1d1981 */ /* 0x000562000c1e1900 */
[----:B------:R-:W-:Y:S01]  /*8730*/  ISETP.NE.U32.AND P2, PT, R106, RZ, PT ;  /* 0x000000ff6a00720c */ /* 0x000fe20003f45070 */
[----:B------:R-:W-:Y:S01]  /*8740*/  IMAD R39, R187, 0x80, R226 ;  /* 0x00000080bb277824 */ /* 0x000fe200078e02e2 */
[----:B------:R-:W-:Y:S02]  /*8750*/  SEL R28, R28, 0x978, P3 ;  /* 0x000009781c1c7807 */ /* 0x000fe40001800000 */
[----:B------:R-:W-:Y:S02]  /*8760*/  ISETP.NE.AND.EX P2, PT, R107, RZ, PT, P2 ;  /* 0x000000ff6b00720c */ /* 0x000fe40003f45320 */
[----:B------:R-:W4:Y:S01]  /*8770*/  LDC.64 R24, c[0x0][R28+0x220] ;  /* 0x000088001c187b82 */ /* 0x000f220000000a00 */
[----:B------:R-:W-:-:S02]  /*8780*/  SEL R31, R203, RZ, P3 ;  /* 0x000000ffcb1f7207 */ /* 0x000fc40001800000 */
[----:B------:R-:W-:Y:S02]  /*8790*/  SEL R23, R23, RZ, !P2 ;  /* 0x000000ff17177207 */ /* 0x000fe40005000000 */
[----:B------:R-:W-:-:S03]  /*87a0*/  SEL R27, R204, RZ, !P2 ;  /* 0x000000ffcc1b7207 */ /* 0x000fc60005000000 */
[----:B------:R-:W0:Y:S08]  /*87b0*/  LDC.64 R10, c[0x0][R28+0x218] ;  /* 0x000086001c0a7b82 */ /* 0x000e300000000a00 */
[----:B------:R-:W1:Y:S08]  /*87c0*/  @P4 LDC R37, c[0x0][0xbf0] ;  /* 0x0002fc00ff254b82 */ /* 0x000e700000000800 */
[----:B------:R-:W1:Y:S01]  /*87d0*/  LDC.64 R8, c[0x0][0xba8] ;  /* 0x0002ea00ff087b82 */ /* 0x000e620000000a00 */
[----:B----4-:R-:W-:-:S04]  /*87e0*/  IMAD R4, R25, R23, RZ ;  /* 0x0000001719047224 */ /* 0x010fc800078e02ff */
[C---:B------:R-:W-:Y:S02]  /*87f0*/  IMAD R35, R24.reuse, R27, R4 ;  /* 0x0000001b18237224 */ /* 0x040fe400078e0204 */
[----:B------:R-:W-:Y:S01]  /*8800*/  IMAD.WIDE.U32 R24, R24, R23, RZ ;  /* 0x0000001718187225 */ /* 0x000fe200078e00ff */
[----:B--2---:R-:W2:Y:S03]  /*8810*/  LDC.64 R14, c[0x0][R28+0x228] ;  /* 0x00008a001c0e7b82 */ /* 0x004ea60000000a00 */
[-C--:B0-----:R-:W-:Y:S02]  /*8820*/  IMAD R33, R11, R185.reuse, RZ ;  /* 0x000000b90b217224 */ /* 0x081fe400078e02ff */
[----:B------:R-:W-:-:S03]  /*8830*/  IMAD.WIDE.U32 R26, R10, R185, RZ ;  /* 0x000000b90a1a7225 */ /* 0x000fc600078e00ff */
[----:B------:R-:W0:Y:S01]  /*8840*/  LDC.64 R10, c[0x0][R28+0x210] ;  /* 0x000084001c0a7b82 */ /* 0x000e220000000a00 */
[----:B-1----:R-:W-:-:S04]  /*8850*/  @P4 IMAD.HI.U32 R4, R39, R30, RZ ;  /* 0x0000001e27044227 */ /* 0x002fc800078e00ff */
[----:B------:R-:W-:Y:S02]  /*8860*/  IMAD.IADD R35, R25, 0x1, R35 ;  /* 0x0000000119237824 */ /* 0x000fe400078e0223 */
[----:B------:R-:W-:Y:S01]  /*8870*/  IMAD.MOV.U32 R25, RZ, RZ, R39 ;  /* 0x000000ffff197224 */ /* 0x000fe200078e0027 */
[----:B------:R-:W-:Y:S01]  /*8880*/  @P4 SHF.R.U32.HI R25, RZ, R37, R4 ;  /* 0x00000025ff194219 */ /* 0x000fe20000011604 */
[----:B------:R-:W-:Y:S01]  /*8890*/  IMAD.IADD R27, R27, 0x1, R33 ;  /* 0x000000011b1b7824 */ /* 0x000fe200078e0221 */
[----:B------:R-:W1:Y:S02]  /*88a0*/  @!P3 LDC R8, c[0x0][0xb50] ;  /* 0x0002d400ff08bb82 */ /* 0x000e640000000800 */
[----:B------:R-:W-:Y:S01]  /*88b0*/  SHF.R.S32.HI R4, RZ, 0x1f, R25 ;  /* 0x0000001fff047819 */ /* 0x000fe20000011419 */
[-C--:B--2---:R-:W-:Y:S02]  /*88c0*/  IMAD R33, R15, R31.reuse, RZ ;  /* 0x0000001f0f217224 */ /* 0x084fe400078e02ff */
[----:B------:R-:W-:-:S03]  /*88d0*/  IMAD.WIDE.U32 R14, R14, R31, RZ ;  /* 0x0000001f0e0e7225 */ /* 0x000fc600078e00ff */
[----:B------:R-:W2:Y:S01]  /*88e0*/  @!P3 LDC R9, c[0x0][0xb54] ;  /* 0x0002d500ff09bb82 */ /* 0x000ea20000000800 */
[----:B------:R-:W-:Y:S02]  /*88f0*/  IMAD.MOV R31, RZ, RZ, -R25 ;  /* 0x000000ffff1f7224 */ /* 0x000fe400078e0a19 */
[----:B------:R-:W-:Y:S01]  /*8900*/  IMAD.IADD R33, R15, 0x1, R33 ;  /* 0x000000010f217824 */ /* 0x000fe200078e0221 */
[--C-:B---3--:R-:W-:Y:S02]  /*8910*/  IADD3 R24, P2, P5, R24, R26, R105.reuse ;  /* 0x0000001a18187210 */ /* 0x108fe40007d5e069 */
[----:B------:R-:W-:-:S04]  /*8920*/  SHF.R.S32.HI R106, RZ, 0x1f, R105 ;  /* 0x0000001fff6a7819 */ /* 0x000fc80000011469 */
[----:B------:R-:W-:Y:S02]  /*8930*/  IADD3.X R27, R35, R27, R106, P2, P5 ;  /* 0x0000001b231b7210 */ /* 0x000fe400017ea46a */
[----:B------:R-:W-:Y:S01]  /*8940*/  IADD3 R14, P2, P5, R25, R24, R14 ;  /* 0x00000018190e7210 */ /* 0x000fe20007d5e00e */
[----:B------:R-:W-:-:S03]  /*8950*/  IMAD R25, R104, R31, R39 ;  /* 0x0000001f68197224 */ /* 0x000fc600078e0227 */
[----:B------:R-:W-:Y:S01]  /*8960*/  IADD3.X R15, R4, R27, R33, P2, P5 ;  /* 0x0000001b040f7210 */ /* 0x000fe200017ea421 */
[----:B0-----:R-:W-:Y:S01]  /*8970*/  IMAD R4, R11, R25, RZ ;  /* 0x000000190b047224 */ /* 0x001fe200078e02ff */
[----:B------:R-:W-:-:S05]  /*8980*/  SHF.R.S32.HI R27, RZ, 0x1f, R25 ;  /* 0x0000001fff1b7819 */ /* 0x000fca0000011419 */
[C---:B------:R-:W-:Y:S02]  /*8990*/  IMAD R27, R10.reuse, R27, R4 ;  /* 0x0000001b0a1b7224 */ /* 0x040fe400078e0204 */
[----:B------:R-:W-:-:S04]  /*89a0*/  IMAD.WIDE.U32 R10, R10, R25, R14 ;  /* 0x000000190a0a7225 */ /* 0x000fc800078e000e */
[----:B------:R-:W-:Y:S01]  /*89b0*/  IMAD.IADD R4, R11, 0x1, R27 ;  /* 0x000000010b047824 */ /* 0x000fe200078e021b */
[----:B-1----:R-:W-:-:S04]  /*89c0*/  LEA R14, P2, R10, R8, 0x2 ;  /* 0x000000080a0e7211 */ /* 0x002fc800078410ff */
[----:B--2---:R-:W-:Y:S01]  /*89d0*/  LEA.HI.X R15, R10, R9, R4, 0x2, P2 ;  /* 0x000000090a0f7211 */ /* 0x004fe200010f1404 */
[----:B------:R-:W-:Y:S08]  /*89e0*/  @P1 BRA `(.L_x_199) ;  /* 0x0000000000101947 */ /* 0x000ff00003800000 */
[----:B------:R-:W-:Y:S05]  /*89f0*/  @!P0 BRA `(.L_x_199) ;  /* 0x00000000000c8947 */ /* 0x000fea0003800000 */
[----:B------:R-:W2:Y:S04]  /*8a00*/  LDG.E R4, desc[UR40][R12.64] ;  /* 0x000000280c047981 */ /* 0x000ea8000c1e1900 */
[----:B-----5:R-:W2:Y:S02]  /*8a10*/  LDG.E R29, desc[UR40][R12.64+0x4] ;  /* 0x000004280c1d7981 */ /* 0x020ea4000c1e1900 */
[----:B--2---:R-:W-:-:S07]  /*8a20*/  IMAD.IADD R29, R29, 0x1, -R4 ;  /* 0x000000011d1d7824 */ /* 0x004fce00078e0a04 */
.L_x_199:
[----:B------:R-:W-:Y:S01]  /*8a30*/  SHFL.IDX PT, R8, R14, RZ, 0x1c1f ;  /* 0x001c1fff0e087589 */ /* 0x000fe200000e0000 */
[----:B------:R-:W-:Y:S01]  /*8a40*/  IMAD R25, R187, 0x80, R225 ;  /* 0x00000080bb197824 */ /* 0x000fe200078e02e1 */
[----:B------:R-:W-:Y:S01]  /*8a50*/  LOP3.LUT P0, RZ, R208, 0x3, RZ, 0xc0, !PT ;  /* 0x00000003d0ff7812 */ /* 0x000fe2000780c0ff */
[----:B-----5:R-:W-:Y:S01]  /*8a60*/  IMAD R4, R29, R104, RZ ;  /* 0x000000681d047224 */ /* 0x020fe200078e02ff */
[----:B------:R-:W0:Y:S01]  /*8a70*/  SHFL.IDX PT, R9, R15, RZ, 0x1c1f ;  /* 0x001c1fff0f097589 */ /* 0x000e2200000e0000 */
[----:B------:R-:W-:-:S03]  /*8a80*/  VIADD R29, R25, 0x8 ;  /* 0x00000008191d7836 */ /* 0x000fc60000000000 */
[----:B------:R-:W-:Y:S01]  /*8a90*/  SHFL.IDX PT, R10, R14, 0x1, 0x1c1f ;  /* 0x003c1f000e0a7f89 */ /* 0x000fe200000e0000 */
[-C--:B------:R-:W-:Y:S02]  /*8aa0*/  ISETP.GE.OR P1, PT, R25, R4.reuse, P0 ;  /* 0x000000041900720c */ /* 0x080fe40000726670 */
[----:B------:R-:W-:Y:S01]  /*8ab0*/  ISETP.GE.OR P0, PT, R29, R4, P0 ;  /* 0x000000041d00720c */ /* 0x000fe20000706670 */
[----:B------:R-:W1:Y:S10]  /*8ac0*/  SHFL.IDX PT, R11, R15, 0x1, 0x1c1f ;  /* 0x003c1f000f0b7f89 */ /* 0x000e7400000e0000 */
[----:B0-----:R0:W-:Y:S04]  /*8ad0*/  @!P1 ST.E desc[UR40][R8.64], R0 ;  /* 0x0000000008009985 */ /* 0x0011e8000c101928 */
[----:B-1----:R0:W-:Y:S01]  /*8ae0*/  @!P0 ST.E desc[UR40][R10.64], R3 ;  /* 0x000000030a008985 */ /* 0x0021e2000c101928 */
[----:B------:R-:W-:Y:S05]  /*8af0*/  @P3 BRA `(.L_x_200) ;  /* 0x00000008007c3947 */ /* 0x000fea0003800000 */
[----:B0-----:R-:W-:Y:S01]  /*8b00*/  IMAD R3, R206, 0x40, R18 ;  /* 0x00000040ce037824 */ /* 0x001fe200078e0212 */
[----:B------:R-:W0:Y:S01]  /*8b10*/  @P4 LDC R49, c[0x0][0xbec] ;  /* 0x0002fb00ff314b82 */ /* 0x000e220000000800 */
[----:B------:R-:W-:Y:S02]  /*8b20*/  ULDC.64 UR4, c[0x0][0xaa0] ;  /* 0x0002a80000047ab9 */ /* 0x000fe40000000a00 */
[----:B------:R-:W-:-:S03]  /*8b30*/  IMAD.WIDE R94, R3, 0x2, R94 ;  /* 0x00000002035e7825 */ /* 0x000fc600078e025e */
[----:B------:R-:W-:Y:S02]  /*8b40*/  IADD3 R13, P6, R94, 0x1000, RZ ;  /* 0x000010005e0d7810 */ /* 0x000fe40007fde0ff */
[----:B------:R-:W1:Y:S01]  /*8b50*/  @P4 LDC R51, c[0x0][0xbf0] ;  /* 0x0002fc00ff334b82 */ /* 0x000e620000000800 */
[----:B------:R-:W-:Y:S01]  /*8b60*/  IMAD R106, R106, UR4, RZ ;  /* 0x000000046a6a7c24 */ /* 0x000fe2000f8e02ff */
[C---:B------:R-:W-:Y:S02]  /*8b70*/  IADD3 R25, P5, R94.reuse, 0x2000, RZ ;  /* 0x000020005e197810 */ /* 0x040fe40007fbe0ff */
[----:B------:R-:W-:Y:S01]  /*8b80*/  LOP3.LUT R12, R13, 0x380, RZ, 0xc0, !PT ;  /* 0x000003800d0c7812 */ /* 0x000fe200078ec0ff */
[----:B------:R-:W-:Y:S01]  /*8b90*/  IMAD.WIDE.U32 R20, R105, UR4, RZ ;  /* 0x0000000469147c25 */ /* 0x000fe2000f8e00ff */
[----:B------:R-:W-:Y:S02]  /*8ba0*/  IADD3 R29, P3, R94, 0x3000, RZ ;  /* 0x000030005e1d7810 */ /* 0x000fe40007f7e0ff */
[----:B------:R-:W-:-:S02]  /*8bb0*/  SHF.R.U64 R12, R12, 0x3, RZ ;  /* 0x000000030c0c7819 */ /* 0x000fc400000012ff */
[----:B------:R-:W-:Y:S02]  /*8bc0*/  IADD3 R33, P2, R94, 0x4000, RZ ;  /* 0x000040005e217810 */ /* 0x000fe40007f5e0ff */
[----:B------:R-:W-:Y:S01]  /*8bd0*/  LOP3.LUT R12, R12, R13, RZ, 0x3c, !PT ;  /* 0x0000000d0c0c7212 */ /* 0x000fe200078e3cff */
[--C-:B------:R-:W-:Y:S01]  /*8be0*/  IMAD.X R13, RZ, RZ, R95.reuse, P6 ;  /* 0x000000ffff0d7224 */ /* 0x100fe200030e065f */
[C---:B------:R-:W-:Y:S02]  /*8bf0*/  IADD3 R3, P6, R94.reuse, 0x7000, RZ ;  /* 0x000070005e037810 */ /* 0x040fe40007fde0ff */
[C---:B------:R-:W-:Y:S02]  /*8c00*/  IADD3 R37, P1, R94.reuse, 0x5000, RZ ;  /* 0x000050005e257810 */ /* 0x040fe40007f3e0ff */
[----:B------:R-:W-:Y:S01]  /*8c10*/  LOP3.LUT R0, R3, 0x380, RZ, 0xc0, !PT ;  /* 0x0000038003007812 */ /* 0x000fe200078ec0ff */
[----:B------:R-:W-:Y:S01]  /*8c20*/  IMAD.X R45, RZ, RZ, R95, P6 ;  /* 0x000000ffff2d7224 */ /* 0x000fe200030e065f */
[----:B------:R-:W-:Y:S01]  /*8c30*/  IADD3 R41, P0, R94, 0x6000, RZ ;  /* 0x000060005e297810 */ /* 0x000fe20007f1e0ff */
[----:B------:R-:W5:Y:S01]  /*8c40*/  LD.E.128 R12, desc[UR40][R12.64] ;  /* 0x000000280c0c7980 */ /* 0x000f62000c101d00 */
[----:B------:R-:W-:-:S02]  /*8c50*/  SHF.R.U64 R0, R0, 0x3, RZ ;  /* 0x0000000300007819 */ /* 0x000fc400000012ff */
[----:B------:R-:W-:Y:S02]  /*8c60*/  SHF.R.S32.HI R48, RZ, 0x1f, R23 ;  /* 0x0000001fff307819 */ /* 0x000fe40000011417 */
[----:B------:R-:W-:Y:S01]  /*8c70*/  LOP3.LUT R44, R0, R3, RZ, 0x3c, !PT ;  /* 0x00000003002c7212 */ /* 0x000fe200078e3cff */
[----:B------:R-:W-:Y:S01]  /*8c80*/  IMAD R3, R105, UR5, R106 ;  /* 0x0000000569037c24 */ /* 0x000fe2000f8e026a */
[----:B------:R-:W-:Y:S01]  /*8c90*/  ULDC.64 UR4, c[0x0][0xae8] ;  /* 0x0002ba0000047ab9 */ /* 0x000fe20000000a00 */
[----:B------:R-:W-:Y:S01]  /*8ca0*/  IMAD R0, R184, 0x20, R206 ;  /* 0x00000020b8007824 */ /* 0x000fe200078e02ce */
[----:B------:R-:W-:Y:S01]  /*8cb0*/  LOP3.LUT R24, R25, 0x380, RZ, 0xc0, !PT ;  /* 0x0000038019187812 */ /* 0x000fe200078ec0ff */
[----:B------:R-:W-:Y:S01]  /*8cc0*/  IMAD.IADD R21, R21, 0x1, R3 ;  /* 0x0000000115157824 */ /* 0x000fe200078e0203 */
[----:B------:R-:W-:Y:S01]  /*8cd0*/  LOP3.LUT R28, R29, 0x380, RZ, 0xc0, !PT ;  /* 0x000003801d1c7812 */ /* 0x000fe200078ec0ff */
[----:B------:R-:W-:Y:S01]  /*8ce0*/  IMAD R50, R187, 0x80, R0 ;  /* 0x00000080bb327824 */ /* 0x000fe200078e0200 */
[----:B------:R-:W-:Y:S01]  /*8cf0*/  LOP3.LUT R32, R33, 0x380, RZ, 0xc0, !PT ;  /* 0x0000038021207812 */ /* 0x000fe200078ec0ff */
[----:B------:R-:W-:Y:S01]  /*8d00*/  IMAD.WIDE.U32 R20, R185, UR4, R20 ;  /* 0x00000004b9147c25 */ /* 0x000fe2000f8e0014 */
[----:B------:R-:W-:Y:S01]  /*8d10*/  LOP3.LUT R36, R37, 0x380, RZ, 0xc0, !PT ;  /* 0x0000038025247812 */ /* 0x000fe200078ec0ff */
[----:B------:R-:W5:Y:S01]  /*8d20*/  LD.E.128 R44, desc[UR40][R44.64] ;  /* 0x000000282c2c7980 */ /* 0x000f62000c101d00 */
[----:B------:R-:W-:Y:S01]  /*8d30*/  LOP3.LUT R40, R41, 0x380, RZ, 0xc0, !PT ;  /* 0x0000038029287812 */ /* 0x000fe200078ec0ff */
[----:B0-----:R-:W-:Y:S01]  /*8d40*/  @P4 IMAD.HI.U32 R0, R50, R49, RZ ;  /* 0x0000003132004227 */ /* 0x001fe200078e00ff */
[----:B------:R-:W-:-:S02]  /*8d50*/  LOP3.LUT R9, R94, 0x380, RZ, 0xc0, !PT ;  /* 0x000003805e097812 */ /* 0x000fc400078ec0ff */
[----:B------:R-:W-:Y:S01]  /*8d60*/  SHF.R.U64 R24, R24, 0x3, RZ ;  /* 0x0000000318187819 */ /* 0x000fe200000012ff */
[----:B------:R-:W-:Y:S01]  /*8d70*/  IMAD R21, R185, UR5, R21 ;  /* 0x00000005b9157c24 */ /* 0x000fe2000f8e0215 */
[----:B------:R-:W-:Y:S01]  /*8d80*/  ULDC.64 UR4, c[0x0][0xaf0] ;  /* 0x0002bc0000047ab9 */ /* 0x000fe20000000a00 */
[----:B------:R-:W-:Y:S01]  /*8d90*/  IMAD.MOV.U32 R3, RZ, RZ, R50 ;  /* 0x000000ffff037224 */ /* 0x000fe200078e0032 */
[----:B-1----:R-:W-:Y:S01]  /*8da0*/  @P4 SHF.R.U32.HI R3, RZ, R51, R0 ;  /* 0x00000033ff034219 */ /* 0x002fe20000011600 */
[----:B------:R-:W-:Y:S01]  /*8db0*/  IMAD R48, R48, UR4, RZ ;  /* 0x0000000430307c24 */ /* 0x000fe2000f8e02ff */
[----:B------:R-:W-:Y:S02]  /*8dc0*/  SHF.R.U64 R28, R28, 0x3, RZ ;  /* 0x000000031c1c7819 */ /* 0x000fe400000012ff */
[----:B------:R-:W-:Y:S02]  /*8dd0*/  SHF.R.U64 R32, R32, 0x3, RZ ;  /* 0x0000000320207819 */ /* 0x000fe400000012ff */
[----:B------:R-:W-:-:S02]  /*8de0*/  SHF.R.U64 R36, R36, 0x3, RZ ;  /* 0x0000000324247819 */ /* 0x000fc400000012ff */
[----:B------:R-:W-:Y:S01]  /*8df0*/  SHF.R.U64 R40, R40, 0x3, RZ ;  /* 0x0000000328287819 */ /* 0x000fe200000012ff */
[----:B------:R-:W-:Y:S01]  /*8e00*/  IMAD R49, R23, UR5, R48 ;  /* 0x0000000517317c24 */ /* 0x000fe2000f8e0230 */
[----:B------:R-:W-:Y:S01]  /*8e10*/  SHF.R.U64 R9, R9, 0x3, RZ ;  /* 0x0000000309097819 */ /* 0x000fe200000012ff */
[----:B------:R-:W-:Y:S01]  /*8e20*/  IMAD.WIDE.U32 R20, R23, UR4, R20 ;  /* 0x0000000417147c25 */ /* 0x000fe2000f8e0014 */
[--C-:B------:R-:W-:Y:S01]  /*8e30*/  SHF.R.S32.HI R0, RZ, 0x1f, R3.reuse ;  /* 0x0000001fff007819 */ /* 0x100fe20000011403 */
[----:B------:R-:W-:Y:S01]  /*8e40*/  ULDC.64 UR4, c[0x0][0xae0] ;  /* 0x0002b80000047ab9 */ /* 0x000fe20000000a00 */
[----:B------:R-:W-:Y:S01]  /*8e50*/  LOP3.LUT R24, R24, R25, RZ, 0x3c, !PT ;  /* 0x0000001918187212 */ /* 0x000fe200078e3cff */
[----:B------:R-:W-:Y:S01]  /*8e60*/  IMAD.MOV R23, RZ, RZ, -R3 ;  /* 0x000000ffff177224 */ /* 0x000fe200078e0a03 */
[----:B------:R-:W-:Y:S01]  /*8e70*/  LOP3.LUT R28, R28, R29, RZ, 0x3c, !PT ;  /* 0x0000001d1c1c7212 */ /* 0x000fe200078e3cff */
[--C-:B------:R-:W-:Y:S01]  /*8e80*/  IMAD.X R25, RZ, RZ, R95.reuse, P5 ;  /* 0x000000ffff197224 */ /* 0x100fe200028e065f */
[----:B------:R-:W-:Y:S01]  /*8e90*/  LOP3.LUT R32, R32, R33, RZ, 0x3c, !PT ;  /* 0x0000002120207212 */ /* 0x000fe200078e3cff */
[--C-:B------:R-:W-:Y:S01]  /*8ea0*/  IMAD.X R29, RZ, RZ, R95.reuse, P3 ;  /* 0x000000ffff1d7224 */ /* 0x100fe200018e065f */
[----:B------:R-:W-:Y:S01]  /*8eb0*/  LOP3.LUT R36, R36, R37, RZ, 0x3c, !PT ;  /* 0x0000002524247212 */ /* 0x000fe200078e3cff */
[--C-:B------:R-:W-:Y:S01]  /*8ec0*/  IMAD.X R37, RZ, RZ, R95.reuse, P1 ;  /* 0x000000ffff257224 */ /* 0x100fe200008e065f */
[----:B------:R-:W-:Y:S01]  /*8ed0*/  LOP3.LUT R40, R40, R41, RZ, 0x3c, !PT ;  /* 0x0000002928287212 */ /* 0x000fe200078e3cff */
[----:B------:R-:W-:Y:S01]  /*8ee0*/  IMAD.X R41, RZ, RZ, R95, P0 ;  /* 0x000000ffff297224 */ /* 0x000fe200000e065f */
[----:B------:R-:W-:-:S02]  /*8ef0*/  IADD3.X R33, RZ, R95, RZ, P2, !PT ;  /* 0x0000005fff217210 */ /* 0x000fc400017fe4ff */
[----:B------:R-:W-:Y:S01]  /*8f00*/  LOP3.LUT R94, R9, R94, RZ, 0x3c, !PT ;  /* 0x0000005e095e7212 */ /* 0x000fe200078e3cff */
[----:B------:R-:W-:Y:S01]  /*8f10*/  IMAD R0, R0, UR4, RZ ;  /* 0x0000000400007c24 */ /* 0x000fe2000f8e02ff */
[----:B------:R-:W5:Y:S01]  /*8f20*/  LD.E.128 R24, desc[UR40][R24.64] ;  /* 0x0000002818187980 */ /* 0x000f62000c101d00 */
[----:B------:R-:W-:Y:S02]  /*8f30*/  IMAD R23, R104, R23, R50 ;  /* 0x0000001768177224 */ /* 0x000fe400078e0232 */
[----:B------:R-:W-:Y:S01]  /*8f40*/  IMAD.IADD R21, R21, 0x1, R49 ;  /* 0x0000000115157824 */ /* 0x000fe200078e0231 */
[----:B------:R0:W5:Y:S01]  /*8f50*/  LD.E.128 R8, desc[UR40][R94.64] ;  /* 0x000000285e087980 */ /* 0x000162000c101d00 */
[C---:B------:R-:W-:Y:S01]  /*8f60*/  IMAD R49, R3.reuse, UR5, R0 ;  /* 0x0000000503317c24 */ /* 0x040fe2000f8e0200 */
[----:B------:R-:W-:Y:S02]  /*8f70*/  SHF.R.S32.HI R0, RZ, 0x1f, R23 ;  /* 0x0000001fff007819 */ /* 0x000fe40000011417 */
[----:B------:R-:W5:Y:S01]  /*8f80*/  LD.E.128 R28, desc[UR40][R28.64] ;  /* 0x000000281c1c7980 */ /* 0x000f62000c101d00 */
[----:B------:R-:W-:Y:S01]  /*8f90*/  IMAD.WIDE.U32 R20, R3, UR4, R20 ;  /* 0x0000000403147c25 */ /* 0x000fe2000f8e0014 */
[----:B------:R-:W-:-:S02]  /*8fa0*/  ULDC.64 UR4, c[0x0][0xad8] ;  /* 0x0002b60000047ab9 */ /* 0x000fc40000000a00 */
[----:B------:R-:W5:Y:S04]  /*8fb0*/  LD.E.128 R32, desc[UR40][R32.64] ;  /* 0x0000002820207980 */ /* 0x000f68000c101d00 */
[----:B------:R-:W5:Y:S04]  /*8fc0*/  LD.E.128 R36, desc[UR40][R36.64] ;  /* 0x0000002824247980 */ /* 0x000f68000c101d00 */
[----:B------:R-:W5:Y:S01]  /*8fd0*/  LD.E.128 R40, desc[UR40][R40.64] ;  /* 0x0000002828287980 */ /* 0x000f62000c101d00 */
[----:B------:R-:W-:Y:S01]  /*8fe0*/  @!PT LDS RZ, [RZ] ;  /* 0x00000000fffff984 */ /* 0x000fe20000000800 */
[----:B------:R-:W-:Y:S01]  /*8ff0*/  @!PT LDS RZ, [RZ] ;  /* 0x00000000fffff984 */ /* 0x000fe20000000800 */
[----:B------:R-:W-:Y:S01]  /*9000*/  @!PT LDS RZ, [RZ] ;  /* 0x00000000fffff984 */ /* 0x000fe20000000800 */
[----:B------:R-:W-:Y:S01]  /*9010*/  @!PT LDS RZ, [RZ] ;  /* 0x00000000fffff984 */ /* 0x000fe20000000800 */
[----:B------:R1:W-:Y:S06]  /*9020*/  MEMBAR.ALL.CTA ;  /* 0x0000000000007992 */ /* 0x0003ec0000008000 */
[----:B-1----:R-:W1:Y:S01]  /*9030*/  FENCE.VIEW.ASYNC.S ;  /* 0x00000000000073c6 */ /* 0x002e620000000000 */
[----:B------:R-:W-:-:S02]  /*9040*/  IMAD.IADD R21, R21, 0x1, R49 ;  /* 0x0000000115157824 */ /* 0x000fc400078e0231 */
[----:B------:R-:W-:Y:S02]  /*9050*/  IMAD R0, R0, UR4, RZ ;  /* 0x0000000400007c24 */ /* 0x000fe4000f8e02ff */
[----:B------:R-:W-:Y:S02]  /*9060*/  IMAD R51, R187, 0x80, R206 ;  /* 0x00000080bb337824 */ /* 0x000fe400078e02ce */
[C---:B------:R-:W-:Y:S02]  /*9070*/  IMAD R49, R23.reuse, UR5, R0 ;  /* 0x0000000517317c24 */ /* 0x040fe4000f8e0200 */
[----:B------:R-:W-:Y:S01]  /*9080*/  IMAD.WIDE.U32 R20, R23, UR4, R20 ;  /* 0x0000000417147c25 */ /* 0x000fe2000f8e0014 */
[C---:B------:R-:W-:Y:S01]  /*9090*/  ISETP.GE.AND P2, PT, R51.reuse, R4, PT ;  /* 0x000000043300720c */ /* 0x040fe20003f46270 */
[----:B------:R-:W-:Y:S02]  /*90a0*/  ULDC.64 UR4, c[0x0][0xa80] ;  /* 0x0002a00000047ab9 */ /* 0x000fe40000000a00 */
[----:B------:R-:W-:Y:S01]  /*90b0*/  VIADD R3, R51, 0x20 ;  /* 0x0000002033037836 */ /* 0x000fe20000000000 */
[----:B------:R-:W-:Y:S01]  /*90c0*/  LEA R0, P3, R20, UR4, 0x1 ;  /* 0x0000000414007c11 */ /* 0x000fe2000f8608ff */
[----:B------:R-:W-:-:S02]  /*90d0*/  IMAD.IADD R21, R21, 0x1, R49 ;  /* 0x0000000115157824 */ /* 0x000fc400078e0231 */
[----:B------:R-:W-:Y:S01]  /*90e0*/  VIADD R17, R17, 0x34820 ;  /* 0x0003482011117836 */ /* 0x000fe20000000000 */
[-C--:B------:R-:W-:Y:S01]  /*90f0*/  ISETP.GE.AND P0, PT, R3, R4.reuse, PT ;  /* 0x000000040300720c */ /* 0x080fe20003f06270 */
[----:B------:R-:W-:Y:S01]  /*9100*/  VIADD R3, R51, 0x40 ;  /* 0x0000004033037836 */ /* 0x000fe20000000000 */
[----:B------:R-:W-:Y:S02]  /*9110*/  LEA.HI.X R23, R20, UR5, R21, 0x1, P3 ;  /* 0x0000000514177c11 */ /* 0x000fe400098f0c15 */
[----:B------:R-:W-:Y:S01]  /*9120*/  PRMT R17, RZ, 0x654, R17 ;  /* 0x00000654ff117816 */ /* 0x000fe20000000011 */
[----:B-1----:R0:W1:Y:S01]  /*9130*/  SHFL.IDX PT, R49, R0, RZ, 0x181f ;  /* 0x00181fff00317589 */ /* 0x00206200000e0000 */
[----:B------:R-:W-:Y:S01]  /*9140*/  ISETP.GE.AND P1, PT, R3, R4, PT ;  /* 0x000000040300720c */ /* 0x000fe20003f26270 */
[----:B------:R-:W-:Y:S01]  /*9150*/  BSSY B1, `(.L_x_201) ;  /* 0x000000d000017945 */ /* 0x000fe20003800000 */
[----:B------:R0:W-:Y:S01]  /*9160*/  SYNCS.ARRIVE.TRANS64.RED.A1T0 RZ, [R17+URZ], RZ ;  /* 0x000000ff11ff79a7 */ /* 0x0001e2000810043f */
[----:B------:R0:W2:Y:S02]  /*9170*/  SHFL.IDX PT, R3, R23, RZ, 0x181f ;  /* 0x00181fff17037589 */ /* 0x0000a400000e0000 */
[----:B------:R-:W-:Y:S08]  /*9180*/  @P2 BRA `(.L_x_202) ;  /* 0x0000000000242947 */ /* 0x000ff00003800000 */
[----:B------:R-:W-:Y:S02]  /*9190*/  ULDC UR4, c[0x0][0xac8] ;  /* 0x0002b20000047ab9 */ /* 0x000fe40000000800 */
[----:B------:R-:W-:Y:S02]  /*91a0*/  ISETP.GE.AND P2, PT, R18, UR4, PT ;  /* 0x0000000412007c0c */ /* 0x000fe4000bf46270 */
[----:B------:R-:W-:-:S11]  /*91b0*/  ISETP.GE.AND P3, PT, R22, UR4, PT ;  /* 0x0000000416007c0c */ /* 0x000fd6000bf66270 */
[-C--:B-1----:R-:W-:Y:S02]  /*91c0*/  @!P2 LEA R20, P4, R18, R49.reuse, 0x1 ;  /* 0x000000311214a211 */ /* 0x082fe400078808ff */
[----:B------:R-:W-:Y:S02]  /*91d0*/  @!P3 LEA R48, P5, R22, R49, 0x1 ;  /* 0x000000311630b211 */ /* 0x000fe400078a08ff */
[-C--:B--2---:R-:W-:Y:S02]  /*91e0*/  @!P2 LEA.HI.X R21, R18, R3.reuse, R229, 0x1, P4 ;  /* 0x000000031215a211 */ /* 0x084fe400020f0ce5 */
[----:B------:R-:W-:-:S03]  /*91f0*/  @!P3 LEA.HI.X R49, R22, R3, R228, 0x1, P5 ;  /* 0x000000031631b211 */ /* 0x000fc600028f0ce4 */
[----:B-----5:R3:W-:Y:S04]  /*9200*/  @!P2 ST.E.128 desc[UR40][R20.64], R8 ;  /* 0x000000081400a985 */ /* 0x0207e8000c101d28 */
[----:B------:R3:W-:Y:S02]  /*9210*/  @!P3 ST.E.128 desc[UR40][R48.64], R32 ;  /* 0x000000203000b985 */ /* 0x0007e4000c101d28 */
.L_x_202:
[----:B------:R-:W-:Y:S05]  /*9220*/  BSYNC B1 ;  /* 0x0000000000017941 */ /* 0x000fea0003800000 */
.L_x_201:
[----:B--2---:R2:W4:Y:S01]  /*9230*/  SHFL.IDX PT, R3, R23, 0x1, 0x181f ;  /* 0x00381f0017037f89 */ /* 0x00452200000e0000 */
[----:B------:R-:W-:Y:S03]  /*9240*/  BSSY B1, `(.L_x_203) ;  /* 0x000000c000017945 */ /* 0x000fe60003800000 */
[----:B---3-5:R2:W3:Y:S01]  /*9250*/  SHFL.IDX PT, R11, R0, 0x1, 0x181f ;  /* 0x00381f00000b7f89 */ /* 0x0284e200000e0000 */
[----:B------:R-:W-:Y:S05]  /*9260*/  @P0 BRA `(.L_x_204) ;  /* 0x0000000000240947 */ /* 0x000fea0003800000 */
[----:B------:R-:W-:Y:S02]  /*9270*/  ULDC UR4, c[0x0][0xac8] ;  /* 0x0002b20000047ab9 */ /* 0x000fe40000000800 */
[----:B------:R-:W-:Y:S02]  /*9280*/  ISETP.GE.AND P3, PT, R18, UR4, PT ;  /* 0x0000000412007c0c */ /* 0x000fe4000bf66270 */
[----:B------:R-:W-:-:S11]  /*9290*/  ISETP.GE.AND P4, PT, R22, UR4, PT ;  /* 0x0000000416007c0c */ /* 0x000fd6000bf86270 */
[-C--:B---3--:R-:W-:Y:S02]  /*92a0*/  @!P3 LEA R8, P0, R18, R11.reuse, 0x1 ;  /* 0x0000000b1208b211 */ /* 0x088fe400078008ff */
[----:B------:R-:W-:Y:S02]  /*92b0*/  @!P4 LEA R10, P2, R22, R11, 0x1 ;  /* 0x0000000b160ac211 */ /* 0x000fe400078408ff */
[-C--:B----4-:R-:W-:Y:S02]  /*92c0*/  @!P3 LEA.HI.X R9, R18, R3.reuse, R229, 0x1, P0 ;  /* 0x000000031209b211 */ /* 0x090fe400000f0ce5 */
[----:B------:R-:W-:-:S03]  /*92d0*/  @!P4 LEA.HI.X R11, R22, R3, R228, 0x1, P2 ;  /* 0x00000003160bc211 */ /* 0x000fc600010f0ce4 */
[----:B------:R3:W-:Y:S04]  /*92e0*/  @!P3 ST.E.128 desc[UR40][R8.64], R12 ;  /* 0x0000000c0800b985 */ /* 0x0007e8000c101d28 */
[----:B------:R3:W-:Y:S02]  /*92f0*/  @!P4 ST.E.128 desc[UR40][R10.64], R36 ;  /* 0x000000240a00c985 */ /* 0x0007e4000c101d28 */
.L_x_204:
[----:B------:R-:W-:Y:S05]  /*9300*/  BSYNC B1 ;  /* 0x0000000000017941 */ /* 0x000fea0003800000 */
.L_x_203:
[----:B----4-:R4:W0:Y:S01]  /*9310*/  SHFL.IDX PT, R3, R23, 0x2, 0x181f ;  /* 0x00581f0017037f89 */ /* 0x01082200000e0000 */
[----:B------:R-:W-:Y:S03]  /*9320*/  BSSY B1, `(.L_x_205) ;  /* 0x000000c000017945 */ /* 0x000fe60003800000 */
[----:B---3--:R4:W3:Y:S01]  /*9330*/  SHFL.IDX PT, R11, R0, 0x2, 0x181f ;  /* 0x00581f00000b7f89 */ /* 0x0088e200000e0000 */
[----:B------:R-:W-:Y:S05]  /*9340*/  @P1 BRA `(.L_x_206) ;  /* 0x0000000000241947 */ /* 0x000fea0003800000 */
[----:B------:R-:W-:Y:S02]  /*9350*/  ULDC UR4, c[0x0][0xac8] ;  /* 0x0002b20000047ab9 */ /* 0x000fe40000000800 */
[----:B------:R-:W-:Y:S02]  /*9360*/  ISETP.GE.AND P2, PT, R18, UR4, PT ;  /* 0x0000000412007c0c */ /* 0x000fe4000bf46270 */
[----:B------:R-:W-:-:S11]  /*9370*/  ISETP.GE.AND P3, PT, R22, UR4, PT ;  /* 0x0000000416007c0c */ /* 0x000fd6000bf66270 */
[-C--:B---3--:R-:W-:Y:S02]  /*9380*/  @!P2 LEA R8, P0, R18, R11.reuse, 0x1 ;  /* 0x0000000b1208a211 */ /* 0x088fe400078008ff */
[----:B------:R-:W-:Y:S02]  /*9390*/  @!P3 LEA R10, P1, R22, R11, 0x1 ;  /* 0x0000000b160ab211 */ /* 0x000fe400078208ff */
[-C--:B0-----:R-:W-:Y:S02]  /*93a0*/  @!P2 LEA.HI.X R9, R18, R3.reuse, R229, 0x1, P0 ;  /* 0x000000031209a211 */ /* 0x081fe400000f0ce5 */
[----:B------:R-:W-:-:S03]  /*93b0*/  @!P3 LEA.HI.X R11, R22, R3, R228, 0x1, P1 ;  /* 0x00000003160bb211 */ /* 0x000fc600008f0ce4 */
[----:B------:R0:W-:Y:S04]  /*93c0*/  @!P2 ST.E.128 desc[UR40][R8.64], R24 ;  /* 0x000000180800a985 */ /* 0x0001e8000c101d28 */
[----:B------:R0:W-:Y:S02]  /*93d0*/  @!P3 ST.E.128 desc[UR40][R10.64], R40 ;  /* 0x000000280a00b985 */ /* 0x0001e4000c101d28 */
.L_x_206:
[----:B------:R-:W-:Y:S05]  /*93e0*/  BSYNC B1 ;  /* 0x0000000000017941 */ /* 0x000fea0003800000 */
.L_x_205:
[----:B0-----:R-:W-:Y:S01]  /*93f0*/  IADD3 R3, R51, 0x60, RZ ;  /* 0x0000006033037810 */ /* 0x001fe20007ffe0ff */
[----:B--2-4-:R-:W0:Y:S03]  /*9400*/  SHFL.IDX PT, R23, R23, 0x3, 0x181f ;  /* 0x00781f0017177f89 */ /* 0x014e2600000e0000 */
[----:B------:R-:W-:Y:S01]  /*9410*/  ISETP.GE.AND P0, PT, R3, R4, PT ;  /* 0x000000040300720c */ /* 0x000fe20003f06270 */
[----:B---3--:R2:W3:-:S12]  /*9420*/  SHFL.IDX PT, R11, R0, 0x3, 0x181f ;  /* 0x00781f00000b7f89 */ /* 0x0084d800000e0000 */
[----:B--2---:R-:W-:Y:S05]  /*9430*/  @P0 BRA `(.L_x_207) ;  /* 0x0000001400e00947 */ /* 0x004fea0003800000 */
[----:B------:R-:W-:Y:S02]  /*9440*/  ULDC UR4, c[0x0][0xac8] ;  /* 0x0002b20000047ab9 */ /* 0x000fe40000000800 */
[----:B------:R-:W-:-:S13]  /*9450*/  ISETP.GE.AND P1, PT, R18, UR4, PT ;  /* 0x0000000412007c0c */ /* 0x000fda000bf26270 */
[----:B---3--:R-:W-:-:S04]  /*9460*/  @!P1 LEA R8, P0, R18, R11, 0x1 ;  /* 0x0000000b12089211 */ /* 0x008fc800078008ff */
[----:B0-----:R-:W-:Y:S02]  /*9470*/  @!P1 LEA.HI.X R9, R18, R23, R229, 0x1, P0 ;  /* 0x0000001712099211 */ /* 0x001fe400000f0ce5 */
[----:B------:R-:W-:-:S03]  /*9480*/  ISETP.GE.AND P0, PT, R22, UR4, PT ;  /* 0x0000000416007c0c */ /* 0x000fc6000bf06270 */
[----:B------:R0:W-:Y:S10]  /*9490*/  @!P1 ST.E.128 desc[UR40][R8.64], R28 ;  /* 0x0000001c08009985 */ /* 0x0001f4000c101d28 */
[----:B------:R-:W-:Y:S05]  /*94a0*/  @P0 BRA `(.L_x_207) ;  /* 0x0000001400c40947 */ /* 0x000fea0003800000 */
[----:B0-----:R-:W-:-:S04]  /*94b0*/  LEA R8, P0, R22, R11, 0x1 ;  /* 0x0000000b16087211 */ /* 0x001fc800078008ff */
[----:B------:R-:W-:-:S05]  /*94c0*/  LEA.HI.X R9, R22, R23, R228, 0x1, P0 ;  /* 0x0000001716097211 */ /* 0x000fca00000f0ce4 */
[----:B------:R0:W-:Y:S01]  /*94d0*/  ST.E.128 desc[UR40][R8.64], R44 ;  /* 0x0000002c08007985 */ /* 0x0001e2000c101d28 */
[----:B------:R-:W-:Y:S05]  /*94e0*/  BRA `(.L_x_207) ;  /* 0x0000001400b47947 */ /* 0x000fea0003800000 */
.L_x_200:
[----:B0-----:R-:W0:Y:S01]  /*94f0*/  @P4 LDC R10, c[0x0][0xbec] ;  /* 0x0002fb00ff0a4b82 */ /* 0x001e220000000800 */
[----:B------:R-:W-:Y:S01]  /*9500*/  ULDC.64 UR4, c[0x0][0xb08] ;  /* 0x0002c20000047ab9 */ /* 0x000fe20000000a00 */
[----:B------:R-:W-:Y:S01]  /*9510*/  SHF.R.S32.HI R0, RZ, 0x1f, R23 ;  /* 0x0000001fff007819 */ /* 0x000fe20000011417 */
[----:B------:R-:W-:Y:S01]  /*9520*/  IMAD R106, R106, UR4, RZ ;  /* 0x000000046a6a7c24 */ /* 0x000fe2000f8e02ff */
[----:B------:R-:W-:Y:S01]  /*9530*/  ULDC.64 UR6, c[0x0][0xb30] ;  /* 0x0002cc0000067ab9 */ /* 0x000fe20000000a00 */
[----:B------:R-:W-:Y:S01]  /*9540*/  IMAD.WIDE.U32 R8, R105, UR4, RZ ;  /* 0x0000000469087c25 */ /* 0x000fe2000f8e00ff */
[----:B------:R-:W-:Y:S01]  /*9550*/  ISETP.GE.AND P0, PT, R25, R4, PT ;  /* 0x000000041900720c */ /* 0x000fe20003f06270 */
[----:B------:R-:W-:Y:S01]  /*9560*/  BSSY B1, `(.L_x_208) ;  /* 0x0000068000017945 */ /* 0x000fe20003800000 */
[----:B------:R-:W1:Y:S01]  /*9570*/  @P4 LDC R13, c[0x0][0xbf0] ;  /* 0x0002fc00ff0d4b82 */ /* 0x000e620000000800 */
[----:B------:R-:W-:Y:S01]  /*9580*/  IMAD R105, R105, UR5, R106 ;  /* 0x0000000569697c24 */ /* 0x000fe2000f8e026a */
[----:B------:R-:W-:Y:S01]  /*9590*/  ULDC.64 UR4, c[0x0][0xb38] ;  /* 0x0002ce0000047ab9 */ /* 0x000fe20000000a00 */
[----:B------:R-:W-:-:S02]  /*95a0*/  IMAD.MOV.U32 R3, RZ, RZ, R39 ;  /* 0x000000ffff037224 */ /* 0x000fc400078e0027 */
[----:B------:R-:W-:Y:S02]  /*95b0*/  IMAD.IADD R9, R9, 0x1, R105 ;  /* 0x0000000109097824 */ /* 0x000fe400078e0269 */
[----:B------:R-:W-:Y:S02]  /*95c0*/  VIADD R17, R17, 0x34820 ;  /* 0x0003482011117836 */ /* 0x000fe40000000000 */
[----:B------:R-:W-:-:S03]  /*95d0*/  IMAD.WIDE.U32 R8, R185, UR4, R8 ;  /* 0x00000004b9087c25 */ /* 0x000fc6000f8e0008 */
[----:B------:R-:W-:Y:S01]  /*95e0*/  PRMT R17, RZ, 0x654, R17 ;  /* 0x00000654ff117816 */ /* 0x000fe20000000011 */
[----:B------:R-:W-:Y:S01]  /*95f0*/  IMAD R9, R185, UR5, R9 ;  /* 0x00000005b9097c24 */ /* 0x000fe2000f8e0209 */
[----:B------:R-:W-:Y:S02]  /*9600*/  ULDC.64 UR4, c[0x0][0xb40] ;  /* 0x0002d00000047ab9 */ /* 0x000fe40000000a00 */
[----:B------:R-:W-:Y:S01]  /*9610*/  IMAD R0, R0, UR4, RZ ;  /* 0x0000000400007c24 */ /* 0x000fe2000f8e02ff */
[----:B------:R2:W-:Y:S01]  /*9620*/  SYNCS.ARRIVE.TRANS64.RED.A1T0 RZ, [R17+URZ], RZ ;  /* 0x000000ff11ff79a7 */ /* 0x0005e2000810043f */
[----:B0-----:R-:W-:-:S04]  /*9630*/  @P4 IMAD.HI.U32 R10, R39, R10, RZ ;  /* 0x0000000a270a4227 */ /* 0x001fc800078e00ff */
[C---:B------:R-:W-:Y:S02]  /*9640*/  IMAD R11, R23.reuse, UR5, R0 ;  /* 0x00000005170b7c24 */ /* 0x040fe4000f8e0200 */
[----:B------:R-:W-:Y:S01]  /*9650*/  IMAD.WIDE.U32 R8, R23, UR4, R8 ;  /* 0x0000000417087c25 */ /* 0x000fe2000f8e0008 */
[----:B-1----:R-:W-:Y:S01]  /*9660*/  @P4 SHF.R.U32.HI R3, RZ, R13, R10 ;  /* 0x0000000dff034219 */ /* 0x002fe2000001160a */
[----:B------:R-:W-:Y:S02]  /*9670*/  ULDC.64 UR4, c[0x0][0xb48] ;  /* 0x0002d20000047ab9 */ /* 0x000fe40000000a00 */
[----:B------:R-:W-:Y:S01]  /*9680*/  IMAD.IADD R9, R9, 0x1, R11 ;  /* 0x0000000109097824 */ /* 0x000fe200078e020b */
[--C-:B------:R-:W-:Y:S01]  /*9690*/  SHF.R.S32.HI R0, RZ, 0x1f, R3.reuse ;  /* 0x0000001fff007819 */ /* 0x100fe20000011403 */
[----:B------:R-:W-:Y:S02]  /*96a0*/  IMAD.MOV R11, RZ, RZ, -R3 ;  /* 0x000000ffff0b7224 */ /* 0x000fe400078e0a03 */
[----:B------:R-:W-:-:S04]  /*96b0*/  IMAD.WIDE.U32 R8, R203, UR4, R8 ;  /* 0x00000004cb087c25 */ /* 0x000fc8000f8e0008 */
[----:B------:R-:W-:Y:S02]  /*96c0*/  IMAD R11, R104, R11, R39 ;  /* 0x0000000b680b7224 */ /* 0x000fe400078e0227 */
[----:B------:R-:W-:Y:S02]  /*96d0*/  IMAD R0, R0, UR6, RZ ;  /* 0x0000000600007c24 */ /* 0x000fe4000f8e02ff */
[----:B------:R-:W-:Y:S01]  /*96e0*/  IMAD R9, R203, UR5, R9 ;  /* 0x00000005cb097c24 */ /* 0x000fe2000f8e0209 */
[----:B------:R-:W-:Y:S01]  /*96f0*/  ULDC.64 UR4, c[0x0][0xb28] ;  /* 0x0002ca0000047ab9 */ /* 0x000fe20000000a00 */
[C---:B------:R-:W-:Y:S01]  /*9700*/  IMAD R13, R3.reuse, UR7, R0 ;  /* 0x00000007030d7c24 */ /* 0x040fe2000f8e0200 */
[----:B------:R-:W-:Y:S01]  /*9710*/  SHF.R.S32.HI R0, RZ, 0x1f, R11 ;  /* 0x0000001fff007819 */ /* 0x000fe2000001140b */
[----:B------:R-:W-:-:S04]  /*9720*/  IMAD.WIDE.U32 R8, R3, UR6, R8 ;  /* 0x0000000603087c25 */ /* 0x000fc8000f8e0008 */
[----:B------:R-:W-:Y:S02]  /*9730*/  IMAD R0, R0, UR4, RZ ;  /* 0x0000000400007c24 */ /* 0x000fe4000f8e02ff */
[----:B------:R-:W-:Y:S02]  /*9740*/  IMAD.IADD R9, R9, 0x1, R13 ;  /* 0x0000000109097824 */ /* 0x000fe400078e020d */
[C---:B------:R-:W-:Y:S02]  /*9750*/  IMAD R3, R11.reuse, UR5, R0 ;  /* 0x000000050b037c24 */ /* 0x040fe4000f8e0200 */
[----:B------:R-:W-:Y:S01]  /*9760*/  IMAD.WIDE.U32 R8, R11, UR4, R8 ;  /* 0x000000040b087c25 */ /* 0x000fe2000f8e0008 */
[----:B------:R-:W-:-:S03]  /*9770*/  ULDC.64 UR4, c[0x0][0xb00] ;  /* 0x0002c00000047ab9 */ /* 0x000fc60000000a00 */
[----:B------:R-:W-:Y:S01]  /*9780*/  IMAD.IADD R3, R9, 0x1, R3 ;  /* 0x0000000109037824 */ /* 0x000fe200078e0203 */
[----:B------:R-:W-:-:S04]  /*9790*/  LEA R0, P1, R8, UR4, 0x2 ;  /* 0x0000000408007c11 */ /* 0x000fc8000f8210ff */
[----:B------:R-:W-:Y:S01]  /*97a0*/  LEA.HI.X R3, R8, UR5, R3, 0x2, P1 ;  /* 0x0000000508037c11 */ /* 0x000fe200088f1403 */
[----:B------:R2:W0:Y:S04]  /*97b0*/  SHFL.IDX PT, R10, R0, RZ, 0x1c1f ;  /* 0x001c1fff000a7589 */ /* 0x00042800000e0000 */
[----:B------:R2:W1:Y:S01]  /*97c0*/  SHFL.IDX PT, R11, R3, RZ, 0x1c1f ;  /* 0x001c1fff030b7589 */ /* 0x00046200000e0000 */
[----:B------:R-:W-:Y:S05]  /*97d0*/  @P0 BRA `(.L_x_209) ;  /* 0x0000000400000947 */ /* 0x000fea0003800000 */
[----:B------:R-:W-:Y:S02]  /*97e0*/  ULDC UR4, c[0x0][0xac8] ;  /* 0x0002b20000047ab9 */ /* 0x000fe40000000800 */
[----:B------:R-:W-:Y:S02]  /*97f0*/  ISETP.GE.AND P3, PT, R205, UR4, PT ;  /* 0x00000004cd007c0c */ /* 0x000fe4000bf66270 */
[----:B------:R-:W-:Y:S02]  /*9800*/  ISETP.GE.AND P2, PT, R202, UR4, PT ;  /* 0x00000004ca007c0c */ /* 0x000fe4000bf46270 */
[----:B------:R-:W-:Y:S02]  /*9810*/  ISETP.GE.AND P1, PT, R201, UR4, PT ;  /* 0x00000004c9007c0c */ /* 0x000fe4000bf26270 */
[----:B------:R-:W-:Y:S02]  /*9820*/  ISETP.GE.AND P0, PT, R200, UR4, PT ;  /* 0x00000004c8007c0c */ /* 0x000fe4000bf06270 */
[----:B------:R-:W-:-:S05]  /*9830*/  ISETP.GE.AND P4, PT, R198, UR4, PT ;  /* 0x00000004c6007c0c */ /* 0x000fca000bf86270 */
[----:B01----:R-:W-:Y:S02]  /*9840*/  @!P3 IMAD.WIDE R8, R205, 0x4, R10 ;  /* 0x00000004cd08b825 */ /* 0x003fe400078e020a */
[CC--:B------:R-:W-:Y:S02]  /*9850*/  @!P2 LEA R12, P6, R202.reuse, R10.reuse, 0x2 ;  /* 0x0000000aca0ca211 */ /* 0x0c0fe400078c10ff */
[-C--:B------:R-:W-:Y:S01]  /*9860*/  @!P1 LEA R14, P5, R201, R10.reuse, 0x2 ;  /* 0x0000000ac90e9211 */ /* 0x080fe200078a10ff */
[----:B------:R0:W-:Y:S01]  /*9870*/  @!P3 ST.E.64 desc[UR40][R8.64], R20 ;  /* 0x000000140800b985 */ /* 0x0001e2000c101b28 */
[----:B------:R-:W-:Y:S02]  /*9880*/  ISETP.GE.AND P3, PT, R199, UR4, PT ;  /* 0x00000004c7007c0c */ /* 0x000fe4000bf66270 */
[----:B------:R-:W-:Y:S02]  /*9890*/  @!P2 LEA.HI.X R13, R202, R11, R223, 0x2, P6 ;  /* 0x0000000bca0da211 */ /* 0x000fe400030f14df */
[----:B------:R-:W-:-:S02]  /*98a0*/  @!P0 LEA R24, P6, R200, R10, 0x2 ;  /* 0x0000000ac8188211 */ /* 0x000fc400078c10ff */
[-C--:B------:R-:W-:Y:S01]  /*98b0*/  @!P1 LEA.HI.X R15, R201, R11.reuse, R222, 0x2, P5 ;  /* 0x0000000bc90f9211 */ /* 0x080fe200028f14de */
[----:B------:R1:W-:Y:S01]  /*98c0*/  @!P2 ST.E.64 desc[UR40][R12.64], R88 ;  /* 0x000000580c00a985 */ /* 0x0003e2000c101b28 */
[----:B------:R-:W-:Y:S02]  /*98d0*/  ISETP.GE.AND P5, PT, R197, UR4, PT ;  /* 0x00000004c5007c0c */ /* 0x000fe4000bfa6270 */
[----:B------:R-:W-:Y:S01]  /*98e0*/  @!P0 LEA.HI.X R25, R200, R11, R221, 0x2, P6 ;  /* 0x0000000bc8198211 */ /* 0x000fe200030f14dd */
[----:B------:R3:W-:Y:S01]  /*98f0*/  @!P1 ST.E.64 desc[UR40][R14.64], R90 ;  /* 0x0000005a0e009985 */ /* 0x0007e2000c101b28 */
[----:B------:R-:W-:Y:S02]  /*9900*/  ISETP.GE.AND P2, PT, R196, UR4, PT ;  /* 0x00000004c4007c0c */ /* 0x000fe4000bf46270 */
[-C--:B0-----:R-:W-:Y:S01]  /*9910*/  @!P3 LEA R8, P6, R199, R10.reuse, 0x2 ;  /* 0x0000000ac708b211 */ /* 0x081fe200078c10ff */
[----:B------:R0:W-:Y:S01]  /*9920*/  @!P0 ST.E.64 desc[UR40][R24.64], R92 ;  /* 0x0000005c18008985 */ /* 0x0001e2000c101b28 */
[----:B------:R-:W-:-:S02]  /*9930*/  @!P4 LEA R20, P0, R198, R10, 0x2 ;  /* 0x0000000ac614c211 */ /* 0x000fc400078010ff */
[----:B------:R-:W-:Y:S02]  /*9940*/  ISETP.GE.AND P1, PT, R195, UR4, PT ;  /* 0x00000004c3007c0c */ /* 0x000fe4000bf26270 */
[-C--:B------:R-:W-:Y:S02]  /*9950*/  @!P4 LEA.HI.X R21, R198, R11.reuse, R219, 0x2, P0 ;  /* 0x0000000bc615c211 */ /* 0x080fe400000f14db */
[----:B------:R-:W-:Y:S02]  /*9960*/  @!P3 LEA.HI.X R9, R199, R11, R220, 0x2, P6 ;  /* 0x0000000bc709b211 */ /* 0x000fe400030f14dc */
[----:B------:R-:W-:Y:S02]  /*9970*/  ISETP.GE.AND P0, PT, R194, UR4, PT ;  /* 0x00000004c2007c0c */ /* 0x000fe4000bf06270 */
[----:B------:R-:W-:Y:S01]  /*9980*/  @!P5 LEA R26, P6, R197, R10, 0x2 ;  /* 0x0000000ac51ad211 */ /* 0x000fe200078c10ff */
[----:B------:R4:W-:Y:S01]  /*9990*/  @!P3 ST.E.64 desc[UR40][R8.64], R40 ;  /* 0x000000280800b985 */ /* 0x0009e2000c101b28 */
[----:B------:R-:W-:-:S02]  /*99a0*/  ISETP.GE.AND P3, PT, R193, UR4, PT ;  /* 0x00000004c1007c0c */ /* 0x000fc4000bf66270 */
[----:B------:R-:W-:Y:S01]  /*99b0*/  @!P5 LEA.HI.X R27, R197, R11, R218, 0x2, P6 ;  /* 0x0000000bc51bd211 */ /* 0x000fe200030f14da */
[----:B------:R5:W-:Y:S01]  /*99c0*/  @!P4 ST.E.64 desc[UR40][R20.64], R44 ;  /* 0x0000002c1400c985 */ /* 0x000be2000c101b28 */
[----:B-1----:R-:W-:-:S03]  /*99d0*/  @!P2 LEA R12, P4, R196, R10, 0x2 ;  /* 0x0000000ac40ca211 */ /* 0x002fc600078810ff */
[----:B------:R-:W-:Y:S01]  /*99e0*/  @!P5 ST.E.64 desc[UR40][R26.64], R48 ;  /* 0x000000301a00d985 */ /* 0x000fe2000c101b28 */
[CC--:B---3--:R-:W-:Y:S02]  /*99f0*/  @!P1 LEA R14, P5, R195.reuse, R10.reuse, 0x2 ;  /* 0x0000000ac30e9211 */ /* 0x0c8fe400078a10ff */
[-C--:B------:R-:W-:Y:S02]  /*9a00*/  @!P2 LEA.HI.X R13, R196, R11.reuse, R217, 0x2, P4 ;  /* 0x0000000bc40da211 */ /* 0x080fe400020f14d9 */
[----:B0-----:R-:W-:Y:S02]  /*9a10*/  @!P0 LEA R24, P6, R194, R10, 0x2 ;  /* 0x0000000ac2188211 */ /* 0x001fe400078c10ff */
[----:B------:R-:W-:Y:S01]  /*9a20*/  ISETP.GE.AND P4, PT, R192, UR4, PT ;  /* 0x00000004c0007c0c */ /* 0x000fe2000bf86270 */
[----:B------:R0:W-:Y:S01]  /*9a30*/  @!P2 ST.E.64 desc[UR40][R12.64], R52 ;  /* 0x000000340c00a985 */ /* 0x0001e2000c101b28 */
[-C--:B------:R-:W-:Y:S02]  /*9a40*/  @!P1 LEA.HI.X R15, R195, R11.reuse, R216, 0x2, P5 ;  /* 0x0000000bc30f9211 */ /* 0x080fe400028f14d8 */
[----:B------:R-:W-:-:S02]  /*9a50*/  @!P0 LEA.HI.X R25, R194, R11, R215, 0x2, P6 ;  /* 0x0000000bc2198211 */ /* 0x000fc400030f14d7 */
[----:B------:R-:W-:Y:S01]  /*9a60*/  ISETP.GE.AND P2, PT, R191, UR4, PT ;  /* 0x00000004bf007c0c */ /* 0x000fe2000bf46270 */
[----:B------:R1:W-:Y:S01]  /*9a70*/  @!P1 ST.E.64 desc[UR40][R14.64], R56 ;  /* 0x000000380e009985 */ /* 0x0003e2000c101b28 */
[----:B----4-:R-:W-:Y:S02]  /*9a80*/  @!P3 LEA R8, P5, R193, R10, 0x2 ;  /* 0x0000000ac108b211 */ /* 0x010fe400078a10ff */
[----:B------:R-:W-:Y:S01]  /*9a90*/  ISETP.GE.AND P1, PT, R190, UR4, PT ;  /* 0x00000004be007c0c */ /* 0x000fe2000bf26270 */
[----:B------:R3:W-:Y:S01]  /*9aa0*/  @!P0 ST.E.64 desc[UR40][R24.64], R60 ;  /* 0x0000003c18008985 */ /* 0x0007e2000c101b28 */
[----:B------:R-:W-:Y:S02]  /*9ab0*/  ISETP.GE.AND P0, PT, R189, UR4, PT ;  /* 0x00000004bd007c0c */ /* 0x000fe4000bf06270 */
[----:B------:R-:W-:Y:S02]  /*9ac0*/  @!P3 LEA.HI.X R9, R193, R11, R214, 0x2, P5 ;  /* 0x0000000bc109b211 */ /* 0x000fe400028f14d6 */
[----:B------:R-:W-:-:S02]  /*9ad0*/  ISETP.GE.AND P5, PT, R188, UR4, PT ;  /* 0x00000004bc007c0c */ /* 0x000fc4000bfa6270 */
[CC--:B-----5:R-:W-:Y:S01]  /*9ae0*/  @!P4 LEA R20, P6, R192.reuse, R10.reuse, 0x2 ;  /* 0x0000000ac014c211 */ /* 0x0e0fe200078c10ff */
[----:B------:R4:W-:Y:S01]  /*9af0*/  @!P3 ST.E.64 desc[UR40][R8.64], R64 ;  /* 0x000000400800b985 */ /* 0x0009e2000c101b28 */
[CC--:B0-----:R-:W-:Y:S02]  /*9b00*/  @!P2 LEA R12, P3, R191.reuse, R10.reuse, 0x2 ;  /* 0x0000000abf0ca211 */ /* 0x0c1fe400078610ff */
[-C--:B------:R-:W-:Y:S02]  /*9b10*/  @!P4 LEA.HI.X R21, R192, R11.reuse, R213, 0x2, P6 ;  /* 0x0000000bc015c211 */ /* 0x080fe400030f14d5 */
[-C--:B-1----:R-:W-:Y:S02]  /*9b20*/  @!P1 LEA R14, P6, R190, R10.reuse, 0x2 ;  /* 0x0000000abe0e9211 */ /* 0x082fe400078c10ff */
[----:B------:R-:W-:Y:S01]  /*9b30*/  @!P2 LEA.HI.X R13, R191, R11, R212, 0x2, P3 ;  /* 0x0000000bbf0da211 */ /* 0x000fe200018f14d4 */
[----:B------:R4:W-:Y:S01]  /*9b40*/  @!P4 ST.E.64 desc[UR40][R20.64], R68 ;  /* 0x000000441400c985 */ /* 0x0009e2000c101b28 */
[----:B---3--:R-:W-:-:S02]  /*9b50*/  @!P0 LEA R24, P4, R189, R10, 0x2 ;  /* 0x0000000abd188211 */ /* 0x008fc400078810ff */
[----:B------:R-:W-:Y:S01]  /*9b60*/  @!P5 LEA R10, P3, R188, R10, 0x2 ;  /* 0x0000000abc0ad211 */ /* 0x000fe200078610ff */
[----:B------:R4:W-:Y:S01]  /*9b70*/  @!P2 ST.E.64 desc[UR40][R12.64], R72 ;  /* 0x000000480c00a985 */ /* 0x0009e2000c101b28 */
[-C--:B------:R-:W-:Y:S02]  /*9b80*/  @!P1 LEA.HI.X R15, R190, R11.reuse, R211, 0x2, P6 ;  /* 0x0000000bbe0f9211 */ /* 0x080fe400030f14d3 */
[-C--:B------:R-:W-:Y:S02]  /*9b90*/  @!P0 LEA.HI.X R25, R189, R11.reuse, R210, 0x2, P4 ;  /* 0x0000000bbd198211 */ /* 0x080fe400020f14d2 */
[----:B------:R-:W-:Y:S01]  /*9ba0*/  @!P5 LEA.HI.X R11, R188, R11, R209, 0x2, P3 ;  /* 0x0000000bbc0bd211 */ /* 0x000fe200018f14d1 */
[----:B------:R4:W-:Y:S04]  /*9bb0*/  @!P1 ST.E.64 desc[UR40][R14.64], R76 ;  /* 0x0000004c0e009985 */ /* 0x0009e8000c101b28 */
[----:B------:R4:W-:Y:S04]  /*9bc0*/  @!P0 ST.E.64 desc[UR40][R24.64], R80 ;  /* 0x0000005018008985 */ /* 0x0009e8000c101b28 */
[----:B------:R4:W-:Y:S02]  /*9bd0*/  @!P5 ST.E.64 desc[UR40][R10.64], R84 ;  /* 0x000000540a00d985 */ /* 0x0009e4000c101b28 */
.L_x_209:
[----:B------:R-:W-:Y:S05]  /*9be0*/  BSYNC B1 ;  /* 0x0000000000017941 */ /* 0x000fea0003800000 */
.L_x_208:
[----:B------:R-:W-:Y:S01]  /*9bf0*/  ISETP.GE.AND P0, PT, R29, R4, PT ;  /* 0x000000041d00720c */ /* 0x000fe20003f06270 */
[----:B-1--4-:R1:W3:Y:S04]  /*9c00*/  SHFL.IDX PT, R11, R3, 0x1, 0x1c1f ;  /* 0x003c1f00030b7f89 */ /* 0x0122e800000e0000 */
[----:B0-----:R1:W0:Y:S08]  /*9c10*/  SHFL.IDX PT, R10, R0, 0x1, 0x1c1f ;  /* 0x003c1f00000a7f89 */ /* 0x00123000000e0000 */
[----:B-1----:R-:W-:Y:S05]  /*9c20*/  @P0 BRA `(.L_x_207) ;  /* 0x0000000c00e40947 */ /* 0x002fea0003800000 */
[----:B------:R-:W-:Y:S02]  /*9c30*/  ULDC UR4, c[0x0][0xac8] ;  /* 0x0002b20000047ab9 */ /* 0x000fe40000000800 */
[----:B------:R-:W-:Y:S02]  /*9c40*/  ISETP.GE.AND P1, PT, R202, UR4, PT ;  /* 0x00000004ca007c0c */ /* 0x000fe4000bf26270 */
[----:B------:R-:W-:Y:S02]  /*9c50*/  ISETP.GE.AND P0, PT, R201, UR4, PT ;  /* 0x00000004c9007c0c */ /* 0x000fe4000bf06270 */
[----:B------:R-:W-:Y:S02]  /*9c60*/  ISETP.GE.AND P2, PT, R205, UR4, PT ;  /* 0x00000004cd007c0c */ /* 0x000fe4000bf46270 */
[----:B------:R-:W-:Y:S02]  /*9c70*/  ISETP.GE.AND P4, PT, R199, UR4, PT ;  /* 0x00000004c7007c0c */ /* 0x000fe4000bf86270 */
[----:B------:R-:W-:-:S05]  /*9c80*/  ISETP.GE.AND P3, PT, R200, UR4, PT ;  /* 0x00000004c8007c0c */ /* 0x000fca000bf66270 */
[CC--:B0-----:R-:W-:Y:S02]  /*9c90*/  @!P1 LEA R12, P5, R202.reuse, R10.reuse, 0x2 ;  /* 0x0000000aca0c9211 */ /* 0x0c1fe400078a10ff */
[-C--:B------:R-:W-:Y:S02]  /*9ca0*/  @!P0 LEA R14, P6, R201, R10.reuse, 0x2 ;  /* 0x0000000ac90e8211 */ /* 0x080fe400078c10ff */
[-C--:B---3--:R-:W-:Y:S01]  /*9cb0*/  @!P1 LEA.HI.X R13, R202, R11.reuse, R223, 0x2, P5 ;  /* 0x0000000bca0d9211 */ /* 0x088fe200028f14df */
[----:B------:R-:W-:Y:S01]  /*9cc0*/  @!P2 IMAD.WIDE R8, R205, 0x4, R10 ;  /* 0x00000004cd08a825 */ /* 0x000fe200078e020a */
[----:B------:R-:W-:Y:S02]  /*9cd0*/  ISETP.GE.AND P5, PT, R198, UR4, PT ;  /* 0x00000004c6007c0c */ /* 0x000fe4000bfa6270 */
[----:B------:R-:W-:Y:S02]  /*9ce0*/  @!P0 LEA.HI.X R15, R201, R11, R222, 0x2, P6 ;  /* 0x0000000bc90f8211 */ /* 0x000fe400030f14de */
[----:B------:R0:W-:Y:S01]  /*9cf0*/  @!P2 ST.E.64 desc[UR40][R8.64], R96 ;  /* 0x000000600800a985 */ /* 0x0001e2000c101b28 */
[----:B------:R-:W-:-:S02]  /*9d00*/  @!P4 LEA R24, P2, R199, R10, 0x2 ;  /* 0x0000000ac718c211 */ /* 0x000fc400078410ff */
[----:B------:R-:W-:Y:S01]  /*9d10*/  @!P3 LEA R20, P6, R200, R10, 0x2 ;  /* 0x0000000ac814b211 */ /* 0x000fe200078c10ff */
[----:B------:R-:W-:Y:S01]  /*9d20*/  @!P1 ST.E.64 desc[UR40][R12.64], R98 ;  /* 0x000000620c009985 */ /* 0x000fe2000c101b28 */
[----:B------:R-:W-:Y:S02]  /*9d30*/  ISETP.GE.AND P1, PT, R196, UR4, PT ;  /* 0x00000004c4007c0c */ /* 0x000fe4000bf26270 */
[-C--:B------:R-:W-:Y:S01]  /*9d40*/  @!P4 LEA.HI.X R25, R199, R11.reuse, R220, 0x2, P2 ;  /* 0x0000000bc719c211 */ /* 0x080fe200010f14dc */
[----:B------:R1:W-:Y:S01]  /*9d50*/  @!P0 ST.E.64 desc[UR40][R14.64], R100 ;  /* 0x000000640e008985 */ /* 0x0003e2000c101b28 */
[----:B------:R-:W-:Y:S02]  /*9d60*/  ISETP.GE.AND P0, PT, R197, UR4, PT ;  /* 0x00000004c5007c0c */ /* 0x000fe4000bf06270 */
[----:B------:R-:W-:Y:S02]  /*9d70*/  ISETP.GE.AND P2, PT, R195, UR4, PT ;  /* 0x00000004c3007c0c */ /* 0x000fe4000bf46270 */
[----:B------:R-:W-:-:S02]  /*9d80*/  @!P3 LEA.HI.X R21, R200, R11, R221, 0x2, P6 ;  /* 0x0000000bc815b211 */ /* 0x000fc400030f14dd */
[----:B------:R-:W-:-:S03]  /*9d90*/  @!P5 LEA R26, P6, R198, R10, 0x2 ;  /* 0x0000000ac61ad211 */ /* 0x000fc600078c10ff */
[----:B------:R3:W-:Y:S01]  /*9da0*/  @!P3 ST.E.64 desc[UR40][R20.64], R102 ;  /* 0x000000661400b985 */ /* 0x0007e2000c101b28 */
[-C--:B------:R-:W-:Y:S02]  /*9db0*/  @!P5 LEA.HI.X R27, R198, R11.reuse, R219, 0x2, P6 ;  /* 0x0000000bc61bd211 */ /* 0x080fe400030f14db */
[----:B------:R-:W-:Y:S01]  /*9dc0*/  ISETP.GE.AND P3, PT, R194, UR4, PT ;  /* 0x00000004c2007c0c */ /* 0x000fe2000bf66270 */
[----:B------:R4:W-:Y:S01]  /*9dd0*/  @!P4 ST.E.64 desc[UR40][R24.64], R42 ;  /* 0x0000002a1800c985 */ /* 0x0009e2000c101b28 */
[-C--:B0-----:R-:W-:Y:S02]  /*9de0*/  @!P0 LEA R8, P4, R197, R10.reuse, 0x2 ;  /* 0x0000000ac5088211 */ /* 0x081fe400078810ff */
[-C--:B-1----:R-:W-:Y:S01]  /*9df0*/  @!P2 LEA R14, P6, R195, R10.reuse, 0x2 ;  /* 0x0000000ac30ea211 */ /* 0x082fe200078c10ff */
[----:B------:R-:W-:Y:S01]  /*9e00*/  @!P5 ST.E.64 desc[UR40][R26.64], R46 ;  /* 0x0000002e1a00d985 */ /* 0x000fe2000c101b28 */
[----:B------:R-:W-:Y:S02]  /*9e10*/  @!P1 LEA R12, P5, R196, R10, 0x2 ;  /* 0x0000000ac40c9211 */ /* 0x000fe400078a10ff */
[----:B------:R-:W-:-:S02]  /*9e20*/  @!P0 LEA.HI.X R9, R197, R11, R218, 0x2, P4 ;  /* 0x0000000bc5098211 */ /* 0x000fc400020f14da */
[-C--:B------:R-:W-:Y:S02]  /*9e30*/  @!P1 LEA.HI.X R13, R196, R11.reuse, R217, 0x2, P5 ;  /* 0x0000000bc40d9211 */ /* 0x080fe400028f14d9 */
[----:B------:R-:W-:Y:S01]  /*9e40*/  ISETP.GE.AND P4, PT, R193, UR4, PT ;  /* 0x00000004c1007c0c */ /* 0x000fe2000bf86270 */
[----:B------:R-:W-:Y:S01]  /*9e50*/  @!P0 ST.E.64 desc[UR40][R8.64], R50 ;  /* 0x0000003208008985 */ /* 0x000fe2000c101b28 */
[----:B------:R-:W-:Y:S02]  /*9e60*/  @!P2 LEA.HI.X R15, R195, R11, R216, 0x2, P6 ;  /* 0x0000000bc30fa211 */ /* 0x000fe400030f14d8 */
[----:B---3--:R-:W-:Y:S01]  /*9e70*/  @!P3 LEA R20, P5, R194, R10, 0x2 ;  /* 0x0000000ac214b211 */ /* 0x008fe200078a10ff */
[----:B------:R0:W-:Y:S01]  /*9e80*/  @!P1 ST.E.64 desc[UR40][R12.64], R54 ;  /* 0x000000360c009985 */ /* 0x0001e2000c101b28 */
[----:B------:R-:W-:Y:S02]  /*9e90*/  ISETP.GE.AND P1, PT, R191, UR4, PT ;  /* 0x00000004bf007c0c */ /* 0x000fe4000bf26270 */
[----:B------:R-:W-:Y:S01]  /*9ea0*/  ISETP.GE.AND P0, PT, R190, UR4, PT ;  /* 0x00000004be007c0c */ /* 0x000fe2000bf06270 */
[----:B------:R1:W-:Y:S01]  /*9eb0*/  @!P2 ST.E.64 desc[UR40][R14.64], R58 ;  /* 0x0000003a0e00a985 */ /* 0x0003e2000c101b28 */
[----:B------:R-:W-:-:S02]  /*9ec0*/  ISETP.GE.AND P2, PT, R192, UR4, PT ;  /* 0x00000004c0007c0c */ /* 0x000fc4000bf46270 */
[-C--:B------:R-:W-:Y:S02]  /*9ed0*/  @!P3 LEA.HI.X R21, R194, R11.reuse, R215, 0x2, P5 ;  /* 0x0000000bc215b211 */ /* 0x080fe400028f14d7 */
[----:B------:R-:W-:Y:S02]  /*9ee0*/  ISETP.GE.AND P5, PT, R189, UR4, PT ;  /* 0x00000004bd007c0c */ /* 0x000fe4000bfa6270 */
[CC--:B----4-:R-:W-:Y:S01]  /*9ef0*/  @!P4 LEA R24, P6, R193.reuse, R10.reuse, 0x2 ;  /* 0x0000000ac118c211 */ /* 0x0d0fe200078c10ff */
[----:B------:R4:W-:Y:S03]  /*9f00*/  @!P3 ST.E.64 desc[UR40][R20.64], R62 ;  /* 0x0000003e1400b985 */ /* 0x0009e6000c101b28 */
[----:B------:R-:W-:Y:S02]  /*9f10*/  @!P4 LEA.HI.X R25, R193, R11, R214, 0x2, P6 ;  /* 0x0000000bc119c211 */ /* 0x000fe400030f14d6 */
[----:B0-----:R-:W-:-:S02]  /*9f20*/  @!P1 LEA R12, P6, R191, R10, 0x2 ;  /* 0x0000000abf0c9211 */ /* 0x001fc400078c10ff */
[-C--:B------:R-:W-:Y:S01]  /*9f30*/  @!P2 LEA R8, P3, R192, R10.reuse, 0x2 ;  /* 0x0000000ac008a211 */ /* 0x080fe200078610ff */
[----:B------:R4:W-:Y:S01]  /*9f40*/  @!P4 ST.E.64 desc[UR40][R24.64], R66 ;  /* 0x000000421800c985 */ /* 0x0009e2000c101b28 */
[-C--:B-1----:R-:W-:Y:S02]  /*9f50*/  @!P0 LEA R14, P4, R190, R10.reuse, 0x2 ;  /* 0x0000000abe0e8211 */ /* 0x082fe400078810ff */
[-C--:B------:R-:W-:Y:S02]  /*9f60*/  @!P2 LEA.HI.X R9, R192, R11.reuse, R213, 0x2, P3 ;  /* 0x0000000bc009a211 */ /* 0x080fe400018f14d5 */
[----:B------:R-:W-:Y:S02]  /*9f70*/  @!P5 LEA R26, P3, R189, R10, 0x2 ;  /* 0x0000000abd1ad211 */ /* 0x000fe400078610ff */
[-C--:B------:R-:W-:Y:S01]  /*9f80*/  @!P1 LEA.HI.X R13, R191, R11.reuse, R212, 0x2, P6 ;  /* 0x0000000bbf0d9211 */ /* 0x080fe200030f14d4 */
[----:B------:R4:W-:Y:S01]  /*9f90*/  @!P2 ST.E.64 desc[UR40][R8.64], R70 ;  /* 0x000000460800a985 */ /* 0x0009e2000c101b28 */
[----:B------:R-:W-:-:S02]  /*9fa0*/  @!P0 LEA.HI.X R15, R190, R11, R211, 0x2, P4 ;  /* 0x0000000bbe0f8211 */ /* 0x000fc400020f14d3 */
[----:B------:R-:W-:Y:S01]  /*9fb0*/  @!P5 LEA.HI.X R27, R189, R11, R210, 0x2, P3 ;  /* 0x0000000bbd1bd211 */ /* 0x000fe200018f14d2 */
[----:B------:R4:W-:Y:S04]  /*9fc0*/  @!P1 ST.E.64 desc[UR40][R12.64], R74 ;  /* 0x0000004a0c009985 */ /* 0x0009e8000c101b28 */
[----:B------:R4:W-:Y:S01]  /*9fd0*/  @!P0 ST.E.64 desc[UR40][R14.64], R78 ;  /* 0x0000004e0e008985 */ /* 0x0009e2000c101b28 */
[----:B------:R-:W-:-:S03]  /*9fe0*/  ISETP.GE.AND P0, PT, R188, UR4, PT ;  /* 0x00000004bc007c0c */ /* 0x000fc6000bf06270 */
[----:B------:R4:W-:Y:S10]  /*9ff0*/  @!P5 ST.E.64 desc[UR40][R26.64], R82 ;  /* 0x000000521a00d985 */ /* 0x0009f4000c101b28 */
[----:B------:R-:W-:Y:S05]  /*a000*/  @P0 BRA `(.L_x_207) ;  /* 0x0000000800ec0947 */ /* 0x000fea0003800000 */
[----:B----4-:R-:W-:-:S04]  /*a010*/  LEA R8, P0, R188, R10, 0x2 ;  /* 0x0000000abc087211 */ /* 0x010fc800078010ff */
[----:B------:R-:W-:-:S05]  /*a020*/  LEA.HI.X R9, R188, R11, R209, 0x2, P0 ;  /* 0x0000000bbc097211 */ /* 0x000fca00000f14d1 */
[----:B------:R1:W-:Y:S01]  /*a030*/  ST.E.64 desc[UR40][R8.64], R86 ;  /* 0x0000005608007985 */ /* 0x0003e2000c101b28 */
[----:B------:R-:W-:Y:S05]  /*a040*/  BRA `(.L_x_207) ;  /* 0x0000000800dc7947 */ /* 0x000fea0003800000 */
.L_x_198:
[----:B------:R-:W2:Y:S01]  /*a050*/  LDC.64 R10, c[0x0][0xc00] ;  /* 0x00030000ff0a7b82 */ /* 0x000ea20000000a00 */
[----:B------:R-:W-:Y:S01]  /*a060*/  ULDC.64 UR4, c[0x0][0xc08] ;  /* 0x0003020000047ab9 */ /* 0x000fe20000000a00 */
[----:B------:R-:W-:Y:S01]  /*a070*/  IMAD.MOV.U32 R3, RZ, RZ, RZ ;  /* 0x000000ffff037224 */ /* 0x000fe200078e00ff */
[----:B------:R-:W-:-:S04]  /*a080*/  ISETP.NE.U32.AND P0, PT, RZ, UR4, PT ;  /* 0x00000004ff007c0c */ /* 0x000fc8000bf05070 */
[----:B------:R-:W-:Y:S01]  /*a090*/  ISETP.NE.AND.EX P1, PT, RZ, UR5, PT, P0 ;  /* 0x00000005ff007c0c */ /* 0x000fe2000bf25300 */
[----:B------:R-:W3:Y:S01]  /*a0a0*/  LDC.64 R8, c[0x0][0xc00] ;  /* 0x00030000ff087b82 */ /* 0x000ee20000000a00 */
[----:B--2---:R-:W-:-:S04]  /*a0b0*/  ISETP.NE.U32.AND P0, PT, R10, RZ, PT ;  /* 0x000000ff0a00720c */ /* 0x004fc80003f05070 */
[----:B------:R-:W-:-:S07]  /*a0c0*/  ISETP.NE.AND.EX P0, PT, R11, RZ, PT, P0 ;  /* 0x000000ff0b00720c */ /* 0x000fce0003f05300 */
[----:B------:R-:W2:Y:S01]  /*a0d0*/  @P1 LDC.64 R10, c[0x0][0xc08] ;  /* 0x00030200ff0a1b82 */ /* 0x000ea20000000a00 */
[----:B------:R-:W-:Y:S01]  /*a0e0*/  ULDC UR4, c[0x0][0xa88] ;  /* 0x0002a20000047ab9 */ /* 0x000fe20000000800 */
[----:B---3--:R-:W-:-:S04]  /*a0f0*/  IMAD.WIDE R12, R23, 0x4, R8 ;  /* 0x00000004170c7825 */ /* 0x008fc800078e0208 */
[----:B------:R-:W-:Y:S01]  /*a100*/  IMAD.U32 R0, RZ, RZ, UR4 ;  /* 0x00000004ff007e24 */ /* 0x000fe2000f8e00ff */
[----:B------:R3:W5:Y:S01]  /*a110*/  @P0 LDG.E R3, desc[UR40][R12.64] ;  /* 0x000000280c030981 */ /* 0x000762000c1e1900 */
[----:B--2---:R-:W-:-:S05]  /*a120*/  @P1 IMAD.WIDE R8, R23, 0x4, R10 ;  /* 0x0000000417081825 */ /* 0x004fca00078e020a */
[----:B------:R3:W5:Y:S01]  /*a130*/  @P1 LDG.E R0, desc[UR40][R8.64] ;  /* 0x0000002808001981 */ /* 0x000762000c1e1900 */
[----:B------:R-:W-:Y:S02]  /*a140*/  ISETP.NE.AND P2, PT, R186, RZ, PT ;  /* 0x000000ffba00720c */ /* 0x000fe40003f45270 */
[----:B------:R-:W-:-:S11]  /*a150*/  ISETP.GT.AND P3, PT, R230, 0x7f, PT ;  /* 0x0000007fe600780c */ /* 0x000fd60003f64270 */
[----:B------:R-:W2:Y:S02]  /*a160*/  @!P2 LDC R186, c[0x0][0xad4] ;  /* 0x0002b500ffbaab82 */ /* 0x000ea40000000800 */
[----:B--2---:R-:W-:Y:S01]  /*a170*/  ISETP.GT.AND P2, PT, R186, 0x1, PT ;  /* 0x00000001ba00780c */ /* 0x004fe20003f44270 */
[----:B---3--:R-:W-:-:S12]  /*a180*/  @P1 BRA `(.L_x_210) ;  /* 0x0000000000101947 */ /* 0x008fd80003800000 */
[----:B------:R-:W-:Y:S05]  /*a190*/  @!P0 BRA `(.L_x_210) ;  /* 0x00000000000c8947 */ /* 0x000fea0003800000 */
[----:B------:R-:W2:Y:S04]  /*a1a0*/  LDG.E R9, desc[UR40][R12.64] ;  /* 0x000000280c097981 */ /* 0x000ea8000c1e1900 */
[----:B-----5:R-:W2:Y:S02]  /*a1b0*/  LDG.E R0, desc[UR40][R12.64+0x4] ;  /* 0x000004280c007981 */ /* 0x020ea4000c1e1900 */
[----:B--2---:R-:W-:-:S07]  /*a1c0*/  IMAD.IADD R0, R0, 0x1, -R9 ;  /* 0x0000000100007824 */ /* 0x004fce00078e0a09 */
.L_x_210:
[----:B------:R-:W-:Y:S01]  /*a1d0*/  BSSY B1, `(.L_x_211) ;  /* 0x0000037000017945 */ /* 0x000fe20003800000 */
[----:B------:R-:W-:Y:S02]  /*a1e0*/  SEL R27, R23, RZ, !P0 ;  /* 0x000000ff171b7207 */ /* 0x000fe40004000000 */
[----:B------:R-:W-:Y:S02]  /*a1f0*/  SEL R204, R204, RZ, !P0 ;  /* 0x000000ffcccc7207 */ /* 0x000fe40004000000 */
[----:B-----5:R-:W-:Y:S01]  /*a200*/  SHF.R.S32.HI R24, RZ, 0x1f, R3 ;  /* 0x0000001fff187819 */ /* 0x020fe20000011403 */
[----:B------:R-:W-:Y:S06]  /*a210*/  @P3 BRA `(.L_x_212) ;  /* 0x0000000000c83947 */ /* 0x000fec0003800000 */
[----:B-1----:R-:W1:Y:S01]  /*a220*/  S2R R4, SR_TID.X ;  /* 0x0000000000047919 */ /* 0x002e620000002100 */
[----:B------:R-:W2:Y:S02]  /*a230*/  LDC R33, c[0x0][0xbe8] ;  /* 0x0002fa00ff217b82 */ /* 0x000ea40000000800 */
[----:B--2---:R-:W-:Y:S02]  /*a240*/  IMAD R8, R0, R33, RZ ;  /* 0x0000002100087224 */ /* 0x004fe400078e02ff */
[----:B-1----:R-:W-:-:S04]  /*a250*/  IMAD R4, R187, 0x80, R4 ;  /* 0x00000080bb047824 */ /* 0x002fc800078e0204 */
[----:B------:R-:W-:-:S05]  /*a260*/  VIADD R29, R4, 0xffffff80 ;  /* 0xffffff80041d7836 */ /* 0x000fca0000000000 */
[----:B------:R-:W-:-:S13]  /*a270*/  ISETP.GE.AND P0, PT, R29, R8, PT ;  /* 0x000000081d00720c */ /* 0x000fda0003f06270 */
[----:B------:R-:W-:Y:S05]  /*a280*/  @P0 BRA `(.L_x_212) ;  /* 0x0000000000ac0947 */ /* 0x000fea0003800000 */
[----:B------:R-:W-:Y:S01]  /*a290*/  ISETP.NE.AND P1, PT, R33, 0x1, PT ;  /* 0x000000012100780c */ /* 0x000fe20003f25270 */
[----:B------:R-:W-:Y:S01]  /*a2a0*/  IMAD.MOV.U32 R23, RZ, RZ, 0x9b8 ;  /* 0x000009b8ff177424 */ /* 0x000fe200078e00ff */
[----:B------:R-:W-:Y:S01]  /*a2b0*/  ISETP.GT.AND P0, PT, R186, 0x1, PT ;  /* 0x00000001ba00780c */ /* 0x000fe20003f04270 */
[----:B------:R-:W1:Y:S01]  /*a2c0*/  LDC.64 R30, c[0x0][0xba8] ;  /* 0x0002ea00ff1e7b82 */ /* 0x000e620000000a00 */
[----:B0-----:R-:W-:Y:S02]  /*a2d0*/  IMAD.MOV.U32 R17, RZ, RZ, R29 ;  /* 0x000000ffff117224 */ /* 0x001fe400078e001d */
[----:B------:R-:W-:Y:S02]  /*a2e0*/  SEL R23, R23, 0x978, P0 ;  /* 0x0000097817177807 */ /* 0x000fe40000000000 */
[----:B------:R-:W-:-:S03]  /*a2f0*/  SEL R203, R203, RZ, P0 ;  /* 0x000000ffcbcb7207 */ /* 0x000fc60000000000 */
[----:B------:R-:W0:Y:S08]  /*a300*/  LDC.64 R10, c[0x0][R23+0x220] ;  /* 0x00008800170a7b82 */ /* 0x000e300000000a00 */
[----:B------:R-:W2:Y:S08]  /*a310*/  @P1 LDC R4, c[0x0][0xbec] ;  /* 0x0002fb00ff041b82 */ /* 0x000eb00000000800 */
[----:B------:R-:W3:Y:S08]  /*a320*/  LDC.64 R8, c[0x0][R23+0x218] ;  /* 0x0000860017087b82 */ /* 0x000ef00000000a00 */
[----:B------:R-:W4:Y:S01]  /*a330*/  @P1 LDC R35, c[0x0][0xbf0] ;  /* 0x0002fc00ff231b82 */ /* 0x000f220000000800 */
[----:B0-----:R-:W-:-:S02]  /*a340*/  IMAD R11, R11, R27, RZ ;  /* 0x0000001b0b0b7224 */ /* 0x001fc400078e02ff */
[----:B------:R-:W-:-:S04]  /*a350*/  IMAD.WIDE.U32 R20, R10, R27, RZ ;  /* 0x0000001b0a147225 */ /* 0x000fc800078e00ff */
[----:B------:R-:W-:Y:S01]  /*a360*/  IMAD R11, R10, R204, R11 ;  /* 0x000000cc0a0b7224 */ /* 0x000fe200078e020b */
[----:B------:R-:W0:Y:S01]  /*a370*/  LDC.64 R12, c[0x0][R23+0x228] ;  /* 0x00008a00170c7b82 */ /* 0x000e220000000a00 */
[----:B--2---:R-:W-:-:S07]  /*a380*/  @P1 IMAD.HI.U32 R4, R29, R4, RZ ;  /* 0x000000041d041227 */ /* 0x004fce00078e00ff */
[----:B------:R-:W2:Y:S01]  /*a390*/  LDC.64 R14, c[0x0][R23+0x210] ;  /* 0x00008400170e7b82 */ /* 0x000ea20000000a00 */
[-C--:B---3--:R-:W-:Y:S02]  /*a3a0*/  IMAD R25, R9, R185.reuse, RZ ;  /* 0x000000b909197224 */ /* 0x088fe400078e02ff */
[----:B------:R-:W-:-:S04]  /*a3b0*/  IMAD.WIDE.U32 R8, R8, R185, RZ ;  /* 0x000000b908087225 */ /* 0x000fc800078e00ff */
[----:B------:R-:W-:Y:S01]  /*a3c0*/  IMAD.IADD R25, R9, 0x1, R25 ;  /* 0x0000000109197824 */ /* 0x000fe200078e0219 */
[----:B----4-:R-:W-:Y:S01]  /*a3d0*/  @P1 SHF.R.U32.HI R17, RZ, R35, R4 ;  /* 0x00000023ff111219 */ /* 0x010fe20000011604 */
[----:B-1----:R-:W1:Y:S01]  /*a3e0*/  @!P0 LDC R30, c[0x0][0xb50] ;  /* 0x0002d400ff1e8b82 */ /* 0x002e620000000800 */
[----:B------:R-:W-:Y:S01]  /*a3f0*/  IADD3 R4, P1, P3, R20, R8, R3 ;  /* 0x0000000814047210 */ /* 0x000fe20007b3e003 */
[----:B------:R-:W-:Y:S01]  /*a400*/  IMAD.IADD R20, R21, 0x1, R11 ;  /* 0x0000000115147824 */ /* 0x000fe200078e020b */
[----:B------:R-:W-:Y:S01]  /*a410*/  IADD3 R10, -R17, RZ, RZ ;  /* 0x000000ff110a7210 */ /* 0x000fe20007ffe1ff */
[----:B0-----:R-:W-:-:S04]  /*a420*/  IMAD.WIDE.U32 R8, R12, R203, RZ ;  /* 0x000000cb0c087225 */ /* 0x001fc800078e00ff */
[----:B------:R-:W0:Y:S01]  /*a430*/  @!P0 LDC R31, c[0x0][0xb54] ;  /* 0x0002d500ff1f8b82 */ /* 0x000e220000000800 */
[----:B------:R-:W-:Y:S02]  /*a440*/  IMAD R13, R13, R203, RZ ;  /* 0x000000cb0d0d7224 */ /* 0x000fe400078e02ff */
[----:B------:R-:W-:Y:S01]  /*a450*/  IMAD R11, R33, R10, R29 ;  /* 0x0000000a210b7224 */ /* 0x000fe200078e021d */
[----:B------:R-:W-:Y:S01]  /*a460*/  IADD3.X R10, R20, R25, R24, P1, P3 ;  /* 0x00000019140a7210 */ /* 0x000fe20000fe6418 */
[----:B------:R-:W-:Y:S01]  /*a470*/  IMAD.IADD R13, R9, 0x1, R13 ;  /* 0x00000001090d7824 */ /* 0x000fe200078e020d */
[----:B------:R-:W-:Y:S01]  /*a480*/  IADD3 R8, P0, P1, R17, R4, R8 ;  /* 0x0000000411087210 */ /* 0x000fe2000791e008 */
[----:B--2---:R-:W-:Y:S01]  /*a490*/  IMAD R4, R15, R11, RZ ;  /* 0x0000000b0f047224 */ /* 0x004fe200078e02ff */
[----:B------:R-:W-:-:S04]  /*a4a0*/  SHF.R.S32.HI R17, RZ, 0x1f, R17 ;  /* 0x0000001fff117819 */ /* 0x000fc80000011411 */
[----:B------:R-:W-:Y:S02]  /*a4b0*/  IADD3.X R9, R17, R10, R13, P0, P1 ;  /* 0x0000000a11097210 */ /* 0x000fe400007e240d */
[----:B------:R-:W-:Y:S01]  /*a4c0*/  SHF.R.S32.HI R13, RZ, 0x1f, R11 ;  /* 0x0000001fff0d7819 */ /* 0x000fe2000001140b */
[----:B------:R-:W-:-:S04]  /*a4d0*/  IMAD.WIDE.U32 R8, R14, R11, R8 ;  /* 0x0000000b0e087225 */ /* 0x000fc800078e0008 */
[----:B------:R-:W-:Y:S01]  /*a4e0*/  IMAD R13, R14, R13, R4 ;  /* 0x0000000d0e0d7224 */ /* 0x000fe200078e0204 */
[----:B-1----:R-:W-:-:S03]  /*a4f0*/  LEA R10, P0, R8, R30, 0x2 ;  /* 0x0000001e080a7211 */ /* 0x002fc600078010ff */
[----:B------:R-:W-:Y:S02]  /*a500*/  IMAD.IADD R4, R9, 0x1, R13 ;  /* 0x0000000109047824 */ /* 0x000fe400078e020d */
[----:B------:R-:W-:-:S03]  /*a510*/  IMAD.MOV.U32 R9, RZ, RZ, -0x800000 ;  /* 0xff800000ff097424 */ /* 0x000fc600078e00ff */
[----:B0-----:R-:W-:-:S05]  /*a520*/  LEA.HI.X R11, R8, R31, R4, 0x2, P0 ;  /* 0x0000001f080b7211 */ /* 0x001fca00000f1404 */
[----:B------:R2:W-:Y:S02]  /*a530*/  STG.E desc[UR40][R10.64], R9 ;  /* 0x000000090a007986 */ /* 0x0005e4000c101928 */
.L_x_212:
[----:B------:R-:W-:Y:S05]  /*a540*/  BSYNC B1 ;  /* 0x0000000000017941 */ /* 0x000fea0003800000 */
.L_x_211:
[----:B------:R-:W-:Y:S05]  /*a550*/  @P2 BRA `(.L_x_207) ;  /* 0x0000000400982947 */ /* 0x000fea0003800000 */
[----:B------:R-:W3:Y:S01]  /*a560*/  LDC R15, c[0x0][0xbe8] ;  /* 0x0002fa00ff0f7b82 */ /* 0x000ee20000000800 */
[----:B------:R-:W-:Y:S01]  /*a570*/  ULDC.64 UR4, c[0x0][0xaa0] ;  /* 0x0002a80000047ab9 */ /* 0x000fe20000000a00 */
[----:B------:R-:W-:Y:S01]  /*a580*/  ULDC.64 UR6, c[0x0][0xaf0] ;  /* 0x0002bc0000067ab9 */ /* 0x000fe20000000a00 */
[----:B-1----:R-:W-:Y:S01]  /*a590*/  IMAD R4, R24, UR4, RZ ;  /* 0x0000000418047c24 */ /* 0x002fe2000f8e02ff */
[----:B------:R-:W-:Y:S01]  /*a5a0*/  BSSY B1, `(.L_x_213) ;  /* 0x0000037000017945 */ /* 0x000fe20003800000 */
[----:B--2---:R-:W-:-:S04]  /*a5b0*/  IMAD.WIDE.U32 R8, R3, UR4, RZ ;  /* 0x0000000403087c25 */ /* 0x004fc8000f8e00ff */
[----:B------:R-:W-:Y:S01]  /*a5c0*/  IMAD R11, R3, UR5, R4 ;  /* 0x00000005030b7c24 */ /* 0x000fe2000f8e0204 */
[----:B------:R-:W-:Y:S01]  /*a5d0*/  ULDC.64 UR4, c[0x0][0xae8] ;  /* 0x0002ba0000047ab9 */ /* 0x000fe20000000a00 */
[----:B------:R-:W-:Y:S02]  /*a5e0*/  IMAD R4, R184, 0x20, R206 ;  /* 0x00000020b8047824 */ /* 0x000fe400078e02ce */
[----:B------:R-:W-:Y:S02]  /*a5f0*/  IMAD.IADD R9, R9, 0x1, R11 ;  /* 0x0000000109097824 */ /* 0x000fe400078e020b */
[----:B------:R-:W-:Y:S02]  /*a600*/  IMAD R13, R187, 0x80, R4 ;  /* 0x00000080bb0d7824 */ /* 0x000fe400078e0204 */
[----:B------:R-:W-:-:S04]  /*a610*/  IMAD.WIDE.U32 R8, R185, UR4, R8 ;  /* 0x00000004b9087c25 */ /* 0x000fc8000f8e0008 */
[----:B------:R-:W-:Y:S02]  /*a620*/  IMAD.MOV.U32 R3, RZ, RZ, R13 ;  /* 0x000000ffff037224 */ /* 0x000fe400078e000d */
[----:B------:R-:W-:Y:S01]  /*a630*/  IMAD R9, R185, UR5, R9 ;  /* 0x00000005b9097c24 */ /* 0x000fe2000f8e0209 */
[----:B---3--:R-:W-:Y:S01]  /*a640*/  ISETP.NE.AND P0, PT, R15, 0x1, PT ;  /* 0x000000010f00780c */ /* 0x008fe20003f05270 */
[----:B------:R-:W-:Y:S01]  /*a650*/  ULDC.64 UR4, c[0x0][0xae0] ;  /* 0x0002b80000047ab9 */ /* 0x000fe20000000a00 */
[----:B------:R-:W-:-:S11]  /*a660*/  IMAD.WIDE.U32 R8, R27, UR6, R8 ;  /* 0x000000061b087c25 */ /* 0x000fd6000f8e0008 */
[----:B------:R-:W1:Y:S08]  /*a670*/  @P0 LDC R10, c[0x0][0xbec] ;  /* 0x0002fb00ff0a0b82 */ /* 0x000e700000000800 */
[----:B0-----:R-:W0:Y:S01]  /*a680*/  @P0 LDC R17, c[0x0][0xbf0] ;  /* 0x0002fc00ff110b82 */ /* 0x001e220000000800 */
[----:B-1----:R-:W-:-:S04]  /*a690*/  @P0 IMAD.HI.U32 R4, R13, R10, RZ ;  /* 0x0000000a0d040227 */ /* 0x002fc800078e00ff */
[----:B------:R-:W-:Y:S01]  /*a6a0*/  IMAD R10, R204, UR6, RZ ;  /* 0x00000006cc0a7c24 */ /* 0x000fe2000f8e02ff */
[----:B0-----:R-:W-:-:S03]  /*a6b0*/  @P0 SHF.R.U32.HI R3, RZ, R17, R4 ;  /* 0x00000011ff030219 */ /* 0x001fc60000011604 */
[----:B------:R-:W-:Y:S01]  /*a6c0*/  IMAD R11, R27, UR7, R10 ;  /* 0x000000071b0b7c24 */ /* 0x000fe2000f8e020a */
[--C-:B------:R-:W-:Y:S01]  /*a6d0*/  SHF.R.S32.HI R4, RZ, 0x1f, R3.reuse ;  /* 0x0000001fff047819 */ /* 0x100fe20000011403 */
[----:B------:R-:W-:Y:S02]  /*a6e0*/  IMAD.MOV R10, RZ, RZ, -R3 ;  /* 0x000000ffff0a7224 */ /* 0x000fe400078e0a03 */
[----:B------:R-:W-:Y:S02]  /*a6f0*/  IMAD.IADD R9, R9, 0x1, R11 ;  /* 0x0000000109097824 */ /* 0x000fe400078e020b */
[----:B------:R-:W-:Y:S02]  /*a700*/  IMAD R4, R4, UR4, RZ ;  /* 0x0000000404047c24 */ /* 0x000fe4000f8e02ff */
[----:B------:R-:W-:Y:S02]  /*a710*/  IMAD R11, R15, R10, R13 ;  /* 0x0000000a0f0b7224 */ /* 0x000fe400078e020d */
[----:B------:R-:W-:-:S02]  /*a720*/  IMAD R13, R3, UR5, R4 ;  /* 0x00000005030d7c24 */ /* 0x000fc4000f8e0204 */
[----:B------:R-:W-:Y:S01]  /*a730*/  IMAD.WIDE.U32 R8, R3, UR4, R8 ;  /* 0x0000000403087c25 */ /* 0x000fe2000f8e0008 */
[----:B------:R-:W-:Y:S01]  /*a740*/  SHF.R.S32.HI R3, RZ, 0x1f, R11 ;  /* 0x0000001fff037819 */ /* 0x000fe2000001140b */
[----:B------:R-:W-:Y:S02]  /*a750*/  ULDC.64 UR4, c[0x0][0xad8] ;  /* 0x0002b60000047ab9 */ /* 0x000fe40000000a00 */
[----:B------:R-:W-:Y:S02]  /*a760*/  IMAD.IADD R9, R9, 0x1, R13 ;  /* 0x0000000109097824 */ /* 0x000fe400078e020d */
[----:B------:R-:W-:Y:S02]  /*a770*/  IMAD R4, R3, UR4, RZ ;  /* 0x0000000403047c24 */ /* 0x000fe4000f8e02ff */
[----:B------:R-:W-:Y:S02]  /*a780*/  IMAD R10, R187, 0x80, R206 ;  /* 0x00000080bb0a7824 */ /* 0x000fe400078e02ce */
[----:B------:R-:W-:-:S02]  /*a790*/  IMAD R15, R0, R15, RZ ;  /* 0x0000000f000f7224 */ /* 0x000fc400078e02ff */
[C---:B------:R-:W-:Y:S02]  /*a7a0*/  IMAD R3, R11.reuse, UR5, R4 ;  /* 0x000000050b037c24 */ /* 0x040fe4000f8e0204 */
[----:B------:R-:W-:Y:S01]  /*a7b0*/  IMAD.WIDE.U32 R8, R11, UR4, R8 ;  /* 0x000000040b087c25 */ /* 0x000fe2000f8e0008 */
[----:B------:R-:W-:Y:S01]  /*a7c0*/  ISETP.GE.AND P2, PT, R10, R15, PT ;  /* 0x0000000f0a00720c */ /* 0x000fe20003f46270 */
[----:B------:R-:W-:Y:S02]  /*a7d0*/  ULDC.64 UR4, c[0x0][0xa80] ;  /* 0x0002a00000047ab9 */ /* 0x000fe40000000a00 */
[----:B------:R-:W-:Y:S01]  /*a7e0*/  IMAD.IADD R3, R9, 0x1, R3 ;  /* 0x0000000109037824 */ /* 0x000fe200078e0203 */
[----:B------:R-:W-:Y:S01]  /*a7f0*/  LEA R4, P3, R8, UR4, 0x1 ;  /* 0x0000000408047c11 */ /* 0x000fe2000f8608ff */
[----:B------:R-:W-:-:S03]  /*a800*/  VIADD R0, R10, 0x20 ;  /* 0x000000200a007836 */ /* 0x000fc60000000000 */
[----:B------:R-:W-:Y:S01]  /*a810*/  LEA.HI.X R3, R8, UR5, R3, 0x1, P3 ;  /* 0x0000000508037c11 */ /* 0x000fe200098f0c03 */
[----:B------:R0:W1:Y:S01]  /*a820*/  SHFL.IDX PT, R11, R4, RZ, 0x181f ;  /* 0x00181fff040b7589 */ /* 0x00006200000e0000 */
[-C--:B------:R-:W-:Y:S01]  /*a830*/  ISETP.GE.AND P1, PT, R0, R15.reuse, PT ;  /* 0x0000000f0000720c */ /* 0x080fe20003f26270 */
[----:B------:R-:W-:Y:S02]  /*a840*/  VIADD R0, R10, 0x40 ;  /* 0x000000400a007836 */ /* 0x000fe40000000000 */
[----:B------:R0:W2:Y:S03]  /*a850*/  SHFL.IDX PT, R9, R3, RZ, 0x181f ;  /* 0x00181fff03097589 */ /* 0x0000a600000e0000 */
[----:B------:R-:W-:Y:S01]  /*a860*/  ISETP.GE.AND P0, PT, R0, R15, PT ;  /* 0x0000000f0000720c */ /* 0x000fe20003f06270 */
[----:B------:R-:W-:-:S12]  /*a870*/  @P2 BRA `(.L_x_214) ;  /* 0x0000000000242947 */ /* 0x000fd80003800000 */
[----:B------:R-:W-:Y:S02]  /*a880*/  ULDC UR4, c[0x0][0xac8] ;  /* 0x0002b20000047ab9 */ /* 0x000fe40000000800 */
[----:B------:R-:W-:Y:S02]  /*a890*/  ISETP.GE.AND P4, PT, R18, UR4, PT ;  /* 0x0000000412007c0c */ /* 0x000fe4000bf86270 */
[----:B------:R-:W-:-:S11]  /*a8a0*/  ISETP.GE.AND P5, PT, R22, UR4, PT ;  /* 0x0000000416007c0c */ /* 0x000fd6000bfa6270 */
[-C--:B-1----:R-:W-:Y:S02]  /*a8b0*/  @!P4 LEA R12, P2, R18, R11.reuse, 0x1 ;  /* 0x0000000b120cc211 */ /* 0x082fe400078408ff */
[----:B------:R-:W-:Y:S02]  /*a8c0*/  @!P5 LEA R8, P3, R22, R11, 0x1 ;  /* 0x0000000b1608d211 */ /* 0x000fe400078608ff */
[-C--:B--2---:R-:W-:Y:S02]  /*a8d0*/  @!P4 LEA.HI.X R13, R18, R9.reuse, R229, 0x1, P2 ;  /* 0x00000009120dc211 */ /* 0x084fe400010f0ce5 */
[----:B------:R-:W-:-:S03]  /*a8e0*/  @!P5 LEA.HI.X R9, R22, R9, R228, 0x1, P3 ;  /* 0x000000091609d211 */ /* 0x000fc600018f0ce4 */
[----:B------:R3:W-:Y:S04]  /*a8f0*/  @!P4 ST.E.128 desc[UR40][R12.64], RZ ;  /* 0x000000ff0c00c985 */ /* 0x0007e8000c101d28 */
[----:B------:R3:W-:Y:S02]  /*a900*/  @!P5 ST.E.128 desc[UR40][R8.64], RZ ;  /* 0x000000ff0800d985 */ /* 0x0007e4000c101d28 */
.L_x_214:
[----:B------:R-:W-:Y:S05]  /*a910*/  BSYNC B1 ;  /* 0x0000000000017941 */ /* 0x000fea0003800000 */
.L_x_213:
[----:B--23--:R2:W3:Y:S01]  /*a920*/  SHFL.IDX PT, R9, R3, 0x1, 0x181f ;  /* 0x00381f0003097f89 */ /* 0x00c4e200000e0000 */
[----:B------:R-:W-:Y:S03]  /*a930*/  BSSY B1, `(.L_x_215) ;  /* 0x000000c000017945 */ /* 0x000fe60003800000 */
[----:B-1----:R2:W1:Y:S01]  /*a940*/  SHFL.IDX PT, R11, R4, 0x1, 0x181f ;  /* 0x00381f00040b7f89 */ /* 0x00246200000e0000 */
[----:B------:R-:W-:Y:S05]  /*a950*/  @P1 BRA `(.L_x_216) ;  /* 0x0000000000241947 */ /* 0x000fea0003800000 */
[----:B------:R-:W-:Y:S02]  /*a960*/  ULDC UR4, c[0x0][0xac8] ;  /* 0x0002b20000047ab9 */ /* 0x000fe40000000800 */
[----:B------:R-:W-:Y:S02]  /*a970*/  ISETP.GE.AND P3, PT, R18, UR4, PT ;  /* 0x0000000412007c0c */ /* 0x000fe4000bf66270 */
[----:B------:R-:W-:-:S11]  /*a980*/  ISETP.GE.AND P4, PT, R22, UR4, PT ;  /* 0x0000000416007c0c */ /* 0x000fd6000bf86270 */
[-C--:B-1----:R-:W-:Y:S02]  /*a990*/  @!P3 LEA R12, P1, R18, R11.reuse, 0x1 ;  /* 0x0000000b120cb211 */ /* 0x082fe400078208ff */
[----:B------:R-:W-:Y:S02]  /*a9a0*/  @!P4 LEA R8, P2, R22, R11, 0x1 ;  /* 0x0000000b1608c211 */ /* 0x000fe400078408ff */
[-C--:B---3--:R-:W-:Y:S02]  /*a9b0*/  @!P3 LEA.HI.X R13, R18, R9.reuse, R229, 0x1, P1 ;  /* 0x00000009120db211 */ /* 0x088fe400008f0ce5 */
[----:B------:R-:W-:-:S03]  /*a9c0*/  @!P4 LEA.HI.X R9, R22, R9, R228, 0x1, P2 ;  /* 0x000000091609c211 */ /* 0x000fc600010f0ce4 */
[----:B------:R4:W-:Y:S04]  /*a9d0*/  @!P3 ST.E.128 desc[UR40][R12.64], RZ ;  /* 0x000000ff0c00b985 */ /* 0x0009e8000c101d28 */
[----:B------:R4:W-:Y:S02]  /*a9e0*/  @!P4 ST.E.128 desc[UR40][R8.64], RZ ;  /* 0x000000ff0800c985 */ /* 0x0009e4000c101d28 */
.L_x_216:
[----:B------:R-:W-:Y:S05]  /*a9f0*/  BSYNC B1 ;  /* 0x0000000000017941 */ /* 0x000fea0003800000 */
.L_x_215:
[----:B---34-:R3:W4:Y:S01]  /*aa00*/  SHFL.IDX PT, R9, R3, 0x2, 0x181f ;  /* 0x00581f0003097f89 */ /* 0x01872200000e0000 */
        /* <DEDUP_REMOVED lines=8> */
[-C--:B----4-:R-:W-:Y:S02]  /*aa90*/  @!P2 LEA.HI.X R13, R18, R9.reuse, R229, 0x1, P0 ;  /* 0x00000009120da211 */ /* 0x090fe400000f0ce5 */
[----:B------:R-:W-:-:S03]  /*aaa0*/  @!P3 LEA.HI.X R9, R22, R9, R228, 0x1, P1 ;  /* 0x000000091609b211 */ /* 0x000fc600008f0ce4 */
[----:B------:R1:W-:Y:S04]  /*aab0*/  @!P2 ST.E.128 desc[UR40][R12.64], RZ ;  /* 0x000000ff0c00a985 */ /* 0x0003e8000c101d28 */
[----:B------:R1:W-:Y:S02]  /*aac0*/  @!P3 ST.E.128 desc[UR40][R8.64], RZ ;  /* 0x000000ff0800b985 */ /* 0x0003e4000c101d28 */
.L_x_218:
[----:B------:R-:W-:Y:S05]  /*aad0*/  BSYNC B1 ;  /* 0x0000000000017941 */ /* 0x000fea0003800000 */
.L_x_217:
[----:B------:R-:W-:Y:S01]  /*aae0*/  IADD3 R0, R10, 0x60, RZ ;  /* 0x000000600a007810 */ /* 0x000fe20007ffe0ff */
[----:B0-23--:R-:W0:Y:S03]  /*aaf0*/  SHFL.IDX PT, R3, R3, 0x3, 0x181f ;  /* 0x00781f0003037f89 */ /* 0x00de2600000e0000 */
[----:B------:R-:W-:Y:S01]  /*ab00*/  ISETP.GE.AND P0, PT, R0, R15, PT ;  /* 0x0000000f0000720c */ /* 0x000fe20003f06270 */
[----:B-1--4-:R1:W2:-:S12]  /*ab10*/  SHFL.IDX PT, R9, R4, 0x3, 0x181f ;  /* 0x00781f0004097f89 */ /* 0x01229800000e0000 */
[----:B-1----:R-:W-:Y:S05]  /*ab20*/  @P0 BRA `(.L_x_207) ;  /* 0x0000000000240947 */ /* 0x002fea0003800000 */
[----:B------:R-:W-:Y:S02]  /*ab30*/  ULDC UR4, c[0x0][0xac8] ;  /* 0x0002b20000047ab9 */ /* 0x000fe40000000800 */
[----:B------:R-:W-:Y:S02]  /*ab40*/  ISETP.GE.AND P2, PT, R18, UR4, PT ;  /* 0x0000000412007c0c */ /* 0x000fe4000bf46270 */
[----:B------:R-:W-:-:S11]  /*ab50*/  ISETP.GE.AND P3, PT, R22, UR4, PT ;  /* 0x0000000416007c0c */ /* 0x000fd6000bf66270 */
[-C--:B--2---:R-:W-:Y:S02]  /*ab60*/  @!P2 LEA R10, P0, R18, R9.reuse, 0x1 ;  /* 0x00000009120aa211 */ /* 0x084fe400078008ff */
[----:B------:R-:W-:Y:S02]  /*ab70*/  @!P3 LEA R8, P1, R22, R9, 0x1 ;  /* 0x000000091608b211 */ /* 0x000fe400078208ff */
[-C--:B0-----:R-:W-:Y:S02]  /*ab80*/  @!P2 LEA.HI.X R11, R18, R3.reuse, R229, 0x1, P0 ;  /* 0x00000003120ba211 */ /* 0x081fe400000f0ce5 */
[----:B------:R-:W-:-:S03]  /*ab90*/  @!P3 LEA.HI.X R9, R22, R3, R228, 0x1, P1 ;  /* 0x000000031609b211 */ /* 0x000fc600008f0ce4 */
[----:B------:R0:W-:Y:S04]  /*aba0*/  @!P2 ST.E.128 desc[UR40][R10.64], RZ ;  /* 0x000000ff0a00a985 */ /* 0x0001e8000c101d28 */
[----:B------:R0:W-:Y:S02]  /*abb0*/  @!P3 ST.E.128 desc[UR40][R8.64], RZ ;  /* 0x000000ff0800b985 */ /* 0x0001e4000c101d28 */
.L_x_207:
[----:B------:R-:W-:Y:S05]  /*abc0*/  BSYNC B0 ;  /* 0x0000000000007941 */ /* 0x000fea0003800000 */
.L_x_197:
[----:B------:R-:W-:Y:S02]  /*abd0*/  ULDC UR4, c[0x0][0xc3c] ;  /* 0x00030f0000047ab9 */ /* 0x000fe40000000800 */
[----:B-1----:R-:W-:-:S13]  /*abe0*/  ISETP.GE.AND P0, PT, R7, UR4, PT ;  /* 0x0000000407007c0c */ /* 0x002fda000bf06270 */
[----:B------:R-:W-:Y:S05]  /*abf0*/  @!P0 BRA `(.L_x_219) ;  /* 0xffffff6000f48947 */ /* 0x000fea000383ffff */
[----:B------:R-:W-:Y:S05]  /*ac00*/  EXIT ;  /* 0x000000000000794d */ /* 0x000fea0003800000 */
.L_x_171:
[----:B------:R-:W-:-:S08]  /*ac10*/  NOP ;  /* 0x0000000000007918 */ /* 0x000fd00000000000 */
[----:B0-----:R-:W0:-:S00]  /*ac20*/  USETMAXREG.DEALLOC.CTAPOOL 0x18 ;  /* 0x00000018000079c8 */ /* 0x001e0000080e0500 */
[----:B0-----:R-:W-:Y:S01]  /*ac30*/  LOP3.LUT R0, R0, 0x3, RZ, 0xc0, !PT ;  /* 0x0000000300007812 */ /* 0x001fe200078ec0ff */
[----:B------:R-:W-:-:S05]  /*ac40*/  IMAD.MOV.U32 R6, RZ, RZ, RZ ;  /* 0x000000ffff067224 */ /* 0x000fca00078e00ff */
[----:B------:R-:W0:Y:S02]  /*ac50*/  SHFL.IDX PT, R0, R0, RZ, 0x1f ;  /* 0x00001fff00007589 */ /* 0x000e2400000e0000 */
[----:B0-----:R-:W-:-:S04]  /*ac60*/  ISETP.NE.AND P0, PT, R0, RZ, PT ;  /* 0x000000ff0000720c */ /* 0x001fc80003f05270 */
[----:B------:R-:W-:-:S05]  /*ac70*/  P2R R0, PR, RZ, 0x1 ;  /* 0x00000001ff007803 */ /* 0x000fca0000000000 */
[----:B------:R0:W-:Y:S04]  /*ac80*/  STL [R1+0x5c], R0 ;  /* 0x00005c0001007387 */ /* 0x0001e80000100800 */
[----:B------:R-:W-:Y:S05]  /*ac90*/  @!P0 BRA `(.L_x_220) ;  /* 0x0000000000248947 */ /* 0x000fea0003800000 */
[----:B------:R-:W1:Y:S08]  /*aca0*/  S2UR UR5, SR_CgaCtaId ;  /* 0x00000000000579c3 */ /* 0x000e700000008800 */
[----:B------:R-:W-:Y:S06]  /*acb0*/  BAR.SYNC.DEFER_BLOCKING 0x5, 0x180 ;  /* 0x0146000000007b1d */ /* 0x000fec0000010000 */
[----:B------:R-:W-:-:S02]  /*acc0*/  UMOV UR4, 0x400 ;  /* 0x0000040000047882 */ /* 0x000fc40000000000 */
[----:B-1----:R-:W-:-:S09]  /*acd0*/  ULEA UR4, UR5, UR4, 0x18 ;  /* 0x0000000405047291 */ /* 0x002fd2000f8ec03f */
[----:B------:R-:W1:Y:S04]  /*ace0*/  LDS.128 R4, [UR4+0x348d0] ;  /* 0x0348d004ff047984 */ /* 0x000e680008000c00 */
[----:B-1----:R2:W-:Y:S04]  /*acf0*/  STL.64 [R1], R4 ;  /* 0x0000000401007387 */ /* 0x0025e80000100a00 */
[----:B------:R2:W-:Y:S01]  /*ad00*/  STL.64 [R1+0x8], R6 ;  /* 0x0000080601007387 */ /* 0x0005e20000100a00 */
[----:B------:R-:W-:Y:S06]  /*ad10*/  BAR.ARV 0x4, 0x180 ;  /* 0x0106000000007b1d */ /* 0x000fec0000002000 */
[----:B------:R-:W-:Y:S05]  /*ad20*/  BRA `(.L_x_221) ;  /* 0x0000000800a87947 */ /* 0x000fea0003800000 */
.L_x_220:
[----:B0-----:R-:W0:Y:S01]  /*ad30*/  S2R R0, SR_TID.X ;  /* 0x0000000000007919 */ /* 0x001e220000002100 */
[----:B------:R-:W-:Y:S01]  /*ad40*/  ULDC UR4, c[0x0][0xc3c] ;  /* 0x00030f0000047ab9 */ /* 0x000fe20000000800 */
[----:B------:R-:W-:Y:S01]  /*ad50*/  IMAD.MOV.U32 R9, RZ, RZ, RZ ;  /* 0x000000ffff097224 */ /* 0x000fe200078e00ff */
[----:B------:R-:W1:Y:S01]  /*ad60*/  S2UR UR6, SR_CTAID.X ;  /* 0x00000000000679c3 */ /* 0x000e620000002500 */
[----:B------:R-:W-:Y:S01]  /*ad70*/  ULDC UR5, c[0x0][0xc38] ;  /* 0x00030e0000057ab9 */ /* 0x000fe20000000800 */
[----:B0-----:R-:W-:-:S04]  /*ad80*/  LOP3.LUT R0, R0, 0x1f, RZ, 0xc0, !PT ;  /* 0x0000001f00007812 */ /* 0x001fc800078ec0ff */
[----:B------:R-:W-:-:S04]  /*ad90*/  ISETP.NE.AND P0, PT, R0, 0x1f, PT ;  /* 0x0000001f0000780c */ /* 0x000fc80003f05270 */
[----:B------:R-:W-:-:S13]  /*ada0*/  ISETP.GE.OR P1, PT, R0, UR4, !P0 ;  /* 0x0000000400007c0c */ /* 0x000fda000c726670 */
[----:B------:R-:W0:Y:S08]  /*adb0*/  @!P1 LDC.64 R2, c[0x0][0xc80] ;  /* 0x00032000ff029b82 */ /* 0x000e300000000a00 */
[----:B------:R-:W2:Y:S01]  /*adc0*/  @!P1 LDC.64 R4, c[0x0][0xc78] ;  /* 0x00031e00ff049b82 */ /* 0x000ea20000000a00 */
[----:B0-----:R-:W-:-:S05]  /*add0*/  @!P1 IMAD.WIDE.U32 R2, R0, 0x4, R2 ;  /* 0x0000000400029825 */ /* 0x001fca00078e0002 */
[----:B------:R2:W3:Y:S02]  /*ade0*/  @!P1 LDG.E R6, desc[UR40][R2.64] ;  /* 0x0000002802069981 */ /* 0x0004e4000c1e1900 */
[----:B--2---:R-:W-:-:S05]  /*adf0*/  @!P1 IMAD.WIDE.U32 R2, R0, 0x4, R4 ;  /* 0x0000000400029825 */ /* 0x004fca00078e0004 */
[----:B------:R-:W3:Y:S01]  /*ae00*/  @!P1 LDG.E R9, desc[UR40][R2.64] ;  /* 0x0000002802099981 */ /* 0x000ee2000c1e1900 */
[C---:B------:R-:W-:Y:S01]  /*ae10*/  ISETP.NE.AND P1, PT, R0.reuse, RZ, PT ;  /* 0x000000ff0000720c */ /* 0x040fe20003f25270 */
[----:B------:R-:W-:Y:S01]  /*ae20*/  UMOV UR4, URZ ;  /* 0x0000003f00047c82 */ /* 0x000fe20008000000 */
[C---:B------:R-:W-:Y:S02]  /*ae30*/  ISETP.GE.U32.AND P2, PT, R0.reuse, 0x2, PT ;  /* 0x000000020000780c */ /* 0x040fe40003f46070 */
[C---:B------:R-:W-:Y:S02]  /*ae40*/  ISETP.GE.U32.AND P3, PT, R0.reuse, 0x4, PT ;  /* 0x000000040000780c */ /* 0x040fe40003f66070 */
[C---:B------:R-:W-:Y:S02]  /*ae50*/  ISETP.GE.U32.AND P4, PT, R0.reuse, 0x8, PT ;  /* 0x000000080000780c */ /* 0x040fe40003f86070 */
[----:B------:R-:W-:Y:S01]  /*ae60*/  ISETP.GE.U32.AND P5, PT, R0, 0x10, PT ;  /* 0x000000100000780c */ /* 0x000fe20003fa6070 */
[----:B---3--:R-:W-:-:S05]  /*ae70*/  IMAD R4, R6, R9, RZ ;  /* 0x0000000906047224 */ /* 0x008fca00078e02ff */
[----:B------:R-:W0:Y:S02]  /*ae80*/  SHFL.UP PT, R5, R4, 0x1, RZ ;  /* 0x0420000004057989 */ /* 0x000e2400000e00ff */
[----:B0-----:R-:W-:-:S05]  /*ae90*/  SEL R5, R5, RZ, P1 ;  /* 0x000000ff05057207 */ /* 0x001fca0000800000 */
[----:B------:R-:W-:-:S05]  /*aea0*/  IMAD.IADD R5, R4, 0x1, R5 ;  /* 0x0000000104057824 */ /* 0x000fca00078e0205 */
        /* <DEDUP_REMOVED lines=12> */
[----:B------:R-:W0:Y:S02]  /*af70*/  SHFL.IDX PT, R4, R2, 0x1f, 0x1f ;  /* 0x03e01f0002047f89 */ /* 0x000e2400000e0000 */
[----:B0-----:R-:W-:-:S04]  /*af80*/  IMAD R7, R4, UR5, RZ ;  /* 0x0000000504077c24 */ /* 0x001fc8000f8e02ff */
[----:B------:R-:W-:Y:S01]  /*af90*/  IMAD.MOV.U32 R4, RZ, RZ, R7 ;  /* 0x000000ffff047224 */ /* 0x000fe200078e0007 */
[----:B-1----:R-:W-:-:S13]  /*afa0*/  ISETP.GT.AND P6, PT, R7, UR6, PT ;  /* 0x0000000607007c0c */ /* 0x002fda000bfc4270 */
[----:B------:R-:W-:Y:S05]  /*afb0*/  @P6 BRA `(.L_x_222) ;  /* 0x0000000000a46947 */ /* 0x000fea0003800000 */
[----:B------:R-:W-:Y:S01]  /*afc0*/  IMAD.MOV.U32 R7, RZ, RZ, R4 ;  /* 0x000000ffff077224 */ /* 0x000fe200078e0004 */
[----:B------:R-:W-:Y:S01]  /*afd0*/  UMOV UR4, URZ ;  /* 0x0000003f00047c82 */ /* 0x000fe20008000000 */
[----:B------:R-:W-:-:S05]  /*afe0*/  ULDC UR5, c[0x0][0xc38] ;  /* 0x00030e0000057ab9 */ /* 0x000fca0000000800 */
.L_x_224:
[----:B------:R-:W0:Y:S01]  /*aff0*/  LDC R2, c[0x0][0xc3c] ;  /* 0x00030f00ff027b82 */ /* 0x000e220000000800 */
[----:B------:R-:W-:Y:S01]  /*b000*/  ULDC UR7, c[0x0][0xc3c] ;  /* 0x00030f0000077ab9 */ /* 0x000fe20000000800 */
[----:B------:R-:W-:Y:S01]  /*b010*/  UIADD3 UR4, UR4, 0x1f, URZ ;  /* 0x0000001f04047890 */ /* 0x000fe2000fffe03f */
[----:B------:R-:W-:-:S05]  /*b020*/  IMAD.U32 R3, RZ, RZ, UR7 ;  /* 0x00000007ff037e24 */ /* 0x000fca000f8e00ff */
[----:B------:R1:W-:Y:S01]  /*b030*/  STL [R1+0xc], R3 ;  /* 0x00000c0301007387 */ /* 0x0003e20000100800 */
[----:B0-----:R-:W-:-:S13]  /*b040*/  ISETP.LE.AND P6, PT, R2, UR4, PT ;  /* 0x0000000402007c0c */ /* 0x001fda000bfc3270 */
[----:B-1----:R-:W-:Y:S05]  /*b050*/  @P6 BRA `(.L_x_223) ;  /* 0x0000000400a46947 */ /* 0x002fea0003800000 */
[----:B------:R-:W-:Y:S02]  /*b060*/  VIADD R9, R0, UR4 ;  /* 0x0000000400097c36 */ /* 0x000fe40008000000 */
[----:B------:R-:W-:-:S03]  /*b070*/  IMAD.MOV.U32 R6, RZ, RZ, RZ ;  /* 0x000000ffff067224 */ /* 0x000fc600078e00ff */
[----:B------:R-:W-:-:S13]  /*b080*/  ISETP.GE.OR P6, PT, R9, R2, !P0 ;  /* 0x000000020900720c */ /* 0x000fda00047c6670 */
[----:B------:R-:W0:Y:S08]  /*b090*/  @!P6 LDC.64 R2, c[0x0][0xc80] ;  /* 0x00032000ff02eb82 */ /* 0x000e300000000a00 */
[----:B------:R-:W1:Y:S01]  /*b0a0*/  @!P6 LDC.64 R4, c[0x0][0xc78] ;  /* 0x00031e00ff04eb82 */ /* 0x000e620000000a00 */
[----:B0-----:R-:W-:-:S05]  /*b0b0*/  @!P6 IMAD.WIDE R2, R9, 0x4, R2 ;  /* 0x000000040902e825 */ /* 0x001fca00078e0202 */
[----:B------:R1:W2:Y:S02]  /*b0c0*/  @!P6 LDG.E R6, desc[UR40][R2.64] ;  /* 0x000000280206e981 */ /* 0x0002a4000c1e1900 */
[----:B-1----:R-:W-:-:S04]  /*b0d0*/  @!P6 IMAD.WIDE R2, R9, 0x4, R4 ;  /* 0x000000040902e825 */ /* 0x002fc800078e0204 */
[----:B------:R-:W-:-:S06]  /*b0e0*/  IMAD.MOV.U32 R9, RZ, RZ, RZ ;  /* 0x000000ffff097224 */ /* 0x000fcc00078e00ff */
[----:B------:R-:W2:Y:S02]  /*b0f0*/  @!P6 LDG.E R9, desc[UR40][R2.64] ;  /* 0x000000280209e981 */ /* 0x000ea4000c1e1900 */
[----:B--2---:R-:W-:-:S05]  /*b100*/  IMAD R11, R6, R9, RZ ;  /* 0x00000009060b7224 */ /* 0x004fca00078e02ff */
[----:B------:R-:W0:Y:S02]  /*b110*/  SHFL.UP PT, R4, R11, 0x1, RZ ;  /* 0x042000000b047989 */ /* 0x000e2400000e00ff */
[----:B0-----:R-:W-:-:S05]  /*b120*/  SEL R4, R4, RZ, P1 ;  /* 0x000000ff04047207 */ /* 0x001fca0000800000 */
[----:B------:R-:W-:-:S05]  /*b130*/  IMAD.IADD R4, R11, 0x1, R4 ;  /* 0x000000010b047824 */ /* 0x000fca00078e0204 */
[----:B------:R-:W0:Y:S02]  /*b140*/  SHFL.UP PT, R5, R4, 0x2, RZ ;  /* 0x0440000004057989 */ /* 0x000e2400000e00ff */
[----:B0-----:R-:W-:-:S05]  /*b150*/  SEL R5, R5, RZ, P2 ;  /* 0x000000ff05057207 */ /* 0x001fca0001000000 */
[----:B------:R-:W-:-:S05]  /*b160*/  IMAD.IADD R5, R4, 0x1, R5 ;  /* 0x0000000104057824 */ /* 0x000fca00078e0205 */
[----:B------:R-:W0:Y:S02]  /*b170*/  SHFL.UP PT, R8, R5, 0x4, RZ ;  /* 0x0480000005087989 */ /* 0x000e2400000e00ff */
[----:B0-----:R-:W-:-:S04]  /*b180*/  SEL R8, R8, RZ, P3 ;  /* 0x000000ff08087207 */ /* 0x001fc80001800000 */
[----:B------:R-:W-:-:S05]  /*b190*/  IADD3 R8, R5, R8, RZ ;  /* 0x0000000805087210 */ /* 0x000fca0007ffe0ff */
        /* <DEDUP_REMOVED lines=8> */
[----:B------:R-:W-:-:S05]  /*b220*/  IMAD.IADD R7, R4, 0x1, R7 ;  /* 0x0000000104077824 */ /* 0x000fca00078e0207 */
[----:B------:R-:W-:-:S13]  /*b230*/  ISETP.GT.AND P6, PT, R7, UR6, PT ;  /* 0x0000000607007c0c */ /* 0x000fda000bfc4270 */
[----:B------:R-:W-:Y:S05]  /*b240*/  @!P6 BRA `(.L_x_224) ;  /* 0xfffffffc0068e947 */ /* 0x000fea000383ffff */
.L_x_222:
[----:B------:R-:W-:Y:S02]  /*b250*/  IMAD.IADD R11, R7, 0x1, -R4 ;  /* 0x00000001070b7824 */ /* 0x000fe400078e0a04 */
[----:B------:R-:W-:Y:S02]  /*b260*/  IMAD.MOV.U32 R12, RZ, RZ, RZ ;  /* 0x000000ffff0c7224 */ /* 0x000fe400078e00ff */
[----:B------:R-:W-:-:S05]  /*b270*/  IMAD R3, R2, UR5, R11 ;  /* 0x0000000502037c24 */ /* 0x000fca000f8e020b */
[----:B------:R-:W-:-:S13]  /*b280*/  ISETP.GT.AND P0, PT, R3, UR6, PT ;  /* 0x0000000603007c0c */ /* 0x000fda000bf04270 */
[----:B------:R-:W-:-:S04]  /*b290*/  VOTE.ANY R10, PT, !P0 ;  /* 0x00000000000a7806 */ /* 0x000fc800040e0100 */
[----:B------:R-:W0:Y:S01]  /*b2a0*/  POPC R5, R10 ;  /* 0x0000000a00057309 */ /* 0x000e220000000000 */
[----:B------:R-:W-:Y:S01]  /*b2b0*/  ISETP.NE.AND P0, PT, R10, RZ, PT ;  /* 0x000000ff0a00720c */ /* 0x000fe20003f05270 */
[----:B0-----:R-:W0:Y:S04]  /*b2c0*/  SHFL.IDX PT, R6, R6, R5, 0x1f ;  /* 0x00001f0506067589 */ /* 0x001e2800000e0000 */
[----:B------:R-:W1:Y:S01]  /*b2d0*/  SHFL.IDX PT, R8, R9, R5, 0x1f ;  /* 0x00001f0509087589 */ /* 0x000e6200000e0000 */
[----:B0-----:R-:W-:-:S04]  /*b2e0*/  IABS R4, R6 ;  /* 0x0000000600047213 */ /* 0x001fc80000000000 */
[----:B------:R-:W0:Y:S01]  /*b2f0*/  I2F.RP R13, R4 ;  /* 0x00000004000d7306 */ /* 0x000e220000209400 */
[----:B-1----:R-:W-:-:S07]  /*b300*/  IABS R7, R8 ;  /* 0x0000000800077213 */ /* 0x002fce0000000000 */
[----:B------:R-:W-:Y:S08]  /*b310*/  I2F.RP R10, R7 ;  /* 0x00000007000a7306 */ /* 0x000ff00000209400 */
[----:B0-----:R-:W0:Y:S02]  /*b320*/  MUFU.RCP R13, R13 ;  /* 0x0000000d000d7308 */ /* 0x001e240000001000 */
[----:B0-----:R-:W-:-:S06]  /*b330*/  VIADD R3, R13, 0xffffffe ;  /* 0x0ffffffe0d037836 */ /* 0x001fcc0000000000 */
[----:B------:R-:W0:Y:S02]  /*b340*/  F2I.FTZ.U32.TRUNC.NTZ R3, R3 ;  /* 0x0000000300037305 */ /* 0x000e24000021f000 */
[----:B0-----:R-:W-:Y:S01]  /*b350*/  IMAD.MOV R15, RZ, RZ, -R3 ;  /* 0x000000ffff0f7224 */ /* 0x001fe200078e0a03 */
[----:B------:R-:W-:Y:S06]  /*b360*/  @!P0 BRA `(.L_x_225) ;  /* 0x0000000000088947 */ /* 0x000fec0003800000 */
[----:B------:R-:W-:-:S05]  /*b370*/  VIADD R9, R5, 0xffffffff ;  /* 0xffffffff05097836 */ /* 0x000fca0000000000 */
[----:B------:R0:W1:Y:S02]  /*b380*/  SHFL.IDX PT, R12, R2, R9, 0x1f ;  /* 0x00001f09020c7589 */ /* 0x00006400000e0000 */
.L_x_225:
[----:B-1----:R-:W-:Y:S01]  /*b390*/  IMAD R11, R12, UR5, R11 ;  /* 0x000000050c0b7c24 */ /* 0x002fe2000f8e020b */
[----:B------:R-:W1:Y:S01]  /*b3a0*/  MUFU.RCP R10, R10 ;  /* 0x0000000a000a7308 */ /* 0x000e620000001000 */
[----:B0-----:R-:W-:Y:S02]  /*b3b0*/  IMAD R9, R15, R4, RZ ;  /* 0x000000040f097224 */ /* 0x001fe400078e02ff */
[----:B------:R-:W-:Y:S01]  /*b3c0*/  IMAD.MOV.U32 R2, RZ, RZ, RZ ;  /* 0x000000ffff027224 */ /* 0x000fe200078e00ff */
[----:B------:R0:W-:Y:S03]  /*b3d0*/  STL [R1], R11 ;  /* 0x0000000b01007387 */ /* 0x0001e60000100800 */
[----:B------:R-:W-:Y:S01]  /*b3e0*/  IMAD.HI.U32 R2, R3, R9, R2 ;  /* 0x0000000903027227 */ /* 0x000fe200078e0002 */
[----:B------:R-:W-:Y:S02]  /*b3f0*/  IADD3 R9, -R11, UR6, RZ ;  /* 0x000000060b097c10 */ /* 0x000fe4000fffe1ff */
[----:B------:R-:W-:-:S02]  /*b400*/  IABS R3, R6 ;  /* 0x0000000600037213 */ /* 0x000fc40000000000 */
[----:B------:R-:W-:-:S03]  /*b410*/  IABS R13, R9 ;  /* 0x00000009000d7213 */ /* 0x000fc60000000000 */
[----:B------:R-:W-:Y:S02]  /*b420*/  IMAD.MOV R12, RZ, RZ, -R3 ;  /* 0x000000ffff0c7224 */ /* 0x000fe400078e0a03 */
[----:B0-----:R-:W-:-:S04]  /*b430*/  IMAD.HI.U32 R11, R2, R13, RZ ;  /* 0x0000000d020b7227 */ /* 0x001fc800078e00ff */
[----:B-1----:R-:W-:Y:S02]  /*b440*/  VIADD R3, R10, 0xffffffe ;  /* 0x0ffffffe0a037836 */ /* 0x002fe40000000000 */
[----:B------:R-:W-:-:S04]  /*b450*/  IMAD R13, R11, R12, R13 ;  /* 0x0000000c0b0d7224 */ /* 0x000fc800078e020d */
[----:B------:R-:W0:Y:S01]  /*b460*/  F2I.FTZ.U32.TRUNC.NTZ R3, R3 ;  /* 0x0000000300037305 */ /* 0x000e22000021f000 */
[----:B------:R-:W-:-:S13]  /*b470*/  ISETP.GT.U32.AND P1, PT, R4, R13, PT ;  /* 0x0000000d0400720c */ /* 0x000fda0003f24070 */
[----:B------:R-:W-:Y:S02]  /*b480*/  @!P1 IMAD.IADD R13, R13, 0x1, -R4 ;  /* 0x000000010d0d9824 */ /* 0x000fe400078e0a04 */
[----:B0-----:R-:W-:Y:S02]  /*b490*/  IMAD.MOV R2, RZ, RZ, -R3 ;  /* 0x000000ffff027224 */ /* 0x001fe400078e0a03 */
[----:B------:R-:W-:Y:S01]  /*b4a0*/  @!P1 VIADD R11, R11, 0x1 ;  /* 0x000000010b0b9836 */ /* 0x000fe20000000000 */
[----:B------:R-:W-:Y:S01]  /*b4b0*/  ISETP.GE.U32.AND P0, PT, R13, R4, PT ;  /* 0x000000040d00720c */ /* 0x000fe20003f06070 */
[----:B------:R-:W-:Y:S01]  /*b4c0*/  IMAD R13, R2, R7, RZ ;  /* 0x00000007020d7224 */ /* 0x000fe200078e02ff */
[----:B------:R-:W-:Y:S01]  /*b4d0*/  ISETP.NE.AND P1, PT, R6, RZ, PT ;  /* 0x000000ff0600720c */ /* 0x000fe20003f25270 */
[----:B------:R-:W-:-:S04]  /*b4e0*/  IMAD.MOV.U32 R2, RZ, RZ, RZ ;  /* 0x000000ffff027224 */ /* 0x000fc800078e00ff */
[----:B------:R-:W-:Y:S01]  /*b4f0*/  IMAD.HI.U32 R4, R3, R13, R2 ;  /* 0x0000000d03047227 */ /* 0x000fe200078e0002 */
[----:B------:R-:W-:-:S04]  /*b500*/  LOP3.LUT R2, R9, R6, RZ, 0x3c, !PT ;  /* 0x0000000609027212 */ /* 0x000fc800078e3cff */
[----:B------:R-:W-:Y:S02]  /*b510*/  ISETP.GE.AND P2, PT, R2, RZ, PT ;  /* 0x000000ff0200720c */ /* 0x000fe40003f46270 */
[----:B------:R-:W-:Y:S02]  /*b520*/  @P0 IADD3 R11, R11, 0x1, RZ ;  /* 0x000000010b0b0810 */ /* 0x000fe40007ffe0ff */
[----:B------:R-:W-:-:S05]  /*b530*/  IABS R2, R8 ;  /* 0x0000000800027213 */ /* 0x000fca0000000000 */
[----:B------:R-:W-:-:S04]  /*b540*/  IMAD.MOV R2, RZ, RZ, -R2 ;  /* 0x000000ffff027224 */ /* 0x000fc800078e0a02 */
[----:B------:R-:W-:Y:S01]  /*b550*/  @!P2 IMAD.MOV R11, RZ, RZ, -R11 ;  /* 0x000000ffff0ba224 */ /* 0x000fe200078e0a0b */
[----:B------:R-:W-:-:S04]  /*b560*/  @!P1 LOP3.LUT R11, RZ, R6, RZ, 0x33, !PT ;  /* 0x00000006ff0b9212 */ /* 0x000fc800078e33ff */
[-C--:B------:R-:W-:Y:S01]  /*b570*/  IABS R3, R11.reuse ;  /* 0x0000000b00037213 */ /* 0x080fe20000000000 */
[----:B------:R-:W-:-:S04]  /*b580*/  IMAD R6, R6, R11, RZ ;  /* 0x0000000b06067224 */ /* 0x000fc800078e02ff */
[----:B------:R-:W-:-:S04]  /*b590*/  IMAD.HI.U32 R4, R4, R3, RZ ;  /* 0x0000000304047227 */ /* 0x000fc800078e00ff */
[----:B------:R-:W-:Y:S02]  /*b5a0*/  IMAD R2, R4, R2, R3 ;  /* 0x0000000204027224 */ /* 0x000fe400078e0203 */
[----:B------:R-:W-:-:S03]  /*b5b0*/  IMAD.IADD R6, R9, 0x1, -R6 ;  /* 0x0000000109067824 */ /* 0x000fc600078e0a06 */
[----:B------:R-:W-:Y:S02]  /*b5c0*/  ISETP.GT.U32.AND P1, PT, R7, R2, PT ;  /* 0x000000020700720c */ /* 0x000fe40003f24070 */
[----:B------:R1:W-:Y:S11]  /*b5d0*/  STL [R1+0x4], R6 ;  /* 0x0000040601007387 */ /* 0x0003f60000100800 */
[----:B------:R-:W-:-:S02]  /*b5e0*/  @!P1 IMAD.IADD R2, R2, 0x1, -R7 ;  /* 0x0000000102029824 */ /* 0x000fc400078e0a07 */
[----:B------:R-:W-:Y:S01]  /*b5f0*/  @!P1 VIADD R4, R4, 0x1 ;  /* 0x0000000104049836 */ /* 0x000fe20000000000 */
[----:B------:R-:W-:Y:S02]  /*b600*/  ISETP.NE.AND P1, PT, R8, RZ, PT ;  /* 0x000000ff0800720c */ /* 0x000fe40003f25270 */
[----:B------:R-:W-:Y:S02]  /*b610*/  ISETP.GE.U32.AND P0, PT, R2, R7, PT ;  /* 0x000000070200720c */ /* 0x000fe40003f06070 */
[----:B------:R-:W-:-:S04]  /*b620*/  LOP3.LUT R2, R11, R8, RZ, 0x3c, !PT ;  /* 0x000000080b027212 */ /* 0x000fc800078e3cff */
[----:B------:R-:W-:-:S07]  /*b630*/  ISETP.GE.AND P2, PT, R2, RZ, PT ;  /* 0x000000ff0200720c */ /* 0x000fce0003f46270 */
[----:B------:R-:W-:-:S06]  /*b640*/  @P0 VIADD R4, R4, 0x1 ;  /* 0x0000000104040836 */ /* 0x000fcc0000000000 */
[----:B------:R-:W-:Y:S01]  /*b650*/  @!P2 IMAD.MOV R4, RZ, RZ, -R4 ;  /* 0x000000ffff04a224 */ /* 0x000fe200078e0a04 */
[----:B------:R-:W-:-:S05]  /*b660*/  @!P1 LOP3.LUT R4, RZ, R8, RZ, 0x33, !PT ;  /* 0x00000008ff049212 */ /* 0x000fca00078e33ff */
[--C-:B------:R-:W-:Y:S02]  /*b670*/  IMAD.MOV R2, RZ, RZ, -R4.reuse ;  /* 0x000000ffff027224 */ /* 0x100fe400078e0a04 */
[C---:B------:R-:W-:Y:S02]  /*b680*/  IMAD R4, R8.reuse, 0x1000000, R4 ;  /* 0x0100000008047824 */ /* 0x040fe400078e0204 */
[----:B------:R-:W-:Y:S02]  /*b690*/  IMAD R11, R8, R2, R11 ;  /* 0x00000002080b7224 */ /* 0x000fe400078e020b */
[----:B------:R-:W-:Y:S02]  /*b6a0*/  VIADD R2, R5, UR4 ;  /* 0x0000000405027c36 */ /* 0x000fe40008000000 */
[----:B------:R-:W-:-:S03]  /*b6b0*/  IMAD R3, R11, 0x10000, R4 ;  /* 0x000100000b037824 */ /* 0x000fc600078e0204 */
[----:B------:R1:W-:Y:S04]  /*b6c0*/  STL [R1+0xc], R2 ;  /* 0x00000c0201007387 */ /* 0x0003e80000100800 */
[----:B------:R1:W-:Y:S01]  /*b6d0*/  STL [R1+0x8], R3 ;  /* 0x0000080301007387 */ /* 0x0003e20000100800 */
[----:B------:R-:W-:Y:S05]  /*b6e0*/  BRA `(.L_x_226) ;  /* 0x0000000000107947 */ /* 0x000fea0003800000 */
.L_x_223:
[----:B------:R-:W-:Y:S01]  /*b6f0*/  IMAD.U32 R2, RZ, RZ, UR6 ;  /* 0x00000006ff027e24 */ /* 0x000fe2000f8e00ff */
[----:B------:R0:W-:Y:S04]  /*b700*/  STL [R1+0x4], RZ ;  /* 0x000004ff01007387 */ /* 0x0001e80000100800 */
[----:B------:R0:W-:Y:S04]  /*b710*/  STL [R1+0x8], RZ ;  /* 0x000008ff01007387 */ /* 0x0001e80000100800 */
[----:B------:R0:W-:Y:S02]  /*b720*/  STL [R1], R2 ;  /* 0x0000000201007387 */ /* 0x0001e40000100800 */
.L_x_226:
[----:B------:R-:W2:Y:S04]  /*b730*/  LDL R4, [R1] ;  /* 0x0000000001047983 */ /* 0x000ea80000100800 */
[----:B------:R-:W2:Y:S04]  /*b740*/  LDL R5, [R1+0x4] ;  /* 0x0000040001057983 */ /* 0x000ea80000100800 */
[----:B-1----:R-:W2:Y:S04]  /*b750*/  LDL R6, [R1+0x8] ;  /* 0x0000080001067983 */ /* 0x002ea80000100800 */
[----:B------:R-:W2:Y:S01]  /*b760*/  LDL R7, [R1+0xc] ;  /* 0x00000c0001077983 */ /* 0x000ea20000100800 */
[----:B------:R-:W-:-:S13]  /*b770*/  ISETP.NE.AND P0, PT, R0, RZ, PT ;  /* 0x000000ff0000720c */ /* 0x000fda0003f05270 */
[----:B------:R-:W1:Y:S01]  /*b780*/  @!P0 S2R R3, SR_CgaCtaId ;  /* 0x0000000000038919 */ /* 0x000e620000008800 */
[----:B------:R-:W-:-:S04]  /*b790*/  @!P0 MOV R0, 0x400 ;  /* 0x0000040000008802 */ /* 0x000fc80000000f00 */
[----:B-1----:R-:W-:-:S05]  /*b7a0*/  @!P0 LEA R0, R3, R0, 0x18 ;  /* 0x0000000003008211 */ /* 0x002fca00078ec0ff */
[----:B--2---:R1:W-:Y:S01]  /*b7b0*/  @!P0 STS.128 [R0+0x348d0], R4 ;  /* 0x0348d00400008388 */ /* 0x0043e20000000c00 */
[----:B------:R-:W-:Y:S06]  /*b7c0*/  BAR.ARV 0x5, 0x180 ;  /* 0x0146000000007b1d */ /* 0x000fec0000002000 */
.L_x_221:
[----:B01----:R-:W3:Y:S01]  /*b7d0*/  LDL R0, [R1+0xc] ;  /* 0x00000c0001007983 */ /* 0x003ee20000100800 */
[----:B------:R-:W-:Y:S01]  /*b7e0*/  ULDC UR4, c[0x0][0xc3c] ;  /* 0x00030f0000047ab9 */ /* 0x000fe20000000800 */
[----:B------:R-:W-:Y:S02]  /*b7f0*/  IMAD.MOV.U32 R19, RZ, RZ, RZ ;  /* 0x000000ffff137224 */ /* 0x000fe400078e00ff */
[----:B------:R0:W-:Y:S01]  /*b800*/  STL [R1+0x48], RZ ;  /* 0x000048ff01007387 */ /* 0x0001e20000100800 */
[----:B---3--:R-:W-:Y:S01]  /*b810*/  ISETP.GE.AND P0, PT, R0, UR4, PT ;  /* 0x0000000400007c0c */ /* 0x008fe2000bf06270 */
[----:B------:R-:W-:-:S05]  /*b820*/  IMAD.MOV.U32 R0, RZ, RZ, 0x1 ;  /* 0x00000001ff007424 */ /* 0x000fca00078e00ff */
[----:B------:R0:W-:Y:S07]  /*b830*/  STL [R1+0x14], R0 ;  /* 0x0000140001007387 */ /* 0x0001ee0000100800 */
[----:B------:R-:W-:Y:S05]  /*b840*/  @P0 BRA `(.L_x_227) ;  /* 0x0000005400f00947 */ /* 0x000fea0003800000 */
[----:B--2---:R-:W1:Y:S01]  /*b850*/  S2R R5, SR_TID.X ;  /* 0x0000000000057919 */ /* 0x004e620000002100 */
[----:B------:R-:W2:Y:S01]  /*b860*/  S2UR UR5, SR_CgaCtaId ;  /* 0x00000000000579c3 */ /* 0x000ea20000008800 */
[----:B------:R-:W-:Y:S01]  /*b870*/  UMOV UR4, 0x400 ;  /* 0x0000040000047882 */ /* 0x000fe20000000000 */
[----:B------:R-:W-:Y:S01]  /*b880*/  BSSY B8, `(.L_x_227) ;  /* 0x0000578000087945 */ /* 0x000fe20003800000 */
[----:B------:R-:W-:Y:S01]  /*b890*/  IMAD.MOV.U32 R19, RZ, RZ, RZ ;  /* 0x000000ffff137224 */ /* 0x000fe200078e00ff */
[----:B------:R-:W-:Y:S01]  /*b8a0*/  ULDC UR36, c[0x0][0xc] ;  /* 0x0000030000247ab9 */ /* 0x000fe20000000800 */
[----:B------:R-:W-:Y:S01]  /*b8b0*/  ULDC.64 UR38, c[0x0][0x198] ;  /* 0x0000660000267ab9 */ /* 0x000fe20000000a00 */
[----:B--2---:R-:W-:-:S06]  /*b8c0*/  ULEA UR4, UR5, UR4, 0x18 ;  /* 0x0000000405047291 */ /* 0x004fcc000f8ec03f */
[----:B------:R-:W-:Y:S01]  /*b8d0*/  IMAD.U32 R18, RZ, RZ, UR4 ;  /* 0x00000004ff127e24 */ /* 0x000fe2000f8e00ff */
[C---:B-1----:R-:W-:Y:S01]  /*b8e0*/  LOP3.LUT R4, R5.reuse, 0x7f, RZ, 0xc0, !PT ;  /* 0x0000007f05047812 */ /* 0x042fe200078ec0ff */
[----:B0-----:R-:W-:-:S05]  /*b8f0*/  IMAD.SHL.U32 R0, R5, 0x8, RZ ;  /* 0x0000000805007824 */ /* 0x001fca00078e00ff */
[C---:B------:R-:W-:Y:S02]  /*b900*/  LOP3.LUT R2, R0.reuse, 0x1f8, RZ, 0xc0, !PT ;  /* 0x000001f800027812 */ /* 0x040fe400078ec0ff */
[----:B------:R-:W-:Y:S02]  /*b910*/  LOP3.LUT R0, R0, 0x38, RZ, 0xc0, !PT ;  /* 0x0000003800007812 */ /* 0x000fe400078ec0ff */
[----:B------:R-:W-:Y:S02]  /*b920*/  LOP3.LUT R3, R2, 0x38, R5, 0x78, !PT ;  /* 0x0000003802037812 */ /* 0x000fe400078e7805 */
[----:B------:R-:W-:Y:S02]  /*b930*/  SHF.L.U32 R2, R4, 0x3, RZ ;  /* 0x0000000304027819 */ /* 0x000fe400000006ff */
[----:B------:R-:W-:Y:S02]  /*b940*/  SHF.R.U32.HI R4, RZ, 0x3, R4 ;  /* 0x00000003ff047819 */ /* 0x000fe40000011604 */
[----:B------:R-:W-:Y:S01]  /*b950*/  LOP3.LUT R3, R3, 0x200, R2, 0xf8, !PT ;  /* 0x0000020003037812 */ /* 0x000fe200078ef802 */
[----:B------:R-:W-:-:S04]  /*b960*/  IMAD.SHL.U32 R2, R5, 0x10, RZ ;  /* 0x0000001005027824 */ /* 0x000fc800078e00ff */
[----:B------:R-:W-:Y:S01]  /*b970*/  IMAD R3, R3, 0x2, R18 ;  /* 0x0000000203037824 */ /* 0x000fe200078e0212 */
[----:B------:R-:W-:Y:S01]  /*b980*/  LOP3.LUT R4, R4, 0x70, R2, 0xf8, !PT ;  /* 0x0000007004047812 */ /* 0x000fe200078ef802 */
[----:B------:R-:W-:-:S03]  /*b990*/  IMAD.MOV.U32 R2, RZ, RZ, 0x1 ;  /* 0x00000001ff027424 */ /* 0x000fc600078e00ff */
[----:B------:R-:W-:Y:S04]  /*b9a0*/  STL [R1+0x24], R3 ;  /* 0x0000240301007387 */ /* 0x000fe80000100800 */
[----:B------:R0:W-:Y:S04]  /*b9b0*/  STL [R1+0x14], R2 ;  /* 0x0000140201007387 */ /* 0x0001e80000100800 */
[----:B------:R1:W-:Y:S01]  /*b9c0*/  STL [R1+0x48], RZ ;  /* 0x000048ff01007387 */ /* 0x0003e20000100800 */
[C---:B0-----:R-:W-:Y:S02]  /*b9d0*/  LOP3.LUT R2, R0.reuse, 0x40, RZ, 0xfc, !PT ;  /* 0x0000004000027812 */ /* 0x041fe400078efcff */
[----:B-1----:R-:W-:-:S07]  /*b9e0*/  LOP3.LUT R0, R0, 0x80, RZ, 0xfc, !PT ;  /* 0x0000008000007812 */ /* 0x002fce00078efcff */
.L_x_329:
[----:B--2---:R-:W2:Y:S01]  /*b9f0*/  LDL R0, [R1+0xc] ;  /* 0x00000c0001007983 */ /* 0x004ea20000100800 */
[----:B------:R-:W2:Y:S01]  /*ba00*/  LDC.64 R2, c[0x0][0xc88] ;  /* 0x00032200ff027b82 */ /* 0x000ea20000000a00 */
[----:B------:R-:W-:Y:S05]  /*ba10*/  YIELD ;  /* 0x0000000000007946 */ /* 0x000fea0003800000 */
[----:B------:R-:W-:Y:S01]  /*ba20*/  ULDC.64 UR4, c[0x0][0xa28] ;  /* 0x00028a0000047ab9 */ /* 0x000fe20000000a00 */
[----:B-1----:R-:W-:Y:S01]  /*ba30*/  IMAD.MOV.U32 R6, RZ, RZ, RZ ;  /* 0x000000ffff067224 */ /* 0x002fe200078e00ff */
[----:B------:R-:W-:Y:S01]  /*ba40*/  ISETP.NE.U32.AND P0, PT, RZ, UR4, PT ;  /* 0x00000004ff007c0c */ /* 0x000fe2000bf05070 */
[----:B------:R-:W-:Y:S01]  /*ba50*/  ULDC.64 UR6, c[0x0][0xa18] ;  /* 0x0002860000067ab9 */ /* 0x000fe20000000a00 */
[----:B------:R-:W-:Y:S01]  /*ba60*/  ULDC.64 UR8, c[0x0][0xa08] ;  /* 0x0002820000087ab9 */ /* 0x000fe20000000a00 */
[----:B--2---:R-:W-:-:S05]  /*ba70*/  IMAD.WIDE R2, R0, 0x4, R2 ;  /* 0x0000000400027825 */ /* 0x004fca00078e0202 */
[----:B------:R-:W2:Y:S01]  /*ba80*/  LDG.E R10, desc[UR40][R2.64] ;  /* 0x00000028020a7981 */ /* 0x000ea2000c1e1900 */
[----:B------:R-:W-:Y:S01]  /*ba90*/  ISETP.NE.AND.EX P0, PT, RZ, UR5, PT, P0 ;  /* 0x00000005ff007c0c */ /* 0x000fe2000bf05300 */
[----:B------:R-:W-:Y:S01]  /*baa0*/  IMAD.MOV.U32 R0, RZ, RZ, RZ ;  /* 0x000000ffff007224 */ /* 0x000fe200078e00ff */
[----:B--2---:R-:W-:Y:S01]  /*bab0*/  SHF.R.S32.HI R4, RZ, 0x1f, R10 ;  /* 0x0000001fff047819 */ /* 0x004fe2000001140a */
[----:B------:R-:W-:-:S10]  /*bac0*/  IMAD.SHL.U32 R17, R10, 0x4, RZ ;  /* 0x000000040a117824 */ /* 0x000fd400078e00ff */
[C---:B------:R-:W-:Y:S01]  /*bad0*/  @P0 LEA R2, P1, R10.reuse, UR4, 0x2 ;  /* 0x000000040a020c11 */ /* 0x040fe2000f8210ff */
[----:B------:R-:W-:Y:S03]  /*bae0*/  STL [R1+0x2c], R10 ;  /* 0x00002c0a01007387 */ /* 0x000fe60000100800 */
[C-C-:B------:R-:W-:Y:S01]  /*baf0*/  @P0 LEA.HI.X R3, R10.reuse, UR5, R4.reuse, 0x2, P1 ;  /* 0x000000050a030c11 */ /* 0x140fe200088f1404 */
[----:B------:R-:W-:Y:S01]  /*bb00*/  ULDC.64 UR4, c[0x0][0xa00] ;  /* 0x0002800000047ab9 */ /* 0x000fe20000000a00 */
[----:B------:R-:W-:Y:S01]  /*bb10*/  SHF.L.U64.HI R9, R10, 0x2, R4 ;  /* 0x000000020a097819 */ /* 0x000fe20000010204 */
[----:B0-----:R0:W-:Y:S01]  /*bb20*/  STL [R1+0x3c], R4 ;  /* 0x00003c0401007387 */ /* 0x0011e20000100800 */
[----:B------:R-:W-:-:S03]  /*bb30*/  ISETP.NE.U32.AND P1, PT, RZ, UR4, PT ;  /* 0x00000004ff007c0c */ /* 0x000fc6000bf25070 */
[----:B------:R1:W5:Y:S01]  /*bb40*/  @P0 LDG.E R0, desc[UR40][R2.64] ;  /* 0x0000002802000981 */ /* 0x000362000c1e1900 */
[----:B------:R-:W-:Y:S01]  /*bb50*/  ISETP.NE.AND.EX P1, PT, RZ, UR5, PT, P1 ;  /* 0x00000005ff007c0c */ /* 0x000fe2000bf25310 */
[----:B------:R-:W-:Y:S01]  /*bb60*/  IMAD.MOV.U32 R8, RZ, RZ, RZ ;  /* 0x000000ffff087224 */ /* 0x000fe200078e00ff */
[----:B------:R-:W-:Y:S01]  /*bb70*/  ISETP.NE.U32.AND P2, PT, RZ, UR6, PT ;  /* 0x00000006ff007c0c */ /* 0x000fe2000bf45070 */
[----:B------:R-:W-:Y:S01]  /*bb80*/  STL [R1+0x1c], R9 ;  /* 0x00001c0901007387 */ /* 0x000fe20000100800 */
[----:B------:R-:W-:Y:S02]  /*bb90*/  ISETP.NE.U32.AND P0, PT, RZ, UR8, PT ;  /* 0x00000008ff007c0c */ /* 0x000fe4000bf05070 */
[C---:B0-----:R-:W-:Y:S02]  /*bba0*/  IADD3 R4, P4, R17.reuse, UR8, RZ ;  /* 0x0000000811047c10 */ /* 0x041fe4000ff9e0ff */
[----:B-1----:R-:W-:Y:S02]  /*bbb0*/  IADD3 R2, P3, R17, UR4, RZ ;  /* 0x0000000411027c10 */ /* 0x002fe4000ff7e0ff */
[----:B------:R-:W-:-:S02]  /*bbc0*/  ISETP.NE.AND.EX P2, PT, RZ, UR7, PT, P2 ;  /* 0x00000007ff007c0c */ /* 0x000fc4000bf45320 */
[C---:B------:R-:W-:Y:S02]  /*bbd0*/  IADD3.X R3, R9.reuse, UR5, RZ, P3, !PT ;  /* 0x0000000509037c10 */ /* 0x040fe40009ffe4ff */
[----:B------:R-:W-:Y:S02]  /*bbe0*/  ISETP.NE.AND.EX P0, PT, RZ, UR9, PT, P0 ;  /* 0x00000009ff007c0c */ /* 0x000fe4000bf05300 */
[----:B------:R-:W-:Y:S01]  /*bbf0*/  IADD3.X R5, R9, UR9, RZ, P4, !PT ;  /* 0x0000000909057c10 */ /* 0x000fe2000a7fe4ff */
[----:B------:R-:W2:Y:S01]  /*bc00*/  @P1 LDG.E R6, desc[UR40][R2.64] ;  /* 0x0000002802061981 */ /* 0x000ea2000c1e1900 */
[----:B------:R-:W-:Y:S02]  /*bc10*/  ULDC UR4, c[0x0][0x288] ;  /* 0x0000a20000047ab9 */ /* 0x000fe40000000800 */
[----:B------:R-:W-:Y:S01]  /*bc20*/  IMAD.U32 R11, RZ, RZ, UR4 ;  /* 0x00000004ff0b7e24 */ /* 0x000fe2000f8e00ff */
[----:B------:R-:W-:-:S06]  /*bc30*/  ULDC.64 UR4, c[0x0][0x418] ;  /* 0x0001060000047ab9 */ /* 0x000fcc0000000a00 */
[----:B------:R-:W5:Y:S04]  /*bc40*/  @P0 LDG.E R8, desc[UR40][R4.64] ;  /* 0x0000002804080981 */ /* 0x000f68000c1e1900 */
[----:B--2---:R0:W-:Y:S02]  /*bc50*/  STL [R1+0x30], R6 ;  /* 0x0000300601007387 */ /* 0x0041e40000100800 */
[----:B0-----:R-:W-:-:S04]  /*bc60*/  @P2 IADD3 R6, P3, R17, UR6, RZ ;  /* 0x0000000611062c10 */ /* 0x001fc8000ff7e0ff */
[----:B------:R-:W-:-:S05]  /*bc70*/  @P2 IADD3.X R7, R9, UR7, RZ, P3, !PT ;  /* 0x0000000709072c10 */ /* 0x000fca0009ffe4ff */
[----:B------:R0:W2:Y:S01]  /*bc80*/  @P2 LDG.E R11, desc[UR40][R6.64] ;  /* 0x00000028060b2981 */ /* 0x0000a2000c1e1900 */
[----:B------:R-:W-:-:S03]  /*bc90*/  UISETP.NE.U32.AND UP0, UPT, UR4, URZ, UPT ;  /* 0x0000003f0400728c */ /* 0x000fc6000bf05070 */
[----:B------:R-:W-:Y:S01]  /*bca0*/  ULDC UR4, c[0x0][0x424] ;  /* 0x0001090000047ab9 */ /* 0x000fe20000000800 */
[----:B------:R-:W-:-:S03]  /*bcb0*/  UISETP.NE.AND.EX UP0, UPT, UR5, URZ, UPT, UP0 ;  /* 0x0000003f0500728c */ /* 0x000fc6000bf05300 */
[----:B------:R-:W-:Y:S01]  /*bcc0*/  ULDC UR5, c[0x0][0x2f0] ;  /* 0x0000bc0000057ab9 */ /* 0x000fe20000000800 */
[----:B------:R-:W-:-:S04]  /*bcd0*/  USEL UR4, UR4, 0x1, UP0 ;  /* 0x0000000104047887 */ /* 0x000fc80008000000 */
[----:B------:R-:W-:-:S06]  /*bce0*/  UIMAD UR4, UR4, UR5, URZ ;  /* 0x00000005040472a4 */ /* 0x000fcc000f8e023f */
[----:B0-----:R-:W-:Y:S01]  /*bcf0*/  IMAD.U32 R6, RZ, RZ, UR4 ;  /* 0x00000004ff067e24 */ /* 0x001fe2000f8e00ff */
[----:B--2---:R0:W-:Y:S01]  /*bd00*/  STL [R1+0x44], R11 ;  /* 0x0000440b01007387 */ /* 0x0041e20000100800 */
[----:B------:R-:W-:Y:S05]  /*bd10*/  @P2 BRA `(.L_x_228) ;  /* 0x0000000000142947 */ /* 0x000fea0003800000 */
[----:B------:R-:W-:Y:S05]  /*bd20*/  @!P1 BRA `(.L_x_228) ;  /* 0x0000000000109947 */ /* 0x000fea0003800000 */
[----:B------:R-:W2:Y:S04]  /*bd30*/  LDG.E R7, desc[UR40][R2.64] ;  /* 0x0000002802077981 */ /* 0x000ea8000c1e1900 */
[----:B------:R-:W2:Y:S02]  /*bd40*/  LDG.E R2, desc[UR40][R2.64+0x4] ;  /* 0x0000042802027981 */ /* 0x000ea4000c1e1900 */
[----:B--2---:R-:W-:-:S05]  /*bd50*/  IMAD.IADD R2, R2, 0x1, -R7 ;  /* 0x0000000102027824 */ /* 0x004fca00078e0a07 */
[----:B------:R1:W-:Y:S02]  /*bd60*/  STL [R1+0x44], R2 ;  /* 0x0000440201007387 */ /* 0x0003e40000100800 */
.L_x_228:
[----:B------:R-:W1:Y:S01]  /*bd70*/  LDL.LU R7, [R1+0x8] ;  /* 0x0000080001077983 */ /* 0x000e620000300800 */
[----:B------:R-:W-:Y:S02]  /*bd80*/  ULDC.64 UR4, c[0x0][0xa20] ;  /* 0x0002880000047ab9 */ /* 0x000fe40000000a00 */
[----:B------:R-:W-:-:S04]  /*bd90*/  ISETP.NE.U32.AND P1, PT, RZ, UR4, PT ;  /* 0x00000004ff007c0c */ /* 0x000fc8000bf25070 */
[----:B------:R-:W-:Y:S02]  /*bda0*/  ISETP.NE.AND.EX P1, PT, RZ, UR5, PT, P1 ;  /* 0x00000005ff007c0c */ /* 0x000fe4000bf25310 */
[C---:B-1----:R-:W-:Y:S02]  /*bdb0*/  LOP3.LUT R2, R7.reuse, 0xff000000, RZ, 0xc0, !PT ;  /* 0xff00000007027812 */ /* 0x042fe400078ec0ff */
[C---:B------:R-:W-:Y:S02]  /*bdc0*/  LOP3.LUT R3, R7.reuse, 0xff0000, RZ, 0xc0, !PT ;  /* 0x00ff000007037812 */ /* 0x040fe400078ec0ff */
[----:B------:R-:W-:Y:S02]  /*bdd0*/  SHF.R.U32.HI R2, RZ, 0x8, R2 ;  /* 0x00000008ff027819 */ /* 0x000fe40000011602 */
[----:B------:R-:W-:Y:S01]  /*bde0*/  LOP3.LUT R16, R7, 0xffff, RZ, 0xc0, !PT ;  /* 0x0000ffff07107812 */ /* 0x000fe200078ec0ff */
[----:B-----5:R-:W-:Y:S01]  /*bdf0*/  IMAD.IADD R7, R8, 0x1, R0 ;  /* 0x0000000108077824 */ /* 0x020fe200078e0200 */
[----:B------:R-:W-:Y:S01]  /*be00*/  LEA.HI R2, R3, R2, RZ, 0x10 ;  /* 0x0000000203027211 */ /* 0x000fe200078f80ff */
[----:B------:R-:W-:-:S05]  /*be10*/  IMAD.MOV.U32 R3, RZ, RZ, R10 ;  /* 0x000000ffff037224 */ /* 0x000fca00078e000a */
[----:B------:R1:W-:Y:S04]  /*be20*/  STL [R1+0x10], R3 ;  /* 0x0000100301007387 */ /* 0x0003e80000100800 */
[----:B------:R1:W-:Y:S01]  /*be30*/  STL [R1+0x18], R7 ;  /* 0x0000180701007387 */ /* 0x0003e20000100800 */
[----:B------:R-:W-:Y:S05]  /*be40*/  @!P1 BRA `(.L_x_229) ;  /* 0x0000000000109947 */ /* 0x000fea0003800000 */
[----:B------:R-:W-:-:S04]  /*be50*/  IADD3 R6, P0, R17, UR4, RZ ;  /* 0x0000000411067c10 */ /* 0x000fc8000ff1e0ff */
[----:B-1----:R-:W-:-:S05]  /*be60*/  IADD3.X R7, R9, UR5, RZ, P0, !PT ;  /* 0x0000000509077c10 */ /* 0x002fca00087fe4ff */
[----:B------:R2:W5:Y:S01]  /*be70*/  LDG.E R6, desc[UR40][R6.64] ;  /* 0x0000002806067981 */ /* 0x000562000c1e1900 */
[----:B------:R-:W-:Y:S05]  /*be80*/  BRA `(.L_x_230) ;  /* 0x0000000000107947 */ /* 0x000fea0003800000 */
.L_x_229:
[----:B------:R-:W-:Y:S05]  /*be90*/  @!P0 BRA `(.L_x_230) ;  /* 0x00000000000c8947 */ /* 0x000fea0003800000 */
[----:B------:R-:W2:Y:S04]  /*bea0*/  LDG.E R6, desc[UR40][R4.64] ;  /* 0x0000002804067981 */ /* 0x000ea8000c1e1900 */
[----:B------:R-:W2:Y:S02]  /*beb0*/  LDG.E R4, desc[UR40][R4.64+0x4] ;  /* 0x0000042804047981 */ /* 0x000ea4000c1e1900 */
[----:B--2---:R-:W-:-:S07]  /*bec0*/  IMAD.IADD R6, R4, 0x1, -R6 ;  /* 0x0000000104067824 */ /* 0x004fce00078e0a06 */
.L_x_230:
[----:B-----5:R-:W-:Y:S01]  /*bed0*/  IADD3 R6, -R0, R6, RZ ;  /* 0x0000000600067210 */ /* 0x020fe20007ffe1ff */
[----:B------:R-:W-:Y:S01]  /*bee0*/  IMAD.MOV.U32 R4, RZ, RZ, RZ ;  /* 0x000000ffff047224 */ /* 0x000fe200078e00ff */
[----:B------:R-:W-:Y:S01]  /*bef0*/  LOP3.LUT R9, R2, 0xff, RZ, 0xc0, !PT ;  /* 0x000000ff02097812 */ /* 0x000fe200078ec0ff */
[----:B------:R-:W-:Y:S01]  /*bf00*/  BSSY B0, `(.L_x_231) ;  /* 0x000002a000007945 */ /* 0x000fe20003800000 */
[C---:B------:R-:W-:Y:S01]  /*bf10*/  ISETP.GE.AND P0, PT, R6.reuse, 0x1, PT ;  /* 0x000000010600780c */ /* 0x040fe20003f06270 */
[----:B------:R-:W-:Y:S01]  /*bf20*/  VIADD R0, R6, 0x7f ;  /* 0x0000007f06007836 */ /* 0x000fe20000000000 */
[----:B------:R3:W-:Y:S01]  /*bf30*/  STL [R1+0x34], R4 ;  /* 0x0000340401007387 */ /* 0x0007e20000100800 */
[----:B------:R-:W-:-:S03]  /*bf40*/  IMAD.MOV.U32 R10, RZ, RZ, R4 ;  /* 0x000000ffff0a7224 */ /* 0x000fc600078e0004 */
[----:B-1----:R-:W-:-:S04]  /*bf50*/  SHF.R.S32.HI R3, RZ, 0x1f, R0 ;  /* 0x0000001fff037819 */ /* 0x002fc80000011400 */
[----:B------:R-:W-:-:S04]  /*bf60*/  LEA.HI R3, R3, R0, RZ, 0x7 ;  /* 0x0000000003037211 */ /* 0x000fc800078f38ff */
[----:B------:R-:W-:-:S05]  /*bf70*/  SHF.R.S32.HI R8, RZ, 0x7, R3 ;  /* 0x00000007ff087819 */ /* 0x000fca0000011403 */
[----:B------:R3:W-:Y:S04]  /*bf80*/  STL [R1+0x40], R8 ;  /* 0x0000400801007387 */ /* 0x0007e80000100800 */
[----:B------:R3:W-:Y:S01]  /*bf90*/  STL [R1+0x58], R9 ;  /* 0x0000580901007387 */ /* 0x0007e20000100800 */
[----:B------:R-:W-:Y:S05]  /*bfa0*/  @!P0 BRA `(.L_x_232) ;  /* 0x00000000007c8947 */ /* 0x000fea0003800000 */
[----:B------:R-:W-:-:S04]  /*bfb0*/  SHF.R.U32.HI R0, RZ, 0x10, R2 ;  /* 0x00000010ff007819 */ /* 0x000fc80000011602 */
[----:B------:R-:W-:-:S13]  /*bfc0*/  ISETP.NE.AND P0, PT, R0, RZ, PT ;  /* 0x000000ff0000720c */ /* 0x000fda0003f05270 */
[----:B------:R-:W3:Y:S02]  /*bfd0*/  @!P0 LDC R0, c[0x0][0x9f0] ;  /* 0x00027c00ff008b82 */ /* 0x000ee40000000800 */
[----:B---3--:R-:W-:-:S04]  /*bfe0*/  IABS R4, R0 ;  /* 0x0000000000047213 */ /* 0x008fc80000000000 */
[----:B------:R-:W1:Y:S08]  /*bff0*/  I2F.RP R2, R4 ;  /* 0x0000000400027306 */ /* 0x000e700000209400 */
[----:B-1----:R-:W1:Y:S02]  /*c000*/  MUFU.RCP R2, R2 ;  /* 0x0000000200027308 */ /* 0x002e640000001000 */
[----:B-1----:R-:W-:-:S06]  /*c010*/  VIADD R2, R2, 0xffffffe ;  /* 0x0ffffffe02027836 */ /* 0x002fcc0000000000 */
[----:B------:R-:W1:Y:S02]  /*c020*/  F2I.FTZ.U32.TRUNC.NTZ R3, R2 ;  /* 0x0000000200037305 */ /* 0x000e64000021f000 */
[----:B-1----:R-:W-:-:S04]  /*c030*/  IMAD.MOV R2, RZ, RZ, -R3 ;  /* 0x000000ffff027224 */ /* 0x002fc800078e0a03 */
[----:B------:R-:W-:Y:S02]  /*c040*/  IMAD R5, R2, R4, RZ ;  /* 0x0000000402057224 */ /* 0x000fe400078e02ff */
[----:B------:R-:W-:-:S04]  /*c050*/  IMAD.MOV.U32 R2, RZ, RZ, RZ ;  /* 0x000000ffff027224 */ /* 0x000fc800078e00ff */
[----:B--2---:R-:W-:Y:S01]  /*c060*/  IMAD.HI.U32 R7, R3, R5, R2 ;  /* 0x0000000503077227 */ /* 0x004fe200078e0002 */
[----:B------:R-:W-:Y:S02]  /*c070*/  IABS R2, R0 ;  /* 0x0000000000027213 */ /* 0x000fe40000000000 */
[----:B------:R-:W-:-:S03]  /*c080*/  IADD3 R3, R0, -0x1, R8 ;  /* 0xffffffff00037810 */ /* 0x000fc60007ffe008 */
[----:B------:R-:W-:Y:S01]  /*c090*/  IMAD.MOV R2, RZ, RZ, -R2 ;  /* 0x000000ffff027224 */ /* 0x000fe200078e0a02 */
[----:B------:R-:W-:Y:S02]  /*c0a0*/  IABS R5, R3 ;  /* 0x0000000300057213 */ /* 0x000fe40000000000 */
[----:B------:R-:W-:Y:S01]  /*c0b0*/  LOP3.LUT R3, R3, R0, RZ, 0x3c, !PT ;  /* 0x0000000003037212 */ /* 0x000fe200078e3cff */
[----:B------:R-:W-:Y:S02]  /*c0c0*/  IMAD.MOV.U32 R6, RZ, RZ, R2 ;  /* 0x000000ffff067224 */ /* 0x000fe400078e0002 */
[----:B------:R-:W-:Y:S01]  /*c0d0*/  IMAD.HI.U32 R2, R7, R5, RZ ;  /* 0x0000000507027227 */ /* 0x000fe200078e00ff */
[----:B------:R-:W-:-:S03]  /*c0e0*/  ISETP.GE.AND P2, PT, R3, RZ, PT ;  /* 0x000000ff0300720c */ /* 0x000fc60003f46270 */
        /* <DEDUP_REMOVED lines=9> */
[----:B------:R-:W-:-:S05]  /*c180*/  IMAD.MOV.U32 R10, RZ, RZ, R2 ;  /* 0x000000ffff0a7224 */ /* 0x000fca00078e0002 */
[----:B------:R1:W-:Y:S02]  /*c190*/  STL [R1+0x34], R10 ;  /* 0x0000340a01007387 */ /* 0x0003e40000100800 */
.L_x_232:
[----:B------:R-:W-:Y:S05]  /*c1a0*/  BSYNC B0 ;  /* 0x0000000000007941 */ /* 0x000fea0003800000 */
.L_x_231:
[----:B------:R-:W-:Y:S01]  /*c1b0*/  IMAD.MOV.U32 R0, RZ, RZ, R10 ;  /* 0x000000ffff007224 */ /* 0x000fe200078e000a */
[----:B------:R-:W-:Y:S03]  /*c1c0*/  BSSY B7, `(.L_x_233) ;  /* 0x0000409000077945 */ /* 0x000fe60003800000 */
[----:B------:R-:W-:-:S05]  /*c1d0*/  IMAD R2, R9, R0, RZ ;  /* 0x0000000009027224 */ /* 0x000fca00078e02ff */
[----:B------:R-:W-:Y:S01]  /*c1e0*/  VIADDMNMX R0, R2, R0, R8, PT ;  /* 0x0000000002007246 */ /* 0x000fe20003800108 */
[----:B------:R4:W-:Y:S03]  /*c1f0*/  STL [R1+0x28], R2 ;  /* 0x0000280201007387 */ /* 0x0009e60000100800 */
[----:B------:R-:W-:Y:S01]  /*c200*/  ISETP.GT.AND P0, PT, R0, R2, PT ;  /* 0x000000020000720c */ /* 0x000fe20003f04270 */
[----:B------:R4:W-:-:S12]  /*c210*/  STL [R1+0x38], R0 ;  /* 0x0000380001007387 */ /* 0x0009d80000100800 */
[----:B----4-:R-:W-:Y:S05]  /*c220*/  @P0 BRA `(.L_x_234) ;  /* 0x0000000000480947 */ /* 0x010fea0003800000 */
[----:B------:R-:W4:Y:S02]  /*c230*/  S2R R0, SR_TID.X ;  /* 0x0000000000007919 */ /* 0x000f240000002100 */
[----:B----4-:R-:W-:-:S04]  /*c240*/  LOP3.LUT R0, R0, 0x7f, RZ, 0xc0, !PT ;  /* 0x0000007f00007812 */ /* 0x010fc800078ec0ff */
[----:B------:R-:W-:-:S13]  /*c250*/  ISETP.NE.AND P0, PT, R0, RZ, PT ;  /* 0x000000ff0000720c */ /* 0x000fda0003f05270 */
[----:B------:R-:W-:Y:S05]  /*c260*/  @P0 BRA `(.L_x_235) ;  /* 0x0000003c00f80947 */ /* 0x000fea0003800000 */
[----:B------:R-:W4:Y:S01]  /*c270*/  S2R R3, SR_LANEID ;  /* 0x0000000000037919 */ /* 0x000f220000000000 */
[----:B------:R-:W-:Y:S02]  /*c280*/  VOTEU.ANY UR4, UPT, PT ;  /* 0x0000000000047886 */ /* 0x000fe400038e0100 */
[----:B------:R-:W4:Y:S08]  /*c290*/  FLO.U32 R0, UR4 ;  /* 0x0000000400007d00 */ /* 0x000f3000080e0000 */
[----:B------:R-:W5:Y:S01]  /*c2a0*/  POPC R5, UR4 ;  /* 0x0000000400057d09 */ /* 0x000f620008000000 */
[----:B----4-:R-:W-:-:S02]  /*c2b0*/  ISETP.EQ.U32.AND P0, PT, R0, R3, PT ;  /* 0x000000030000720c */ /* 0x010fc40003f02070 */
[----:B------:R-:W5:Y:S11]  /*c2c0*/  LDC.64 R2, c[0x0][0xc60] ;  /* 0x00031800ff027b82 */ /* 0x000f760000000a00 */
[----:B-----5:R-:W4:Y:S01]  /*c2d0*/  @P0 ATOMG.E.ADD.STRONG.GPU PT, R3, desc[UR40][R2.64], R5 ;  /* 0x00000005020309a8 */ /* 0x020f2200081ee1e8 */
[----:B---3--:R-:W3:Y:S02]  /*c2e0*/  S2R R4, SR_LTMASK ;  /* 0x0000000000047919 */ /* 0x008ee40000003900 */
[----:B---3--:R-:W-:-:S04]  /*c2f0*/  LOP3.LUT R4, R4, UR4, RZ, 0xc0, !PT ;  /* 0x0000000404047c12 */ /* 0x008fc8000f8ec0ff */
[----:B--2---:R-:W2:Y:S01]  /*c300*/  POPC R7, R4 ;  /* 0x0000000400077309 */ /* 0x004ea20000000000 */
[----:B----4-:R-:W2:Y:S02]  /*c310*/  SHFL.IDX PT, R0, R3, R0, 0x1f ;  /* 0x00001f0003007589 */ /* 0x010ea400000e0000 */
[----:B--2---:R-:W-:-:S05]  /*c320*/  IADD3 R0, R0, UR36, R7 ;  /* 0x0000002400007c10 */ /* 0x004fca000fffe007 */
[----:B------:R4:W-:Y:S01]  /*c330*/  STL [R1], R0 ;  /* 0x0000000001007387 */ /* 0x0009e20000100800 */
[----:B------:R-:W-:Y:S05]  /*c340*/  BRA `(.L_x_235) ;  /* 0x0000003c00c07947 */ /* 0x000fea0003800000 */
.L_x_234:
[----:B------:R-:W-:Y:S01]  /*c350*/  VIADD R0, R18, 0x1c400 ;  /* 0x0001c40012007836 */ /* 0x000fe20000000000 */
[----:B------:R-:W-:Y:S04]  /*c360*/  BSSY B6, `(.L_x_236) ;  /* 0x0000013000067945 */ /* 0x000fe80003800000 */
[----:B------:R-:W-:-:S13]  /*c370*/  LOP3.LUT P0, RZ, R0, 0x3ff, RZ, 0xc0, !PT ;  /* 0x000003ff00ff7812 */ /* 0x000fda000780c0ff */
[----:B------:R-:W-:Y:S05]  /*c380*/  @!P0 BRA `(.L_x_237) ;  /* 0x0000000000408947 */ /* 0x000fea0003800000 */
[----:B------:R-:W-:Y:S01]  /*c390*/  MOV R2, 0x0 ;  /* 0x0000000000027802 */ /* 0x000fe20000000f00 */
[----:B------:R-:W-:Y:S01]  /*c3a0*/  ULDC.64 UR6, c[0x4][0xb8] ;  /* 0x01002e0000067ab9 */ /* 0x000fe20000000a00 */
[----:B------:R-:W-:Y:S01]  /*c3b0*/  ULDC.64 UR8, c[0x4][0xc0] ;  /* 0x0100300000087ab9 */ /* 0x000fe20000000a00 */
[----:B------:R-:W-:Y:S01]  /*c3c0*/  ULDC.64 UR4, c[0x4][0x8] ;  /* 0x0100020000047ab9 */ /* 0x000fe20000000a00 */
[----:B---3--:R-:W-:Y:S01]  /*c3d0*/  MOV R4, UR6 ;  /* 0x0000000600047c02 */ /* 0x008fe20008000f00 */
[----:B------:R-:W-:Y:S01]  /*c3e0*/  IMAD.U32 R5, RZ, RZ, UR7 ;  /* 0x00000007ff057e24 */ /* 0x000fe2000f8e00ff */
[----:B------:R-:W3:Y:S01]  /*c3f0*/  LDC.64 R2, c[0x4][R2] ;  /* 0x0100000002027b82 */ /* 0x000ee20000000a00 */
[----:B------:R-:W-:Y:S02]  /*c400*/  IMAD.U32 R6, RZ, RZ, UR8 ;  /* 0x00000008ff067e24 */ /* 0x000fe4000f8e00ff */
[----:B--2---:R-:W-:Y:S02]  /*c410*/  IMAD.U32 R7, RZ, RZ, UR9 ;  /* 0x00000009ff077e24 */ /* 0x004fe4000f8e00ff */
[----:B-1----:R-:W-:-:S02]  /*c420*/  IMAD.U32 R10, RZ, RZ, UR4 ;  /* 0x00000004ff0a7e24 */ /* 0x002fc4000f8e00ff */
[----:B0-----:R-:W-:Y:S02]  /*c430*/  IMAD.U32 R11, RZ, RZ, UR5 ;  /* 0x00000005ff0b7e24 */ /* 0x001fe4000f8e00ff */
[----:B------:R-:W-:Y:S02]  /*c440*/  IMAD.MOV.U32 R8, RZ, RZ, 0x70 ;  /* 0x00000070ff087424 */ /* 0x000fe400078e00ff */
[----:B------:R-:W-:Y:S02]  /*c450*/  IMAD.MOV.U32 R12, RZ, RZ, 0x1 ;  /* 0x00000001ff0c7424 */ /* 0x000fe400078e00ff */
[----:B------:R-:W-:-:S07]  /*c460*/  IMAD.MOV.U32 R13, RZ, RZ, RZ ;  /* 0x000000ffff0d7224 */ /* 0x000fce00078e00ff */
[----:B------:R-:W-:-:S07]  /*c470*/  LEPC R20, `(.L_x_237) ;  /* 0x000000001014794e */ /* 0x000fce0000000000 */
[----:B---3--:R-:W-:Y:S05]  /*c480*/  CALL.ABS.NOINC R2 ;  /* 0x0000000002007343 */ /* 0x008fea0003c00000 */
.L_x_237:
[----:B------:R-:W-:Y:S05]  /*c490*/  BSYNC B6 ;  /* 0x0000000000067941 */ /* 0x000fea0003800000 */
.L_x_236:
        /* <DEDUP_REMOVED lines=8> */
[----:B------:R4:W4:Y:S01]  /*c520*/  LDC.64 R2, c[0x4][R0] ;  /* 0x0100000000027b82 */ /* 0x0009220000000a00 */
[----:B---3--:R-:W-:Y:S01]  /*c530*/  IMAD.U32 R4, RZ, RZ, UR6 ;  /* 0x00000006ff047e24 */ /* 0x008fe2000f8e00ff */
[----:B------:R-:W-:Y:S01]  /*c540*/  MOV R8, 0x70 ;  /* 0x0000007000087802 */ /* 0x000fe20000000f00 */
[----:B------:R-:W-:Y:S02]  /*c550*/  IMAD.U32 R5, RZ, RZ, UR7 ;  /* 0x00000007ff057e24 */ /* 0x000fe4000f8e00ff */
[----:B------:R-:W-:Y:S02]  /*c560*/  IMAD.U32 R6, RZ, RZ, UR8 ;  /* 0x00000008ff067e24 */ /* 0x000fe4000f8e00ff */
[----:B--2---:R-:W-:-:S02]  /*c570*/  IMAD.U32 R7, RZ, RZ, UR9 ;  /* 0x00000009ff077e24 */ /* 0x004fc4000f8e00ff */
[----:B-1----:R-:W-:Y:S02]  /*c580*/  IMAD.U32 R10, RZ, RZ, UR4 ;  /* 0x00000004ff0a7e24 */ /* 0x002fe4000f8e00ff */
[----:B0-----:R-:W-:Y:S02]  /*c590*/  IMAD.U32 R11, RZ, RZ, UR5 ;  /* 0x00000005ff0b7e24 */ /* 0x001fe4000f8e00ff */
[----:B------:R-:W-:Y:S02]  /*c5a0*/  IMAD.MOV.U32 R12, RZ, RZ, 0x1 ;  /* 0x00000001ff0c7424 */ /* 0x000fe400078e00ff */
[----:B------:R-:W-:-:S07]  /*c5b0*/  IMAD.MOV.U32 R13, RZ, RZ, RZ ;  /* 0x000000ffff0d7224 */ /* 0x000fce00078e00ff */
[----:B------:R-:W-:-:S07]  /*c5c0*/  LEPC R20, `(.L_x_240) ;  /* 0x000000001014794e */ /* 0x000fce0000000000 */
[----:B----4-:R-:W-:Y:S05]  /*c5d0*/  CALL.ABS.NOINC R2 ;  /* 0x0000000002007343 */ /* 0x010fea0003c00000 */
.L_x_240:
[----:B------:R-:W-:Y:S01]  /*c5e0*/  MOV R2, 0x0 ;  /* 0x0000000000027802 */ /* 0x000fe20000000f00 */
[----:B------:R-:W-:Y:S01]  /*c5f0*/  ULDC.64 UR6, c[0x4][0xb8] ;  /* 0x01002e0000067ab9 */ /* 0x000fe20000000a00 */
[----:B------:R-:W-:Y:S01]  /*c600*/  ULDC.64 UR8, c[0x4][0xc0] ;  /* 0x0100300000087ab9 */ /* 0x000fe20000000a00 */
[----:B------:R-:W-:Y:S01]  /*c610*/  ULDC.64 UR4, c[0x4][0x18] ;  /* 0x0100060000047ab9 */ /* 0x000fe20000000a00 */
[----:B------:R-:W-:Y:S02]  /*c620*/  IMAD.U32 R4, RZ, RZ, UR6 ;  /* 0x00000006ff047e24 */ /* 0x000fe4000f8e00ff */
[----:B------:R-:W0:Y:S01]  /*c630*/  LDC.64 R2, c[0x4][R2] ;  /* 0x0100000002027b82 */ /* 0x000e220000000a00 */
[----:B------:R-:W-:Y:S02]  /*c640*/  IMAD.U32 R5, RZ, RZ, UR7 ;  /* 0x00000007ff057e24 */ /* 0x000fe4000f8e00ff */
[----:B------:R-:W-:Y:S02]  /*c650*/  IMAD.U32 R6, RZ, RZ, UR8 ;  /* 0x00000008ff067e24 */ /* 0x000fe4000f8e00ff */
[----:B------:R-:W-:-:S02]  /*c660*/  IMAD.U32 R7, RZ, RZ, UR9 ;  /* 0x00000009ff077e24 */ /* 0x000fc4000f8e00ff */
[----:B------:R-:W-:Y:S02]  /*c670*/  IMAD.U32 R10, RZ, RZ, UR4 ;  /* 0x00000004ff0a7e24 */ /* 0x000fe4000f8e00ff */
[----:B------:R-:W-:Y:S02]  /*c680*/  IMAD.U32 R11, RZ, RZ, UR5 ;  /* 0x00000005ff0b7e24 */ /* 0x000fe4000f8e00ff */
[----:B------:R-:W-:Y:S02]  /*c690*/  IMAD.MOV.U32 R8, RZ, RZ, 0x70 ;  /* 0x00000070ff087424 */ /* 0x000fe400078e00ff */
[----:B------:R-:W-:Y:S02]  /*c6a0*/  IMAD.MOV.U32 R12, RZ, RZ, 0x1 ;  /* 0x00000001ff0c7424 */ /* 0x000fe400078e00ff */
[----:B------:R-:W-:-:S07]  /*c6b0*/  IMAD.MOV.U32 R13, RZ, RZ, RZ ;  /* 0x000000ffff0d7224 */ /* 0x000fce00078e00ff */
[----:B------:R-:W-:-:S07]  /*c6c0*/  LEPC R20, `(.L_x_239) ;  /* 0x000000001014794e */ /* 0x000fce0000000000 */
[----:B0-----:R-:W-:Y:S05]  /*c6d0*/  CALL.ABS.NOINC R2 ;  /* 0x0000000002007343 */ /* 0x001fea0003c00000 */
.L_x_239:
[----:B------:R-:W-:Y:S05]  /*c6e0*/  BSYNC B6 ;  /* 0x0000000000067941 */ /* 0x000fea0003800000 */
.L_x_238:
[----:B---3--:R-:W3:Y:S01]  /*c6f0*/  LDL.LU R4, [R1+0x1c] ;  /* 0x00001c0001047983 */ /* 0x008ee20000300800 */
[----:B------:R-:W-:-:S03]  /*c700*/  ULDC.64 UR4, c[0x0][0x9f8] ;  /* 0x00027e0000047ab9 */ /* 0x000fc60000000a00 */
[----:B--2---:R-:W2:Y:S01]  /*c710*/  LDL R7, [R1+0x10] ;  /* 0x0000100001077983 */ /* 0x004ea20000100800 */
[----:B------:R-:W-:-:S03]  /*c720*/  ISETP.NE.U32.AND P0, PT, RZ, UR4, PT ;  /* 0x00000004ff007c0c */ /* 0x000fc6000bf05070 */
[----:B------:R-:W4:Y:S01]  /*c730*/  LDL R0, [R1+0x38] ;  /* 0x0000380001007983 */ /* 0x000f220000100800 */
[----:B------:R-:W-:-:S13]  /*c740*/  ISETP.NE.AND.EX P0, PT, RZ, UR5, PT, P0 ;  /* 0x00000005ff007c0c */ /* 0x000fda000bf05300 */
[----:B------:R-:W-:-:S04]  /*c750*/  @P0 IADD3 R2, P1, R17, UR4, RZ ;  /* 0x0000000411020c10 */ /* 0x000fc8000ff3e0ff */
[----:B---3--:R-:W-:Y:S01]  /*c760*/  @P0 IADD3.X R3, R4, UR5, RZ, P1, !PT ;  /* 0x0000000504030c10 */ /* 0x008fe20008ffe4ff */
[----:B------:R-:W-:-:S04]  /*c770*/  ULDC.64 UR4, c[0x0][0xa08] ;  /* 0x0002820000047ab9 */ /* 0x000fc80000000a00 */
[----:B--2---:R2:W3:Y:S02]  /*c780*/  @P0 LDG.E R7, desc[UR40][R2.64] ;  /* 0x0000002802070981 */ /* 0x0044e4000c1e1900 */
[----:B--2---:R-:W2:Y:S01]  /*c790*/  LDC.64 R2, c[0x0][0x418] ;  /* 0x00010600ff027b82 */ /* 0x004ea20000000a00 */
[----:B----4-:R-:W-:Y:S01]  /*c7a0*/  VIADD R0, R0, 0xffffffff ;  /* 0xffffffff00007836 */ /* 0x010fe20000000000 */
[----:B---3--:R-:W-:Y:S01]  /*c7b0*/  SHF.R.S32.HI R8, RZ, 0x1f, R7 ;  /* 0x0000001fff087819 */ /* 0x008fe20000011407 */
[----:B------:R3:W-:Y:S04]  /*c7c0*/  @P0 STL [R1+0x10], R7 ;  /* 0x0000100701000387 */ /* 0x0007e80000100800 */
[----:B------:R3:W-:Y:S01]  /*c7d0*/  STL [R1+0x1c], R8 ;  /* 0x00001c0801007387 */ /* 0x0007e20000100800 */
[----:B--2---:R-:W-:Y:S01]  /*c7e0*/  LOP3.LUT P0, RZ, R2, UR4, RZ, 0xfc, !PT ;  /* 0x0000000402ff7c12 */ /* 0x004fe2000f80fcff */
[----:B------:R-:W-:-:S03]  /*c7f0*/  UMOV UR4, 0xffffffff ;  /* 0xffffffff00047882 */ /* 0x000fc60000000000 */
[----:B------:R-:W-:-:S04]  /*c800*/  LOP3.LUT P0, RZ, R3, UR5, RZ, 0xfc, P0 ;  /* 0x0000000503ff7c12 */ /* 0x000fc8000800fcff */
[----:B------:R-:W-:Y:S01]  /*c810*/  SEL R17, R7, RZ, !P0 ;  /* 0x000000ff07117207 */ /* 0x000fe20004000000 */
[----:B---3--:R-:W-:Y:S08]  /*c820*/  BRA.DIV UR4, `(.L_x_241) ;  /* 0x0000004e04487947 */ /* 0x008ff0000b800000 */
[----:B------:R-:W2:Y:S02]  /*c830*/  S2R R4, SR_TID.X ;  /* 0x0000000000047919 */ /* 0x000ea40000002100 */
[----:B--2---:R-:W-:-:S04]  /*c840*/  SHF.R.U32.HI R4, RZ, 0x5, R4 ;  /* 0x00000005ff047819 */ /* 0x004fc80000011604 */
[----:B------:R-:W-:-:S05]  /*c850*/  LOP3.LUT R4, R4, 0x3, RZ, 0xc0, !PT ;  /* 0x0000000304047812 */ /* 0x000fca00078ec0ff */
[----:B------:R2:W3:Y:S02]  /*c860*/  SHFL.IDX PT, R14, R4, RZ, 0x1f ;  /* 0x00001fff040e7589 */ /* 0x0004e400000e0000 */
.L_x_345:
[----:B------:R-:W-:Y:S01]  /*c870*/  PLOP3.LUT P1, PT, PT, PT, PT, 0x8, 0x0 ;  /* 0x000000000000781c */ /* 0x000fe20003f2e170 */
[----:B------:R4:W-:Y:S01]  /*c880*/  STL [R1+0x8], R0 ;  /* 0x0000080001007387 */ /* 0x0009e20000100800 */
[----:B---3--:R-:W-:Y:S02]  /*c890*/  ISETP.NE.AND P0, PT, R14, RZ, PT ;  /* 0x000000ff0e00720c */ /* 0x008fe40003f05270 */
[----:B--2---:R-:W-:-:S05]  /*c8a0*/  P2R R4, PR, RZ, 0x2 ;  /* 0x00000002ff047803 */ /* 0x004fca0000000000 */
[----:B------:R4:W-:Y:S06]  /*c8b0*/  STL [R1+0x20], R4 ;  /* 0x0000200401007387 */ /* 0x0009ec0000100800 */
[----:B------:R-:W-:Y:S05]  /*c8c0*/  @P0 BRA `(.L_x_242) ;  /* 0x0000000400300947 */ /* 0x000fea0003800000 */
[----:B------:R-:W-:-:S03]  /*c8d0*/  UMOV UR4, 0xffffffff ;  /* 0xffffffff00047882 */ /* 0x000fc60000000000 */
[----:B------:R-:W-:Y:S05]  /*c8e0*/  BRA.DIV UR4, `(.L_x_243) ;  /* 0x0000004e044c7947 */ /* 0x000fea000b800000 */
[----:B------:R-:W-:-:S13]  /*c8f0*/  ELECT P6, URZ, PT ;  /* 0x00000000003f782f */ /* 0x000fda00038c0000 */
.L_x_348:
[----:B------:R-:W-:Y:S05]  /*c900*/  @!P6 BRA `(.L_x_242) ;  /* 0x000000040020e947 */ /* 0x000fea0003800000 */
[----:B------:R-:W-:-:S04]  /*c910*/  ISETP.NE.U32.AND P0, PT, R2, RZ, PT ;  /* 0x000000ff0200720c */ /* 0x000fc80003f05070 */
[----:B------:R-:W-:-:S13]  /*c920*/  ISETP.NE.AND.EX P0, PT, R3, RZ, PT, P0 ;  /* 0x000000ff0300720c */ /* 0x000fda0003f05300 */
[----:B------:R-:W-:Y:S05]  /*c930*/  @!P0 BRA `(.L_x_244) ;  /* 0x0000000000508947 */ /* 0x000fea0003800000 */
[----:B------:R-:W2:Y:S01]  /*c940*/  LDC R6, c[0x0][0x43c] ;  /* 0x00010f00ff067b82 */ /* 0x000ea20000000800 */
[----:B------:R-:W-:Y:S01]  /*c950*/  IMAD.MOV.U32 R9, RZ, RZ, R0 ;  /* 0x000000ffff097224 */ /* 0x000fe200078e0000 */
[----:B------:R-:W-:-:S03]  /*c960*/  ULDC.64 UR4, c[0x0][0x428] ;  /* 0x00010a0000047ab9 */ /* 0x000fc60000000a00 */
[----:B----4-:R-:W-:Y:S01]  /*c970*/  IMAD.MOV.U32 R0, RZ, RZ, R9 ;  /* 0x000000ffff007224 */ /* 0x010fe200078e0009 */
[----:B--2---:R-:W-:-:S13]  /*c980*/  ISETP.NE.AND P0, PT, R6, 0x1, PT ;  /* 0x000000010600780c */ /* 0x004fda0003f05270 */
[----:B------:R-:W2:Y:S02]  /*c990*/  @P0 LDC.64 R4, c[0x0][0x440] ;  /* 0x00011000ff040b82 */ /* 0x000ea40000000a00 */
[----:B--2---:R-:W-:-:S05]  /*c9a0*/  @P0 IMAD.HI.U32 R4, R9, R4, RZ ;  /* 0x0000000409040227 */ /* 0x004fca00078e00ff */
[----:B------:R-:W-:-:S04]  /*c9b0*/  @P0 SHF.R.U32.HI R0, RZ, R5, R4 ;  /* 0x00000005ff000219 */ /* 0x000fc80000011604 */
[--C-:B------:R-:W-:Y:S01]  /*c9c0*/  SHF.R.S32.HI R5, RZ, 0x1f, R0.reuse ;  /* 0x0000001fff057819 */ /* 0x100fe20000011400 */
[----:B------:R-:W-:-:S04]  /*c9d0*/  IMAD.MOV R4, RZ, RZ, -R0 ;  /* 0x000000ffff047224 */ /* 0x000fc800078e0a00 */
[----:B------:R-:W-:Y:S01]  /*c9e0*/  IMAD R9, R6, R4, R9 ;  /* 0x0000000406097224 */ /* 0x000fe200078e0209 */
[----:B------:R-:W-:Y:S01]  /*c9f0*/  MOV R4, R0 ;  /* 0x0000000000047202 */ /* 0x000fe20000000f00 */
[----:B------:R-:W-:-:S03]  /*ca00*/  IMAD R6, R8, UR4, RZ ;  /* 0x0000000408067c24 */ /* 0x000fc6000f8e02ff */
[----:B------:R2:W-:Y:S01]  /*ca10*/  STL [R1+0x8], R9 ;  /* 0x0000080901007387 */ /* 0x0005e20000100800 */
[----:B------:R-:W-:-:S04]  /*ca20*/  IMAD.WIDE.U32 R4, R7, UR4, R4 ;  /* 0x0000000407047c25 */ /* 0x000fc8000f8e0004 */
[----:B------:R-:W-:Y:S01]  /*ca30*/  IMAD R0, R7, UR5, R6 ;  /* 0x0000000507007c24 */ /* 0x000fe2000f8e0206 */
[----:B------:R-:W-:-:S03]  /*ca40*/  LEA R2, P0, R4, R2, 0x2 ;  /* 0x0000000204027211 */ /* 0x000fc600078010ff */
[----:B------:R-:W-:-:S05]  /*ca50*/  IMAD.IADD R0, R5, 0x1, R0 ;  /* 0x0000000105007824 */ /* 0x000fca00078e0200 */
[----:B------:R-:W-:-:S05]  /*ca60*/  LEA.HI.X R3, R4, R3, R0, 0x2, P0 ;  /* 0x0000000304037211 */ /* 0x000fca00000f1400 */
[----:B------:R2:W5:Y:S02]  /*ca70*/  LDG.E R17, desc[UR40][R2.64] ;  /* 0x0000002802117981 */ /* 0x000564000c1e1900 */
.L_x_244:
[----:B--2---:R-:W2:Y:S01]  /*ca80*/  LDL R2, [R1+0x14] ;  /* 0x0000140001027983 */ /* 0x004ea20000100800 */
[----:B----4-:R-:W-:Y:S01]  /*ca90*/  IMAD R0, R19, 0x8, R18 ;  /* 0x0000000813007824 */ /* 0x010fe200078e0212 */
[----:B--2---:R-:W-:-:S04]  /*caa0*/  SHF.L.U32 R2, R2, 0x1f, RZ ;  /* 0x0000001f02027819 */ /* 0x004fc800000006ff */
[----:B------:R-:W2:Y:S02]  /*cab0*/  SYNCS.PHASECHK.TRANS64.TRYWAIT P0, [R0+URZ+0x34840], R2 ;  /* 0x03484002000075a7 */ /* 0x000ea4000800017f */
[----:B--2---:R-:W-:Y:S05]  /*cac0*/  @!P0 BRA `(.L_x_245) ;  /* 0x0000004800f48947 */ /* 0x004fea0003800000 */
.L_x_349:
[----:B------:R-:W3:Y:S02]  /*cad0*/  S2R R3, SR_TID.X ;  /* 0x0000000000037919 */ /* 0x000ee40000002100 */
[----:B---3--:R-:W-:-:S04]  /*cae0*/  LOP3.LUT R3, R3, 0x7f, RZ, 0xc0, !PT ;  /* 0x0000007f03037812 */ /* 0x008fc800078ec0ff */
[----:B------:R-:W-:-:S13]  /*caf0*/  ISETP.NE.AND P0, PT, R3, RZ, PT ;  /* 0x000000ff0300720c */ /* 0x000fda0003f05270 */
[----:B------:R-:W-:Y:S05]  /*cb00*/  @P0 BRA `(.L_x_246) ;  /* 0x00000000001c0947 */ /* 0x000fea0003800000 */
[----:B------:R-:W3:Y:S01]  /*cb10*/  S2R R3, SR_TID.X ;  /* 0x0000000000037919 */ /* 0x000ee20000002100 */
[----:B--2---:R-:W-:-:S04]  /*cb20*/  IMAD.MOV.U32 R2, RZ, RZ, 0xc000 ;  /* 0x0000c000ff027424 */ /* 0x004fc800078e00ff */
[----:B------:R4:W-:Y:S01]  /*cb30*/  SYNCS.ARRIVE.TRANS64 RZ, [R0+URZ+0x34830], R2 ;  /* 0x0348300200ff79a7 */ /* 0x0009e2000800003f */
[----:B---3--:R-:W-:-:S04]  /*cb40*/  LOP3.LUT R3, R3, 0x1f, RZ, 0xc0, !PT ;  /* 0x0000001f03037812 */ /* 0x008fc800078ec0ff */
[----:B------:R-:W-:-:S13]  /*cb50*/  ISETP.NE.AND P0, PT, R3, RZ, PT ;  /* 0x000000ff0300720c */ /* 0x000fda0003f05270 */
[----:B----4-:R-:W-:Y:S05]  /*cb60*/  @!P0 BRA `(.L_x_246) ;  /* 0x0000000000048947 */ /* 0x010fea0003800000 */
[----:B------:R-:W-:Y:S01]  /*cb70*/  BPT.TRAP 0x1 ;  /* 0x000000040000795c */ /* 0x000fe20000300000 */
.L_x_246:
[----:B------:R-:W3:Y:S04]  /*cb80*/  LDL R3, [R1+0x8] ;  /* 0x0000080001037983 */ /* 0x000ee80000100800 */
[----:B--2---:R-:W2:Y:S01]  /*cb90*/  LDL R2, [R1+0x18] ;  /* 0x0000180001027983 */ /* 0x004ea20000100800 */
[----:B------:R-:W-:Y:S01]  /*cba0*/  R2UR UR9, R0 ;  /* 0x00000000000972ca */ /* 0x000fe200000e0000 */
[----:B------:R-:W-:Y:S01]  /*cbb0*/  IMAD R0, R19, 0xc000, R18 ;  /* 0x0000c00013007824 */ /* 0x000fe200078e0212 */
[----:B------:R-:W-:Y:S01]  /*cbc0*/  UIADD3 UR4, UP0, UR38, 0x370, URZ ;  /* 0x0000037026047890 */ /* 0x000fe2000ff1e03f */
[----:B------:R-:W-:Y:S01]  /*cbd0*/  R2UR UR12, R16 ;  /* 0x00000000100c72ca */ /* 0x000fe200000e0000 */
[----:B------:R-:W-:Y:S01]  /*cbe0*/  UMOV UR10, URZ ;  /* 0x0000003f000a7c82 */ /* 0x000fe20008000000 */
[----:B-----5:R-:W-:Y:S01]  /*cbf0*/  R2UR UR13, R17 ;  /* 0x00000000110d72ca */ /* 0x020fe200000e0000 */
[----:B------:R-:W-:Y:S01]  /*cc00*/  UMOV UR6, 0x0 ;  /* 0x0000000000067882 */ /* 0x000fe20000000000 */
[----:B------:R-:W-:Y:S01]  /*cc10*/  R2UR UR8, R0 ;  /* 0x00000000000872ca */ /* 0x000fe200000e0000 */
[----:B------:R-:W-:Y:S01]  /*cc20*/  UMOV UR7, 0x14f00000 ;  /* 0x14f0000000077882 */ /* 0x000fe20000000000 */
[----:B------:R-:W-:Y:S01]  /*cc30*/  PLOP3.LUT P0, PT, PT, PT, PT, 0x80, 0x0 ;  /* 0x000000000000781c */ /* 0x000fe20003f0f070 */
[----:B------:R-:W-:-:S03]  /*cc40*/  UMOV UR16, 0x40 ;  /* 0x0000004000107882 */ /* 0x000fc60000000000 */
[----:B------:R-:W-:Y:S01]  /*cc50*/  UIADD3 UR9, UR9, 0x34830, URZ ;  /* 0x0003483009097890 */ /* 0x000fe2000fffe03f */
[----:B------:R-:W-:-:S05]  /*cc60*/  P2R R0, PR, RZ, 0x1 ;  /* 0x00000001ff007803 */ /* 0x000fca0000000000 */
[----:B------:R4:W-:Y:S01]  /*cc70*/  STL [R1+0x20], R0 ;  /* 0x0000200001007387 */ /* 0x0009e20000100800 */
[----:B------:R-:W-:Y:S02]  /*cc80*/  UIADD3 UR14, UR8, 0x1c400, URZ ;  /* 0x0001c400080e7890 */ /* 0x000fe4000fffe03f */
[----:B------:R-:W-:Y:S02]  /*cc90*/  UIADD3 UR15, UR8, 0x20400, URZ ;  /* 0x00020400080f7890 */ /* 0x000fe4000fffe03f */
[----:B------:R-:W-:-:S03]  /*cca0*/  UIADD3 UR17, UR8, 0x24400, URZ ;  /* 0x0002440008117890 */ /* 0x000fc6000fffe03f */
[----:B------:R-:W-:Y:S01]  /*ccb0*/  UMOV UR8, UR14 ;  /* 0x0000000e00087c82 */ /* 0x000fe20008000000 */
[----:B------:R-:W-:Y:S01]  /*ccc0*/  UMOV UR14, 0x80 ;  /* 0x00000080000e7882 */ /* 0x000fe20000000000 */
[----:B---3--:R-:W-:Y:S02]  /*ccd0*/  R2UR UR11, R3 ;  /* 0x00000000030b72ca */ /* 0x008fe400000e0000 */
[----:B--2---:R-:W-:-:S13]  /*cce0*/  R2UR UR5, R2 ;  /* 0x00000000020572ca */ /* 0x004fda00000e0000 */
[----:B------:R-:W-:Y:S02]  /*ccf0*/  ULEA UR11, UR11, UR5, 0x7 ;  /* 0x000000050b0b7291 */ /* 0x000fe4000f8e383f */
[----:B------:R-:W-:-:S09]  /*cd00*/  UIADD3.X UR5, URZ, UR39, URZ, UP0, !UPT ;  /* 0x000000273f057290 */ /* 0x000fd200087fe43f */
[----:B------:R2:W-:Y:S02]  /*cd10*/  UTMALDG.4D [UR8], [UR4], desc[UR6] ;  /* 0x00000608040075b4 */ /* 0x0005e40008019000 */
[----:B--2---:R-:W-:Y:S01]  /*cd20*/  UMOV UR8, UR15 ;  /* 0x0000000f00087c82 */ /* 0x004fe20008000000 */
[----:B------:R-:W-:Y:S02]  /*cd30*/  UMOV UR10, UR16 ;  /* 0x00000010000a7c82 */ /* 0x000fe40008000000 */
[----:B------:R2:W-:Y:S02]  /*cd40*/  UTMALDG.4D [UR8], [UR4], desc[UR6] ;  /* 0x00000608040075b4 */ /* 0x0005e40008019000 */
[----:B--2---:R-:W-:Y:S01]  /*cd50*/  UMOV UR8, UR17 ;  /* 0x0000001100087c82 */ /* 0x004fe20008000000 */
[----:B------:R-:W-:Y:S02]  /*cd60*/  UMOV UR10, UR14 ;  /* 0x0000000e000a7c82 */ /* 0x000fe40008000000 */
[----:B------:R4:W-:Y:S02]  /*cd70*/  UTMALDG.4D [UR8], [UR4], desc[UR6] ;  /* 0x00000608040075b4 */ /* 0x0009e40008019000 */
[----:B----4-:R-:W-:Y:S01]  /*cd80*/  NOP ;  /* 0x0000000000007918 */ /* 0x010fe20000000000 */
.L_x_242:
[----:B------:R-:W2:Y:S04]  /*cd90*/  LDL.LU R3, [R1+0x30] ;  /* 0x0000300001037983 */ /* 0x000ea80000300800 */
[----:B------:R-:W3:Y:S04]  /*cda0*/  LDL.LU R5, [R1+0x2c] ;  /* 0x00002c0001057983 */ /* 0x000ee80000300800 */
[----:B----4-:R-:W4:Y:S01]  /*cdb0*/  LDL.LU R4, [R1+0x3c] ;  /* 0x00003c0001047983 */ /* 0x010f220000300800 */
[----:B------:R-:W-:Y:S05]  /*cdc0*/  WARPSYNC.ALL ;  /* 0x0000000000007948 */ /* 0x000fea0003800000 */
[----:B------:R-:W-:Y:S01]  /*cdd0*/  ULDC.64 UR6, c[0x0][0xa00] ;  /* 0x0002800000067ab9 */ /* 0x000fe20000000a00 */
[----:B------:R-:W-:Y:S01]  /*cde0*/  ULDC.64 UR4, c[0x0][0x298] ;  /* 0x0000a60000047ab9 */ /* 0x000fe20000000a00 */
[----:B------:R-:W-:Y:S01]  /*cdf0*/  BAR.SYNC.DEFER_BLOCKING 0x8, 0x180 ;  /* 0x0206000000007b1d */ /* 0x000fe20000010000 */
[----:B------:R-:W-:Y:S01]  /*ce00*/  ISETP.NE.U32.AND P0, PT, RZ, UR6, PT ;  /* 0x00000006ff007c0c */ /* 0x000fe2000bf05070 */
[----:B------:R-:W-:-:S03]  /*ce10*/  VIADD R2, R18, 0x10400 ;  /* 0x0001040012027836 */ /* 0x000fc60000000000 */
[----:B------:R-:W-:Y:S01]  /*ce20*/  ISETP.NE.AND.EX P0, PT, RZ, UR7, PT, P0 ;  /* 0x00000007ff007c0c */ /* 0x000fe2000bf05300 */
[----:B------:R-:W-:Y:S01]  /*ce30*/  BSSY B6, `(.L_x_247) ;  /* 0x000001e000067945 */ /* 0x000fe20003800000 */
[----:B------:R-:W-:Y:S02]  /*ce40*/  LOP3.LUT P1, RZ, R2, 0x3ff, RZ, 0xc0, !PT ;  /* 0x000003ff02ff7812 */ /* 0x000fe4000782c0ff */
[----:B--2---:R-:W-:Y:S02]  /*ce50*/  SHF.R.S32.HI R0, RZ, 0x1f, R3 ;  /* 0x0000001fff007819 */ /* 0x004fe40000011403 */
[----:B---3--:R-:W-:-:S03]  /*ce60*/  SEL R5, R5, RZ, !P0 ;  /* 0x000000ff05057207 */ /* 0x008fc60004000000 */
[----:B------:R-:W-:Y:S01]  /*ce70*/  IMAD R0, R0, UR4, RZ ;  /* 0x0000000400007c24 */ /* 0x000fe2000f8e02ff */
[----:B----4-:R-:W-:-:S03]  /*ce80*/  SEL R4, R4, RZ, !P0 ;  /* 0x000000ff04047207 */ /* 0x010fc60004000000 */
[C---:B------:R-:W-:Y:S02]  /*ce90*/  IMAD R0, R3.reuse, UR5, R0 ;  /* 0x0000000503007c24 */ /* 0x040fe4000f8e0200 */
[----:B------:R-:W-:-:S04]  /*cea0*/  IMAD.WIDE.U32 R2, R3, UR4, RZ ;  /* 0x0000000403027c25 */ /* 0x000fc8000f8e00ff */
[----:B------:R-:W-:Y:S01]  /*ceb0*/  IMAD.IADD R0, R3, 0x1, R0 ;  /* 0x0000000103007824 */ /* 0x000fe200078e0200 */
[----:B------:R2:W-:Y:S04]  /*cec0*/  STL.64 [R1+0x50], R2 ;  /* 0x0000500201007387 */ /* 0x0005e80000100a00 */
[----:B------:R2:W-:Y:S04]  /*ced0*/  STL [R1+0x2c], R5 ;  /* 0x00002c0501007387 */ /* 0x0005e80000100800 */
[----:B------:R2:W-:Y:S04]  /*cee0*/  STL [R1+0x3c], R4 ;  /* 0x00003c0401007387 */ /* 0x0005e80000100800 */
[----:B------:R2:W-:Y:S01]  /*cef0*/  STL [R1+0x30], R0 ;  /* 0x0000300001007387 */ /* 0x0005e20000100800 */
[----:B------:R-:W-:Y:S05]  /*cf00*/  @!P1 BRA `(.L_x_248) ;  /* 0x0000000000409947 */ /* 0x000fea0003800000 */
[----:B--2---:R-:W-:Y:S01]  /*cf10*/  MOV R2, 0x0 ;  /* 0x0000000000027802 */ /* 0x004fe20000000f00 */
[----:B------:R-:W-:Y:S01]  /*cf20*/  ULDC.64 UR6, c[0x4][0xb8] ;  /* 0x01002e0000067ab9 */ /* 0x000fe20000000a00 */
[----:B------:R-:W-:Y:S01]  /*cf30*/  ULDC.64 UR8, c[0x4][0xc0] ;  /* 0x0100300000087ab9 */ /* 0x000fe20000000a00 */
[----:B------:R-:W-:Y:S01]  /*cf40*/  ULDC.64 UR4, c[0x4][0x20] ;  /* 0x0100080000047ab9 */ /* 0x000fe20000000a00 */
[----:B------:R-:W-:Y:S02]  /*cf50*/  IMAD.U32 R4, RZ, RZ, UR6 ;  /* 0x00000006ff047e24 */ /* 0x000fe4000f8e00ff */
[----:B------:R-:W2:Y:S01]  /*cf60*/  LDC.64 R2, c[0x4][R2] ;  /* 0x0100000002027b82 */ /* 0x000ea20000000a00 */
[----:B------:R-:W-:Y:S02]  /*cf70*/  IMAD.U32 R5, RZ, RZ, UR7 ;  /* 0x00000007ff057e24 */ /* 0x000fe4000f8e00ff */
[----:B------:R-:W-:Y:S02]  /*cf80*/  IMAD.U32 R6, RZ, RZ, UR8 ;  /* 0x00000008ff067e24 */ /* 0x000fe4000f8e00ff */
[----:B------:R-:W-:-:S02]  /*cf90*/  IMAD.U32 R7, RZ, RZ, UR9 ;  /* 0x00000009ff077e24 */ /* 0x000fc4000f8e00ff */
[----:B-1----:R-:W-:Y:S02]  /*cfa0*/  IMAD.U32 R10, RZ, RZ, UR4 ;  /* 0x00000004ff0a7e24 */ /* 0x002fe4000f8e00ff */
[----:B0-----:R-:W-:Y:S02]  /*cfb0*/  IMAD.U32 R11, RZ, RZ, UR5 ;  /* 0x00000005ff0b7e24 */ /* 0x001fe4000f8e00ff */
[----:B------:R-:W-:Y:S02]  /*cfc0*/  IMAD.MOV.U32 R8, RZ, RZ, 0x70 ;  /* 0x00000070ff087424 */ /* 0x000fe400078e00ff */
[----:B------:R-:W-:Y:S02]  /*cfd0*/  IMAD.MOV.U32 R12, RZ, RZ, 0x1 ;  /* 0x00000001ff0c7424 */ /* 0x000fe400078e00ff */
[----:B------:R-:W-:-:S07]  /*cfe0*/  IMAD.MOV.U32 R13, RZ, RZ, RZ ;  /* 0x000000ffff0d7224 */ /* 0x000fce00078e00ff */
[----:B------:R-:W-:-:S07]  /*cff0*/  LEPC R20, `(.L_x_248) ;  /* 0x000000001014794e */ /* 0x000fce0000000000 */
[----:B--2---:R-:W-:Y:S05]  /*d000*/  CALL.ABS.NOINC R2 ;  /* 0x0000000002007343 */ /* 0x004fea0003c00000 */
.L_x_248:
[----:B------:R-:W-:Y:S05]  /*d010*/  BSYNC B6 ;  /* 0x0000000000067941 */ /* 0x000fea0003800000 */
.L_x_247:
[----:B--2---:R-:W2:Y:S01]  /*d020*/  LDL.LU R0, [R1+0x3c] ;  /* 0x00003c0001007983 */ /* 0x004ea20000300800 */
[----:B------:R-:W3:Y:S01]  /*d030*/  LDC R8, c[0x0][0x448] ;  /* 0x00011200ff087b82 */ /* 0x000ee20000000800 */
[----:B------:R-:W-:Y:S01]  /*d040*/  ULDC.64 UR4, c[0x0][0x2d8] ;  /* 0x0000b60000047ab9 */ /* 0x000fe20000000a00 */
[----:B------:R-:W-:Y:S01]  /*d050*/  ULDC.64 UR6, c[0x0][0x280] ;  /* 0x0000a00000067ab9 */ /* 0x000fe20000000a00 */
[----:B------:R-:W4:Y:S04]  /*d060*/  LDL.LU R4, [R1+0x30] ;  /* 0x0000300001047983 */ /* 0x000f280000300800 */
[----:B------:R-:W4:Y:S04]  /*d070*/  LDL.LU.64 R2, [R1+0x50] ;  /* 0x0000500001027983 */ /* 0x000f280000300a00 */
[----:B------:R-:W2:Y:S04]  /*d080*/  LDL.LU R6, [R1+0x2c] ;  /* 0x00002c0001067983 */ /* 0x000ea80000300800 */
[----:B------:R-:W2:Y:S01]  /*d090*/  LDL.LU R5, [R1+0x4] ;  /* 0x0000040001057983 */ /* 0x000ea20000300800 */
[----:B---3--:R-:W-:Y:S01]  /*d0a0*/  ISETP.NE.AND P0, PT, R8, 0x1, PT ;  /* 0x000000010800780c */ /* 0x008fe20003f05270 */
[----:B------:R-:W0:-:S12]  /*d0b0*/  S2R R9, SR_TID.X ;  /* 0x0000000000097919 */ /* 0x000e180000002100 */
[----:B------:R-:W3:Y:S01]  /*d0c0*/  @P0 LDC R7, c[0x0][0x450] ;  /* 0x00011400ff070b82 */ /* 0x000ee20000000800 */
[----:B0-----:R-:W-:-:S05]  /*d0d0*/  IMAD.SHL.U32 R11, R9, 0x8, RZ ;  /* 0x00000008090b7824 */ /* 0x001fca00078e00ff */
[----:B------:R-:W-:-:S04]  /*d0e0*/  LOP3.LUT R11, R11, 0x38, RZ, 0xc0, !PT ;  /* 0x000000380b0b7812 */ /* 0x000fc800078ec0ff */
[----:B-1----:R-:W-:Y:S01]  /*d0f0*/  LOP3.LUT R10, R11, 0x40, RZ, 0xfc, !PT ;  /* 0x000000400b0a7812 */ /* 0x002fe200078efcff */
[----:B----4-:R-:W-:Y:S02]  /*d100*/  IMAD.MOV.U32 R3, RZ, RZ, R4 ;  /* 0x000000ffff037224 */ /* 0x010fe400078e0004 */
[----:B------:R-:W0:Y:S01]  /*d110*/  S2R R4, SR_TID.X ;  /* 0x0000000000047919 */ /* 0x000e220000002100 */
[----:B------:R-:W-:-:S04]  /*d120*/  IMAD.WIDE.U32 R2, R16, UR4, R2 ;  /* 0x0000000410027c25 */ /* 0x000fc8000f8e0002 */
[----:B------:R-:W-:Y:S01]  /*d130*/  IMAD R3, R16, UR5, R3 ;  /* 0x0000000510037c24 */ /* 0x000fe2000f8e0203 */
[----:B------:R-:W-:Y:S02]  /*d140*/  ULDC.64 UR4, c[0x0][0x2e0] ;  /* 0x0000b80000047ab9 */ /* 0x000fe40000000a00 */
[----:B--2---:R-:W-:Y:S02]  /*d150*/  IMAD R0, R0, UR4, RZ ;  /* 0x0000000400007c24 */ /* 0x004fe4000f8e02ff */
[----:B------:R-:W-:-:S04]  /*d160*/  IMAD.WIDE.U32 R2, R6, UR4, R2 ;  /* 0x0000000406027c25 */ /* 0x000fc8000f8e0002 */
[----:B------:R-:W-:Y:S01]  /*d170*/  IMAD R0, R6, UR5, R0 ;  /* 0x0000000506007c24 */ /* 0x000fe2000f8e0200 */
[----:B------:R-:W-:Y:S01]  /*d180*/  ULDC.64 UR4, c[0x0][0x2d0] ;  /* 0x0000b40000047ab9 */ /* 0x000fe20000000a00 */
[C---:B0-----:R-:W-:Y:S01]  /*d190*/  LOP3.LUT R6, R4.reuse, 0x7f, RZ, 0xc0, !PT ;  /* 0x0000007f04067812 */ /* 0x041fe200078ec0ff */
[----:B------:R-:W-:-:S03]  /*d1a0*/  IMAD.SHL.U32 R4, R4, 0x10, RZ ;  /* 0x0000001004047824 */ /* 0x000fc600078e00ff */
[----:B------:R-:W-:-:S04]  /*d1b0*/  SHF.R.U32.HI R6, RZ, 0x3, R6 ;  /* 0x00000003ff067819 */ /* 0x000fc80000011606 */
[----:B------:R-:W-:Y:S02]  /*d1c0*/  LOP3.LUT R4, R6, 0x70, R4, 0xf8, !PT ;  /* 0x0000007006047812 */ /* 0x000fe400078ef804 */
[----:B------:R-:W0:Y:S01]  /*d1d0*/  @P0 LDC R6, c[0x0][0x44c] ;  /* 0x00011300ff060b82 */ /* 0x000e220000000800 */
[----:B------:R-:W-:Y:S01]  /*d1e0*/  IMAD.SHL.U32 R5, R5, 0x80, RZ ;  /* 0x0000008005057824 */ /* 0x000fe200078e00ff */
[----:B------:R-:W-:-:S04]  /*d1f0*/  IADD3 R3, R3, R0, RZ ;  /* 0x0000000003037210 */ /* 0x000fc80007ffe0ff */
[----:B------:R-:W-:-:S05]  /*d200*/  LOP3.LUT R0, R4, R5, RZ, 0xfc, !PT ;  /* 0x0000000504007212 */ /* 0x000fca00078efcff */
[----:B------:R-:W-:Y:S02]  /*d210*/  IMAD.MOV.U32 R4, RZ, RZ, R0 ;  /* 0x000000ffff047224 */ /* 0x000fe400078e0000 */
[----:B0-----:R-:W-:-:S05]  /*d220*/  @P0 IMAD.HI.U32 R6, R0, R6, RZ ;  /* 0x0000000600060227 */ /* 0x001fca00078e00ff */
[----:B---3--:R-:W-:-:S05]  /*d230*/  @P0 SHF.R.U32.HI R4, RZ, R7, R6 ;  /* 0x00000007ff040219 */ /* 0x008fca0000011606 */
[----:B------:R-:W-:-:S04]  /*d240*/  IMAD.MOV R6, RZ, RZ, -R4 ;  /* 0x000000ffff067224 */ /* 0x000fc800078e0a04 */
[----:B------:R-:W-:Y:S01]  /*d250*/  IMAD R0, R8, R6, R0 ;  /* 0x0000000608007224 */ /* 0x000fe200078e0200 */
[----:B------:R-:W-:Y:S01]  /*d260*/  SHF.R.S32.HI R6, RZ, 0x1f, R4 ;  /* 0x0000001fff067819 */ /* 0x000fe20000011404 */
[----:B------:R-:W-:-:S04]  /*d270*/  IMAD.WIDE.U32 R2, R4, UR4, R2 ;  /* 0x0000000404027c25 */ /* 0x000fc8000f8e0002 */
[----:B------:R-:W-:-:S04]  /*d280*/  IMAD R6, R6, UR4, RZ ;  /* 0x0000000406067c24 */ /* 0x000fc8000f8e02ff */
[----:B------:R-:W-:Y:S01]  /*d290*/  IMAD R4, R4, UR5, R6 ;  /* 0x0000000504047c24 */ /* 0x000fe2000f8e0206 */
[----:B------:R-:W-:-:S03]  /*d2a0*/  ULDC.64 UR4, c[0x0][0x2c8] ;  /* 0x0000b20000047ab9 */ /* 0x000fc60000000a00 */
[----:B------:R-:W-:Y:S01]  /*d2b0*/  IMAD.IADD R3, R3, 0x1, R4 ;  /* 0x0000000103037824 */ /* 0x000fe200078e0204 */
[----:B------:R-:W-:Y:S01]  /*d2c0*/  SHF.R.S32.HI R4, RZ, 0x1f, R0 ;  /* 0x0000001fff047819 */ /* 0x000fe20000011400 */
[----:B------:R-:W-:-:S04]  /*d2d0*/  IMAD.WIDE.U32 R2, R0, UR4, R2 ;  /* 0x0000000400027c25 */ /* 0x000fc8000f8e0002 */
[----:B------:R-:W-:Y:S01]  /*d2e0*/  IMAD R4, R4, UR4, RZ ;  /* 0x0000000404047c24 */ /* 0x000fe2000f8e02ff */
[----:B------:R-:W-:Y:S02]  /*d2f0*/  ULDC UR4, c[0x0][0x2b8] ;  /* 0x0000ae0000047ab9 */ /* 0x000fe40000000800 */
[----:B------:R-:W-:Y:S02]  /*d300*/  ISETP.GE.AND P1, PT, R10, UR4, PT ;  /* 0x000000040a007c0c */ /* 0x000fe4000bf26270 */
[----:B------:R0:W5:Y:S01]  /*d310*/  LDL R10, [R1+0x24] ;  /* 0x00002400010a7983 */ /* 0x0001620000100800 */
[----:B------:R-:W-:Y:S01]  /*d320*/  IMAD R0, R0, UR5, R4 ;  /* 0x0000000500007c24 */ /* 0x000fe2000f8e0204 */
[----:B------:R-:W-:Y:S02]  /*d330*/  LOP3.LUT R9, R11, 0x80, RZ, 0xfc, !PT ;  /* 0x000000800b097812 */ /* 0x000fe400078efcff */
[----:B------:R-:W-:Y:S01]  /*d340*/  LEA R4, P3, R2, UR6, 0x1 ;  /* 0x0000000602047c11 */ /* 0x000fe2000f8608ff */
[----:B------:R-:W-:Y:S01]  /*d350*/  IMAD.IADD R0, R3, 0x1, R0 ;  /* 0x0000000103007824 */ /* 0x000fe200078e0200 */
[----:B------:R-:W-:-:S02]  /*d360*/  ISETP.GE.AND P2, PT, R11, UR4, PT ;  /* 0x000000040b007c0c */ /* 0x000fc4000bf46270 */
[----:B------:R-:W-:Y:S01]  /*d370*/  ISETP.GE.AND P0, PT, R9, UR4, PT ;  /* 0x0000000409007c0c */ /* 0x000fe2000bf06270 */
[----:B------:R-:W-:Y:S01]  /*d380*/  UMOV UR4, 0xffffffff ;  /* 0xffffffff00047882 */ /* 0x000fe20000000000 */
[----:B------:R-:W-:Y:S02]  /*d390*/  LEA.HI.X R3, R2, UR7, R0, 0x1, P3 ;  /* 0x0000000702037c11 */ /* 0x000fe400098f0c00 */
[----:B0-----:R-:W-:Y:S09]  /*d3a0*/  BRA.DIV UR4, `(.L_x_249) ;  /* 0x0000004204d07947 */ /* 0x001ff2000b800000 */
[----:B------:R-:W2:Y:S01]  /*d3b0*/  LDL.LU R7, [R1+0x44] ;  /* 0x0000440001077983 */ /* 0x000ea20000300800 */
[----:B------:R-:W0:Y:S02]  /*d3c0*/  S2R R6, SR_TID.X ;  /* 0x0000000000067919 */ /* 0x000e240000002100 */
[----:B0-----:R-:W-:-:S04]  /*d3d0*/  LOP3.LUT R6, R6, 0x7f, RZ, 0xc0, !PT ;  /* 0x0000007f06067812 */ /* 0x001fc800078ec0ff */
[----:B------:R-:W-:-:S05]  /*d3e0*/  SHF.R.U32.HI R6, RZ, 0x3, R6 ;  /* 0x00000003ff067819 */ /* 0x000fca0000011606 */
[----:B------:R-:W-:Y:S02]  /*d3f0*/  IMAD.IADD R0, R6, 0x1, R5 ;  /* 0x0000000106007824 */ /* 0x000fe400078e0205 */
[----:B------:R-:W0:Y:S02]  /*d400*/  S2R R6, SR_TID.X ;  /* 0x0000000000067919 */ /* 0x000e240000002100 */
[----:B------:R-:W-:Y:S01]  /*d410*/  VIADD R5, R0, 0x10 ;  /* 0x0000001000057836 */ /* 0x000fe20000000000 */
[----:B------:R-:W-:Y:S01]  /*d420*/  SHFL.IDX PT, R9, R3, 0x1, 0x181f ;  /* 0x00381f0003097f89 */ /* 0x000fe200000e0000 */
[----:B0-----:R-:W-:-:S03]  /*d430*/  IMAD.SHL.U32 R11, R6, 0x8, RZ ;  /* 0x00000008060b7824 */ /* 0x001fc600078e00ff */
[----:B------:R-:W-:Y:S02]  /*d440*/  SHFL.IDX PT, R6, R3, RZ, 0x181f ;  /* 0x00181fff03067589 */ /* 0x000fe400000e0000 */
[----:B------:R-:W-:Y:S01]  /*d450*/  LOP3.LUT R11, R11, 0x38, RZ, 0xc0, !PT ;  /* 0x000000380b0b7812 */ /* 0x000fe200078ec0ff */
[----:B--2---:R-:W-:Y:S02]  /*d460*/  IMAD R2, R7, R8, RZ ;  /* 0x0000000807027224 */ /* 0x004fe400078e02ff */
[----:B------:R-:W0:Y:S03]  /*d470*/  SHFL.IDX PT, R7, R4, RZ, 0x181f ;  /* 0x00181fff04077589 */ /* 0x000e2600000e0000 */
[-C--:B------:R-:W-:Y:S02]  /*d480*/  ISETP.GE.AND P4, PT, R0, R2.reuse, PT ;  /* 0x000000020000720c */ /* 0x080fe40003f86270 */
[----:B------:R-:W-:-:S02]  /*d490*/  ISETP.GE.AND P3, PT, R5, R2, PT ;  /* 0x000000020500720c */ /* 0x000fc40003f66270 */
[----:B------:R-:W1:Y:S09]  /*d4a0*/  SHFL.IDX PT, R5, R4, 0x1, 0x181f ;  /* 0x00381f0004057f89 */ /* 0x000e7200000e0000 */
[----:B0-----:R-:W-:-:S05]  /*d4b0*/  @!P4 LEA R7, P5, R11, R7, 0x1 ;  /* 0x000000070b07c211 */ /* 0x001fca00078a08ff */
[----:B------:R-:W-:-:S05]  /*d4c0*/  @!P4 IMAD.X R6, RZ, RZ, R6, P5 ;  /* 0x000000ffff06c224 */ /* 0x000fca00028e0606 */
[----:B------:R-:W-:-:S04]  /*d4d0*/  @!P4 LOP3.LUT R7, R7, R6, RZ, 0x3c, !PT ;  /* 0x000000060707c212 */ /* 0x000fc800078e3cff */
[----:B------:R-:W-:Y:S02]  /*d4e0*/  @!P4 LOP3.LUT R6, R7, R6, RZ, 0x3c, !PT ;  /* 0x000000060706c212 */ /* 0x000fe400078e3cff */
[----:B-1----:R-:W-:Y:S02]  /*d4f0*/  @!P3 LEA R8, P5, R11, R5, 0x1 ;  /* 0x000000050b08b211 */ /* 0x002fe400078a08ff */
[----:B------:R-:W-:-:S03]  /*d500*/  @!P4 LOP3.LUT R7, R7, R6, RZ, 0x3c, !PT ;  /* 0x000000060707c212 */ /* 0x000fc600078e3cff */
[----:B------:R-:W-:Y:S02]  /*d510*/  @!P3 IMAD.X R5, RZ, RZ, R9, P5 ;  /* 0x000000ffff05b224 */ /* 0x000fe400028e0609 */
[----:B-----5:R-:W-:Y:S04]  /*d520*/  @!P4 LDGSTS.E.BYPASS.LTC128B.128 [R10+0x10400], desc[UR40][R6.64], !P2 ;  /* 0x10400000060acfae */ /* 0x020fe8000d101d68 */
[----:B------:R-:W-:Y:S04]  /*d530*/  @!P4 LDGSTS.E.BYPASS.LTC128B.128 [R10+0x14400], desc[UR40][R6.64+0x80], !P1 ;  /* 0x14400080060acfae */ /* 0x000fe8000c901d68 */
[----:B------:R0:W-:Y:S02]  /*d540*/  @!P4 LDGSTS.E.BYPASS.LTC128B.128 [R10+0x18400], desc[UR40][R6.64+0x100], !P0 ;  /* 0x18400100060acfae */ /* 0x0001e4000c101d68 */
[----:B0-----:R-:W-:-:S02]  /*d550*/  @!P3 IMAD.MOV.U32 R6, RZ, RZ, R8 ;  /* 0x000000ffff06b224 */ /* 0x001fc400078e0008 */
[----:B------:R-:W-:Y:S02]  /*d560*/  @!P3 IMAD.MOV.U32 R7, RZ, RZ, R5 ;  /* 0x000000ffff07b224 */ /* 0x000fe400078e0005 */
[----:B------:R-:W-:-:S03]  /*d570*/  VIADD R5, R0, 0x20 ;  /* 0x0000002000057836 */ /* 0x000fc60000000000 */
[----:B------:R-:W-:Y:S04]  /*d580*/  @!P3 LDGSTS.E.BYPASS.LTC128B.128 [R10+0x10c00], desc[UR40][R6.64], !P2 ;  /* 0x10c00000060abfae */ /* 0x000fe8000d101d68 */
[----:B------:R-:W-:Y:S04]  /*d590*/  @!P3 LDGSTS.E.BYPASS.LTC128B.128 [R10+0x14c00], desc[UR40][R6.64+0x80], !P1 ;  /* 0x14c00080060abfae */ /* 0x000fe8000c901d68 */
[----:B------:R0:W-:Y:S01]  /*d5a0*/  @!P3 LDGSTS.E.BYPASS.LTC128B.128 [R10+0x18c00], desc[UR40][R6.64+0x100], !P0 ;  /* 0x18c00100060abfae */ /* 0x0001e2000c101d68 */
[----:B------:R-:W-:-:S03]  /*d5b0*/  ISETP.GE.AND P3, PT, R5, R2, PT ;  /* 0x000000020500720c */ /* 0x000fc60003f66270 */
[----:B------:R-:W1:Y:S04]  /*d5c0*/  SHFL.IDX PT, R5, R4, 0x2, 0x181f ;  /* 0x00581f0004057f89 */ /* 0x000e6800000e0000 */
[----:B------:R-:W0:Y:S06]  /*d5d0*/  SHFL.IDX PT, R8, R3, 0x2, 0x181f ;  /* 0x00581f0003087f89 */ /* 0x000e2c00000e0000 */
[----:B-1----:R-:W-:-:S04]  /*d5e0*/  @!P3 LEA R5, P4, R11, R5, 0x1 ;  /* 0x000000050b05b211 */ /* 0x002fc800078808ff */
[----:B0-----:R-:W-:-:S05]  /*d5f0*/  @!P3 IADD3.X R6, RZ, R8, RZ, P4, !PT ;  /* 0x00000008ff06b210 */ /* 0x001fca00027fe4ff */
[----:B------:R-:W-:Y:S02]  /*d600*/  @!P3 IMAD.MOV.U32 R7, RZ, RZ, R6 ;  /* 0x000000ffff07b224 */ /* 0x000fe400078e0006 */
[----:B------:R-:W-:Y:S02]  /*d610*/  @!P3 IMAD.MOV.U32 R6, RZ, RZ, R5 ;  /* 0x000000ffff06b224 */ /* 0x000fe400078e0005 */
[----:B------:R-:W-:-:S03]  /*d620*/  VIADD R5, R0, 0x30 ;  /* 0x0000003000057836 */ /* 0x000fc60000000000 */
[----:B------:R-:W-:Y:S04]  /*d630*/  @!P3 LDGSTS.E.BYPASS.LTC128B.128 [R10+0x11400], desc[UR40][R6.64], !P2 ;  /* 0x11400000060abfae */ /* 0x000fe8000d101d68 */
[----:B------:R-:W-:Y:S04]  /*d640*/  @!P3 LDGSTS.E.BYPASS.LTC128B.128 [R10+0x15400], desc[UR40][R6.64+0x80], !P1 ;  /* 0x15400080060abfae */ /* 0x000fe8000c901d68 */
[----:B------:R0:W-:Y:S01]  /*d650*/  @!P3 LDGSTS.E.BYPASS.LTC128B.128 [R10+0x19400], desc[UR40][R6.64+0x100], !P0 ;  /* 0x19400100060abfae */ /* 0x0001e2000c101d68 */
[----:B------:R-:W-:-:S03]  /*d660*/  ISETP.GE.AND P3, PT, R5, R2, PT ;  /* 0x000000020500720c */ /* 0x000fc60003f66270 */
[----:B------:R-:W1:Y:S04]  /*d670*/  SHFL.IDX PT, R5, R4, 0x3, 0x181f ;  /* 0x00781f0004057f89 */ /* 0x000e6800000e0000 */
[----:B0-----:R-:W0:Y:S06]  /*d680*/  SHFL.IDX PT, R6, R3, 0x3, 0x181f ;  /* 0x00781f0003067f89 */ /* 0x001e2c00000e0000 */
[----:B-1----:R-:W-:-:S05]  /*d690*/  @!P3 LEA R5, P4, R11, R5, 0x1 ;  /* 0x000000050b05b211 */ /* 0x002fca00078808ff */
[----:B0-----:R-:W-:-:S04]  /*d6a0*/  @!P3 IMAD.X R6, RZ, RZ, R6, P4 ;  /* 0x000000ffff06b224 */ /* 0x001fc800020e0606 */
        /* <DEDUP_REMOVED lines=25> */
[----:B------:R-:W-:Y:S02]  /*d840*/  @!P3 LDGSTS.E.BYPASS.LTC128B.128 [R10+0x12c00], desc[UR40][R6.64], !P2 ;  /* 0x12c00000060abfae */ /* 0x000fe4000d101d68 */
[----:B------:R-:W-:Y:S02]  /*d850*/  ISETP.GE.AND P4, PT, R5, R2, PT ;  /* 0x000000020500720c */ /* 0x000fe40003f86270 */
[----:B------:R-:W0:Y:S04]  /*d860*/  SHFL.IDX PT, R5, R4, 0x6, 0x181f ;  /* 0x00d81f0004057f89 */ /* 0x000e2800000e0000 */
[----:B------:R-:W-:Y:S04]  /*d870*/  @!P3 LDGSTS.E.BYPASS.LTC128B.128 [R10+0x16c00], desc[UR40][R6.64+0x80], !P1 ;  /* 0x16c00080060abfae */ /* 0x000fe8000c901d68 */
[----:B------:R1:W-:Y:S04]  /*d880*/  @!P3 LDGSTS.E.BYPASS.LTC128B.128 [R10+0x1ac00], desc[UR40][R6.64+0x100], !P0 ;  /* 0x1ac00100060abfae */ /* 0x0003e8000c101d68 */
[----:B-1----:R-:W1:Y:S01]  /*d890*/  SHFL.IDX PT, R6, R3, 0x6, 0x181f ;  /* 0x00d81f0003067f89 */ /* 0x002e6200000e0000 */
[----:B0-----:R-:W-:-:S04]  /*d8a0*/  @!P4 LEA R5, P3, R11, R5, 0x1 ;  /* 0x000000050b05c211 */ /* 0x001fc800078608ff */
[----:B-1----:R-:W-:-:S05]  /*d8b0*/  @!P4 IADD3.X R6, RZ, R6, RZ, P3, !PT ;  /* 0x00000006ff06c210 */ /* 0x002fca0001ffe4ff */
[----:B------:R-:W-:Y:S02]  /*d8c0*/  @!P4 IMAD.MOV.U32 R7, RZ, RZ, R6 ;  /* 0x000000ffff07c224 */ /* 0x000fe400078e0006 */
[----:B------:R-:W-:Y:S02]  /*d8d0*/  @!P4 IMAD.MOV.U32 R6, RZ, RZ, R5 ;  /* 0x000000ffff06c224 */ /* 0x000fe400078e0005 */
[----:B------:R1:W2:Y:S04]  /*d8e0*/  SHFL.IDX PT, R5, R3, 0x7, 0x181f ;  /* 0x00f81f0003057f89 */ /* 0x0002a800000e0000 */
[----:B------:R1:W-:Y:S04]  /*d8f0*/  @!P4 LDGSTS.E.BYPASS.LTC128B.128 [R10+0x13400], desc[UR40][R6.64], !P2 ;  /* 0x13400000060acfae */ /* 0x0003e8000d101d68 */
[----:B------:R1:W-:Y:S04]  /*d900*/  @!P4 LDGSTS.E.BYPASS.LTC128B.128 [R10+0x17400], desc[UR40][R6.64+0x80], !P1 ;  /* 0x17400080060acfae */ /* 0x0003e8000c901d68 */
[----:B------:R1:W-:Y:S04]  /*d910*/  @!P4 LDGSTS.E.BYPASS.LTC128B.128 [R10+0x1b400], desc[UR40][R6.64+0x100], !P0 ;  /* 0x1b400100060acfae */ /* 0x0003e8000c101d68 */
[----:B------:R1:W3:Y:S02]  /*d920*/  SHFL.IDX PT, R3, R4, 0x7, 0x181f ;  /* 0x00f81f0004037f89 */ /* 0x0002e400000e0000 */
.L_x_366:
[----:B------:R-:W-:Y:S01]  /*d930*/  VIADD R0, R0, 0x70 ;  /* 0x0000007000007836 */ /* 0x000fe20000000000 */
[----:B------:R-:W-:Y:S04]  /*d940*/  BSSY B0, `(.L_x_250) ;  /* 0x000000e000007945 */ /* 0x000fe80003800000 */
[----:B------:R-:W-:-:S13]  /*d950*/  ISETP.GE.AND P3, PT, R0, R2, PT ;  /* 0x000000020000720c */ /* 0x000fda0003f66270 */
[----:B------:R-:W-:Y:S05]  /*d960*/  @P3 BRA `(.L_x_251) ;  /* 0x00000000002c3947 */ /* 0x000fea0003800000 */
[----:B-1----:R-:W1:Y:S02]  /*d970*/  S2R R4, SR_TID.X ;  /* 0x0000000000047919 */ /* 0x002e640000002100 */
[----:B-1----:R-:W-:-:S05]  /*d980*/  IMAD.SHL.U32 R4, R4, 0x8, RZ ;  /* 0x0000000804047824 */ /* 0x002fca00078e00ff */
[----:B------:R-:W-:-:S04]  /*d990*/  LOP3.LUT R4, R4, 0x38, RZ, 0xc0, !PT ;  /* 0x0000003804047812 */ /* 0x000fc800078ec0ff */
[----:B---3--:R-:W-:-:S05]  /*d9a0*/  LEA R2, P3, R4, R3, 0x1 ;  /* 0x0000000304027211 */ /* 0x008fca00078608ff */
[----:B--2---:R-:W-:-:S05]  /*d9b0*/  IMAD.X R3, RZ, RZ, R5, P3 ;  /* 0x000000ffff037224 */ /* 0x004fca00018e0605 */
[----:B------:R-:W-:Y:S01]  /*d9c0*/  @!PT LDS RZ, [RZ] ;  /* 0x00000000fffff984 */ /* 0x000fe20000000800 */
[----:B------:R-:W-:Y:S01]  /*d9d0*/  @!PT LDS RZ, [RZ] ;  /* 0x00000000fffff984 */ /* 0x000fe20000000800 */
[----:B------:R-:W-:Y:S01]  /*d9e0*/  @!PT LDS RZ, [RZ] ;  /* 0x00000000fffff984 */ /* 0x000fe20000000800 */
[----:B------:R4:W-:Y:S04]  /*d9f0*/  LDGSTS.E.BYPASS.LTC128B.128 [R10+0x13c00], desc[UR40][R2.64], !P2 ;  /* 0x13c00000020a7fae */ /* 0x0009e8000d101d68 */
[----:B------:R4:W-:Y:S04]  /*da00*/  LDGSTS.E.BYPASS.LTC128B.128 [R10+0x17c00], desc[UR40][R2.64+0x80], !P1 ;  /* 0x17c00080020a7fae */ /* 0x0009e8000c901d68 */
[----:B------:R4:W-:Y:S02]  /*da10*/  LDGSTS.E.BYPASS.LTC128B.128 [R10+0x1bc00], desc[UR40][R2.64+0x100], !P0 ;  /* 0x1bc00100020a7fae */ /* 0x0009e4000c101d68 */
.L_x_251:
[----:B------:R-:W-:Y:S05]  /*da20*/  BSYNC B0 ;  /* 0x0000000000007941 */ /* 0x000fea0003800000 */
.L_x_250:
[----:B------:R-:W-:Y:S01]  /*da30*/  NOP ;  /* 0x0000000000007918 */ /* 0x000fe20000000000 */
[----:B------:R-:W-:Y:S01]  /*da40*/  PLOP3.LUT P0, PT, PT, PT, PT, 0x80, 0x0 ;  /* 0x000000000000781c */ /* 0x000fe20003f0f070 */
[----:B01----:R-:W-:-:S12]  /*da50*/  VIADD R6, R18, 0x34800 ;  /* 0x0003480012067836 */ /* 0x003fd80000000000 */
.L_x_252:
[----:B------:R-:W-:Y:S02]  /*da60*/  PLOP3.LUT P1, PT, P1, P0, PT, 0xa2, 0x0 ;  /* 0x000000000000781c */ /* 0x000fe40000f21472 */
[----:B------:R-:W-:-:S08]  /*da70*/  @P0 R2UR P1, UR4, R18 ;  /* 0x00000000120402ca */ /* 0x000fd00000020000 */
[----:B------:R-:W-:-:S05]  /*da80*/  @P0 PLOP3.LUT P0, PT, P1, PT, PT, 0x80, 0x0 ;  /* 0x000000000000081c */ /* 0x000fca0000f0f070 */
[----:B------:R-:W-:Y:S01]  /*da90*/  @!P1 SYNCS.ARRIVE.TRANS64.RED.A0T1 RZ, [UR4+0x34800], RZ ;  /* 0x034800ffffff99a7 */ /* 0x000fe20008200404 */
[----:B------:R-:W-:Y:S07]  /*daa0*/  @!P1 ARRIVES.LDGSTSBAR.64.TRANSCNT [UR4+0x34800] ;  /* 0x03480000ff0099b0 */ /* 0x000fee0008000a84 */
[----:B------:R-:W-:Y:S05]  /*dab0*/  @P0 BRA.U.ANY `(.L_x_252) ;  /* 0xfffffffd00e80947 */ /* 0x000fea000393ffff */
[----:B----4-:R-:W4:Y:S02]  /*dac0*/  LDL.LU R2, [R1+0x48] ;  /* 0x0000480001027983 */ /* 0x010f240000300800 */
[----:B----4-:R-:W-:-:S05]  /*dad0*/  VIADD R2, R2, 0x1 ;  /* 0x0000000102027836 */ /* 0x010fca0000000000 */
[----:B------:R0:W-:Y:S01]  /*dae0*/  STL [R1+0x48], R2 ;  /* 0x0000480201007387 */ /* 0x0001e20000100800 */
[----:B------:R-:W-:-:S04]  /*daf0*/  LEA.HI R0, R2, R2, RZ, 0x1 ;  /* 0x0000000202007211 */ /* 0x000fc800078f08ff */
[----:B------:R-:W-:-:S05]  /*db00*/  LOP3.LUT R0, R0, 0xfffffffe, RZ, 0xc0, !PT ;  /* 0xfffffffe00007812 */ /* 0x000fca00078ec0ff */
[----:B------:R-:W-:-:S05]  /*db10*/  IMAD.IADD R0, R2, 0x1, -R0 ;  /* 0x0000000102007824 */ /* 0x000fca00078e0a00 */
[----:B------:R-:W-:Y:S01]  /*db20*/  SHF.L.U32 R0, R0, 0x1f, RZ ;  /* 0x0000001f00007819 */ /* 0x000fe200000006ff */
[----:B------:R-:W-:Y:S01]  /*db30*/  NOP ;  /* 0x0000000000007918 */ /* 0x000fe20000000000 */
[----:B------:R0:W-:Y:S01]  /*db40*/  SYNCS.ARRIVE.TRANS64.A1T0 RZ, [R18+URZ+0x34800], RZ ;  /* 0x034800ff12ff79a7 */ /* 0x0001e2000810003f */
[----:B------:R-:W-:Y:S01]  /*db50*/  BSSY B0, `(.L_x_253) ;  /* 0x0000003000007945 */ /* 0x000fe20003800000 */
[----:B------:R-:W1:Y:S03]  /*db60*/  SYNCS.PHASECHK.TRANS64.TRYWAIT P0, [R18+URZ+0x34820], R0 ;  /* 0x03482000120075a7 */ /* 0x000e66000800017f */
[----:B01----:R-:W-:Y:S05]  /*db70*/  @!P0 BRA `(.L_x_254) ;  /* 0x0000004400e08947 */ /* 0x003fea0003800000 */
.L_x_367:
[----:B------:R-:W-:Y:S05]  /*db80*/  BSYNC B0 ;  /* 0x0000000000007941 */ /* 0x000fea0003800000 */
.L_x_253:
[----:B------:R-:W0:Y:S04]  /*db90*/  LDL R2, [R1+0x38] ;  /* 0x0000380001027983 */ /* 0x000e280000100800 */
[----:B---3--:R-:W3:Y:S01]  /*dba0*/  LDL R3, [R1+0x28] ;  /* 0x0000280001037983 */ /* 0x008ee20000100800 */
[----:B------:R-:W-:Y:S01]  /*dbb0*/  BSSY B0, `(.L_x_255) ;  /* 0x0000213000007945 */ /* 0x000fe20003800000 */
[----:B0-----:R-:W-:-:S05]  /*dbc0*/  VIADD R0, R2, 0xfffffffe ;  /* 0xfffffffe02007836 */ /* 0x001fca0000000000 */
[----:B---3--:R-:W-:-:S13]  /*dbd0*/  ISETP.GE.AND P0, PT, R0, R3, PT ;  /* 0x000000030000720c */ /* 0x008fda0003f06270 */
[----:B------:R-:W-:Y:S05]  /*dbe0*/  @!P0 BRA `(.L_x_256) ;  /* 0x00000020003c8947 */ /* 0x000fea0003800000 */
[----:B------:R-:W3:Y:S04]  /*dbf0*/  LDL.LU R2, [R1+0x58] ;  /* 0x0000580001027983 */ /* 0x000ee80000300800 */
[----:B--2---:R-:W2:Y:S04]  /*dc00*/  LDL.LU R5, [R1+0x34] ;  /* 0x0000340001057983 */ /* 0x004ea80000300800 */
[----:B------:R-:W4:Y:S01]  /*dc10*/  LDL.LU R4, [R1+0x40] ;  /* 0x0000400001047983 */ /* 0x000f220000300800 */
[----:B------:R-:W-:Y:S01]  /*dc20*/  LOP3.LUT R12, RZ, R3, RZ, 0x33, !PT ;  /* 0x00000003ff0c7212 */ /* 0x000fe200078e33ff */
[----:B------:R-:W-:Y:S01]  /*dc30*/  BSSY B2, `(.L_x_257) ;  /* 0x00000b5000027945 */ /* 0x000fe20003800000 */
[----:B---3--:R-:W-:-:S04]  /*dc40*/  VIADD R2, R2, 0x1 ;  /* 0x0000000102027836 */ /* 0x008fc80000000000 */
[----:B--2---:R-:W-:-:S05]  /*dc50*/  IMAD R2, R2, R5, RZ ;  /* 0x0000000502027224 */ /* 0x004fca00078e02ff */
[----:B----4-:R-:W-:-:S05]  /*dc60*/  VIMNMX R4, R4, R2, PT ;  /* 0x0000000204047248 */ /* 0x010fca0003fe0100 */
[----:B------:R-:W-:-:S05]  /*dc70*/  IMAD.MOV R2, RZ, RZ, -R4 ;  /* 0x000000ffff027224 */ /* 0x000fca00078e0a04 */
[----:B------:R-:W-:-:S05]  /*dc80*/  VIADDMNMX R12, R2, 0x1, R12, !PT ;  /* 0x00000001020c7846 */ /* 0x000fca000780010c */
[----:B------:R-:W-:-:S05]  /*dc90*/  IMAD.IADD R2, R4, 0x1, R12 ;  /* 0x0000000104027824 */ /* 0x000fca00078e020c */
[----:B------:R-:W-:-:S04]  /*dca0*/  LOP3.LUT R2, R2, 0x1, RZ, 0xc0, !PT ;  /* 0x0000000102027812 */ /* 0x000fc800078ec0ff */
[----:B------:R-:W-:-:S13]  /*dcb0*/  ISETP.NE.U32.AND P0, PT, R2, 0x1, PT ;  /* 0x000000010200780c */ /* 0x000fda0003f05070 */
[----:B------:R-:W-:Y:S05]  /*dcc0*/  @P0 BRA `(.L_x_258) ;  /* 0x0000000800ac0947 */ /* 0x000fea0003800000 */
[----:B------:R-:W2:Y:S04]  /*dcd0*/  LDL R5, [R1+0x20] ;  /* 0x0000200001057983 */ /* 0x000ea80000100800 */
[----:B------:R-:W3:Y:S01]  /*dce0*/  LDL R3, [R1+0x14] ;  /* 0x0000140001037983 */ /* 0x000ee20000100800 */
[----:B------:R-:W-:Y:S01]  /*dcf0*/  VIADD R9, R19, 0x1 ;  /* 0x0000000113097836 */ /* 0x000fe20000000000 */
[----:B------:R-:W-:Y:S04]  /*dd00*/  BSSY B1, `(.L_x_259) ;  /* 0x00000a3000017945 */ /* 0x000fe80003800000 */
[----:B------:R-:W-:-:S04]  /*dd10*/  ISETP.NE.AND P0, PT, R9, 0x2, PT ;  /* 0x000000020900780c */ /* 0x000fc80003f05270 */
[----:B------:R-:W-:Y:S02]  /*dd20*/  SEL R13, RZ, 0x1, P0 ;  /* 0x00000001ff0d7807 */ /* 0x000fe40000000000 */
[----:B------:R-:W-:Y:S02]  /*dd30*/  SEL R9, R9, RZ, P0 ;  /* 0x000000ff09097207 */ /* 0x000fe40000000000 */
[----:B--2---:R-:W-:Y:S02]  /*dd40*/  ISETP.NE.AND P1, PT, R5, RZ, PT ;  /* 0x000000ff0500720c */ /* 0x004fe40003f25270 */
[----:B---3--:R-:W-:-:S11]  /*dd50*/  LOP3.LUT R13, R3, R13, RZ, 0x3c, !PT ;  /* 0x0000000d030d7212 */ /* 0x008fd600078e3cff */
[----:B------:R-:W-:Y:S05]  /*dd60*/  @!P1 BRA `(.L_x_260) ;  /* 0x0000000800709947 */ /* 0x000fea0003800000 */
[----:B------:R-:W-:Y:S01]  /*dd70*/  ULDC.64 UR4, c[0x0][0x418] ;  /* 0x0001060000047ab9 */ /* 0x000fe20000000a00 */
[----:B------:R-:W-:Y:S01]  /*dd80*/  IMAD.MOV.U32 R5, RZ, RZ, R17 ;  /* 0x000000ffff057224 */ /* 0x000fe200078e0011 */
[----:B------:R-:W-:-:S04]  /*dd90*/  ISETP.NE.U32.AND P0, PT, RZ, UR4, PT ;  /* 0x00000004ff007c0c */ /* 0x000fc8000bf05070 */
[----:B------:R-:W-:-:S13]  /*dda0*/  ISETP.NE.AND.EX P0, PT, RZ, UR5, PT, P0 ;  /* 0x00000005ff007c0c */ /* 0x000fda000bf05300 */
[----:B------:R-:W-:Y:S05]  /*ddb0*/  @!P0 BRA `(.L_x_261) ;  /* 0x00000000004c8947 */ /* 0x000fea0003800000 */
[----:B------:R-:W2:Y:S01]  /*ddc0*/  LDL R10, [R1+0x1c] ;  /* 0x00001c00010a7983 */ /* 0x000ea20000100800 */
[----:B------:R-:W0:Y:S01]  /*ddd0*/  LDC R7, c[0x0][0x43c] ;  /* 0x00010f00ff077b82 */ /* 0x000e220000000800 */
[----:B------:R-:W-:Y:S02]  /*dde0*/  ULDC.64 UR6, c[0x0][0x428] ;  /* 0x00010a0000067ab9 */ /* 0x000fe40000000a00 */
[----:B------:R-:W3:Y:S01]  /*ddf0*/  LDL R8, [R1+0x10] ;  /* 0x0000100001087983 */ /* 0x000ee20000100800 */
[----:B0-----:R-:W-:-:S13]  /*de00*/  ISETP.NE.AND P0, PT, R7, 0x1, PT ;  /* 0x000000010700780c */ /* 0x001fda0003f05270 */
[----:B------:R-:W0:Y:S02]  /*de10*/  @P0 LDC.64 R2, c[0x0][0x440] ;  /* 0x00011000ff020b82 */ /* 0x000e240000000a00 */
[----:B0-----:R-:W-:-:S04]  /*de20*/  @P0 IMAD.HI.U32 R5, R0, R2, RZ ;  /* 0x0000000200050227 */ /* 0x001fc800078e00ff */
[----:B------:R-:W-:Y:S01]  /*de30*/  IMAD.MOV.U32 R2, RZ, RZ, R0 ;  /* 0x000000ffff027224 */ /* 0x000fe200078e0000 */
[----:B------:R-:W-:-:S04]  /*de40*/  @P0 SHF.R.U32.HI R2, RZ, R3, R5 ;  /* 0x00000003ff020219 */ /* 0x000fc80000011605 */
[----:B------:R-:W-:-:S05]  /*de50*/  IADD3 R3, -R2, RZ, RZ ;  /* 0x000000ff02037210 */ /* 0x000fca0007ffe1ff */
[----:B------:R-:W-:Y:S01]  /*de60*/  IMAD R0, R7, R3, R0 ;  /* 0x0000000307007224 */ /* 0x000fe200078e0200 */
[----:B------:R-:W-:Y:S01]  /*de70*/  SHF.R.S32.HI R3, RZ, 0x1f, R2 ;  /* 0x0000001fff037819 */ /* 0x000fe20000011402 */
[----:B--2---:R-:W-:-:S04]  /*de80*/  IMAD R5, R10, UR6, RZ ;  /* 0x000000060a057c24 */ /* 0x004fc8000f8e02ff */
[C---:B---3--:R-:W-:Y:S02]  /*de90*/  IMAD R5, R8.reuse, UR7, R5 ;  /* 0x0000000708057c24 */ /* 0x048fe4000f8e0205 */
[----:B------:R-:W-:-:S04]  /*dea0*/  IMAD.WIDE.U32 R2, R8, UR6, R2 ;  /* 0x0000000608027c25 */ /* 0x000fc8000f8e0002 */
[----:B------:R-:W-:Y:S01]  /*deb0*/  IMAD.IADD R3, R5, 0x1, R3 ;  /* 0x0000000105037824 */ /* 0x000fe200078e0203 */
[----:B------:R-:W-:-:S04]  /*dec0*/  LEA R10, P0, R2, UR4, 0x2 ;  /* 0x00000004020a7c11 */ /* 0x000fc8000f8010ff */
[----:B------:R-:W-:-:S05]  /*ded0*/  LEA.HI.X R11, R2, UR5, R3, 0x2, P0 ;  /* 0x00000005020b7c11 */ /* 0x000fca00080f1403 */
[----:B------:R0:W5:Y:S04]  /*dee0*/  LDG.E R5, desc[UR40][R10.64] ;  /* 0x000000280a057981 */ /* 0x000168000c1e1900 */
.L_x_261:
[----:B------:R-:W-:Y:S01]  /*def0*/  IMAD R3, R9, 0x8, R18 ;  /* 0x0000000809037824 */ /* 0x000fe200078e0212 */
[----:B------:R-:W-:Y:S01]  /*df00*/  SHF.L.U32 R2, R13, 0x1f, RZ ;  /* 0x0000001f0d027819 */ /* 0x000fe200000006ff */
[----:B------:R-:W-:Y:S03]  /*df10*/  BSSY B3, `(.L_x_262) ;  /* 0x0000003000037945 */ /* 0x000fe60003800000 */
[----:B------:R-:W1:Y:S02]  /*df20*/  SYNCS.PHASECHK.TRANS64.TRYWAIT P0, [R3+URZ+0x34840], R2 ;  /* 0x03484002030075a7 */ /* 0x000e64000800017f */
[----:B-1----:R-:W-:Y:S05]  /*df30*/  @!P0 BRA `(.L_x_263) ;  /* 0x0000004400048947 */ /* 0x002fea0003800000 */
.L_x_368:
[----:B------:R-:W-:Y:S05]  /*df40*/  BSYNC B3 ;  /* 0x0000000000037941 */ /* 0x000fea0003800000 */
.L_x_262:
[----:B------:R-:W2:Y:S01]  /*df50*/  S2R R7, SR_TID.X ;  /* 0x0000000000077919 */ /* 0x000ea20000002100 */
[----:B------:R-:W-:Y:S01]  /*df60*/  BSSY B3, `(.L_x_264) ;  /* 0x000000b000037945 */ /* 0x000fe20003800000 */
[----:B--2---:R-:W-:-:S04]  /*df70*/  LOP3.LUT R7, R7, 0x7f, RZ, 0xc0, !PT ;  /* 0x0000007f07077812 */ /* 0x004fc800078ec0ff */
[----:B------:R-:W-:-:S13]  /*df80*/  ISETP.NE.AND P1, PT, R7, RZ, PT ;  /* 0x000000ff0700720c */ /* 0x000fda0003f25270 */
[----:B------:R-:W-:Y:S05]  /*df90*/  @P1 BRA `(.L_x_265) ;  /* 0x00000000001c1947 */ /* 0x000fea0003800000 */
[----:B------:R-:W2:Y:S01]  /*dfa0*/  S2R R7, SR_TID.X ;  /* 0x0000000000077919 */ /* 0x000ea20000002100 */
[----:B-1----:R-:W-:-:S04]  /*dfb0*/  IMAD.MOV.U32 R2, RZ, RZ, 0xc000 ;  /* 0x0000c000ff027424 */ /* 0x002fc800078e00ff */
[----:B------:R3:W-:Y:S01]  /*dfc0*/  SYNCS.ARRIVE.TRANS64 RZ, [R3+URZ+0x34830], R2 ;  /* 0x0348300203ff79a7 */ /* 0x0007e2000800003f */
[----:B--2---:R-:W-:-:S04]  /*dfd0*/  LOP3.LUT R7, R7, 0x1f, RZ, 0xc0, !PT ;  /* 0x0000001f07077812 */ /* 0x004fc800078ec0ff */
[----:B------:R-:W-:-:S13]  /*dfe0*/  ISETP.NE.AND P0, PT, R7, RZ, PT ;  /* 0x000000ff0700720c */ /* 0x000fda0003f05270 */
[----:B---3--:R-:W-:Y:S05]  /*dff0*/  @!P0 BRA `(.L_x_265) ;  /* 0x0000000000048947 */ /* 0x008fea0003800000 */
[----:B------:R-:W-:Y:S01]  /*e000*/  BPT.TRAP 0x1 ;  /* 0x000000040000795c */ /* 0x000fe20000300000 */
.L_x_265:
[----:B------:R-:W-:Y:S05]  /*e010*/  BSYNC B3 ;  /* 0x0000000000037941 */ /* 0x000fea0003800000 */
.L_x_264:
[----:B-1----:R-:W2:Y:S01]  /*e020*/  LDL R2, [R1+0x18] ;  /* 0x0000180001027983 */ /* 0x002ea20000100800 */
[----:B------:R-:W-:Y:S01]  /*e030*/  IMAD.MOV.U32 R14, RZ, RZ, RZ ;  /* 0x000000ffff0e7224 */ /* 0x000fe200078e00ff */
[----:B------:R-:W-:Y:S01]  /*e040*/  UIADD3 UR4, UP0, UR38, 0x370, URZ ;  /* 0x0000037026047890 */ /* 0x000fe2000ff1e03f */
[----:B------:R-:W-:Y:S01]  /*e050*/  IMAD R8, R9, 0xc000, R18 ;  /* 0x0000c00009087824 */ /* 0x000fe200078e0212 */
[----:B------:R-:W-:Y:S01]  /*e060*/  PLOP3.LUT P0, PT, PT, PT, PT, 0x80, 0x0 ;  /* 0x000000000000781c */ /* 0x000fe20003f0f070 */
[----:B------:R-:W-:Y:S01]  /*e070*/  VIADD R3, R3, 0x34830 ;  /* 0x0003483003037836 */ /* 0x000fe20000000000 */
[----:B------:R-:W-:Y:S01]  /*e080*/  R2UR UR10, R14 ;  /* 0x000000000e0a72ca */ /* 0x000fe200000e0000 */
[----:B------:R-:W-:Y:S01]  /*e090*/  VIADD R7, R8, 0x1c400 ;  /* 0x0001c40008077836 */ /* 0x000fe20000000000 */
[----:B------:R-:W-:Y:S01]  /*e0a0*/  UIADD3.X UR5, URZ, UR39, URZ, UP0, !UPT ;  /* 0x000000273f057290 */ /* 0x000fe200087fe43f */
[----:B------:R-:W-:Y:S01]  /*e0b0*/  UMOV UR6, 0x0 ;  /* 0x0000000000067882 */ /* 0x000fe20000000000 */
[----:B------:R-:W-:Y:S01]  /*e0c0*/  UMOV UR7, 0x14f00000 ;  /* 0x14f0000000077882 */ /* 0x000fe20000000000 */
[----:B--2---:R-:W-:-:S10]  /*e0d0*/  IMAD R2, R0, 0x80, R2 ;  /* 0x0000008000027824 */ /* 0x004fd400078e0202 */
.L_x_266:
[----:B------:R-:W-:-:S13]  /*e0e0*/  @P0 ELECT P2, URZ, PT ;  /* 0x00000000003f082f */ /* 0x000fda0003840000 */
[----:B-----5:R-:W-:Y:S02]  /*e0f0*/  @P2 R2UR UR13, R5 ;  /* 0x00000000050d22ca */ /* 0x020fe400000e0000 */
[----:B------:R-:W-:Y:S02]  /*e100*/  @P2 R2UR UR12, R16 ;  /* 0x00000000100c22ca */ /* 0x000fe400000e0000 */
[----:B------:R-:W-:Y:S02]  /*e110*/  @P2 R2UR UR11, R2 ;  /* 0x00000000020b22ca */ /* 0x000fe400000e0000 */
[----:B------:R-:W-:Y:S02]  /*e120*/  @P2 R2UR UR9, R3 ;  /* 0x00000000030922ca */ /* 0x000fe400000e0000 */
[----:B------:R-:W-:Y:S02]  /*e130*/  @P2 R2UR UR8, R7 ;  /* 0x00000000070822ca */ /* 0x000fe400000e0000 */
[----:B------:R-:W-:-:S02]  /*e140*/  @P2 PLOP3.LUT P0, PT, P2, PT, PT, 0x8, 0x0 ;  /* 0x000000000000281c */ /* 0x000fc4000170e170 */
[----:B------:R-:W-:-:S09]  /*e150*/  PLOP3.LUT P2, PT, PT, PT, PT, 0x8, 0x0 ;  /* 0x000000000000781c */ /* 0x000fd20003f4e170 */
[----:B------:R1:W-:Y:S02]  /*e160*/  UTMALDG.4D [UR8], [UR4], desc[UR6] ;  /* 0x00000608040075b4 */ /* 0x0003e40008019000 */
[----:B-1----:R-:W-:Y:S05]  /*e170*/  @P0 BRA.U.ANY `(.L_x_266) ;  /* 0xfffffffd00d80947 */ /* 0x002fea000393ffff */
[----:B------:R-:W-:Y:S01]  /*e180*/  IMAD.MOV.U32 R15, RZ, RZ, 0x40 ;  /* 0x00000040ff0f7424 */ /* 0x000fe200078e00ff */
[----:B------:R-:W-:Y:S01]  /*e190*/  PLOP3.LUT P0, PT, PT, PT, PT, 0x80, 0x0 ;  /* 0x000000000000781c */ /* 0x000fe20003f0f070 */
[----:B------:R-:W-:Y:S01]  /*e1a0*/  VIADD R7, R8, 0x20400 ;  /* 0x0002040008077836 */ /* 0x000fe20000000000 */
[----:B------:R-:W-:Y:S01]  /*e1b0*/  UMOV UR6, 0x0 ;  /* 0x0000000000067882 */ /* 0x000fe20000000000 */
[----:B------:R-:W-:Y:S01]  /*e1c0*/  UMOV UR7, 0x14f00000 ;  /* 0x14f0000000077882 */ /* 0x000fe20000000000 */
[----:B------:R-:W-:-:S15]  /*e1d0*/  R2UR UR10, R15 ;  /* 0x000000000f0a72ca */ /* 0x000fde00000e0000 */
.L_x_267:
[----:B------:R-:W-:-:S13]  /*e1e0*/  @P0 ELECT P2, URZ, PT ;  /* 0x00000000003f082f */ /* 0x000fda0003840000 */
[----:B------:R-:W-:Y:S02]  /*e1f0*/  @P2 R2UR UR13, R5 ;  /* 0x00000000050d22ca */ /* 0x000fe400000e0000 */
        /* <DEDUP_REMOVED lines=8> */
[----:B------:R-:W-:Y:S01]  /*e280*/  PLOP3.LUT P0, PT, PT, PT, PT, 0x80, 0x0 ;  /* 0x000000000000781c */ /* 0x000fe20003f0f070 */
[----:B------:R-:W-:Y:S01]  /*e290*/  VIADD R8, R8, 0x24400 ;  /* 0x0002440008087836 */ /* 0x000fe20000000000 */
[----:B------:R-:W-:Y:S01]  /*e2a0*/  UMOV UR6, 0x0 ;  /* 0x0000000000067882 */ /* 0x000fe20000000000 */
[----:B------:R-:W-:Y:S01]  /*e2b0*/  UMOV UR7, 0x14f00000 ;  /* 0x14f0000000077882 */ /* 0x000fe20000000000 */
[----:B------:R-:W-:-:S09]  /*e2c0*/  UMOV UR10, 0x80 ;  /* 0x00000080000a7882 */ /* 0x000fd20000000000 */
.L_x_268:
        /* <DEDUP_REMOVED lines=10> */
[----:B------:R-:W2:Y:S01]  /*e370*/  LDL.LU R7, [R1+0x14] ;  /* 0x0000140001077983 */ /* 0x000ea20000300800 */
[----:B------:R-:W-:Y:S01]  /*e380*/  IMAD R3, R19, 0x8, R6 ;  /* 0x0000000813037824 */ /* 0x000fe200078e0206 */
[----:B------:R-:W-:Y:S01]  /*e390*/  BSSY B3, `(.L_x_269) ;  /* 0x0000004000037945 */ /* 0x000fe20003800000 */
[----:B--2---:R-:W-:-:S04]  /*e3a0*/  SHF.L.U32 R2, R7, 0x1f, RZ ;  /* 0x0000001f07027819 */ /* 0x004fc800000006ff */
[----:B------:R-:W1:Y:S02]  /*e3b0*/  SYNCS.PHASECHK.TRANS64.TRYWAIT P0, [R3+URZ+0x60], R2 ;  /* 0x00006002030075a7 */ /* 0x000e64000800017f */
[----:B-1----:R-:W-:Y:S05]  /*e3c0*/  @!P0 BRA `(.L_x_270) ;  /* 0x0000003c00f48947 */ /* 0x002fea0003800000 */
.L_x_369:
[----:B------:R-:W-:Y:S05]  /*e3d0*/  BSYNC B3 ;  /* 0x0000000000037941 */ /* 0x000fea0003800000 */
.L_x_269:
[----:B------:R-:W-:Y:S01]  /*e3e0*/  BSSY B3, `(.L_x_271) ;  /* 0x000000c000037945 */ /* 0x000fe20003800000 */
[----:B0-----:R-:W-:Y:S02]  /*e3f0*/  IMAD.MOV.U32 R10, RZ, RZ, 0x0 ;  /* 0x00000000ff0a7424 */ /* 0x001fe400078e00ff */
[----:B------:R-:W-:Y:S01]  /*e400*/  IMAD.MOV.U32 R11, RZ, RZ, 0x14f00000 ;  /* 0x14f00000ff0b7424 */ /* 0x000fe200078e00ff */
[----:B------:R-:W-:Y:S06]  /*e410*/  @P1 BRA `(.L_x_272) ;  /* 0x0000000000201947 */ /* 0x000fec0003800000 */
[----:B------:R-:W0:Y:S01]  /*e420*/  S2R R7, SR_TID.X ;  /* 0x0000000000077919 */ /* 0x000e220000002100 */
[----:B-1----:R-:W-:Y:S02]  /*e430*/  IMAD R2, R19, 0x8, R18 ;  /* 0x0000000813027824 */ /* 0x002fe400078e0212 */
[----:B------:R-:W-:-:S04]  /*e440*/  IMAD.MOV.U32 R3, RZ, RZ, 0x8000 ;  /* 0x00008000ff037424 */ /* 0x000fc800078e00ff */
[----:B------:R2:W-:Y:S01]  /*e450*/  SYNCS.ARRIVE.TRANS64 RZ, [R2+URZ+0x34850], R3 ;  /* 0x0348500302ff79a7 */ /* 0x0005e2000800003f */
[----:B0-----:R-:W-:-:S04]  /*e460*/  LOP3.LUT R7, R7, 0x1f, RZ, 0xc0, !PT ;  /* 0x0000001f07077812 */ /* 0x001fc800078ec0ff */
[----:B------:R-:W-:-:S13]  /*e470*/  ISETP.NE.AND P0, PT, R7, RZ, PT ;  /* 0x000000ff0700720c */ /* 0x000fda0003f05270 */
[----:B--2---:R-:W-:Y:S05]  /*e480*/  @!P0 BRA `(.L_x_272) ;  /* 0x0000000000048947 */ /* 0x004fea0003800000 */
[----:B------:R-:W-:Y:S01]  /*e490*/  BPT.TRAP 0x1 ;  /* 0x000000040000795c */ /* 0x000fe20000300000 */
.L_x_272:
[----:B------:R-:W-:Y:S05]  /*e4a0*/  BSYNC B3 ;  /* 0x0000000000037941 */ /* 0x000fea0003800000 */
.L_x_271:
[----:B------:R-:W2:Y:S04]  /*e4b0*/  LDL R7, [R1+0x18] ;  /* 0x0000180001077983 */ /* 0x000ea80000100800 */
[----:B-1----:R-:W2:Y:S01]  /*e4c0*/  LDL.LU R2, [R1+0x8] ;  /* 0x0000080001027983 */ /* 0x002ea20000300800 */
[----:B------:R-:W-:Y:S01]  /*e4d0*/  R2UR UR10, R14 ;  /* 0x000000000e0a72ca */ /* 0x000fe200000e0000 */
[----:B------:R-:W-:Y:S01]  /*e4e0*/  IMAD R8, R19, 0x8000, R18 ;  /* 0x0000800013087824 */ /* 0x000fe200078e0212 */
[----:B------:R-:W-:Y:S01]  /*e4f0*/  R2UR UR6, R10 ;  /* 0x000000000a0672ca */ /* 0x000fe200000e0000 */
[----:B------:R-:W-:Y:S01]  /*e500*/  UIADD3 UR4, UP0, UR38, 0x470, URZ ;  /* 0x0000047026047890 */ /* 0x000fe2000ff1e03f */
[----:B------:R-:W-:Y:S02]  /*e510*/  R2UR UR7, R11 ;  /* 0x000000000b0772ca */ /* 0x000fe400000e0000 */
[----:B------:R-:W-:Y:S01]  /*e520*/  LEA R3, R19, R18, 0x3 ;  /* 0x0000001213037211 */ /* 0x000fe200078e18ff */
[----:B------:R-:W-:Y:S01]  /*e530*/  UIADD3.X UR5, URZ, UR39, URZ, UP0, !UPT ;  /* 0x000000273f057290 */ /* 0x000fe200087fe43f */
[----:B------:R-:W-:-:S03]  /*e540*/  PLOP3.LUT P0, PT, PT, PT, PT, 0x80, 0x0 ;  /* 0x000000000000781c */ /* 0x000fc60003f0f070 */
[----:B------:R-:W-:Y:S02]  /*e550*/  VIADD R3, R3, 0x34850 ;  /* 0x0003485003037836 */ /* 0x000fe40000000000 */
[----:B--2---:R-:W-:Y:S02]  /*e560*/  IMAD R2, R2, 0x80, R7 ;  /* 0x0000008002027824 */ /* 0x004fe400078e0207 */
[----:B------:R-:W-:-:S07]  /*e570*/  VIADD R7, R8, 0x400 ;  /* 0x0000040008077836 */ /* 0x000fce0000000000 */
.L_x_273:
        /* <DEDUP_REMOVED lines=9> */
[----:B0-----:R-:W-:Y:S05]  /*e610*/  @P0 BRA.U.ANY `(.L_x_273) ;  /* 0xfffffffd00d80947 */ /* 0x001fea000393ffff */
[----:B------:R-:W-:Y:S01]  /*e620*/  R2UR UR10, R15 ;  /* 0x000000000f0a72ca */ /* 0x000fe200000e0000 */
[----:B------:R-:W-:Y:S01]  /*e630*/  VIADD R8, R8, 0x4400 ;  /* 0x0000440008087836 */ /* 0x000fe20000000000 */
[----:B------:R-:W-:Y:S02]  /*e640*/  R2UR UR6, R10 ;  /* 0x000000000a0672ca */ /* 0x000fe400000e0000 */
[----:B------:R-:W-:Y:S02]  /*e650*/  R2UR UR7, R11 ;  /* 0x000000000b0772ca */ /* 0x000fe400000e0000 */
[----:B------:R-:W-:-:S13]  /*e660*/  PLOP3.LUT P0, PT, PT, PT, PT, 0x80, 0x0 ;  /* 0x000000000000781c */ /* 0x000fda0003f0f070 */
.L_x_274:
        /* <DEDUP_REMOVED lines=10> */
[----:B------:R0:W-:Y:S01]  /*e710*/  STL [R1+0x8], R0 ;  /* 0x0000080001007387 */ /* 0x0001e20000100800 */
[----:B------:R-:W-:-:S07]  /*e720*/  IMAD.MOV.U32 R17, RZ, RZ, R5 ;  /* 0x000000ffff117224 */ /* 0x000fce00078e0005 */
.L_x_260:
[----:B------:R-:W-:Y:S05]  /*e730*/  BSYNC B1 ;  /* 0x0000000000017941 */ /* 0x000fea0003800000 */
.L_x_259:
[----:B0-----:R-:W2:Y:S01]  /*e740*/  LDL.LU R0, [R1+0x38] ;  /* 0x0000380001007983 */ /* 0x001ea20000300800 */
[----:B------:R-:W-:-:S03]  /*e750*/  IMAD.MOV.U32 R19, RZ, RZ, R9 ;  /* 0x000000ffff137224 */ /* 0x000fc600078e0009 */
[----:B------:R0:W-:Y:S02]  /*e760*/  STL [R1+0x14], R13 ;  /* 0x0000140d01007387 */ /* 0x0001e40000100800 */
[----:B0-2---:R-:W-:-:S07]  /*e770*/  VIADD R0, R0, 0xfffffffd ;  /* 0xfffffffd00007836 */ /* 0x005fce0000000000 */
.L_x_258:
[----:B------:R-:W-:Y:S05]  /*e780*/  BSYNC B2 ;  /* 0x0000000000027941 */ /* 0x000fea0003800000 */
.L_x_257:
[----:B------:R-:W-:Y:S01]  /*e790*/  VIADD R12, R12, 0xfffffffe ;  /* 0xfffffffe0c0c7836 */ /* 0x000fe20000000000 */
[----:B------:R-:W-:-:S04]  /*e7a0*/  LOP3.LUT R4, RZ, R4, RZ, 0x33, !PT ;  /* 0x00000004ff047212 */ /* 0x000fc800078e33ff */
[----:B------:R-:W-:-:S13]  /*e7b0*/  ISETP.NE.AND P0, PT, R12, R4, PT ;  /* 0x000000040c00720c */ /* 0x000fda0003f05270 */
[----:B------:R-:W-:Y:S05]  /*e7c0*/  @!P0 BRA `(.L_x_256) ;  /* 0x0000001400448947 */ /* 0x000fea0003800000 */
[----:B------:R-:W-:-:S07]  /*e7d0*/  IMAD.MOV.U32 R9, RZ, RZ, R17 ;  /* 0x000000ffff097224 */ /* 0x000fce00078e0011 */
.L_x_307:
[----:B------:R-:W2:Y:S04]  /*e7e0*/  LDL R3, [R1+0x20] ;  /* 0x0000200001037983 */ /* 0x000ea80000100800 */
[----:B------:R-:W3:Y:S01]  /*e7f0*/  LDL R2, [R1+0x14] ;  /* 0x0000140001027983 */ /* 0x000ee20000100800 */
[----:B------:R-:W-:Y:S01]  /*e800*/  VIADD R4, R19, 0x1 ;  /* 0x0000000113047836 */ /* 0x000fe20000000000 */
[----:B------:R-:W-:Y:S05]  /*e810*/  YIELD ;  /* 0x0000000000007946 */ /* 0x000fea0003800000 */
[----:B------:R-:W-:Y:S01]  /*e820*/  ISETP.NE.AND P0, PT, R4, 0x2, PT ;  /* 0x000000020400780c */ /* 0x000fe20003f05270 */
[----:B------:R-:W-:Y:S03]  /*e830*/  BSSY B1, `(.L_x_275) ;  /* 0x00000a0000017945 */ /* 0x000fe60003800000 */
[----:B------:R-:W-:-:S02]  /*e840*/  SEL R5, RZ, 0x1, P0 ;  /* 0x00000001ff057807 */ /* 0x000fc40000000000 */
[----:B------:R-:W-:Y:S02]  /*e850*/  SEL R4, R4, RZ, P0 ;  /* 0x000000ff04047207 */ /* 0x000fe40000000000 */
[----:B--2---:R-:W-:Y:S02]  /*e860*/  ISETP.NE.AND P1, PT, R3, RZ, PT ;  /* 0x000000ff0300720c */ /* 0x004fe40003f25270 */
[----:B---3--:R-:W-:-:S11]  /*e870*/  LOP3.LUT R5, R2, R5, RZ, 0x3c, !PT ;  /* 0x0000000502057212 */ /* 0x008fd600078e3cff */
[----:B01----:R-:W-:Y:S05]  /*e880*/  @!P1 BRA `(.L_x_276) ;  /* 0x0000000800689947 */ /* 0x003fea0003800000 */
        /* <DEDUP_REMOVED lines=14> */
[--C-:B------:R-:W-:Y:S01]  /*e970*/  SHF.R.S32.HI R3, RZ, 0x1f, R2.reuse ;  /* 0x0000001fff037819 */ /* 0x100fe20000011402 */
[----:B------:R-:W-:-:S04]  /*e980*/  IMAD.MOV R7, RZ, RZ, -R2 ;  /* 0x000000ffff077224 */ /* 0x000fc800078e0a02 */
[----:B------:R-:W-:Y:S02]  /*e990*/  IMAD R7, R8, R7, R0 ;  /* 0x0000000708077224 */ /* 0x000fe400078e0200 */
[----:B--2---:R-:W-:-:S04]  /*e9a0*/  IMAD R8, R11, UR6, RZ ;  /* 0x000000060b087c24 */ /* 0x004fc8000f8e02ff */
[C---:B---3--:R-:W-:Y:S02]  /*e9b0*/  IMAD R8, R10.reuse, UR7, R8 ;  /* 0x000000070a087c24 */ /* 0x048fe4000f8e0208 */
[----:B------:R-:W-:-:S04]  /*e9c0*/  IMAD.WIDE.U32 R2, R10, UR6, R2 ;  /* 0x000000060a027c25 */ /* 0x000fc8000f8e0002 */
[----:B------:R-:W-:Y:S01]  /*e9d0*/  IMAD.IADD R3, R8, 0x1, R3 ;  /* 0x0000000108037824 */ /* 0x000fe200078e0203 */
[----:B------:R-:W-:-:S04]  /*e9e0*/  LEA R8, P0, R2, UR4, 0x2 ;  /* 0x0000000402087c11 */ /* 0x000fc8000f8010ff */
[----:B------:R-:W-:-:S06]  /*e9f0*/  LEA.HI.X R9, R2, UR5, R3, 0x2, P0 ;  /* 0x0000000502097c11 */ /* 0x000fcc00080f1403 */
[----:B------:R0:W5:Y:S03]  /*ea00*/  LDG.E R9, desc[UR40][R8.64] ;  /* 0x0000002808097981 */ /* 0x000166000c1e1900 */
.L_x_277:
[----:B------:R-:W-:Y:S01]  /*ea10*/  LEA R3, R4, R18, 0x3 ;  /* 0x0000001204037211 */ /* 0x000fe200078e18ff */
[----:B------:R-:W-:Y:S01]  /*ea20*/  BSSY B2, `(.L_x_278) ;  /* 0x0000004000027945 */ /* 0x000fe20003800000 */
[----:B------:R-:W-:-:S04]  /*ea30*/  SHF.L.U32 R2, R5, 0x1f, RZ ;  /* 0x0000001f05027819 */ /* 0x000fc800000006ff */
[----:B------:R-:W1:Y:S02]  /*ea40*/  SYNCS.PHASECHK.TRANS64.TRYWAIT P0, [R3+URZ+0x34840], R2 ;  /* 0x03484002030075a7 */ /* 0x000e64000800017f */
[----:B-1----:R-:W-:Y:S05]  /*ea50*/  @!P0 BRA `(.L_x_279) ;  /* 0x0000003800648947 */ /* 0x002fea0003800000 */
.L_x_370:
[----:B------:R-:W-:Y:S05]  /*ea60*/  BSYNC B2 ;  /* 0x0000000000027941 */ /* 0x000fea0003800000 */
.L_x_278:
[----:B0-----:R-:W0:Y:S01]  /*ea70*/  S2R R8, SR_TID.X ;  /* 0x0000000000087919 */ /* 0x001e220000002100 */
[----:B------:R-:W-:Y:S01]  /*ea80*/  BSSY B2, `(.L_x_280) ;  /* 0x000000b000027945 */ /* 0x000fe20003800000 */
[----:B0-----:R-:W-:-:S04]  /*ea90*/  LOP3.LUT R8, R8, 0x7f, RZ, 0xc0, !PT ;  /* 0x0000007f08087812 */ /* 0x001fc800078ec0ff */
[----:B------:R-:W-:-:S13]  /*eaa0*/  ISETP.NE.AND P1, PT, R8, RZ, PT ;  /* 0x000000ff0800720c */ /* 0x000fda0003f25270 */
[----:B------:R-:W-:Y:S05]  /*eab0*/  @P1 BRA `(.L_x_281) ;  /* 0x00000000001c1947 */ /* 0x000fea0003800000 */
[----:B------:R-:W0:Y:S01]  /*eac0*/  S2R R8, SR_TID.X ;  /* 0x0000000000087919 */ /* 0x000e220000002100 */
[----:B-1----:R-:W-:-:S04]  /*ead0*/  IMAD.MOV.U32 R2, RZ, RZ, 0xc000 ;  /* 0x0000c000ff027424 */ /* 0x002fc800078e00ff */
[----:B------:R2:W-:Y:S01]  /*eae0*/  SYNCS.ARRIVE.TRANS64 RZ, [R3+URZ+0x34830], R2 ;  /* 0x0348300203ff79a7 */ /* 0x0005e2000800003f */
[----:B0-----:R-:W-:-:S04]  /*eaf0*/  LOP3.LUT R8, R8, 0x1f, RZ, 0xc0, !PT ;  /* 0x0000001f08087812 */ /* 0x001fc800078ec0ff */
[----:B------:R-:W-:-:S13]  /*eb00*/  ISETP.NE.AND P0, PT, R8, RZ, PT ;  /* 0x000000ff0800720c */ /* 0x000fda0003f05270 */
[----:B--2---:R-:W-:Y:S05]  /*eb10*/  @!P0 BRA `(.L_x_281) ;  /* 0x0000000000048947 */ /* 0x004fea0003800000 */
[----:B------:R-:W-:Y:S01]  /*eb20*/  BPT.TRAP 0x1 ;  /* 0x000000040000795c */ /* 0x000fe20000300000 */
.L_x_281:
[----:B------:R-:W-:Y:S05]  /*eb30*/  BSYNC B2 ;  /* 0x0000000000027941 */ /* 0x000fea0003800000 */
.L_x_280:
        /* <DEDUP_REMOVED lines=12> */
.L_x_282:
        /* <DEDUP_REMOVED lines=10> */
[----:B------:R-:W-:Y:S01]  /*eca0*/  IMAD.MOV.U32 R13, RZ, RZ, 0x40 ;  /* 0x00000040ff0d7424 */ /* 0x000fe200078e00ff */
[----:B------:R-:W-:Y:S01]  /*ecb0*/  PLOP3.LUT P0, PT, PT, PT, PT, 0x80, 0x0 ;  /* 0x000000000000781c */ /* 0x000fe20003f0f070 */
[----:B------:R-:W-:Y:S01]  /*ecc0*/  VIADD R10, R8, 0x20400 ;  /* 0x00020400080a7836 */ /* 0x000fe20000000000 */
[----:B------:R-:W-:Y:S01]  /*ecd0*/  UMOV UR6, 0x0 ;  /* 0x0000000000067882 */ /* 0x000fe20000000000 */
[----:B------:R-:W-:Y:S01]  /*ece0*/  UMOV UR7, 0x14f00000 ;  /* 0x14f0000000077882 */ /* 0x000fe20000000000 */
[----:B------:R-:W-:-:S15]  /*ecf0*/  R2UR UR10, R13 ;  /* 0x000000000d0a72ca */ /* 0x000fde00000e0000 */
.L_x_283:
        /* <DEDUP_REMOVED lines=10> */
[----:B------:R-:W-:Y:S01]  /*eda0*/  PLOP3.LUT P0, PT, PT, PT, PT, 0x80, 0x0 ;  /* 0x000000000000781c */ /* 0x000fe20003f0f070 */
[----:B------:R-:W-:Y:S01]  /*edb0*/  VIADD R8, R8, 0x24400 ;  /* 0x0002440008087836 */ /* 0x000fe20000000000 */
[----:B------:R-:W-:Y:S01]  /*edc0*/  UMOV UR6, 0x0 ;  /* 0x0000000000067882 */ /* 0x000fe20000000000 */
[----:B------:R-:W-:Y:S01]  /*edd0*/  UMOV UR7, 0x14f00000 ;  /* 0x14f0000000077882 */ /* 0x000fe20000000000 */
[----:B------:R-:W-:-:S09]  /*ede0*/  UMOV UR10, 0x80 ;  /* 0x00000080000a7882 */ /* 0x000fd20000000000 */
.L_x_284:
        /* <DEDUP_REMOVED lines=10> */
[----:B------:R-:W2:Y:S01]  /*ee90*/  LDL.LU R10, [R1+0x14] ;  /* 0x00001400010a7983 */ /* 0x000ea20000300800 */
[----:B------:R-:W-:Y:S01]  /*eea0*/  IMAD R2, R19, 0x8, R6 ;  /* 0x0000000813027824 */ /* 0x000fe200078e0206 */
[----:B------:R-:W-:Y:S01]  /*eeb0*/  BSSY B2, `(.L_x_285) ;  /* 0x0000004000027945 */ /* 0x000fe20003800000 */
[----:B--2---:R-:W-:-:S04]  /*eec0*/  SHF.L.U32 R3, R10, 0x1f, RZ ;  /* 0x0000001f0a037819 */ /* 0x004fc800000006ff */
[----:B------:R-:W0:Y:S02]  /*eed0*/  SYNCS.PHASECHK.TRANS64.TRYWAIT P0, [R2+URZ+0x60], R3 ;  /* 0x00006003020075a7 */ /* 0x000e24000800017f */
[----:B0-----:R-:W-:Y:S05]  /*eee0*/  @!P0 BRA `(.L_x_286) ;  /* 0x0000003400548947 */ /* 0x001fea0003800000 */
.L_x_371:
[----:B------:R-:W-:Y:S05]  /*eef0*/  BSYNC B2 ;  /* 0x0000000000027941 */ /* 0x000fea0003800000 */
.L_x_285:
[----:B------:R-:W-:Y:S01]  /*ef00*/  BSSY B2, `(.L_x_287) ;  /* 0x000000b000027945 */ /* 0x000fe20003800000 */
[----:B------:R-:W-:Y:S02]  /*ef10*/  IMAD.MOV.U32 R10, RZ, RZ, 0x0 ;  /* 0x00000000ff0a7424 */ /* 0x000fe400078e00ff */
[----:B------:R-:W-:Y:S01]  /*ef20*/  IMAD.MOV.U32 R11, RZ, RZ, 0x14f00000 ;  /* 0x14f00000ff0b7424 */ /* 0x000fe200078e00ff */
[----:B------:R-:W-:Y:S06]  /*ef30*/  @P1 BRA `(.L_x_288) ;  /* 0x00000000001c1947 */ /* 0x000fec0003800000 */
[----:B------:R-:W1:Y:S01]  /*ef40*/  S2R R8, SR_TID.X ;  /* 0x0000000000087919 */ /* 0x000e620000002100 */
[----:B0-----:R-:W-:-:S04]  /*ef50*/  IMAD.MOV.U32 R3, RZ, RZ, 0x8000 ;  /* 0x00008000ff037424 */ /* 0x001fc800078e00ff */
[----:B------:R2:W-:Y:S01]  /*ef60*/  SYNCS.ARRIVE.TRANS64 RZ, [R2+URZ+0x50], R3 ;  /* 0x0000500302ff79a7 */ /* 0x0005e2000800003f */
[----:B-1----:R-:W-:-:S04]  /*ef70*/  LOP3.LUT R8, R8, 0x1f, RZ, 0xc0, !PT ;  /* 0x0000001f08087812 */ /* 0x002fc800078ec0ff */
[----:B------:R-:W-:-:S13]  /*ef80*/  ISETP.NE.AND P0, PT, R8, RZ, PT ;  /* 0x000000ff0800720c */ /* 0x000fda0003f05270 */
[----:B--2---:R-:W-:Y:S05]  /*ef90*/  @!P0 BRA `(.L_x_288) ;  /* 0x0000000000048947 */ /* 0x004fea0003800000 */
[----:B------:R-:W-:Y:S01]  /*efa0*/  BPT.TRAP 0x1 ;  /* 0x000000040000795c */ /* 0x000fe20000300000 */
.L_x_288:
[----:B------:R-:W-:Y:S05]  /*efb0*/  BSYNC B2 ;  /* 0x0000000000027941 */ /* 0x000fea0003800000 */
.L_x_287:
[----:B------:R-:W2:Y:S04]  /*efc0*/  LDL R8, [R1+0x18] ;  /* 0x0000180001087983 */ /* 0x000ea80000100800 */
[----:B0-----:R-:W2:Y:S01]  /*efd0*/  LDL.LU R3, [R1+0x8] ;  /* 0x0000080001037983 */ /* 0x001ea20000300800 */
[----:B------:R-:W-:Y:S01]  /*efe0*/  R2UR UR10, R12 ;  /* 0x000000000c0a72ca */ /* 0x000fe200000e0000 */
[----:B------:R-:W-:Y:S01]  /*eff0*/  IMAD R19, R19, 0x8000, R18 ;  /* 0x0000800013137824 */ /* 0x000fe200078e0212 */
[----:B------:R-:W-:Y:S01]  /*f000*/  R2UR UR6, R10 ;  /* 0x000000000a0672ca */ /* 0x000fe200000e0000 */
[----:B------:R-:W-:Y:S01]  /*f010*/  UIADD3 UR4, UP0, UR38, 0x470, URZ ;  /* 0x0000047026047890 */ /* 0x000fe2000ff1e03f */
[----:B------:R-:W-:Y:S01]  /*f020*/  R2UR UR7, R11 ;  /* 0x000000000b0772ca */ /* 0x000fe200000e0000 */
[----:B------:R-:W-:Y:S01]  /*f030*/  VIADD R2, R2, 0x50 ;  /* 0x0000005002027836 */ /* 0x000fe20000000000 */
[----:B------:R-:W-:Y:S01]  /*f040*/  PLOP3.LUT P0, PT, PT, PT, PT, 0x80, 0x0 ;  /* 0x000000000000781c */ /* 0x000fe20003f0f070 */
[----:B------:R-:W-:Y:S01]  /*f050*/  UIADD3.X UR5, URZ, UR39, URZ, UP0, !UPT ;  /* 0x000000273f057290 */ /* 0x000fe200087fe43f */
[----:B--2---:R-:W-:Y:S01]  /*f060*/  IMAD R3, R3, 0x80, R8 ;  /* 0x0000008003037824 */ /* 0x004fe200078e0208 */
[----:B------:R-:W-:-:S10]  /*f070*/  IADD3 R8, R19, 0x400, RZ ;  /* 0x0000040013087810 */ /* 0x000fd40007ffe0ff */
.L_x_289:
        /* <DEDUP_REMOVED lines=15> */
.L_x_290:
        /* <DEDUP_REMOVED lines=12> */
.L_x_276:
[----:B------:R-:W-:Y:S05]  /*f230*/  BSYNC B1 ;  /* 0x0000000000017941 */ /* 0x000fea0003800000 */
.L_x_275:
[----:B------:R-:W2:Y:S01]  /*f240*/  LDL R2, [R1+0x20] ;  /* 0x0000200001027983 */ /* 0x000ea20000100800 */
[----:B------:R-:W-:Y:S01]  /*f250*/  VIADD R19, R4, 0x1 ;  /* 0x0000000104137836 */ /* 0x000fe20000000000 */
[----:B------:R-:W-:Y:S01]  /*f260*/  BSSY B1, `(.L_x_291) ;  /* 0x00000a3000017945 */ /* 0x000fe20003800000 */
[----:B0-----:R-:W-:-:S03]  /*f270*/  VIADD R7, R0, 0xffffffff ;  /* 0xffffffff00077836 */ /* 0x001fc60000000000 */
[----:B------:R-:W-:-:S04]  /*f280*/  ISETP.NE.AND P0, PT, R19, 0x2, PT ;  /* 0x000000021300780c */ /* 0x000fc80003f05270 */
[----:B------:R-:W-:Y:S02]  /*f290*/  SEL R19, R19, RZ, P0 ;  /* 0x000000ff13137207 */ /* 0x000fe40000000000 */
[----:B--2---:R-:W-:Y:S02]  /*f2a0*/  ISETP.NE.AND P1, PT, R2, RZ, PT ;  /* 0x000000ff0200720c */ /* 0x004fe40003f25270 */
[----:B------:R-:W-:-:S04]  /*f2b0*/  SEL R2, RZ, 0x1, P0 ;  /* 0x00000001ff027807 */ /* 0x000fc80000000000 */
[----:B------:R-:W-:-:S05]  /*f2c0*/  LOP3.LUT R12, R5, R2, RZ, 0x3c, !PT ;  /* 0x00000002050c7212 */ /* 0x000fca00078e3cff */
[----:B------:R0:W-:Y:S02]  /*f2d0*/  STL [R1+0x14], R12 ;  /* 0x0000140c01007387 */ /* 0x0001e40000100800 */
[----:B------:R-:W-:Y:S05]  /*f2e0*/  @!P1 BRA `(.L_x_292) ;  /* 0x0000000800689947 */ /* 0x000fea0003800000 */
[----:B------:R-:W-:Y:S01]  /*f2f0*/  ULDC.64 UR4, c[0x0][0x418] ;  /* 0x0001060000047ab9 */ /* 0x000fe20000000a00 */
[----:B------:R-:W-:Y:S01]  /*f300*/  IMAD.MOV.U32 R8, RZ, RZ, R7 ;  /* 0x000000ffff087224 */ /* 0x000fe200078e0007 */
[----:B------:R-:W-:-:S04]  /*f310*/  ISETP.NE.U32.AND P0, PT, RZ, UR4, PT ;  /* 0x00000004ff007c0c */ /* 0x000fc8000bf05070 */
[----:B------:R-:W-:-:S13]  /*f320*/  ISETP.NE.AND.EX P0, PT, RZ, UR5, PT, P0 ;  /* 0x00000005ff007c0c */ /* 0x000fda000bf05300 */
[----:B------:R-:W-:Y:S05]  /*f330*/  @!P0 BRA `(.L_x_293) ;  /* 0x00000000004c8947 */ /* 0x000fea0003800000 */
[----:B------:R-:W2:Y:S01]  /*f340*/  LDL R11, [R1+0x1c] ;  /* 0x00001c00010b7983 */ /* 0x000ea20000100800 */
[----:B------:R-:W1:Y:S01]  /*f350*/  LDC R9, c[0x0][0x43c] ;  /* 0x00010f00ff097b82 */ /* 0x000e620000000800 */
[----:B------:R-:W-:Y:S02]  /*f360*/  ULDC.64 UR6, c[0x0][0x428] ;  /* 0x00010a0000067ab9 */ /* 0x000fe40000000a00 */
[----:B------:R-:W3:Y:S01]  /*f370*/  LDL R10, [R1+0x10] ;  /* 0x00001000010a7983 */ /* 0x000ee20000100800 */
[----:B-1----:R-:W-:-:S13]  /*f380*/  ISETP.NE.AND P0, PT, R9, 0x1, PT ;  /* 0x000000010900780c */ /* 0x002fda0003f05270 */
[----:B------:R-:W1:Y:S02]  /*f390*/  @P0 LDC.64 R2, c[0x0][0x440] ;  /* 0x00011000ff020b82 */ /* 0x000e640000000a00 */
[----:B-1----:R-:W-:-:S04]  /*f3a0*/  @P0 IMAD.HI.U32 R8, R7, R2, RZ ;  /* 0x0000000207080227 */ /* 0x002fc800078e00ff */
        /* <DEDUP_REMOVED lines=10> */
[----:B------:R-:W-:-:S05]  /*f450*/  LEA.HI.X R11, R2, UR5, R9, 0x2, P0 ;  /* 0x00000005020b7c11 */ /* 0x000fca00080f1409 */
[----:B------:R1:W5:Y:S04]  /*f460*/  LDG.E R9, desc[UR40][R10.64] ;  /* 0x000000280a097981 */ /* 0x000368000c1e1900 */
.L_x_293:
[----:B------:R-:W-:Y:S01]  /*f470*/  IMAD R2, R19, 0x8, R18 ;  /* 0x0000000813027824 */ /* 0x000fe200078e0212 */
[----:B------:R-:W-:Y:S01]  /*f480*/  SHF.L.U32 R3, R12, 0x1f, RZ ;  /* 0x0000001f0c037819 */ /* 0x000fe200000006ff */
[----:B------:R-:W-:Y:S03]  /*f490*/  BSSY B2, `(.L_x_294) ;  /* 0x0000003000027945 */ /* 0x000fe60003800000 */
[----:B------:R-:W2:Y:S02]  /*f4a0*/  SYNCS.PHASECHK.TRANS64.TRYWAIT P0, [R2+URZ+0x34840], R3 ;  /* 0x03484003020075a7 */ /* 0x000ea4000800017f */
[----:B--2---:R-:W-:Y:S05]  /*f4b0*/  @!P0 BRA `(.L_x_295) ;  /* 0x0000002c00f48947 */ /* 0x004fea0003800000 */
.L_x_372:
[----:B------:R-:W-:Y:S05]  /*f4c0*/  BSYNC B2 ;  /* 0x0000000000027941 */ /* 0x000fea0003800000 */
.L_x_294:
[----:B-1----:R-:W1:Y:S01]  /*f4d0*/  S2R R10, SR_TID.X ;  /* 0x00000000000a7919 */ /* 0x002e620000002100 */
[----:B------:R-:W-:Y:S01]  /*f4e0*/  BSSY B2, `(.L_x_296) ;  /* 0x000000b000027945 */ /* 0x000fe20003800000 */
[----:B-1----:R-:W-:-:S04]  /*f4f0*/  LOP3.LUT R10, R10, 0x7f, RZ, 0xc0, !PT ;  /* 0x0000007f0a0a7812 */ /* 0x002fc800078ec0ff */
[----:B------:R-:W-:-:S13]  /*f500*/  ISETP.NE.AND P1, PT, R10, RZ, PT ;  /* 0x000000ff0a00720c */ /* 0x000fda0003f25270 */
[----:B------:R-:W-:Y:S05]  /*f510*/  @P1 BRA `(.L_x_297) ;  /* 0x00000000001c1947 */ /* 0x000fea0003800000 */
[----:B------:R-:W1:Y:S01]  /*f520*/  S2R R10, SR_TID.X ;  /* 0x00000000000a7919 */ /* 0x000e620000002100 */
[----:B--2---:R-:W-:-:S04]  /*f530*/  IMAD.MOV.U32 R3, RZ, RZ, 0xc000 ;  /* 0x0000c000ff037424 */ /* 0x004fc800078e00ff */
[----:B------:R3:W-:Y:S01]  /*f540*/  SYNCS.ARRIVE.TRANS64 RZ, [R2+URZ+0x34830], R3 ;  /* 0x0348300302ff79a7 */ /* 0x0007e2000800003f */
[----:B-1----:R-:W-:-:S04]  /*f550*/  LOP3.LUT R10, R10, 0x1f, RZ, 0xc0, !PT ;  /* 0x0000001f0a0a7812 */ /* 0x002fc800078ec0ff */
[----:B------:R-:W-:-:S13]  /*f560*/  ISETP.NE.AND P0, PT, R10, RZ, PT ;  /* 0x000000ff0a00720c */ /* 0x000fda0003f05270 */
[----:B---3--:R-:W-:Y:S05]  /*f570*/  @!P0 BRA `(.L_x_297) ;  /* 0x0000000000048947 */ /* 0x008fea0003800000 */
[----:B------:R-:W-:Y:S01]  /*f580*/  BPT.TRAP 0x1 ;  /* 0x000000040000795c */ /* 0x000fe20000300000 */
.L_x_297:
[----:B------:R-:W-:Y:S05]  /*f590*/  BSYNC B2 ;  /* 0x0000000000027941 */ /* 0x000fea0003800000 */
.L_x_296:
[----:B--2---:R-:W2:Y:S01]  /*f5a0*/  LDL R2, [R1+0x18] ;  /* 0x0000180001027983 */ /* 0x004ea20000100800 */
[----:B0-----:R-:W-:Y:S01]  /*f5b0*/  IMAD.MOV.U32 R12, RZ, RZ, RZ ;  /* 0x000000ffff0c7224 */ /* 0x001fe200078e00ff */
[----:B------:R-:W-:Y:S01]  /*f5c0*/  UIADD3 UR4, UP0, UR38, 0x370, URZ ;  /* 0x0000037026047890 */ /* 0x000fe2000ff1e03f */
[C---:B------:R-:W-:Y:S01]  /*f5d0*/  IMAD R3, R19.reuse, 0x8, R6 ;  /* 0x0000000813037824 */ /* 0x040fe200078e0206 */
[----:B------:R-:W-:Y:S01]  /*f5e0*/  PLOP3.LUT P0, PT, PT, PT, PT, 0x80, 0x0 ;  /* 0x000000000000781c */ /* 0x000fe20003f0f070 */
[----:B------:R-:W-:Y:S01]  /*f5f0*/  IMAD R10, R19, 0xc000, R18 ;  /* 0x0000c000130a7824 */ /* 0x000fe200078e0212 */
[----:B------:R-:W-:Y:S01]  /*f600*/  R2UR UR10, R12 ;  /* 0x000000000c0a72ca */ /* 0x000fe200000e0000 */
[----:B------:R-:W-:Y:S01]  /*f610*/  VIADD R3, R3, 0x30 ;  /* 0x0000003003037836 */ /* 0x000fe20000000000 */
[----:B------:R-:W-:Y:S01]  /*f620*/  UIADD3.X UR5, URZ, UR39, URZ, UP0, !UPT ;  /* 0x000000273f057290 */ /* 0x000fe200087fe43f */
[----:B------:R-:W-:Y:S01]  /*f630*/  VIADD R11, R10, 0x1c400 ;  /* 0x0001c4000a0b7836 */ /* 0x000fe20000000000 */
[----:B------:R-:W-:Y:S01]  /*f640*/  UMOV UR6, 0x0 ;  /* 0x0000000000067882 */ /* 0x000fe20000000000 */
[----:B------:R-:W-:Y:S01]  /*f650*/  UMOV UR7, 0x14f00000 ;  /* 0x14f0000000077882 */ /* 0x000fe20000000000 */
[----:B--2---:R-:W-:-:S09]  /*f660*/  IMAD R2, R8, 0x80, R2 ;  /* 0x0000008008027824 */ /* 0x004fd200078e0202 */
.L_x_298:
        /* <DEDUP_REMOVED lines=10> */
[----:B------:R-:W-:Y:S01]  /*f710*/  MOV R13, 0x40 ;  /* 0x00000040000d7802 */ /* 0x000fe20000000f00 */
[----:B------:R-:W-:Y:S01]  /*f720*/  VIADD R11, R10, 0x20400 ;  /* 0x000204000a0b7836 */ /* 0x000fe20000000000 */
[----:B------:R-:W-:Y:S01]  /*f730*/  PLOP3.LUT P0, PT, PT, PT, PT, 0x80, 0x0 ;  /* 0x000000000000781c */ /* 0x000fe20003f0f070 */
[----:B------:R-:W-:Y:S01]  /*f740*/  UMOV UR6, 0x0 ;  /* 0x0000000000067882 */ /* 0x000fe20000000000 */
[----:B------:R-:W-:Y:S01]  /*f750*/  R2UR UR10, R13 ;  /* 0x000000000d0a72ca */ /* 0x000fe200000e0000 */
[----:B------:R-:W-:-:S14]  /*f760*/  UMOV UR7, 0x14f00000 ;  /* 0x14f0000000077882 */ /* 0x000fdc0000000000 */
.L_x_299:
        /* <DEDUP_REMOVED lines=15> */
.L_x_300:
        /* <DEDUP_REMOVED lines=10> */
[----:B------:R-:W-:Y:S01]  /*f900*/  SHF.L.U32 R5, R5, 0x1f, RZ ;  /* 0x0000001f05057819 */ /* 0x000fe200000006ff */
[----:B------:R-:W-:Y:S01]  /*f910*/  IMAD R2, R4, 0x8, R6 ;  /* 0x0000000804027824 */ /* 0x000fe200078e0206 */
[----:B------:R-:W-:Y:S03]  /*f920*/  BSSY B2, `(.L_x_301) ;  /* 0x0000003000027945 */ /* 0x000fe60003800000 */
[----:B------:R-:W0:Y:S02]  /*f930*/  SYNCS.PHASECHK.TRANS64.TRYWAIT P0, [R2+URZ+0x60], R5 ;  /* 0x00006005020075a7 */ /* 0x000e24000800017f */
[----:B0-----:R-:W-:Y:S05]  /*f940*/  @!P0 BRA `(.L_x_302) ;  /* 0x0000002800e48947 */ /* 0x001fea0003800000 */
.L_x_373:
[----:B------:R-:W-:Y:S05]  /*f950*/  BSYNC B2 ;  /* 0x0000000000027941 */ /* 0x000fea0003800000 */
.L_x_301:
[----:B------:R-:W-:Y:S01]  /*f960*/  BSSY B2, `(.L_x_303) ;  /* 0x000000b000027945 */ /* 0x000fe20003800000 */
[----:B------:R-:W-:Y:S02]  /*f970*/  IMAD.MOV.U32 R10, RZ, RZ, 0x0 ;  /* 0x00000000ff0a7424 */ /* 0x000fe400078e00ff */
[----:B------:R-:W-:Y:S01]  /*f980*/  IMAD.MOV.U32 R11, RZ, RZ, 0x14f00000 ;  /* 0x14f00000ff0b7424 */ /* 0x000fe200078e00ff */
[----:B------:R-:W-:Y:S06]  /*f990*/  @P1 BRA `(.L_x_304) ;  /* 0x00000000001c1947 */ /* 0x000fec0003800000 */
[----:B------:R-:W1:Y:S02]  /*f9a0*/  S2R R3, SR_TID.X ;  /* 0x0000000000037919 */ /* 0x000e640000002100 */
[----:B-1----:R-:W-:Y:S01]  /*f9b0*/  LOP3.LUT R14, R3, 0x1f, RZ, 0xc0, !PT ;  /* 0x0000001f030e7812 */ /* 0x002fe200078ec0ff */
[----:B------:R-:W-:-:S03]  /*f9c0*/  IMAD.MOV.U32 R3, RZ, RZ, 0x8000 ;  /* 0x00008000ff037424 */ /* 0x000fc600078e00ff */
[----:B------:R-:W-:Y:S01]  /*f9d0*/  ISETP.NE.AND P0, PT, R14, RZ, PT ;  /* 0x000000ff0e00720c */ /* 0x000fe20003f05270 */
[----:B------:R1:W-:-:S12]  /*f9e0*/  SYNCS.ARRIVE.TRANS64 RZ, [R2+URZ+0x50], R3 ;  /* 0x0000500302ff79a7 */ /* 0x0003d8000800003f */
[----:B-1----:R-:W-:Y:S05]  /*f9f0*/  @!P0 BRA `(.L_x_304) ;  /* 0x0000000000048947 */ /* 0x002fea0003800000 */
[----:B------:R-:W-:Y:S01]  /*fa00*/  BPT.TRAP 0x1 ;  /* 0x000000040000795c */ /* 0x000fe20000300000 */
.L_x_304:
[----:B------:R-:W-:Y:S05]  /*fa10*/  BSYNC B2 ;  /* 0x0000000000027941 */ /* 0x000fea0003800000 */
.L_x_303:
[----:B0-----:R-:W2:Y:S04]  /*fa20*/  LDL R5, [R1+0x18] ;  /* 0x0000180001057983 */ /* 0x001ea80000100800 */
[----:B------:R-:W2:Y:S01]  /*fa30*/  LDL.LU R3, [R1+0x8] ;  /* 0x0000080001037983 */ /* 0x000ea20000300800 */
        /* <DEDUP_REMOVED lines=8> */
[----:B--2---:R-:W-:-:S02]  /*fac0*/  IMAD R3, R3, 0x80, R5 ;  /* 0x0000008003037824 */ /* 0x004fc400078e0205 */
[----:B------:R-:W-:-:S09]  /*fad0*/  VIADD R5, R4, 0x400 ;  /* 0x0000040004057836 */ /* 0x000fd20000000000 */
.L_x_305:
        /* <DEDUP_REMOVED lines=15> */
.L_x_306:
        /* <DEDUP_REMOVED lines=12> */
.L_x_292:
[----:B------:R-:W-:Y:S05]  /*fc90*/  BSYNC B1 ;  /* 0x0000000000017941 */ /* 0x000fea0003800000 */
.L_x_291:
[----:B------:R-:W2:Y:S01]  /*fca0*/  LDL R2, [R1+0x28] ;  /* 0x0000280001027983 */ /* 0x000ea20000100800 */
[----:B------:R-:W-:Y:S01]  /*fcb0*/  VIADD R0, R0, 0xfffffffe ;  /* 0xfffffffe00007836 */ /* 0x000fe20000000000 */
[----:B--2---:R-:W-:-:S13]  /*fcc0*/  ISETP.GT.AND P0, PT, R7, R2, PT ;  /* 0x000000020700720c */ /* 0x004fda0003f04270 */
[----:B------:R-:W-:Y:S05]  /*fcd0*/  @P0 BRA `(.L_x_307) ;  /* 0xffffffe800c00947 */ /* 0x000fea000383ffff */
.L_x_256:
[----:B------:R-:W-:Y:S05]  /*fce0*/  BSYNC B0 ;  /* 0x0000000000007941 */ /* 0x000fea0003800000 */
.L_x_255:
[----:B------:R-:W3:Y:S01]  /*fcf0*/  S2R R2, SR_TID.X ;  /* 0x0000000000027919 */ /* 0x000ee20000002100 */
[----:B------:R-:W-:Y:S01]  /*fd00*/  BSSY B0, `(.L_x_308) ;  /* 0x0000011000007945 */ /* 0x000fe20003800000 */
[----:B---3--:R-:W-:-:S04]  /*fd10*/  LOP3.LUT R3, R2, 0x7f, RZ, 0xc0, !PT ;  /* 0x0000007f02037812 */ /* 0x008fc800078ec0ff */
[----:B------:R-:W-:-:S13]  /*fd20*/  ISETP.NE.AND P0, PT, R3, RZ, PT ;  /* 0x000000ff0300720c */ /* 0x000fda0003f05270 */
[----:B------:R-:W-:Y:S05]  /*fd30*/  @P0 BRA `(.L_x_309) ;  /* 0x0000000000340947 */ /* 0x000fea0003800000 */
[----:B------:R-:W3:Y:S01]  /*fd40*/  S2R R2, SR_LANEID ;  /* 0x0000000000027919 */ /* 0x000ee20000000000 */
[----:B------:R-:W-:Y:S01]  /*fd50*/  VOTEU.ANY UR4, UPT, PT ;  /* 0x0000000000047886 */ /* 0x000fe200038e0100 */
[----:B--2---:R-:W2:Y:S01]  /*fd60*/  LDC.64 R4, c[0x0][0xc60] ;  /* 0x00031800ff047b82 */ /* 0x004ea20000000a00 */
[----:B------:R-:W3:Y:S02]  /*fd70*/  FLO.U32 R0, UR4 ;  /* 0x0000000400007d00 */ /* 0x000ee400080e0000 */
[----:B---3--:R-:W-:-:S06]  /*fd80*/  ISETP.EQ.U32.AND P0, PT, R0, R2, PT ;  /* 0x000000020000720c */ /* 0x008fcc0003f02070 */
[----:B------:R-:W2:Y:S07]  /*fd90*/  POPC R2, UR4 ;  /* 0x0000000400027d09 */ /* 0x000eae0008000000 */
[----:B--2---:R-:W2:Y:S04]  /*fda0*/  @P0 ATOMG.E.ADD.STRONG.GPU PT, R2, desc[UR40][R4.64], R2 ;  /* 0x00000002040209a8 */ /* 0x004ea800081ee1e8 */
[----:B--2---:R2:W3:Y:S02]  /*fdb0*/  SHFL.IDX PT, R2, R2, R0, 0x1f ;  /* 0x00001f0002027589 */ /* 0x0044e400000e0000 */
[----:B--2---:R-:W2:Y:S02]  /*fdc0*/  S2R R0, SR_LTMASK ;  /* 0x0000000000007919 */ /* 0x004ea40000003900 */
[----:B--2---:R-:W-:-:S06]  /*fdd0*/  LOP3.LUT R0, R0, UR4, RZ, 0xc0, !PT ;  /* 0x0000000400007c12 */ /* 0x004fcc000f8ec0ff */
[----:B------:R-:W3:Y:S02]  /*fde0*/  POPC R0, R0 ;  /* 0x0000000000007309 */ /* 0x000ee40000000000 */
[----:B---3--:R-:W-:-:S05]  /*fdf0*/  IADD3 R0, R2, UR36, R0 ;  /* 0x0000002402007c10 */ /* 0x008fca000fffe000 */
[----:B------:R3:W-:Y:S02]  /*fe00*/  STL [R1], R0 ;  /* 0x0000000001007387 */ /* 0x0007e40000100800 */
.L_x_309:
[----:B------:R-:W-:Y:S05]  /*fe10*/  BSYNC B0 ;  /* 0x0000000000007941 */ /* 0x000fea0003800000 */
.L_x_308:
[----:B---3--:R-:W3:Y:S01]  /*fe20*/  LDL.LU R0, [R1+0x20] ;  /* 0x0000200001007983 */ /* 0x008ee20000300800 */
[----:B------:R-:W-:Y:S01]  /*fe30*/  BSSY B0, `(.L_x_310) ;  /* 0x000003a000007945 */ /* 0x000fe20003800000 */
[----:B---3--:R-:W-:-:S13]  /*fe40*/  ISETP.NE.AND P0, PT, R0, RZ, PT ;  /* 0x000000ff0000720c */ /* 0x008fda0003f05270 */
[----:B------:R-:W-:Y:S05]  /*fe50*/  @!P0 BRA `(.L_x_311) ;  /* 0x0000000000dc8947 */ /* 0x000fea0003800000 */
[----:B------:R-:W3:Y:S01]  /*fe60*/  LDL R2, [R1+0x14] ;  /* 0x0000140001027983 */ /* 0x000ee20000100800 */
[----:B------:R-:W-:Y:S01]  /*fe70*/  IMAD R0, R19, 0x8, R18 ;  /* 0x0000000813007824 */ /* 0x000fe200078e0212 */
[----:B------:R-:W-:Y:S01]  /*fe80*/  BSSY B1, `(.L_x_312) ;  /* 0x0000005000017945 */ /* 0x000fe20003800000 */
[----:B------:R-:W-:Y:S02]  /*fe90*/  ISETP.NE.AND P1, PT, R3, RZ, PT ;  /* 0x000000ff0300720c */ /* 0x000fe40003f25270 */
[----:B---3--:R-:W-:-:S04]  /*fea0*/  SHF.L.U32 R2, R2, 0x1f, RZ ;  /* 0x0000001f02027819 */ /* 0x008fc800000006ff */
[----:B------:R-:W3:Y:S02]  /*feb0*/  SYNCS.PHASECHK.TRANS64.TRYWAIT P0, [R0+URZ+0x34860], R2 ;  /* 0x03486002000075a7 */ /* 0x000ee4000800017f */
[----:B---3--:R-:W-:Y:S05]  /*fec0*/  @!P0 BRA `(.L_x_313) ;  /* 0x0000002400988947 */ /* 0x008fea0003800000 */
.L_x_374:
[----:B------:R-:W-:Y:S05]  /*fed0*/  BSYNC B1 ;  /* 0x0000000000017941 */ /* 0x000fea0003800000 */
.L_x_312:
[----:B------:R-:W-:Y:S04]  /*fee0*/  BSSY B1, `(.L_x_314) ;  /* 0x0000009000017945 */ /* 0x000fe80003800000 */
[----:B------:R-:W-:Y:S05]  /*fef0*/  @P1 BRA `(.L_x_315) ;  /* 0x00000000001c1947 */ /* 0x000fea0003800000 */
[----:B------:R-:W4:Y:S01]  /*ff00*/  S2R R3, SR_TID.X ;  /* 0x0000000000037919 */ /* 0x000f220000002100 */
[----:B---3--:R-:W-:-:S04]  /*ff10*/  IMAD.MOV.U32 R2, RZ, RZ, 0x8000 ;  /* 0x00008000ff027424 */ /* 0x008fc800078e00ff */
[----:B------:R3:W-:Y:S01]  /*ff20*/  SYNCS.ARRIVE.TRANS64 RZ, [R0+URZ+0x34850], R2 ;  /* 0x0348500200ff79a7 */ /* 0x0007e2000800003f */
[----:B----4-:R-:W-:-:S04]  /*ff30*/  LOP3.LUT R3, R3, 0x1f, RZ, 0xc0, !PT ;  /* 0x0000001f03037812 */ /* 0x010fc800078ec0ff */
[----:B------:R-:W-:-:S13]  /*ff40*/  ISETP.NE.AND P0, PT, R3, RZ, PT ;  /* 0x000000ff0300720c */ /* 0x000fda0003f05270 */
[----:B---3--:R-:W-:Y:S05]  /*ff50*/  @!P0 BRA `(.L_x_315) ;  /* 0x0000000000048947 */ /* 0x008fea0003800000 */
[----:B------:R-:W-:Y:S01]  /*ff60*/  BPT.TRAP 0x1 ;  /* 0x000000040000795c */ /* 0x000fe20000300000 */
.L_x_315:
[----:B------:R-:W-:Y:S05]  /*ff70*/  BSYNC B1 ;  /* 0x0000000000017941 */ /* 0x000fea0003800000 */
.L_x_314:
[----:B------:R-:W4:Y:S04]  /*ff80*/  LDL.LU R3, [R1+0x18] ;  /* 0x0000180001037983 */ /* 0x000f280000300800 */
[----:B---3--:R-:W4:Y:S01]  /*ff90*/  LDL.LU R2, [R1+0x8] ;  /* 0x0000080001027983 */ /* 0x008f220000300800 */
[----:B------:R-:W-:Y:S01]  /*ffa0*/  UIADD3 UR4, UP0, UR38, 0x470, URZ ;  /* 0x0000047026047890 */ /* 0x000fe2000ff1e03f */
[----:B------:R-:W-:Y:S01]  /*ffb0*/  PLOP3.LUT P0, PT, PT, PT, PT, 0x80, 0x0 ;  /* 0x000000000000781c */ /* 0x000fe20003f0f070 */
[----:B------:R-:W-:Y:S01]  /*ffc0*/  VIADD R0, R0, 0x34850 ;  /* 0x0003485000007836 */ /* 0x000fe20000000000 */
[----:B------:R-:W-:Y:S01]  /*ffd0*/  UMOV UR6, 0x0 ;  /* 0x0000000000067882 */ /* 0x000fe20000000000 */
[----:B------:R-:W-:Y:S01]  /*ffe0*/  UIADD3.X UR5, URZ, UR39, URZ, UP0, !UPT ;  /* 0x000000273f057290 */ /* 0x000fe200087fe43f */
[----:B------:R-:W-:Y:S01]  /*fff0*/  UMOV UR7, 0x14f00000 ;  /* 0x14f0000000077882 */ /* 0x000fe20000000000 */
[----:B------:R-:W-:Y:S01]  /*10000*/  UMOV UR10, URZ ;  /* 0x0000003f000a7c82 */ /* 0x000fe20008000000 */
[----:B----4-:R-:W-:Y:S01]  /*10010*/  LEA R3, R2, R3, 0x7 ;  /* 0x0000000302037211 */ /* 0x010fe200078e38ff */
[----:B------:R-:W-:-:S04]  /*10020*/  IMAD R2, R19, 0x8000, R18 ;  /* 0x0000800013027824 */ /* 0x000fc800078e0212 */
[----:B------:R-:W-:-:S07]  /*10030*/  VIADD R4, R2, 0x400 ;  /* 0x0000040002047836 */ /* 0x000fce0000000000 */
.L_x_316:
        /* <DEDUP_REMOVED lines=9> */
[----:B---3--:R-:W-:Y:S05]  /*100d0*/  @P0 BRA.U.ANY `(.L_x_316) ;  /* 0xfffffffd00d80947 */ /* 0x008fea000393ffff */
[----:B------:R-:W-:Y:S01]  /*100e0*/  PLOP3.LUT P0, PT, PT, PT, PT, 0x80, 0x0 ;  /* 0x000000000000781c */ /* 0x000fe20003f0f070 */
[----:B------:R-:W-:Y:S01]  /*100f0*/  VIADD R2, R2, 0x4400 ;  /* 0x0000440002027836 */ /* 0x000fe20000000000 */
[----:B------:R-:W-:Y:S01]  /*10100*/  UMOV UR6, 0x0 ;  /* 0x0000000000067882 */ /* 0x000fe20000000000 */
[----:B------:R-:W-:Y:S01]  /*10110*/  UMOV UR7, 0x14f00000 ;  /* 0x14f0000000077882 */ /* 0x000fe20000000000 */
[----:B------:R-:W-:-:S09]  /*10120*/  UMOV UR10, 0x40 ;  /* 0x00000040000a7882 */ /* 0x000fd20000000000 */
.L_x_317:
        /* <DEDUP_REMOVED lines=10> */
.L_x_311:
[----:B------:R-:W-:Y:S05]  /*101d0*/  BSYNC B0 ;  /* 0x0000000000007941 */ /* 0x000fea0003800000 */
.L_x_310:
[----:B------:R-:W3:Y:S01]  /*101e0*/  LDL.LU R4, [R1+0x14] ;  /* 0x0000140001047983 */ /* 0x000ee20000300800 */
[----:B------:R-:W-:-:S05]  /*101f0*/  VIADD R19, R19, 0x1 ;  /* 0x0000000113137836 */ /* 0x000fca0000000000 */
[----:B------:R-:W-:-:S04]  /*10200*/  ISETP.NE.AND P0, PT, R19, 0x2, PT ;  /* 0x000000021300780c */ /* 0x000fc80003f05270 */
[----:B------:R-:W-:Y:S02]  /*10210*/  SEL R0, RZ, 0x1, P0 ;  /* 0x00000001ff007807 */ /* 0x000fe40000000000 */
[----:B------:R-:W-:Y:S02]  /*10220*/  SEL R19, R19, RZ, P0 ;  /* 0x000000ff13137207 */ /* 0x000fe40000000000 */
[----:B---3--:R-:W-:-:S05]  /*10230*/  LOP3.LUT R4, R4, R0, RZ, 0x3c, !PT ;  /* 0x0000000004047212 */ /* 0x008fca00078e3cff */
[----:B------:R3:W-:Y:S02]  /*10240*/  STL [R1+0x14], R4 ;  /* 0x0000140401007387 */ /* 0x0007e40000100800 */
.L_x_235:
[----:B------:R-:W-:Y:S05]  /*10250*/  BSYNC B7 ;  /* 0x0000000000077941 */ /* 0x000fea0003800000 */
.L_x_233:
[----:B----4-:R-:W4:Y:S02]  /*10260*/  LDL R0, [R1+0x5c] ;  /* 0x00005c0001007983 */ /* 0x010f240000100800 */
[----:B----4-:R-:W-:-:S13]  /*10270*/  ISETP.NE.AND P0, PT, R0, RZ, PT ;  /* 0x000000ff0000720c */ /* 0x010fda0003f05270 */
[----:B------:R-:W-:Y:S05]  /*10280*/  @!P0 BRA `(.L_x_318) ;  /* 0x00000000002c8947 */ /* 0x000fea0003800000 */
[----:B------:R-:W-:Y:S05]  /*10290*/  WARPSYNC.ALL ;  /* 0x0000000000007948 */ /* 0x000fea0003800000 */
[----:B------:R-:W4:Y:S08]  /*102a0*/  S2UR UR5, SR_CgaCtaId ;  /* 0x00000000000579c3 */ /* 0x000f300000008800 */
[----:B------:R-:W-:Y:S06]  /*102b0*/  BAR.SYNC.DEFER_BLOCKING 0x5, 0x180 ;  /* 0x0146000000007b1d */ /* 0x000fec0000010000 */
[----:B------:R-:W-:-:S02]  /*102c0*/  UMOV UR4, 0x400 ;  /* 0x0000040000047882 */ /* 0x000fc40000000000 */
[----:B----4-:R-:W-:-:S06]  /*102d0*/  ULEA UR4, UR5, UR4, 0x18 ;  /* 0x0000000405047291 */ /* 0x010fcc000f8ec03f */
[----:B------:R-:W-:-:S05]  /*102e0*/  IMAD.U32 R18, RZ, RZ, UR4 ;  /* 0x00000004ff127e24 */ /* 0x000fca000f8e00ff */
[----:B--23--:R-:W2:Y:S04]  /*102f0*/  LDS.128 R4, [R18+0x348d0] ;  /* 0x0348d00012047984 */ /* 0x00cea80000000c00 */
[----:B--2---:R2:W-:Y:S04]  /*10300*/  STL.64 [R1], R4 ;  /* 0x0000000401007387 */ /* 0x0045e80000100a00 */
[----:B------:R2:W-:Y:S01]  /*10310*/  STL.64 [R1+0x8], R6 ;  /* 0x0000080601007387 */ /* 0x0005e20000100a00 */
[----:B------:R-:W-:Y:S06]  /*10320*/  BAR.ARV 0x4, 0x180 ;  /* 0x0106000000007b1d */ /* 0x000fec0000002000 */
[----:B------:R-:W-:Y:S05]  /*10330*/  BRA `(.L_x_319) ;  /* 0x0000000c00207947 */ /* 0x000fea0003800000 */
.L_x_318:
[----:B------:R-:W4:Y:S01]  /*10340*/  S2R R0, SR_TID.X ;  /* 0x0000000000007919 */ /* 0x000f220000002100 */
[----:B------:R-:W-:Y:S01]  /*10350*/  UMOV UR4, 0xffffffff ;  /* 0xffffffff00047882 */ /* 0x000fe20000000000 */
[----:B----4-:R-:W-:-:S04]  /*10360*/  LOP3.LUT R16, R0, 0x1f, RZ, 0xc0, !PT ;  /* 0x0000001f00107812 */ /* 0x010fc800078ec0ff */
[----:B------:R-:W-:Y:S01]  /*10370*/  ISETP.NE.AND P0, PT, R16, 0x1f, PT ;  /* 0x0000001f1000780c */ /* 0x000fe20003f05270 */
[----:B------:R-:W-:-:S12]  /*10380*/  BRA.DIV UR4, `(.L_x_320) ;  /* 0x00000022047c7947 */ /* 0x000fd8000b800000 */
[----:B------:R-:W1:Y:S01]  /*10390*/  LDL.LU R3, [R1] ;  /* 0x0000000001037983 */ /* 0x000e620000300800 */
[----:B------:R-:W-:-:S03]  /*103a0*/  ULDC UR4, c[0x0][0xc3c] ;  /* 0x00030f0000047ab9 */ /* 0x000fc60000000800 */
[----:B--2---:R-:W2:Y:S01]  /*103b0*/  LDL R5, [R1+0xc] ;  /* 0x00000c0001057983 */ /* 0x004ea20000100800 */
[----:B-1----:R-:W-:Y:S02]  /*103c0*/  IMAD.MOV.U32 R10, RZ, RZ, R3 ;  /* 0x000000ffff0a7224 */ /* 0x002fe400078e0003 */
[----:B--2---:R-:W-:-:S05]  /*103d0*/  IMAD.IADD R0, R5, 0x1, R16 ;  /* 0x0000000105007824 */ /* 0x004fca00078e0210 */
[----:B------:R-:W-:-:S13]  /*103e0*/  ISETP.GE.OR P1, PT, R0, UR4, !P0 ;  /* 0x0000000400007c0c */ /* 0x000fda000c726670 */
[----:B------:R-:W1:Y:S08]  /*103f0*/  @!P1 LDC.64 R2, c[0x0][0xc80] ;  /* 0x00032000ff029b82 */ /* 0x000e700000000a00 */
[----:B---3--:R-:W2:Y:S01]  /*10400*/  @!P1 LDC.64 R4, c[0x0][0xc78] ;  /* 0x00031e00ff049b82 */ /* 0x008ea20000000a00 */
[----:B-1----:R-:W-:-:S05]  /*10410*/  @!P1 IMAD.WIDE R2, R0, 0x4, R2 ;  /* 0x0000000400029825 */ /* 0x002fca00078e0202 */
[----:B------:R2:W3:Y:S02]  /*10420*/  @!P1 LDG.E R7, desc[UR40][R2.64] ;  /* 0x0000002802079981 */ /* 0x0004e4000c1e1900 */
[----:B--2---:R-:W-:-:S06]  /*10430*/  @!P1 IMAD.WIDE R2, R0, 0x4, R4 ;  /* 0x0000000400029825 */ /* 0x004fcc00078e0204 */
[----:B------:R-:W2:Y:S01]  /*10440*/  @!P1 LDG.E R2, desc[UR40][R2.64] ;  /* 0x0000002802029981 */ /* 0x000ea2000c1e1900 */
[----:B------:R-:W-:Y:S01]  /*10450*/  IMAD.MOV.U32 R6, RZ, RZ, RZ ;  /* 0x000000ffff067224 */ /* 0x000fe200078e00ff */
[C---:B------:R-:W-:Y:S01]  /*10460*/  ISETP.GE.U32.AND P2, PT, R16.reuse, 0x2, PT ;  /* 0x000000021000780c */ /* 0x040fe20003f46070 */
[----:B------:R-:W-:Y:S01]  /*10470*/  IMAD.MOV.U32 R4, RZ, RZ, RZ ;  /* 0x000000ffff047224 */ /* 0x000fe200078e00ff */
[C---:B------:R-:W-:Y:S01]  /*10480*/  ISETP.GE.U32.AND P3, PT, R16.reuse, 0x4, PT ;  /* 0x000000041000780c */ /* 0x040fe20003f66070 */
[----:B------:R-:W-:Y:S01]  /*10490*/  SHFL.IDX PT, R0, R10, RZ, 0x1f ;  /* 0x00001fff0a007589 */ /* 0x000fe200000e0000 */
[C---:B------:R-:W-:Y:S02]  /*104a0*/  ISETP.GE.U32.AND P4, PT, R16.reuse, 0x8, PT ;  /* 0x000000081000780c */ /* 0x040fe40003f86070 */
[----:B------:R-:W-:Y:S01]  /*104b0*/  ISETP.GE.U32.AND P5, PT, R16, 0x10, PT ;  /* 0x000000101000780c */ /* 0x000fe20003fa6070 */
[----:B------:R-:W-:Y:S01]  /*104c0*/  SHFL.IDX PT, R8, R10, 0x1, 0x1f ;  /* 0x00201f000a087f89 */ /* 0x000fe200000e0000 */
[----:B---3--:R-:W-:-:S02]  /*104d0*/  @!P1 IMAD.MOV.U32 R6, RZ, RZ, R7 ;  /* 0x000000ffff069224 */ /* 0x008fc400078e0007 */
[----:B------:R-:W-:Y:S02]  /*104e0*/  IMAD.MOV.U32 R7, RZ, RZ, RZ ;  /* 0x000000ffff077224 */ /* 0x000fe400078e00ff */
[----:B--2---:R-:W-:Y:S01]  /*104f0*/  @!P1 IMAD.MOV.U32 R7, RZ, RZ, R2 ;  /* 0x000000ffff079224 */ /* 0x004fe200078e0002 */
[----:B------:R-:W-:-:S03]  /*10500*/  ISETP.NE.AND P1, PT, R16, RZ, PT ;  /* 0x000000ff1000720c */ /* 0x000fc60003f25270 */
[----:B------:R-:W-:-:S05]  /*10510*/  IMAD R2, R7, R6, RZ ;  /* 0x0000000607027224 */ /* 0x000fca00078e02ff */
[----:B------:R-:W1:Y:S02]  /*10520*/  SHFL.UP PT, R3, R2, 0x1, RZ ;  /* 0x0420000002037989 */ /* 0x000e6400000e00ff */
[----:B-1----:R-:W-:-:S05]  /*10530*/  SEL R5, R3, RZ, P1 ;  /* 0x000000ff03057207 */ /* 0x002fca0000800000 */
[----:B------:R-:W-:-:S05]  /*10540*/  IMAD.IADD R2, R2, 0x1, R5 ;  /* 0x0000000102027824 */ /* 0x000fca00078e0205 */
[----:B------:R-:W1:Y:S02]  /*10550*/  SHFL.UP PT, R3, R2, 0x2, RZ ;  /* 0x0440000002037989 */ /* 0x000e6400000e00ff */
[----:B-1----:R-:W-:-:S05]  /*10560*/  SEL R3, R3, RZ, P2 ;  /* 0x000000ff03037207 */ /* 0x002fca0001000000 */
[----:B------:R-:W-:-:S05]  /*10570*/  IMAD.IADD R2, R2, 0x1, R3 ;  /* 0x0000000102027824 */ /* 0x000fca00078e0203 */
[----:B------:R-:W1:Y:S02]  /*10580*/  SHFL.UP PT, R3, R2, 0x4, RZ ;  /* 0x0480000002037989 */ /* 0x000e6400000e00ff */
[----:B-1----:R-:W-:-:S05]  /*10590*/  SEL R3, R3, RZ, P3 ;  /* 0x000000ff03037207 */ /* 0x002fca0001800000 */
[----:B------:R-:W-:-:S05]  /*105a0*/  IMAD.IADD R2, R2, 0x1, R3 ;  /* 0x0000000102027824 */ /* 0x000fca00078e0203 */
[----:B------:R-:W1:Y:S02]  /*105b0*/  SHFL.UP PT, R3, R2, 0x8, RZ ;  /* 0x0500000002037989 */ /* 0x000e6400000e00ff */
[----:B-1----:R-:W-:-:S04]  /*105c0*/  SEL R3, R3, RZ, P4 ;  /* 0x000000ff03037207 */ /* 0x002fc80002000000 */
[----:B------:R-:W-:-:S05]  /*105d0*/  IADD3 R2, R2, R3, RZ ;  /* 0x0000000302027210 */ /* 0x000fca0007ffe0ff */
[----:B------:R-:W1:Y:S02]  /*105e0*/  SHFL.UP PT, R3, R2, 0x10, RZ ;  /* 0x0600000002037989 */ /* 0x000e6400000e00ff */
[----:B-1----:R-:W-:-:S05]  /*105f0*/  SEL R3, R3, RZ, P5 ;  /* 0x000000ff03037207 */ /* 0x002fca0002800000 */
[----:B------:R-:W-:-:S05]  /*10600*/  IMAD.IADD R2, R2, 0x1, R3 ;  /* 0x0000000102027824 */ /* 0x000fca00078e0203 */
[----:B------:R1:W2:Y:S02]  /*10610*/  SHFL.IDX PT, R9, R2, 0x1f, 0x1f ;  /* 0x03e01f0002097f89 */ /* 0x0002a400000e0000 */
.L_x_384:
[----:B------:R-:W-:Y:S02]  /*10620*/  ULDC UR4, c[0x0][0xc38] ;  /* 0x00030e0000047ab9 */ /* 0x000fe40000000800 */
[----:B------:R-:W-:-:S04]  /*10630*/  IMAD.U32 R3, RZ, RZ, UR4 ;  /* 0x00000004ff037e24 */ /* 0x000fc8000f8e00ff */
[----:B--2---:R-:W-:-:S04]  /*10640*/  IMAD R9, R9, R3, RZ ;  /* 0x0000000309097224 */ /* 0x004fc800078e02ff */
[----:B------:R-:W-:-:S05]  /*10650*/  IMAD.IADD R5, R8, 0x1, R9 ;  /* 0x0000000108057824 */ /* 0x000fca00078e0209 */
[----:B------:R-:W-:-:S13]  /*10660*/  ISETP.GT.AND P6, PT, R5, R0, PT ;  /* 0x000000000500720c */ /* 0x000fda0003fc4270 */
[----:B------:R-:W-:Y:S05]  /*10670*/  @P6 BRA `(.L_x_321) ;  /* 0x0000000000ac6947 */ /* 0x000fea0003800000 */
.L_x_324:
[----:B------:R-:W2:Y:S01]  /*10680*/  LDL.LU R3, [R1+0xc] ;  /* 0x00000c0001037983 */ /* 0x000ea20000300800 */
[----:B-1----:R-:W1:Y:S01]  /*10690*/  LDC R2, c[0x0][0xc3c] ;  /* 0x00030f00ff027b82 */ /* 0x002e620000000800 */
[----:B--2---:R-:W-:-:S05]  /*106a0*/  VIADD R3, R3, 0x1f ;  /* 0x0000001f03037836 */ /* 0x004fca0000000000 */
[----:B-1----:R-:W-:-:S13]  /*106b0*/  ISETP.GE.AND P6, PT, R3, R2, PT ;  /* 0x000000020300720c */ /* 0x002fda0003fc6270 */
[----:B------:R-:W-:Y:S05]  /*106c0*/  @P6 BRA `(.L_x_322) ;  /* 0x0000000400d46947 */ /* 0x000fea0003800000 */
[----:B------:R-:W1:Y:S01]  /*106d0*/  S2R R6, SR_TID.X ;  /* 0x0000000000067919 */ /* 0x000e620000002100 */
[----:B------:R2:W-:Y:S01]  /*106e0*/  STL [R1+0xc], R3 ;  /* 0x00000c0301007387 */ /* 0x0005e20000100800 */
[----:B-1----:R-:W-:-:S05]  /*106f0*/  LOP3.LUT R6, R6, 0x1f, RZ, 0xc0, !PT ;  /* 0x0000001f06067812 */ /* 0x002fca00078ec0ff */
[----:B------:R-:W-:Y:S02]  /*10700*/  IMAD.IADD R7, R3, 0x1, R6 ;  /* 0x0000000103077824 */ /* 0x000fe400078e0206 */
[----:B------:R-:W-:-:S03]  /*10710*/  IMAD.MOV.U32 R6, RZ, RZ, RZ ;  /* 0x000000ffff067224 */ /* 0x000fc600078e00ff */
[----:B------:R-:W-:-:S13]  /*10720*/  ISETP.GE.OR P6, PT, R7, R2, !P0 ;  /* 0x000000020700720c */ /* 0x000fda00047c6670 */
[----:B--2---:R-:W1:Y:S02]  /*10730*/  @!P6 LDC.64 R2, c[0x0][0xc80] ;  /* 0x00032000ff02eb82 */ /* 0x004e640000000a00 */
[----:B-1----:R-:W-:-:S05]  /*10740*/  @!P6 IMAD.WIDE R2, R7, 0x4, R2 ;  /* 0x000000040702e825 */ /* 0x002fca00078e0202 */
[----:B------:R1:W2:Y:S02]  /*10750*/  @!P6 LDG.E R6, desc[UR40][R2.64] ;  /* 0x000000280206e981 */ /* 0x0002a4000c1e1900 */
[----:B-1----:R-:W1:Y:S02]  /*10760*/  @!P6 LDC.64 R2, c[0x0][0xc78] ;  /* 0x00031e00ff02eb82 */ /* 0x002e640000000a00 */
[----:B-1----:R-:W-:-:S04]  /*10770*/  @!P6 IMAD.WIDE R2, R7, 0x4, R2 ;  /* 0x000000040702e825 */ /* 0x002fc800078e0202 */
[----:B------:R-:W-:-:S06]  /*10780*/  IMAD.MOV.U32 R7, RZ, RZ, RZ ;  /* 0x000000ffff077224 */ /* 0x000fcc00078e00ff */
[----:B------:R-:W2:Y:S01]  /*10790*/  @!P6 LDG.E R7, desc[UR40][R2.64] ;  /* 0x000000280207e981 */ /* 0x000ea2000c1e1900 */
[----:B------:R-:W-:Y:S01]  /*107a0*/  UMOV UR4, 0xffffffff ;  /* 0xffffffff00047882 */ /* 0x000fe20000000000 */
[----:B--2---:R-:W-:Y:S02]  /*107b0*/  IMAD R2, R7, R6, RZ ;  /* 0x0000000607027224 */ /* 0x004fe400078e02ff */
[----:B------:R-:W-:Y:S05]  /*107c0*/  BRA.DIV UR4, `(.L_x_323) ;  /* 0x0000002204cc7947 */ /* 0x000fea000b800000 */
        /* <DEDUP_REMOVED lines=15> */
[----:B------:R1:W2:Y:S02]  /*108c0*/  SHFL.IDX PT, R9, R2, 0x1f, 0x1f ;  /* 0x03e01f0002097f89 */ /* 0x0002a400000e0000 */
.L_x_392:
[----:B------:R-:W-:Y:S02]  /*108d0*/  ULDC UR4, c[0x0][0xc38] ;  /* 0x00030e0000047ab9 */ /* 0x000fe40000000800 */
[----:B------:R-:W-:-:S04]  /*108e0*/  IMAD.U32 R3, RZ, RZ, UR4 ;  /* 0x00000004ff037e24 */ /* 0x000fc8000f8e00ff */
[----:B--2---:R-:W-:-:S04]  /*108f0*/  IMAD R9, R9, R3, RZ ;  /* 0x0000000309097224 */ /* 0x004fc800078e02ff */
[----:B------:R-:W-:-:S05]  /*10900*/  IMAD.IADD R5, R9, 0x1, R5 ;  /* 0x0000000109057824 */ /* 0x000fca00078e0205 */
[----:B------:R-:W-:-:S13]  /*10910*/  ISETP.GT.AND P6, PT, R5, R0, PT ;  /* 0x000000000500720c */ /* 0x000fda0003fc4270 */
[----:B------:R-:W-:Y:S05]  /*10920*/  @!P6 BRA `(.L_x_324) ;  /* 0xfffffffc0054e947 */ /* 0x000fea000383ffff */
.L_x_321:
[----:B------:R-:W-:Y:S01]  /*10930*/  IADD3 R9, -R9, R5, RZ ;  /* 0x0000000509097210 */ /* 0x000fe20007ffe1ff */
[----:B------:R-:W-:-:S04]  /*10940*/  UMOV UR4, 0xffffffff ;  /* 0xffffffff00047882 */ /* 0x000fc80000000000 */
[----:B------:R-:W-:-:S05]  /*10950*/  IMAD R5, R2, R3, R9 ;  /* 0x0000000302057224 */ /* 0x000fca00078e0209 */
[----:B------:R-:W-:Y:S01]  /*10960*/  ISETP.GT.AND P6, PT, R5, R0, PT ;  /* 0x000000000500720c */ /* 0x000fe20003fc4270 */
[----:B------:R-:W-:-:S12]  /*10970*/  BRA.DIV UR4, `(.L_x_325) ;  /* 0x0000002604387947 */ /* 0x000fd8000b800000 */
[----:B------:R-:W-:-:S04]  /*10980*/  VOTE.ANY R8, PT, !P6 ;  /* 0x0000000000087806 */ /* 0x000fc800070e0100 */
[----:B------:R-:W2:Y:S02]  /*10990*/  POPC R5, R8 ;  /* 0x0000000800057309 */ /* 0x000ea40000000000 */
[----:B--2---:R2:W3:Y:S04]  /*109a0*/  SHFL.IDX PT, R6, R6, R5, 0x1f ;  /* 0x00001f0506067589 */ /* 0x0044e800000e0000 */
[----:B------:R2:W4:Y:S02]  /*109b0*/  SHFL.IDX PT, R7, R7, R5, 0x1f ;  /* 0x00001f0507077589 */ /* 0x00052400000e0000 */
.L_x_397:
[----:B------:R-:W-:-:S13]  /*109c0*/  ISETP.NE.AND P0, PT, R8, RZ, PT ;  /* 0x000000ff0800720c */ /* 0x000fda0003f05270 */
[----:B------:R-:W-:Y:S05]  /*109d0*/  @!P0 BRA `(.L_x_326) ;  /* 0x0000000000148947 */ /* 0x000fea0003800000 */
[----:B------:R-:W-:Y:S01]  /*109e0*/  UMOV UR4, 0xffffffff ;  /* 0xffffffff00047882 */ /* 0x000fe20000000000 */
[----:B0-----:R-:W-:Y:S02]  /*109f0*/  VIADD R12, R5, 0xffffffff ;  /* 0xffffffff050c7836 */ /* 0x001fe40000000000 */
[----:B------:R-:W-:Y:S05]  /*10a00*/  BRA.DIV UR4, `(.L_x_327) ;  /* 0x0000002604707947 */ /* 0x000fea000b800000 */
[----:B-1----:R0:W1:Y:S02]  /*10a10*/  SHFL.IDX PT, R2, R2, R12, 0x1f ;  /* 0x00001f0c02027589 */ /* 0x00206400000e0000 */
.L_x_400:
[----:B-1----:R-:W-:-:S07]  /*10a20*/  IMAD.MOV.U32 R4, RZ, RZ, R2 ;  /* 0x000000ffff047224 */ /* 0x002fce00078e0002 */
.L_x_326:
[----:B------:R-:W5:Y:S01]  /*10a30*/  LDL.LU R10, [R1+0xc] ;  /* 0x00000c00010a7983 */ /* 0x000f620000300800 */
[----:B------:R-:W-:Y:S01]  /*10a40*/  IMAD R9, R4, R3, R9 ;  /* 0x0000000304097224 */ /* 0x000fe200078e0209 */
[----:B---3--:R-:W-:-:S03]  /*10a50*/  IABS R4, R6 ;  /* 0x0000000600047213 */ /* 0x008fc60000000000 */
[----:B------:R-:W-:Y:S01]  /*10a60*/  IMAD.IADD R0, R0, 0x1, -R9 ;  /* 0x0000000100007824 */ /* 0x000fe200078e0a09 */
[----:B-1----:R-:W1:Y:S01]  /*10a70*/  I2F.RP R2, R4 ;  /* 0x0000000400027306 */ /* 0x002e620000209400 */
[----:B------:R3:W-:Y:S02]  /*10a80*/  STL [R1], R9 ;  /* 0x0000000901007387 */ /* 0x0007e40000100800 */
[----:B---3--:R-:W-:-:S05]  /*10a90*/  IABS R9, R6 ;  /* 0x0000000600097213 */ /* 0x008fca0000000000 */
[----:B-1----:R-:W1:Y:S01]  /*10aa0*/  MUFU.RCP R2, R2 ;  /* 0x0000000200027308 */ /* 0x002e620000001000 */
[----:B------:R-:W-:Y:S02]  /*10ab0*/  IMAD.MOV R9, RZ, RZ, -R9 ;  /* 0x000000ffff097224 */ /* 0x000fe400078e0a09 */
[----:B-1----:R-:W-:-:S05]  /*10ac0*/  VIADD R2, R2, 0xffffffe ;  /* 0x0ffffffe02027836 */ /* 0x002fca0000000000 */
[----:B------:R-:W1:Y:S02]  /*10ad0*/  F2I.FTZ.U32.TRUNC.NTZ R3, R2 ;  /* 0x0000000200037305 */ /* 0x000e64000021f000 */
[----:B-1----:R-:W-:-:S04]  /*10ae0*/  IMAD.MOV R2, RZ, RZ, -R3 ;  /* 0x000000ffff027224 */ /* 0x002fc800078e0a03 */
[----:B------:R-:W-:Y:S02]  /*10af0*/  IMAD R8, R2, R4, RZ ;  /* 0x0000000402087224 */ /* 0x000fe400078e02ff */
[----:B------:R-:W-:-:S04]  /*10b00*/  IMAD.MOV.U32 R2, RZ, RZ, RZ ;  /* 0x000000ffff027224 */ /* 0x000fc800078e00ff */
[----:B------:R-:W-:Y:S01]  /*10b10*/  IMAD.HI.U32 R2, R3, R8, R2 ;  /* 0x0000000803027227 */ /* 0x000fe200078e0002 */
[----:B------:R-:W-:-:S05]  /*10b20*/  IABS R3, R0 ;  /* 0x0000000000037213 */ /* 0x000fca0000000000 */
[----:B------:R-:W-:-:S04]  /*10b30*/  IMAD.HI.U32 R8, R2, R3, RZ ;  /* 0x0000000302087227 */ /* 0x000fc800078e00ff */
[----:B------:R-:W-:-:S05]  /*10b40*/  IMAD R3, R8, R9, R3 ;  /* 0x0000000908037224 */ /* 0x000fca00078e0203 */
[----:B------:R-:W-:-:S13]  /*10b50*/  ISETP.GT.U32.AND P1, PT, R4, R3, PT ;  /* 0x000000030400720c */ /* 0x000fda0003f24070 */
[----:B------:R-:W-:Y:S02]  /*10b60*/  @!P1 IMAD.IADD R3, R3, 0x1, -R4 ;  /* 0x0000000103039824 */ /* 0x000fe400078e0a04 */
[----:B------:R-:W-:Y:S01]  /*10b70*/  @!P1 VIADD R8, R8, 0x1 ;  /* 0x0000000108089836 */ /* 0x000fe20000000000 */
[----:B------:R-:W-:Y:S02]  /*10b80*/  ISETP.NE.AND P1, PT, R6, RZ, PT ;  /* 0x000000ff0600720c */ /* 0x000fe40003f25270 */
[----:B------:R-:W-:Y:S02]  /*10b90*/  ISETP.GE.U32.AND P0, PT, R3, R4, PT ;  /* 0x000000040300720c */ /* 0x000fe40003f06070 */
[----:B----4-:R-:W-:-:S04]  /*10ba0*/  IABS R4, R7 ;  /* 0x0000000700047213 */ /* 0x010fc80000000000 */
[----:B------:R-:W1:Y:S07]  /*10bb0*/  I2F.RP R2, R4 ;  /* 0x0000000400027306 */ /* 0x000e6e0000209400 */
[----:B------:R-:W-:Y:S01]  /*10bc0*/  @P0 VIADD R8, R8, 0x1 ;  /* 0x0000000108080836 */ /* 0x000fe20000000000 */
[----:B-1----:R-:W1:Y:S02]  /*10bd0*/  MUFU.RCP R2, R2 ;  /* 0x0000000200027308 */ /* 0x002e640000001000 */
[----:B-1----:R-:W-:-:S06]  /*10be0*/  VIADD R2, R2, 0xffffffe ;  /* 0x0ffffffe02027836 */ /* 0x002fcc0000000000 */
[----:B------:R-:W1:Y:S02]  /*10bf0*/  F2I.FTZ.U32.TRUNC.NTZ R3, R2 ;  /* 0x0000000200037305 */ /* 0x000e64000021f000 */
[----:B-1----:R-:W-:-:S04]  /*10c00*/  IMAD.MOV R2, RZ, RZ, -R3 ;  /* 0x000000ffff027224 */ /* 0x002fc800078e0a03 */
[----:B------:R-:W-:Y:S02]  /*10c10*/  IMAD R9, R2, R4, RZ ;  /* 0x0000000402097224 */ /* 0x000fe400078e02ff */
[----:B------:R-:W-:-:S04]  /*10c20*/  IMAD.MOV.U32 R2, RZ, RZ, RZ ;  /* 0x000000ffff027224 */ /* 0x000fc800078e00ff */
[----:B------:R-:W-:Y:S01]  /*10c30*/  IMAD.HI.U32 R2, R3, R9, R2 ;  /* 0x0000000903027227 */ /* 0x000fe200078e0002 */
[----:B------:R-:W-:Y:S02]  /*10c40*/  LOP3.LUT R3, R0, R6, RZ, 0x3c, !PT ;  /* 0x0000000600037212 */ /* 0x000fe400078e3cff */
[----:B------:R-:W-:Y:S02]  /*10c50*/  IABS R9, R7 ;  /* 0x0000000700097213 */ /* 0x000fe40000000000 */
[----:B------:R-:W-:-:S03]  /*10c60*/  ISETP.GE.AND P2, PT, R3, RZ, PT ;  /* 0x000000ff0300720c */ /* 0x000fc60003f46270 */
[----:B------:R-:W-:-:S10]  /*10c70*/  IMAD.MOV R9, RZ, RZ, -R9 ;  /* 0x000000ffff097224 */ /* 0x000fd400078e0a09 */
[----:B------:R-:W-:Y:S01]  /*10c80*/  @!P2 IMAD.MOV R8, RZ, RZ, -R8 ;  /* 0x000000ffff08a224 */ /* 0x000fe200078e0a08 */
[----:B------:R-:W-:-:S04]  /*10c90*/  @!P1 LOP3.LUT R8, RZ, R6, RZ, 0x33, !PT ;  /* 0x00000006ff089212 */ /* 0x000fc800078e33ff */
[-C--:B------:R-:W-:Y:S01]  /*10ca0*/  IABS R3, R8.reuse ;  /* 0x0000000800037213 */ /* 0x080fe20000000000 */
[----:B------:R-:W-:-:S04]  /*10cb0*/  IMAD R6, R6, R8, RZ ;  /* 0x0000000806067224 */ /* 0x000fc800078e02ff */
[----:B------:R-:W-:-:S04]  /*10cc0*/  IMAD.HI.U32 R2, R2, R3, RZ ;  /* 0x0000000302027227 */ /* 0x000fc800078e00ff */
[----:B------:R-:W-:-:S05]  /*10cd0*/  IMAD R3, R2, R9, R3 ;  /* 0x0000000902037224 */ /* 0x000fca00078e0203 */
[----:B------:R-:W-:-:S13]  /*10ce0*/  ISETP.GT.U32.AND P1, PT, R4, R3, PT ;  /* 0x000000030400720c */ /* 0x000fda0003f24070 */
[-C--:B------:R-:W-:Y:S01]  /*10cf0*/  @!P1 IADD3 R3, R3, -R4.reuse, RZ ;  /* 0x8000000403039210 */ /* 0x080fe20007ffe0ff */
[----:B------:R-:W-:Y:S01]  /*10d00*/  @!P1 VIADD R2, R2, 0x1 ;  /* 0x0000000102029836 */ /* 0x000fe20000000000 */
[----:B------:R-:W-:Y:S02]  /*10d10*/  ISETP.NE.AND P1, PT, R7, RZ, PT ;  /* 0x000000ff0700720c */ /* 0x000fe40003f25270 */
[----:B------:R-:W-:Y:S01]  /*10d20*/  ISETP.GE.U32.AND P0, PT, R3, R4, PT ;  /* 0x000000040300720c */ /* 0x000fe20003f06070 */
[----:B------:R-:W-:Y:S01]  /*10d30*/  IMAD.IADD R4, R0, 0x1, -R6 ;  /* 0x0000000100047824 */ /* 0x000fe200078e0a06 */
[----:B------:R-:W-:-:S04]  /*10d40*/  LOP3.LUT R3, R8, R7, RZ, 0x3c, !PT ;  /* 0x0000000708037212 */ /* 0x000fc800078e3cff */
[----:B------:R-:W-:-:S07]  /*10d50*/  ISETP.GE.AND P2, PT, R3, RZ, PT ;  /* 0x000000ff0300720c */ /* 0x000fce0003f46270 */
[----:B------:R-:W-:-:S06]  /*10d60*/  @P0 VIADD R2, R2, 0x1 ;  /* 0x0000000102020836 */ /* 0x000fcc0000000000 */
[----:B------:R-:W-:Y:S01]  /*10d70*/  @!P2 IMAD.MOV R2, RZ, RZ, -R2 ;  /* 0x000000ffff02a224 */ /* 0x000fe200078e0a02 */
[----:B------:R-:W-:-:S05]  /*10d80*/  @!P1 LOP3.LUT R2, RZ, R7, RZ, 0x33, !PT ;  /* 0x00000007ff029212 */ /* 0x000fca00078e33ff */
[--C-:B------:R-:W-:Y:S02]  /*10d90*/  IMAD.MOV R3, RZ, RZ, -R2.reuse ;  /* 0x000000ffff037224 */ /* 0x100fe400078e0a02 */
[C---:B------:R-:W-:Y:S02]  /*10da0*/  IMAD R2, R7.reuse, 0x1000000, R2 ;  /* 0x0100000007027824 */ /* 0x040fe400078e0202 */
[----:B------:R-:W-:-:S04]  /*10db0*/  IMAD R3, R7, R3, R8 ;  /* 0x0000000307037224 */ /* 0x000fc800078e0208 */
[----:B------:R-:W-:-:S05]  /*10dc0*/  IMAD R0, R3, 0x10000, R2 ;  /* 0x0001000003007824 */ /* 0x000fca00078e0202 */
[----:B------:R1:W-:Y:S01]  /*10dd0*/  STL [R1+0x8], R0 ;  /* 0x0000080001007387 */ /* 0x0003e20000100800 */
[----:B-----5:R-:W-:-:S05]  /*10de0*/  IMAD.IADD R10, R5, 0x1, R10 ;  /* 0x00000001050a7824 */ /* 0x020fca00078e020a */
[----:B------:R1:W-:Y:S04]  /*10df0*/  STL [R1+0xc], R10 ;  /* 0x00000c0a01007387 */ /* 0x0003e80000100800 */
[----:B------:R1:W-:Y:S01]  /*10e00*/  STL [R1+0x4], R4 ;  /* 0x0000040401007387 */ /* 0x0003e20000100800 */
[----:B------:R-:W-:Y:S05]  /*10e10*/  BRA `(.L_x_328) ;  /* 0x0000000000287947 */ /* 0x000fea0003800000 */
.L_x_322:
[----:B------:R-:W-:Y:S01]  /*10e20*/  UMOV UR4, URZ ;  /* 0x0000003f00047c82 */ /* 0x000fe20008000000 */
[----:B------:R-:W-:Y:S01]  /*10e30*/  ULDC UR6, c[0x0][0xc3c] ;  /* 0x00030f0000067ab9 */ /* 0x000fe20000000800 */
[----:B------:R-:W-:Y:S01]  /*10e40*/  UMOV UR5, URZ ;  /* 0x0000003f00057c82 */ /* 0x000fe20008000000 */
[----:B------:R1:W-:Y:S01]  /*10e50*/  STL [R1], R0 ;  /* 0x0000000001007387 */ /* 0x0003e20000100800 */
[----:B------:R-:W-:Y:S02]  /*10e60*/  IMAD.U32 R3, RZ, RZ, UR4 ;  /* 0x00000004ff037e24 */ /* 0x000fe4000f8e00ff */
[----:B------:R-:W-:-:S03]  /*10e70*/  IMAD.U32 R2, RZ, RZ, UR5 ;  /* 0x00000005ff027e24 */ /* 0x000fc6000f8e00ff */
[----:B------:R2:W-:Y:S01]  /*10e80*/  STL [R1+0x4], R3 ;  /* 0x0000040301007387 */ /* 0x0005e20000100800 */
[----:B-1----:R-:W-:-:S05]  /*10e90*/  IMAD.U32 R0, RZ, RZ, UR6 ;  /* 0x00000006ff007e24 */ /* 0x002fca000f8e00ff */
[----:B------:R2:W-:Y:S04]  /*10ea0*/  STL [R1+0xc], R0 ;  /* 0x00000c0001007387 */ /* 0x0005e80000100800 */
[----:B------:R2:W-:Y:S02]  /*10eb0*/  STL [R1+0x8], R2 ;  /* 0x0000080201007387 */ /* 0x0005e40000100800 */
.L_x_328:
[----:B--2---:R-:W2:Y:S04]  /*10ec0*/  LDL R3, [R1+0x8] ;  /* 0x0000080001037983 */ /* 0x004ea80000100800 */
[----:B------:R-:W3:Y:S04]  /*10ed0*/  LDL R2, [R1+0xc] ;  /* 0x00000c0001027983 */ /* 0x000ee80000100800 */
[----:B-1----:R-:W4:Y:S04]  /*10ee0*/  LDL R4, [R1] ;  /* 0x0000000001047983 */ /* 0x002f280000100800 */
[----:B------:R-:W4:Y:S01]  /*10ef0*/  LDL R5, [R1+0x4] ;  /* 0x0000040001057983 */ /* 0x000f220000100800 */
[----:B------:R-:W-:Y:S05]  /*10f00*/  WARPSYNC.ALL ;  /* 0x0000000000007948 */ /* 0x000fea0003800000 */
[----:B------:R-:W1:Y:S02]  /*10f10*/  S2R R0, SR_TID.X ;  /* 0x0000000000007919 */ /* 0x000e640000002100 */
[----:B-1----:R-:W-:Y:S01]  /*10f20*/  LOP3.LUT R0, R0, 0x1f, RZ, 0xc0, !PT ;  /* 0x0000001f00007812 */ /* 0x002fe200078ec0ff */
[----:B------:R-:W-:Y:S03]  /*10f30*/  BAR.SYNC.DEFER_BLOCKING 0x4, 0x180 ;  /* 0x0106000000007b1d */ /* 0x000fe60000010000 */
[----:B------:R-:W-:-:S13]  /*10f40*/  ISETP.NE.AND P0, PT, R0, RZ, PT ;  /* 0x000000ff0000720c */ /* 0x000fda0003f05270 */
[----:B------:R-:W-:Y:S01]  /*10f50*/  @!P0 MOV R0, 0x400 ;  /* 0x0000040000008802 */ /* 0x000fe20000000f00 */
[----:B--2---:R-:W-:Y:S02]  /*10f60*/  IMAD.MOV.U32 R6, RZ, RZ, R3 ;  /* 0x000000ffff067224 */ /* 0x004fe400078e0003 */
[----:B------:R-:W1:Y:S01]  /*10f70*/  @!P0 S2R R3, SR_CgaCtaId ;  /* 0x0000000000038919 */ /* 0x000e620000008800 */
[----:B---3--:R-:W-:Y:S01]  /*10f80*/  IMAD.MOV.U32 R7, RZ, RZ, R2 ;  /* 0x000000ffff077224 */ /* 0x008fe200078e0002 */
[----:B-1----:R-:W-:-:S05]  /*10f90*/  @!P0 LEA R18, R3, R0, 0x18 ;  /* 0x0000000003128211 */ /* 0x002fca00078ec0ff */
[----:B----4-:R1:W-:Y:S01]  /*10fa0*/  @!P0 STS.128 [R18+0x348d0], R4 ;  /* 0x0348d00412008388 */ /* 0x0103e20000000c00 */
[----:B------:R-:W-:Y:S06]  /*10fb0*/  BAR.ARV 0x5, 0x180 ;  /* 0x0146000000007b1d */ /* 0x000fec0000002000 */
.L_x_319:
[----:B------:R-:W3:Y:S01]  /*10fc0*/  LDL R0, [R1+0xc] ;  /* 0x00000c0001007983 */ /* 0x000ee20000100800 */
[----:B------:R-:W-:Y:S02]  /*10fd0*/  ULDC UR4, c[0x0][0xc3c] ;  /* 0x00030f0000047ab9 */ /* 0x000fe40000000800 */
[----:B---3--:R-:W-:-:S13]  /*10fe0*/  ISETP.GE.AND P0, PT, R0, UR4, PT ;  /* 0x0000000400007c0c */ /* 0x008fda000bf06270 */
[----:B------:R-:W-:Y:S05]  /*10ff0*/  @!P0 BRA `(.L_x_329) ;  /* 0xffffffa8007c8947 */ /* 0x000fea000383ffff */
[----:B------:R-:W-:Y:S05]  /*11000*/  BSYNC B8 ;  /* 0x0000000000087941 */ /* 0x000fea0003800000 */
.L_x_227:
[----:B0-----:R-:W3:Y:S01]  /*11010*/  LDL.LU R0, [R1+0x48] ;  /* 0x0000480001007983 */ /* 0x001ee20000300800 */
[----:B------:R-:W-:Y:S01]  /*11020*/  BSSY B0, `(.L_x_330) ;  /* 0x000000b000007945 */ /* 0x000fe20003800000 */
[----:B-12---:R-:W0:Y:S01]  /*11030*/  S2R R5, SR_CgaCtaId ;  /* 0x0000000000057919 */ /* 0x006e220000008800 */
[----:B---3--:R-:W-:-:S05]  /*11040*/  VIADD R0, R0, 0x1 ;  /* 0x0000000100007836 */ /* 0x008fca0000000000 */
[----:B------:R-:W-:-:S04]  /*11050*/  LEA.HI R2, R0, R0, RZ, 0x1 ;  /* 0x0000000000027211 */ /* 0x000fc800078f08ff */
[----:B------:R-:W-:-:S05]  /*11060*/  LOP3.LUT R3, R2, 0xfffffffe, RZ, 0xc0, !PT ;  /* 0xfffffffe02037812 */ /* 0x000fca00078ec0ff */
[----:B------:R-:W-:Y:S01]  /*11070*/  IMAD.IADD R3, R0, 0x1, -R3 ;  /* 0x0000000100037824 */ /* 0x000fe200078e0a03 */
[----:B------:R-:W-:-:S04]  /*11080*/  MOV R0, 0x400 ;  /* 0x0000040000007802 */ /* 0x000fc80000000f00 */
[----:B0-----:R-:W-:Y:S02]  /*11090*/  LEA R0, R5, R0, 0x18 ;  /* 0x0000000005007211 */ /* 0x001fe400078ec0ff */
[----:B------:R-:W-:-:S04]  /*110a0*/  SHF.L.U32 R3, R3, 0x1f, RZ ;  /* 0x0000001f03037819 */ /* 0x000fc800000006ff */
[----:B------:R-:W0:Y:S02]  /*110b0*/  SYNCS.PHASECHK.TRANS64.TRYWAIT P0, [R0+URZ+0x34820], R3 ;  /* 0x03482003000075a7 */ /* 0x000e24000800017f */
[----:B0-----:R-:W-:Y:S05]  /*110c0*/  @!P0 BRA `(.L_x_331) ;  /* 0x0000001c00e88947 */ /* 0x001fea0003800000 */
.L_x_401:
[----:B------:R-:W-:Y:S05]  /*110d0*/  BSYNC B0 ;  /* 0x0000000000007941 */ /* 0x000fea0003800000 */
.L_x_330:
[----:B------:R-:W-:-:S03]  /*110e0*/  UMOV UR4, 0xffffffff ;  /* 0xffffffff00047882 */ /* 0x000fc60000000000 */
[----:B------:R-:W-:Y:S05]  /*110f0*/  BRA.DIV UR4, `(.L_x_332) ;  /* 0x0000001e04f07947 */ /* 0x000fea000b800000 */
[----:B------:R-:W1:Y:S02]  /*11100*/  S2R R2, SR_TID.X ;  /* 0x0000000000027919 */ /* 0x000e640000002100 */
[----:B-1----:R-:W-:-:S04]  /*11110*/  SHF.R.U32.HI R2, RZ, 0x5, R2 ;  /* 0x00000005ff027819 */ /* 0x002fc80000011602 */
[----:B------:R-:W-:-:S05]  /*11120*/  LOP3.LUT R2, R2, 0x3, RZ, 0xc0, !PT ;  /* 0x0000000302027812 */ /* 0x000fca00078ec0ff */
[----:B------:R1:W2:Y:S02]  /*11130*/  SHFL.IDX PT, R14, R2, RZ, 0x1f ;  /* 0x00001fff020e7589 */ /* 0x0002a400000e0000 */
.L_x_404:
[----:B--2---:R-:W-:Y:S01]  /*11140*/  ISETP.NE.AND P0, PT, R14, RZ, PT ;  /* 0x000000ff0e00720c */ /* 0x004fe20003f05270 */
[----:B------:R-:W-:-:S12]  /*11150*/  BSSY B0, `(.L_x_333) ;  /* 0x0000025000007945 */ /* 0x000fd80003800000 */
[----:B------:R-:W-:Y:S05]  /*11160*/  @P0 BRA `(.L_x_334) ;  /* 0x00000000008c0947 */ /* 0x000fea0003800000 */
[----:B------:R-:W-:-:S03]  /*11170*/  UMOV UR4, 0xffffffff ;  /* 0xffffffff00047882 */ /* 0x000fc60000000000 */
[----:B------:R-:W-:Y:S05]  /*11180*/  BRA.DIV UR4, `(.L_x_335) ;  /* 0x0000002204007947 */ /* 0x000fea000b800000 */
[----:B------:R-:W-:-:S13]  /*11190*/  ELECT P6, URZ, PT ;  /* 0x00000000003f782f */ /* 0x000fda00038c0000 */
.L_x_407:
[----:B------:R-:W-:Y:S05]  /*111a0*/  @!P6 BRA `(.L_x_334) ;  /* 0x00000000007ce947 */ /* 0x000fea0003800000 */
[----:B-1----:R-:W2:Y:S02]  /*111b0*/  LDL.LU R2, [R1+0x60] ;  /* 0x0000600001027983 */ /* 0x002ea40000300800 */
[----:B--2---:R-:W-:-:S04]  /*111c0*/  LOP3.LUT R2, R2, 0x2, RZ, 0xfc, !PT ;  /* 0x0000000202027812 */ /* 0x004fc800078efcff */
[----:B------:R-:W-:-:S13]  /*111d0*/  ISETP.NE.AND P2, PT, R2, 0x3, PT ;  /* 0x000000030200780c */ /* 0x000fda0003f45270 */
[----:B------:R-:W-:Y:S05]  /*111e0*/  @!P2 BRA `(.L_x_336) ;  /* 0x000000000004a947 */ /* 0x000fea0003800000 */
[----:B------:R-:W-:Y:S01]  /*111f0*/  BPT.TRAP 0x1 ;  /* 0x000000040000795c */ /* 0x000fe20000300000 */
.L_x_336:
[----:B------:R-:W2:Y:S01]  /*11200*/  LDL.LU R7, [R1+0x14] ;  /* 0x0000140001077983 */ /* 0x000ea20000300800 */
[----:B------:R-:W-:Y:S01]  /*11210*/  IADD3 R2, R0, 0x34840, RZ ;  /* 0x0003484000027810 */ /* 0x000fe20007ffe0ff */
[----:B0-----:R-:W-:-:S04]  /*11220*/  VIADD R3, R19, 0x1 ;  /* 0x0000000113037836 */ /* 0x001fc80000000000 */
[----:B------:R-:W-:Y:S01]  /*11230*/  IMAD R6, R19, 0x8, R2 ;  /* 0x0000000813067824 */ /* 0x000fe200078e0202 */
[----:B------:R-:W-:-:S04]  /*11240*/  ISETP.NE.AND P1, PT, R3, 0x2, PT ;  /* 0x000000020300780c */ /* 0x000fc80003f25270 */
[----:B------:R-:W-:Y:S02]  /*11250*/  SEL R4, RZ, 0x1, P1 ;  /* 0x00000001ff047807 */ /* 0x000fe40000800000 */
[----:B------:R-:W-:Y:S02]  /*11260*/  SEL R3, R3, RZ, P1 ;  /* 0x000000ff03037207 */ /* 0x000fe40000800000 */
[C---:B--2---:R-:W-:Y:S02]  /*11270*/  SHF.L.U32 R5, R7.reuse, 0x1f, RZ ;  /* 0x0000001f07057819 */ /* 0x044fe400000006ff */
[----:B------:R-:W-:Y:S01]  /*11280*/  LOP3.LUT R4, R7, R4, RZ, 0x3c, !PT ;  /* 0x0000000407047212 */ /* 0x000fe200078e3cff */
[----:B------:R-:W-:Y:S01]  /*11290*/  IMAD R7, R3, 0x8, R2 ;  /* 0x0000000803077824 */ /* 0x000fe200078e0202 */
[----:B------:R-:W0:Y:S02]  /*112a0*/  SYNCS.PHASECHK.TRANS64.TRYWAIT P0, [R6+URZ], R5 ;  /* 0x00000005060075a7 */ /* 0x000e24000800017f */
[----:B------:R-:W-:Y:S01]  /*112b0*/  SHF.L.U32 R2, R4, 0x1f, RZ ;  /* 0x0000001f04027819 */ /* 0x000fe200000006ff */
[----:B0-----:R-:W-:Y:S06]  /*112c0*/  @!P0 BRA `(.L_x_337) ;  /* 0x0000001c00d08947 */ /* 0x001fec0003800000 */
.L_x_408:
[----:B------:R-:W1:Y:S02]  /*112d0*/  SYNCS.PHASECHK.TRANS64.TRYWAIT P0, [R7+URZ], R2 ;  /* 0x00000002070075a7 */ /* 0x000e64000800017f */
[----:B-1----:R-:W-:Y:S05]  /*112e0*/  @!P0 BRA `(.L_x_338) ;  /* 0x0000001c00dc8947 */ /* 0x002fea0003800000 */
.L_x_409:
[----:B------:R-:W-:Y:S05]  /*112f0*/  @!P2 BRA `(.L_x_339) ;  /* 0x000000000004a947 */ /* 0x000fea0003800000 */
[----:B------:R-:W-:Y:S01]  /*11300*/  BPT.TRAP 0x1 ;  /* 0x000000040000795c */ /* 0x000fe20000300000 */
.L_x_339:
[----:B------:R-:W-:-:S04]  /*11310*/  VIADD R0, R0, 0x34860 ;  /* 0x0003486000007836 */ /* 0x000fc80000000000 */
[----:B------:R-:W-:-:S04]  /*11320*/  IMAD R4, R19, 0x8, R0 ;  /* 0x0000000813047824 */ /* 0x000fc800078e0200 */
[----:B------:R-:W2:Y:S02]  /*11330*/  SYNCS.PHASECHK.TRANS64.TRYWAIT P0, [R4+URZ], R5 ;  /* 0x00000005040075a7 */ /* 0x000ea4000800017f */
[----:B--2---:R-:W-:Y:S05]  /*11340*/  @!P0 BRA `(.L_x_340) ;  /* 0x0000001c00d88947 */ /* 0x004fea0003800000 */
.L_x_410:
[----:B------:R-:W-:-:S07]  /*11350*/  IMAD R3, R3, 0x8, R0 ;  /* 0x0000000803037824 */ /* 0x000fce00078e0200 */
.L_x_341:
[----:B---3--:R3:W4:Y:S02]  /*11360*/  SYNCS.PHASECHK.TRANS64.TRYWAIT P0, [R3+URZ], R2 ;  /* 0x00000002030075a7 */ /* 0x008724000800017f */
[----:B----4-:R-:W-:Y:S05]  /*11370*/  @!P0 NANOSLEEP.SYNCS 0x989680 ;  /* 0x009896800000895d */ /* 0x010fea0003900000 */
[----:B------:R-:W4:Y:S02]  /*11380*/  @!P0 SYNCS.PHASECHK.TRANS64 P0, [R3+URZ], R2 ;  /* 0x00000002030085a7 */ /* 0x000f24000800007f */
[----:B----4-:R-:W-:Y:S05]  /*11390*/  @!P0 BRA `(.L_x_341) ;  /* 0xfffffffc00f08947 */ /* 0x010fea000383ffff */
.L_x_334:
[----:B------:R-:W-:Y:S05]  /*113a0*/  BSYNC B0 ;  /* 0x0000000000007941 */ /* 0x000fea0003800000 */
.L_x_333:
[----:B------:R-:W-:Y:S05]  /*113b0*/  EXIT ;  /* 0x000000000000794d */ /* 0x000fea0003800000 */
.L_x_178:
[----:B0-----:R0:W1:Y:S02]  /*113c0*/  SYNCS.PHASECHK.TRANS64.TRYWAIT P1, [R0+URZ+0x34800], R3 ;  /* 0x03480003000075a7 */ /* 0x001064000802017f */
[----:B-1----:R-:W-:Y:S05]  /*113d0*/  @!P1 NANOSLEEP.SYNCS 0x989680 ;  /* 0x009896800000995d */ /* 0x002fea0003900000 */
[----:B------:R-:W1:Y:S02]  /*113e0*/  @!P1 SYNCS.PHASECHK.TRANS64 P1, [R0+URZ+0x34800], R3 ;  /* 0x03480003000095a7 */ /* 0x000e64000802007f */
[----:B-1----:R-:W-:Y:S05]  /*113f0*/  @!P1 BRA `(.L_x_178) ;  /* 0xfffffffc00f09947 */ /* 0x002fea000383ffff */
[----:B------:R-:W-:Y:S05]  /*11400*/  BRA `(.L_x_342) ;  /* 0xffffff0400747947 */ /* 0x000fea000383ffff */
.L_x_182:
[----:B-1----:R1:W2:Y:S02]  /*11410*/  SYNCS.PHASECHK.TRANS64.TRYWAIT P2, [R3+URZ+0x34830], R4 ;  /* 0x03483004030075a7 */ /* 0x0022a4000804017f */
[----:B--2---:R-:W-:Y:S05]  /*11420*/  @!P2 NANOSLEEP.SYNCS 0x989680 ;  /* 0x009896800000a95d */ /* 0x004fea0003900000 */
[----:B------:R-:W2:Y:S02]  /*11430*/  @!P2 SYNCS.PHASECHK.TRANS64 P2, [R3+URZ+0x34830], R4 ;  /* 0x034830040300a5a7 */ /* 0x000ea4000804007f */
[----:B--2---:R-:W-:Y:S05]  /*11440*/  @!P2 BRA `(.L_x_182) ;  /* 0xfffffffc00f0a947 */ /* 0x004fea000383ffff */
[----:B------:R-:W-:Y:S05]  /*11450*/  BRA `(.L_x_181) ;  /* 0xffffff0400987947 */ /* 0x000fea000383ffff */
.L_x_187:
[----:B-1----:R1:W2:Y:S02]  /*11460*/  SYNCS.PHASECHK.TRANS64.TRYWAIT P2, [R13+URZ+0x34830], R8 ;  /* 0x034830080d0075a7 */ /* 0x0022a4000804017f */
[----:B--2---:R-:W-:Y:S05]  /*11470*/  @!P2 NANOSLEEP.SYNCS 0x989680 ;  /* 0x009896800000a95d */ /* 0x004fea0003900000 */
[----:B------:R-:W2:Y:S02]  /*11480*/  @!P2 SYNCS.PHASECHK.TRANS64 P2, [R13+URZ+0x34830], R8 ;  /* 0x034830080d00a5a7 */ /* 0x000ea4000804007f */
[----:B--2---:R-:W-:Y:S05]  /*11490*/  @!P2 BRA `(.L_x_187) ;  /* 0xfffffffc00f0a947 */ /* 0x004fea000383ffff */
[----:B------:R-:W-:Y:S05]  /*114a0*/  BRA `(.L_x_186) ;  /* 0xffffff34003c7947 */ /* 0x000fea000383ffff */
.L_x_191:
[----:B---3--:R3:W4:Y:S02]  /*114b0*/  SYNCS.PHASECHK.TRANS64.TRYWAIT P2, [R11+URZ+0x34850], R6 ;  /* 0x034850060b0075a7 */ /* 0x008724000804017f */
[----:B----4-:R-:W-:Y:S05]  /*114c0*/  @!P2 NANOSLEEP.SYNCS 0x989680 ;  /* 0x009896800000a95d */ /* 0x010fea0003900000 */
[----:B------:R-:W4:Y:S02]  /*114d0*/  @!P2 SYNCS.PHASECHK.TRANS64 P2, [R11+URZ+0x34850], R6 ;  /* 0x034850060b00a5a7 */ /* 0x000f24000804007f */
[----:B----4-:R-:W-:Y:S05]  /*114e0*/  @!P2 BRA `(.L_x_191) ;  /* 0xfffffffc00f0a947 */ /* 0x010fea000383ffff */
[----:B------:R-:W-:Y:S05]  /*114f0*/  BRA `(.L_x_190) ;  /* 0xffffff3c00447947 */ /* 0x000fea000383ffff */
.L_x_196:
[----:B-1----:R1:W2:Y:S02]  /*11500*/  SYNCS.PHASECHK.TRANS64.TRYWAIT P0, [R12+URZ+0x34850], R5 ;  /* 0x034850050c0075a7 */ /* 0x0022a4000800017f */
[----:B--2---:R-:W-:Y:S05]  /*11510*/  @!P0 NANOSLEEP.SYNCS 0x989680 ;  /* 0x009896800000895d */ /* 0x004fea0003900000 */
[----:B------:R-:W2:Y:S02]  /*11520*/  @!P0 SYNCS.PHASECHK.TRANS64 P0, [R12+URZ+0x34850], R5 ;  /* 0x034850050c0085a7 */ /* 0x000ea4000800007f */
[----:B--2---:R-:W-:Y:S05]  /*11530*/  @!P0 BRA `(.L_x_196) ;  /* 0xfffffffc00f08947 */ /* 0x004fea000383ffff */
[----:B------:R-:W-:Y:S05]  /*11540*/  BRA `(.L_x_195) ;  /* 0xffffff6000087947 */ /* 0x000fea000383ffff */
.L_x_241:
[----:B------:R-:W2:Y:S01]  /*11550*/  S2R R4, SR_TID.X ;  /* 0x0000000000047919 */ /* 0x000ea20000002100 */
[----:B------:R-:W-:Y:S01]  /*11560*/  BSSY B0, `(.L_x_343) ;  /* 0x000000a000007945 */ /* 0x000fe20003800000 */
[----:B------:R-:W-:Y:S02]  /*11570*/  IMAD.MOV.U32 R12, RZ, RZ, RZ ;  /* 0x000000ffff0c7224 */ /* 0x000fe400078e00ff */
[----:B0-----:R-:W-:Y:S02]  /*11580*/  IMAD.MOV.U32 R11, RZ, RZ, 0x1f ;  /* 0x0000001fff0b7424 */ /* 0x001fe400078e00ff */
[----:B------:R-:W-:Y:S01]  /*11590*/  IMAD.MOV.U32 R15, RZ, RZ, -0x1 ;  /* 0xffffffffff0f7424 */ /* 0x000fe200078e00ff */
[----:B--2---:R-:W-:-:S04]  /*115a0*/  SHF.R.U32.HI R4, RZ, 0x5, R4 ;  /* 0x00000005ff047819 */ /* 0x004fc80000011604 */
[----:B------:R-:W-:-:S05]  /*115b0*/  LOP3.LUT R4, R4, 0x3, RZ, 0xc0, !PT ;  /* 0x0000000304047812 */ /* 0x000fca00078ec0ff */
[----:B------:R-:W-:-:S07]  /*115c0*/  IMAD.MOV.U32 R13, RZ, RZ, R4 ;  /* 0x000000ffff0d7224 */ /* 0x000fce00078e0004 */
[----:B-1----:R-:W-:Y:S05]  /*115d0*/  WARPSYNC.COLLECTIVE R15, `(.L_x_344) ;  /* 0x000000000f087348 */ /* 0x002fea0003c00000 */
[----:B------:R0:W2:Y:S02]  /*115e0*/  SHFL.IDX P6, R14, R13, R12, R11 ;  /* 0x0000000c0d0e7389 */ /* 0x0000a400000c000b */
[----:B012---:R-:W-:Y:S01]  /*115f0*/  ENDCOLLECTIVE ;  /* 0x000000000000791b */ /* 0x007fe20003800000 */
.L_x_344:
[----:B------:R-:W-:Y:S05]  /*11600*/  BSYNC B0 ;  /* 0x0000000000007941 */ /* 0x000fea0003800000 */
.L_x_343:
[----:B------:R-:W-:Y:S05]  /*11610*/  BRA `(.L_x_345) ;  /* 0xffffffb000947947 */ /* 0x000fea000383ffff */
.L_x_243:
[----:B------:R-:W-:Y:S01]  /*11620*/  BSSY B0, `(.L_x_346) ;  /* 0x0000006000007945 */ /* 0x000fe20003800000 */
[----:B------:R-:W-:-:S07]  /*11630*/  IMAD.MOV.U32 R15, RZ, RZ, -0x1 ;  /* 0xffffffffff0f7424 */ /* 0x000fce00078e00ff */
[----:B01--4-:R-:W-:Y:S05]  /*11640*/  WARPSYNC.COLLECTIVE R15, `(.L_x_347) ;  /* 0x000000000f0c7348 */ /* 0x013fea0003c00000 */
[----:B------:R-:W-:Y:S02]  /*11650*/  ELECT P6, UR62, PT ;  /* 0x00000000003e782f */ /* 0x000fe400038c0000 */
[----:B------:R-:W-:Y:S01]  /*11660*/  MOV R14, UR62 ;  /* 0x0000003e000e7c02 */ /* 0x000fe20008000f00 */
[----:B01--4-:R-:W-:Y:S10]  /*11670*/  ENDCOLLECTIVE ;  /* 0x000000000000791b */ /* 0x013ff40003800000 */
.L_x_347:
[----:B------:R-:W-:Y:S05]  /*11680*/  BSYNC B0 ;  /* 0x0000000000007941 */ /* 0x000fea0003800000 */
.L_x_346:
[----:B------:R-:W-:Y:S05]  /*11690*/  BRA `(.L_x_348) ;  /* 0xffffffb000987947 */ /* 0x000fea000383ffff */
.L_x_245:
[----:B--2---:R2:W3:Y:S02]  /*116a0*/  SYNCS.PHASECHK.TRANS64.TRYWAIT P0, [R0+URZ+0x34840], R2 ;  /* 0x03484002000075a7 */ /* 0x0044e4000800017f */
[----:B---3--:R-:W-:Y:S05]  /*116b0*/  @!P0 NANOSLEEP.SYNCS 0x989680 ;  /* 0x009896800000895d */ /* 0x008fea0003900000 */
[----:B------:R-:W3:Y:S02]  /*116c0*/  @!P0 SYNCS.PHASECHK.TRANS64 P0, [R0+URZ+0x34840], R2 ;  /* 0x03484002000085a7 */ /* 0x000ee4000800007f */
[----:B---3--:R-:W-:Y:S05]  /*116d0*/  @!P0 BRA `(.L_x_245) ;  /* 0xfffffffc00f08947 */ /* 0x008fea000383ffff */
[----:B------:R-:W-:Y:S05]  /*116e0*/  BRA `(.L_x_349) ;  /* 0xffffffb000f87947 */ /* 0x000fea000383ffff */
.L_x_249:
[----:B------:R0:W5:Y:S01]  /*116f0*/  LDL.LU R9, [R1+0x44] ;  /* 0x0000440001097983 */ /* 0x0001620000300800 */
[----:B------:R-:W-:Y:S02]  /*11700*/  IMAD.MOV.U32 R13, RZ, RZ, R3 ;  /* 0x000000ffff0d7224 */ /* 0x000fe400078e0003 */
[----:B------:R-:W-:Y:S01]  /*11710*/  IMAD.MOV.U32 R12, RZ, RZ, RZ ;  /* 0x000000ffff0c7224 */ /* 0x000fe200078e00ff */
[----:B------:R-:W1:Y:S01]  /*11720*/  S2R R7, SR_TID.X ;  /* 0x0000000000077919 */ /* 0x000e620000002100 */
[----:B------:R-:W-:Y:S02]  /*11730*/  IMAD.MOV.U32 R11, RZ, RZ, 0x181f ;  /* 0x0000181fff0b7424 */ /* 0x000fe400078e00ff */
[----:B------:R-:W-:-:S07]  /*11740*/  IMAD.MOV.U32 R15, RZ, RZ, -0x1 ;  /* 0xffffffffff0f7424 */ /* 0x000fce00078e00ff */
[----:B01---5:R-:W-:Y:S05]  /*11750*/  WARPSYNC.COLLECTIVE R15, `(.L_x_350) ;  /* 0x000000000f087348 */ /* 0x023fea0003c00000 */
[----:B------:R2:W3:Y:S02]  /*11760*/  SHFL.IDX P6, R14, R13, R12, R11 ;  /* 0x0000000c0d0e7389 */ /* 0x0004e400000c000b */
[----:B0123-5:R-:W-:Y:S01]  /*11770*/  ENDCOLLECTIVE ;  /* 0x000000000000791b */ /* 0x02ffe20003800000 */
.L_x_350:
[----:B------:R-:W-:Y:S01]  /*11780*/  IMAD.MOV.U32 R13, RZ, RZ, R4 ;  /* 0x000000ffff0d7224 */ /* 0x000fe200078e0004 */
[----:B------:R-:W-:-:S07]  /*11790*/  MOV R6, R14 ;  /* 0x0000000e00067202 */ /* 0x000fce0000000f00 */
[----:B------:R-:W-:Y:S05]  /*117a0*/  WARPSYNC.COLLECTIVE R15, `(.L_x_351) ;  /* 0x000000000f087348 */ /* 0x000fea0003c00000 */
[----:B------:R0:W1:Y:S02]  /*117b0*/  SHFL.IDX P6, R14, R13, R12, R11 ;  /* 0x0000000c0d0e7389 */ /* 0x00006400000c000b */
[----:B01----:R-:W-:Y:S01]  /*117c0*/  ENDCOLLECTIVE ;  /* 0x000000000000791b */ /* 0x003fe20003800000 */
.L_x_351:
[----:B------:R-:W-:Y:S02]  /*117d0*/  IMAD.MOV.U32 R13, RZ, RZ, R3 ;  /* 0x000000ffff0d7224 */ /* 0x000fe400078e0003 */
[----:B------:R-:W-:Y:S02]  /*117e0*/  IMAD.MOV.U32 R12, RZ, RZ, 0x1 ;  /* 0x00000001ff0c7424 */ /* 0x000fe400078e00ff */
[----:B------:R-:W-:Y:S02]  /*117f0*/  IMAD R2, R9, R8, RZ ;  /* 0x0000000809027224 */ /* 0x000fe400078e02ff */
[----:B------:R-:W0:Y:S01]  /*11800*/  S2R R9, SR_TID.X ;  /* 0x0000000000097919 */ /* 0x000e220000002100 */
[----:B------:R-:W-:Y:S02]  /*11810*/  IMAD.SHL.U32 R8, R7, 0x8, RZ ;  /* 0x0000000807087824 */ /* 0x000fe400078e00ff */
[----:B------:R-:W-:-:S07]  /*11820*/  IMAD.MOV.U32 R7, RZ, RZ, R14 ;  /* 0x000000ffff077224 */ /* 0x000fce00078e000e */
[----:B0-----:R-:W-:Y:S05]  /*11830*/  WARPSYNC.COLLECTIVE R15, `(.L_x_352) ;  /* 0x000000000f087348 */ /* 0x001fea0003c00000 */
[----:B------:R1:W2:Y:S02]  /*11840*/  SHFL.IDX P6, R14, R13, R12, R11 ;  /* 0x0000000c0d0e7389 */ /* 0x0002a400000c000b */
[----:B012---:R-:W-:Y:S01]  /*11850*/  ENDCOLLECTIVE ;  /* 0x000000000000791b */ /* 0x007fe20003800000 */
.L_x_352:
[----:B------:R-:W-:Y:S01]  /*11860*/  LOP3.LUT R8, R8, 0x38, RZ, 0xc0, !PT ;  /* 0x0000003808087812 */ /* 0x000fe200078ec0ff */
[----:B------:R-:W-:Y:S01]  /*11870*/  IMAD.MOV.U32 R13, RZ, RZ, R4 ;  /* 0x000000ffff0d7224 */ /* 0x000fe200078e0004 */
[----:B------:R-:W-:-:S04]  /*11880*/  LOP3.LUT R9, R9, 0x7f, RZ, 0xc0, !PT ;  /* 0x0000007f09097812 */ /* 0x000fc800078ec0ff */
[----:B------:R-:W-:-:S05]  /*11890*/  SHF.R.U32.HI R9, RZ, 0x3, R9 ;  /* 0x00000003ff097819 */ /* 0x000fca0000011609 */
[----:B------:R-:W-:Y:S02]  /*118a0*/  IMAD.IADD R0, R9, 0x1, R5 ;  /* 0x0000000109007824 */ /* 0x000fe400078e0205 */
[----:B------:R-:W-:-:S07]  /*118b0*/  IMAD.MOV.U32 R9, RZ, RZ, R14 ;  /* 0x000000ffff097224 */ /* 0x000fce00078e000e */
[----:B------:R-:W-:Y:S05]  /*118c0*/  WARPSYNC.COLLECTIVE R15, `(.L_x_353) ;  /* 0x000000000f087348 */ /* 0x000fea0003c00000 */
[----:B------:R0:W1:Y:S02]  /*118d0*/  SHFL.IDX P6, R14, R13, R12, R11 ;  /* 0x0000000c0d0e7389 */ /* 0x00006400000c000b */
[----:B01----:R-:W-:Y:S01]  /*118e0*/  ENDCOLLECTIVE ;  /* 0x000000000000791b */ /* 0x003fe20003800000 */
.L_x_353:
[C---:B------:R-:W-:Y:S01]  /*118f0*/  ISETP.GE.AND P3, PT, R0.reuse, R2, PT ;  /* 0x000000020000720c */ /* 0x040fe20003f66270 */
[----:B------:R-:W-:-:S12]  /*11900*/  VIADD R5, R0, 0x10 ;  /* 0x0000001000057836 */ /* 0x000fd80000000000 */
[----:B------:R-:W-:Y:S01]  /*11910*/  @!P3 LEA R7, P5, R8, R7, 0x1 ;  /* 0x000000070807b211 */ /* 0x000fe200078a08ff */
[----:B------:R-:W-:Y:S01]  /*11920*/  IMAD.MOV.U32 R12, RZ, RZ, 0x2 ;  /* 0x00000002ff0c7424 */ /* 0x000fe200078e00ff */
[----:B------:R-:W-:-:S03]  /*11930*/  MOV R13, R3 ;  /* 0x00000003000d7202 */ /* 0x000fc60000000f00 */
[----:B------:R-:W-:-:S05]  /*11940*/  @!P3 IMAD.X R6, RZ, RZ, R6, P5 ;  /* 0x000000ffff06b224 */ /* 0x000fca00028e0606 */
[----:B------:R-:W-:-:S04]  /*11950*/  @!P3 LOP3.LUT R7, R7, R6, RZ, 0x3c, !PT ;  /* 0x000000060707b212 */ /* 0x000fc800078e3cff */
[----:B------:R-:W-:-:S04]  /*11960*/  @!P3 LOP3.LUT R6, R7, R6, RZ, 0x3c, !PT ;  /* 0x000000060706b212 */ /* 0x000fc800078e3cff */
[----:B------:R-:W-:-:S05]  /*11970*/  @!P3 LOP3.LUT R7, R7, R6, RZ, 0x3c, !PT ;  /* 0x000000060707b212 */ /* 0x000fca00078e3cff */
[----:B------:R-:W-:Y:S01]  /*11980*/  @!PT LDS RZ, [RZ] ;  /* 0x00000000fffff984 */ /* 0x000fe20000000800 */
[----:B------:R-:W-:Y:S01]  /*11990*/  @!PT LDS RZ, [RZ] ;  /* 0x00000000fffff984 */ /* 0x000fe20000000800 */
[----:B------:R-:W-:Y:S01]  /*119a0*/  @!PT LDS RZ, [RZ] ;  /* 0x00000000fffff984 */ /* 0x000fe20000000800 */
[----:B------:R0:W-:Y:S04]  /*119b0*/  @!P3 LDGSTS.E.BYPASS.LTC128B.128 [R10+0x10400], desc[UR40][R6.64], !P2 ;  /* 0x10400000060abfae */ /* 0x0001e8000d101d68 */
[----:B------:R0:W-:Y:S04]  /*119c0*/  @!P3 LDGSTS.E.BYPASS.LTC128B.128 [R10+0x14400], desc[UR40][R6.64+0x80], !P1 ;  /* 0x14400080060abfae */ /* 0x0001e8000c901d68 */
[----:B------:R0:W-:Y:S01]  /*119d0*/  @!P3 LDGSTS.E.BYPASS.LTC128B.128 [R10+0x18400], desc[UR40][R6.64+0x100], !P0 ;  /* 0x18400100060abfae */ /* 0x0001e2000c101d68 */
[----:B------:R-:W-:Y:S01]  /*119e0*/  ISETP.GE.AND P3, PT, R5, R2, PT ;  /* 0x000000020500720c */ /* 0x000fe20003f66270 */
[----:B------:R-:W-:-:S12]  /*119f0*/  IMAD.MOV.U32 R5, RZ, RZ, R14 ;  /* 0x000000ffff057224 */ /* 0x000fd800078e000e */
[----:B0-----:R-:W-:Y:S05]  /*11a00*/  WARPSYNC.COLLECTIVE R15, `(.L_x_354) ;  /* 0x000000000f087348 */ /* 0x001fea0003c00000 */
[----:B------:R1:W2:Y:S02]  /*11a10*/  SHFL.IDX P6, R14, R13, R12, R11 ;  /* 0x0000000c0d0e7389 */ /* 0x0002a400000c000b */
[----:B012---:R-:W-:Y:S01]  /*11a20*/  ENDCOLLECTIVE ;  /* 0x000000000000791b */ /* 0x007fe20003800000 */
.L_x_354:
[----:B------:R-:W-:Y:S01]  /*11a30*/  @!P3 LEA R8, P5, R8, R5, 0x1 ;  /* 0x000000050808b211 */ /* 0x000fe200078a08ff */
[----:B------:R-:W-:-:S04]  /*11a40*/  IMAD.MOV.U32 R13, RZ, RZ, R4 ;  /* 0x000000ffff0d7224 */ /* 0x000fc800078e0004 */
[----:B------:R-:W-:Y:S02]  /*11a50*/  @!P3 IMAD.X R5, RZ, RZ, R9, P5 ;  /* 0x000000ffff05b224 */ /* 0x000fe400028e0609 */
[----:B------:R-:W0:Y:S01]  /*11a60*/  S2R R9, SR_TID.X ;  /* 0x0000000000097919 */ /* 0x000e220000002100 */
[----:B------:R-:W-:Y:S02]  /*11a70*/  @!P3 IMAD.MOV.U32 R6, RZ, RZ, R8 ;  /* 0x000000ffff06b224 */ /* 0x000fe400078e0008 */
[----:B------:R-:W-:Y:S02]  /*11a80*/  @!P3 IMAD.MOV.U32 R7, RZ, RZ, R5 ;  /* 0x000000ffff07b224 */ /* 0x000fe400078e0005 */
[----:B------:R-:W-:Y:S02]  /*11a90*/  VIADD R5, R0, 0x20 ;  /* 0x0000002000057836 */ /* 0x000fe40000000000 */
[----:B------:R-:W-:Y:S01]  /*11aa0*/  IMAD.MOV.U32 R8, RZ, RZ, R14 ;  /* 0x000000ffff087224 */ /* 0x000fe200078e000e */
[----:B------:R-:W-:Y:S01]  /*11ab0*/  @!PT LDS RZ, [RZ] ;  /* 0x00000000fffff984 */ /* 0x000fe20000000800 */
[----:B------:R-:W-:Y:S01]  /*11ac0*/  @!PT LDS RZ, [RZ] ;  /* 0x00000000fffff984 */ /* 0x000fe20000000800 */
[----:B------:R-:W-:Y:S01]  /*11ad0*/  @!PT LDS RZ, [RZ] ;  /* 0x00000000fffff984 */ /* 0x000fe20000000800 */
[----:B------:R1:W-:Y:S06]  /*11ae0*/  @!P3 LDGSTS.E.BYPASS.LTC128B.128 [R10+0x10c00], desc[UR40][R6.64], !P2 ;  /* 0x10c00000060abfae */ /* 0x0003ec000d101d68 */
[----:B01----:R-:W-:Y:S05]  /*11af0*/  WARPSYNC.COLLECTIVE R15, `(.L_x_355) ;  /* 0x000000000f087348 */ /* 0x003fea0003c00000 */
[----:B------:R2:W3:Y:S02]  /*11b00*/  SHFL.IDX P6, R14, R13, R12, R11 ;  /* 0x0000000c0d0e7389 */ /* 0x0004e400000c000b */
[----:B0123--:R-:W-:Y:S01]  /*11b10*/  ENDCOLLECTIVE ;  /* 0x000000000000791b */ /* 0x00ffe20003800000 */
.L_x_355:
[----:B------:R-:W-:Y:S01]  /*11b20*/  @!PT LDS RZ, [RZ] ;  /* 0x00000000fffff984 */ /* 0x000fe20000000800 */
[----:B------:R-:W-:Y:S01]  /*11b30*/  @!PT LDS RZ, [RZ] ;  /* 0x00000000fffff984 */ /* 0x000fe20000000800 */
[----:B------:R-:W-:Y:S01]  /*11b40*/  @!PT LDS RZ, [RZ] ;  /* 0x00000000fffff984 */ /* 0x000fe20000000800 */
[----:B------:R0:W-:Y:S04]  /*11b50*/  @!P3 LDGSTS.E.BYPASS.LTC128B.128 [R10+0x14c00], desc[UR40][R6.64+0x80], !P1 ;  /* 0x14c00080060abfae */ /* 0x0001e8000c901d68 */
[----:B------:R0:W-:Y:S01]  /*11b60*/  @!P3 LDGSTS.E.BYPASS.LTC128B.128 [R10+0x18c00], desc[UR40][R6.64+0x100], !P0 ;  /* 0x18c00100060abfae */ /* 0x0001e2000c101d68 */
[----:B------:R-:W-:Y:S01]  /*11b70*/  ISETP.GE.AND P3, PT, R5, R2, PT ;  /* 0x000000020500720c */ /* 0x000fe20003f66270 */
[----:B------:R-:W-:Y:S02]  /*11b80*/  IMAD.MOV.U32 R13, RZ, RZ, R3 ;  /* 0x000000ffff0d7224 */ /* 0x000fe400078e0003 */
[----:B------:R-:W-:Y:S02]  /*11b90*/  IMAD.MOV.U32 R12, RZ, RZ, 0x3 ;  /* 0x00000003ff0c7424 */ /* 0x000fe400078e00ff */
[----:B------:R-:W-:-:S02]  /*11ba0*/  IMAD.SHL.U32 R9, R9, 0x8, RZ ;  /* 0x0000000809097824 */ /* 0x000fc400078e00ff */
[----:B------:R-:W-:-:S03]  /*11bb0*/  IMAD.MOV.U32 R5, RZ, RZ, R14 ;  /* 0x000000ffff057224 */ /* 0x000fc600078e000e */
[----:B------:R-:W-:-:S07]  /*11bc0*/  LOP3.LUT R9, R9, 0x38, RZ, 0xc0, !PT ;  /* 0x0000003809097812 */ /* 0x000fce00078ec0ff */
[----:B0-----:R-:W-:Y:S05]  /*11bd0*/  WARPSYNC.COLLECTIVE R15, `(.L_x_356) ;  /* 0x000000000f087348 */ /* 0x001fea0003c00000 */
[----:B------:R1:W2:Y:S02]  /*11be0*/  SHFL.IDX P6, R14, R13, R12, R11 ;  /* 0x0000000c0d0e7389 */ /* 0x0002a400000c000b */
[----:B012---:R-:W-:Y:S01]  /*11bf0*/  ENDCOLLECTIVE ;  /* 0x000000000000791b */ /* 0x007fe20003800000 */
.L_x_356:
[----:B------:R-:W-:-:S05]  /*11c00*/  @!P3 LEA R5, P4, R9, R5, 0x1 ;  /* 0x000000050905b211 */ /* 0x000fca00078808ff */
[----:B------:R-:W-:-:S04]  /*11c10*/  @!P3 IMAD.X R6, RZ, RZ, R8, P4 ;  /* 0x000000ffff06b224 */ /* 0x000fc800020e0608 */
[----:B------:R-:W-:Y:S02]  /*11c20*/  @!P3 IMAD.MOV.U32 R7, RZ, RZ, R6 ;  /* 0x000000ffff07b224 */ /* 0x000fe400078e0006 */
[----:B------:R-:W-:Y:S02]  /*11c30*/  @!P3 IMAD.MOV.U32 R6, RZ, RZ, R5 ;  /* 0x000000ffff06b224 */ /* 0x000fe400078e0005 */
[----:B------:R-:W-:Y:S02]  /*11c40*/  IMAD.MOV.U32 R13, RZ, RZ, R4 ;  /* 0x000000ffff0d7224 */ /* 0x000fe400078e0004 */
[----:B------:R-:W-:Y:S01]  /*11c50*/  VIADD R5, R0, 0x30 ;  /* 0x0000003000057836 */ /* 0x000fe20000000000 */
[----:B------:R-:W-:Y:S01]  /*11c60*/  @!PT LDS RZ, [RZ] ;  /* 0x00000000fffff984 */ /* 0x000fe20000000800 */
[----:B------:R-:W-:Y:S01]  /*11c70*/  @!PT LDS RZ, [RZ] ;  /* 0x00000000fffff984 */ /* 0x000fe20000000800 */
[----:B------:R-:W-:Y:S01]  /*11c80*/  @!PT LDS RZ, [RZ] ;  /* 0x00000000fffff984 */ /* 0x000fe20000000800 */
[----:B------:R-:W-:Y:S04]  /*11c90*/  @!P3 LDGSTS.E.BYPASS.LTC128B.128 [R10+0x11400], desc[UR40][R6.64], !P2 ;  /* 0x11400000060abfae */ /* 0x000fe8000d101d68 */
[----:B------:R-:W-:Y:S04]  /*11ca0*/  @!P3 LDGSTS.E.BYPASS.LTC128B.128 [R10+0x15400], desc[UR40][R6.64+0x80], !P1 ;  /* 0x15400080060abfae */ /* 0x000fe8000c901d68 */
[----:B------:R0:W-:Y:S01]  /*11cb0*/  @!P3 LDGSTS.E.BYPASS.LTC128B.128 [R10+0x19400], desc[UR40][R6.64+0x100], !P0 ;  /* 0x19400100060abfae */ /* 0x0001e2000c101d68 */
[----:B------:R-:W-:Y:S01]  /*11cc0*/  ISETP.GE.AND P3, PT, R5, R2, PT ;  /* 0x000000020500720c */ /* 0x000fe20003f66270 */
[----:B0-----:R-:W-:-:S12]  /*11cd0*/  IMAD.MOV.U32 R6, RZ, RZ, R14 ;  /* 0x000000ffff067224 */ /* 0x001fd800078e000e */
[----:B------:R-:W-:Y:S05]  /*11ce0*/  WARPSYNC.COLLECTIVE R15, `(.L_x_357) ;  /* 0x000000000f087348 */ /* 0x000fea0003c00000 */
[----:B------:R0:W1:Y:S02]  /*11cf0*/  SHFL.IDX P6, R14, R13, R12, R11 ;  /* 0x0000000c0d0e7389 */ /* 0x00006400000c000b */
[----:B01----:R-:W-:Y:S01]  /*11d00*/  ENDCOLLECTIVE ;  /* 0x000000000000791b */ /* 0x003fe20003800000 */
.L_x_357:
[----:B------:R-:W-:Y:S02]  /*11d10*/  IMAD.MOV.U32 R13, RZ, RZ, R3 ;  /* 0x000000ffff0d7224 */ /* 0x000fe400078e0003 */
[----:B------:R-:W-:Y:S02]  /*11d20*/  IMAD.MOV.U32 R12, RZ, RZ, 0x4 ;  /* 0x00000004ff0c7424 */ /* 0x000fe400078e00ff */
[----:B------:R-:W-:-:S07]  /*11d30*/  IMAD.MOV.U32 R5, RZ, RZ, R14 ;  /* 0x000000ffff057224 */ /* 0x000fce00078e000e */
[----:B------:R-:W-:Y:S05]  /*11d40*/  WARPSYNC.COLLECTIVE R15, `(.L_x_358) ;  /* 0x000000000f087348 */ /* 0x000fea0003c00000 */
[----:B------:R0:W1:Y:S02]  /*11d50*/  SHFL.IDX P6, R14, R13, R12, R11 ;  /* 0x0000000c0d0e7389 */ /* 0x00006400000c000b */
[----:B01----:R-:W-:Y:S01]  /*11d60*/  ENDCOLLECTIVE ;  /* 0x000000000000791b */ /* 0x003fe20003800000 */
.L_x_358:
[----:B------:R-:W-:-:S05]  /*11d70*/  @!P3 LEA R5, P4, R9, R5, 0x1 ;  /* 0x000000050905b211 */ /* 0x000fca00078808ff */
[----:B------:R-:W-:-:S05]  /*11d80*/  @!P3 IMAD.X R6, RZ, RZ, R6, P4 ;  /* 0x000000ffff06b224 */ /* 0x000fca00020e0606 */
[----:B------:R-:W-:Y:S01]  /*11d90*/  @!P3 MOV R7, R6 ;  /* 0x000000060007b202 */ /* 0x000fe20000000f00 */
        /* <DEDUP_REMOVED lines=14> */
.L_x_359:
[----:B------:R-:W-:Y:S02]  /*11e80*/  IMAD.MOV.U32 R13, RZ, RZ, R3 ;  /* 0x000000ffff0d7224 */ /* 0x000fe400078e0003 */
[----:B------:R-:W-:Y:S02]  /*11e90*/  IMAD.MOV.U32 R12, RZ, RZ, 0x5 ;  /* 0x00000005ff0c7424 */ /* 0x000fe400078e00ff */
[----:B------:R-:W-:-:S07]  /*11ea0*/  IMAD.MOV.U32 R5, RZ, RZ, R14 ;  /* 0x000000ffff057224 */ /* 0x000fce00078e000e */
[----:B------:R-:W-:Y:S05]  /*11eb0*/  WARPSYNC.COLLECTIVE R15, `(.L_x_360) ;  /* 0x000000000f087348 */ /* 0x000fea0003c00000 */
[----:B------:R0:W1:Y:S02]  /*11ec0*/  SHFL.IDX P6, R14, R13, R12, R11 ;  /* 0x0000000c0d0e7389 */ /* 0x00006400000c000b */
[----:B01----:R-:W-:Y:S01]  /*11ed0*/  ENDCOLLECTIVE ;  /* 0x000000000000791b */ /* 0x003fe20003800000 */
.L_x_360:
        /* <DEDUP_REMOVED lines=17> */
.L_x_361:
[----:B------:R-:W-:Y:S02]  /*11ff0*/  IMAD.MOV.U32 R13, RZ, RZ, R3 ;  /* 0x000000ffff0d7224 */ /* 0x000fe400078e0003 */
[----:B------:R-:W-:Y:S01]  /*12000*/  IMAD.MOV.U32 R12, RZ, RZ, 0x6 ;  /* 0x00000006ff0c7424 */ /* 0x000fe200078e00ff */
[----:B------:R-:W-:-:S07]  /*12010*/  MOV R5, R14 ;  /* 0x0000000e00057202 */ /* 0x000fce0000000f00 */
[----:B------:R-:W-:Y:S05]  /*12020*/  WARPSYNC.COLLECTIVE R15, `(.L_x_362) ;  /* 0x000000000f087348 */ /* 0x000fea0003c00000 */
[----:B------:R0:W1:Y:S02]  /*12030*/  SHFL.IDX P6, R14, R13, R12, R11 ;  /* 0x0000000c0d0e7389 */ /* 0x00006400000c000b */
[----:B01----:R-:W-:Y:S01]  /*12040*/  ENDCOLLECTIVE ;  /* 0x000000000000791b */ /* 0x003fe20003800000 */
.L_x_362:
[----:B------:R-:W-:-:S05]  /*12050*/  @!P3 LEA R5, P4, R9, R5, 0x1 ;  /* 0x000000050905b211 */ /* 0x000fca00078808ff */
[----:B------:R-:W-:-:S04]  /*12060*/  @!P3 IMAD.X R6, RZ, RZ, R6, P4 ;  /* 0x000000ffff06b224 */ /* 0x000fc800020e0606 */
[----:B------:R-:W-:Y:S02]  /*12070*/  @!P3 IMAD.MOV.U32 R7, RZ, RZ, R6 ;  /* 0x000000ffff07b224 */ /* 0x000fe400078e0006 */
[----:B------:R-:W-:Y:S02]  /*12080*/  @!P3 IMAD.MOV.U32 R6, RZ, RZ, R5 ;  /* 0x000000ffff06b224 */ /* 0x000fe400078e0005 */
[----:B------:R-:W-:-:S03]  /*12090*/  IMAD.MOV.U32 R13, RZ, RZ, R4 ;  /* 0x000000ffff0d7224 */ /* 0x000fc600078e0004 */
[----:B------:R-:W-:Y:S01]  /*120a0*/  @!PT LDS RZ, [RZ] ;  /* 0x00000000fffff984 */ /* 0x000fe20000000800 */
[----:B------:R-:W-:Y:S01]  /*120b0*/  @!PT LDS RZ, [RZ] ;  /* 0x00000000fffff984 */ /* 0x000fe20000000800 */
[----:B------:R-:W-:Y:S01]  /*120c0*/  @!PT LDS RZ, [RZ] ;  /* 0x00000000fffff984 */ /* 0x000fe20000000800 */
[----:B------:R-:W-:Y:S04]  /*120d0*/  @!P3 LDGSTS.E.BYPASS.LTC128B.128 [R10+0x12c00], desc[UR40][R6.64], !P2 ;  /* 0x12c00000060abfae */ /* 0x000fe8000d101d68 */
[----:B------:R-:W-:Y:S04]  /*120e0*/  @!P3 LDGSTS.E.BYPASS.LTC128B.128 [R10+0x16c00], desc[UR40][R6.64+0x80], !P1 ;  /* 0x16c00080060abfae */ /* 0x000fe8000c901d68 */
[----:B------:R0:W-:Y:S02]  /*120f0*/  @!P3 LDGSTS.E.BYPASS.LTC128B.128 [R10+0x1ac00], desc[UR40][R6.64+0x100], !P0 ;  /* 0x1ac00100060abfae */ /* 0x0001e4000c101d68 */
[----:B0-----:R-:W-:-:S07]  /*12100*/  IMAD.MOV.U32 R6, RZ, RZ, R14 ;  /* 0x000000ffff067224 */ /* 0x001fce00078e000e */
[----:B------:R-:W-:Y:S05]  /*12110*/  WARPSYNC.COLLECTIVE R15, `(.L_x_363) ;  /* 0x000000000f087348 */ /* 0x000fea0003c00000 */
[----:B------:R0:W1:Y:S02]  /*12120*/  SHFL.IDX P6, R14, R13, R12, R11 ;  /* 0x0000000c0d0e7389 */ /* 0x00006400000c000b */
[----:B01----:R-:W-:Y:S01]  /*12130*/  ENDCOLLECTIVE ;  /* 0x000000000000791b */ /* 0x003fe20003800000 */
.L_x_363:
[----:B------:R-:W-:-:S05]  /*12140*/  VIADD R7, R0, 0x60 ;  /* 0x0000006000077836 */ /* 0x000fca0000000000 */
[----:B------:R-:W-:Y:S01]  /*12150*/  ISETP.GE.AND P4, PT, R7, R2, PT ;  /* 0x000000020700720c */ /* 0x000fe20003f86270 */
[----:B------:R-:W-:Y:S02]  /*12160*/  IMAD.MOV.U32 R13, RZ, RZ, R3 ;  /* 0x000000ffff0d7224 */ /* 0x000fe400078e0003 */
[----:B------:R-:W-:Y:S02]  /*12170*/  IMAD.MOV.U32 R12, RZ, RZ, 0x7 ;  /* 0x00000007ff0c7424 */ /* 0x000fe400078e00ff */
[----:B------:R-:W-:-:S08]  /*12180*/  IMAD.MOV.U32 R5, RZ, RZ, R14 ;  /* 0x000000ffff057224 */ /* 0x000fd000078e000e */
[----:B------:R-:W-:Y:S05]  /*12190*/  WARPSYNC.COLLECTIVE R15, `(.L_x_364) ;  /* 0x000000000f087348 */ /* 0x000fea0003c00000 */
[----:B------:R0:W1:Y:S02]  /*121a0*/  SHFL.IDX P6, R14, R13, R12, R11 ;  /* 0x0000000c0d0e7389 */ /* 0x00006400000c000b */
[----:B01----:R-:W-:Y:S01]  /*121b0*/  ENDCOLLECTIVE ;  /* 0x000000000000791b */ /* 0x003fe20003800000 */
.L_x_364:
[----:B------:R-:W-:-:S05]  /*121c0*/  @!P4 LEA R5, P3, R9, R5, 0x1 ;  /* 0x000000050905c211 */ /* 0x000fca00078608ff */
[----:B------:R-:W-:-:S04]  /*121d0*/  @!P4 IMAD.X R6, RZ, RZ, R6, P3 ;  /* 0x000000ffff06c224 */ /* 0x000fc800018e0606 */
[----:B------:R-:W-:Y:S02]  /*121e0*/  @!P4 IMAD.MOV.U32 R7, RZ, RZ, R6 ;  /* 0x000000ffff07c224 */ /* 0x000fe400078e0006 */
[----:B------:R-:W-:Y:S02]  /*121f0*/  IMAD.MOV.U32 R13, RZ, RZ, R4 ;  /* 0x000000ffff0d7224 */ /* 0x000fe400078e0004 */
[----:B------:R-:W-:-:S05]  /*12200*/  @!P4 IMAD.MOV.U32 R6, RZ, RZ, R5 ;  /* 0x000000ffff06c224 */ /* 0x000fca00078e0005 */
[----:B------:R-:W-:Y:S01]  /*12210*/  @!PT LDS RZ, [RZ] ;  /* 0x00000000fffff984 */ /* 0x000fe20000000800 */
[----:B------:R-:W-:Y:S01]  /*12220*/  @!PT LDS RZ, [RZ] ;  /* 0x00000000fffff984 */ /* 0x000fe20000000800 */
[----:B------:R-:W-:Y:S01]  /*12230*/  @!PT LDS RZ, [RZ] ;  /* 0x00000000fffff984 */ /* 0x000fe20000000800 */
[----:B------:R0:W-:Y:S01]  /*12240*/  @!P4 LDGSTS.E.BYPASS.LTC128B.128 [R10+0x13400], desc[UR40][R6.64], !P2 ;  /* 0x13400000060acfae */ /* 0x0001e2000d101d68 */
[----:B------:R-:W-:-:S03]  /*12250*/  MOV R5, R14 ;  /* 0x0000000e00057202 */ /* 0x000fc60000000f00 */
[----:B------:R0:W-:Y:S04]  /*12260*/  @!P4 LDGSTS.E.BYPASS.LTC128B.128 [R10+0x17400], desc[UR40][R6.64+0x80], !P1 ;  /* 0x17400080060acfae */ /* 0x0001e8000c901d68 */
[----:B0-----:R-:W-:Y:S05]  /*12270*/  WARPSYNC.COLLECTIVE R15, `(.L_x_365) ;  /* 0x000000000f087348 */ /* 0x001fea0003c00000 */
[----:B------:R1:W2:Y:S02]  /*12280*/  SHFL.IDX P6, R14, R13, R12, R11 ;  /* 0x0000000c0d0e7389 */ /* 0x0002a400000c000b */
[----:B012---:R-:W-:Y:S01]  /*12290*/  ENDCOLLECTIVE ;  /* 0x000000000000791b */ /* 0x007fe20003800000 */
.L_x_365:
[----:B------:R-:W-:Y:S01]  /*122a0*/  @!PT LDS RZ, [RZ] ;  /* 0x00000000fffff984 */ /* 0x000fe20000000800 */
[----:B------:R-:W-:Y:S01]  /*122b0*/  @!PT LDS RZ, [RZ] ;  /* 0x00000000fffff984 */ /* 0x000fe20000000800 */
[----:B------:R-:W-:Y:S01]  /*122c0*/  @!PT LDS RZ, [RZ] ;  /* 0x00000000fffff984 */ /* 0x000fe20000000800 */
[----:B------:R0:W-:Y:S01]  /*122d0*/  @!P4 LDGSTS.E.BYPASS.LTC128B.128 [R10+0x1b400], desc[UR40][R6.64+0x100], !P0 ;  /* 0x1b400100060acfae */ /* 0x0001e2000c101d68 */
[----:B------:R-:W-:Y:S01]  /*122e0*/  IMAD.MOV.U32 R3, RZ, RZ, R14 ;  /* 0x000000ffff037224 */ /* 0x000fe200078e000e */
[----:B------:R-:W-:Y:S06]  /*122f0*/  BRA `(.L_x_366) ;  /* 0xffffffb4008c7947 */ /* 0x000fec000383ffff */
.L_x_254:
[----:B0-----:R0:W1:Y:S02]  /*12300*/  SYNCS.PHASECHK.TRANS64.TRYWAIT P0, [R18+URZ+0x34820], R0 ;  /* 0x03482000120075a7 */ /* 0x001064000800017f */
[----:B-1----:R-:W-:Y:S05]  /*12310*/  @!P0 NANOSLEEP.SYNCS 0x989680 ;  /* 0x009896800000895d */ /* 0x002fea0003900000 */
[----:B------:R-:W1:Y:S02]  /*12320*/  @!P0 SYNCS.PHASECHK.TRANS64 P0, [R18+URZ+0x34820], R0 ;  /* 0x03482000120085a7 */ /* 0x000e64000800007f */
[----:B-1----:R-:W-:Y:S05]  /*12330*/  @!P0 BRA `(.L_x_254) ;  /* 0xfffffffc00f08947 */ /* 0x002fea000383ffff */
[----:B------:R-:W-:Y:S05]  /*12340*/  BRA `(.L_x_367) ;  /* 0xffffffb8000c7947 */ /* 0x000fea000383ffff */
.L_x_263:
[----:B-1----:R1:W2:Y:S02]  /*12350*/  SYNCS.PHASECHK.TRANS64.TRYWAIT P0, [R3+URZ+0x34840], R2 ;  /* 0x03484002030075a7 */ /* 0x0022a4000800017f */
[----:B--2---:R-:W-:Y:S05]  /*12360*/  @!P0 NANOSLEEP.SYNCS 0x989680 ;  /* 0x009896800000895d */ /* 0x004fea0003900000 */
[----:B------:R-:W2:Y:S02]  /*12370*/  @!P0 SYNCS.PHASECHK.TRANS64 P0, [R3+URZ+0x34840], R2 ;  /* 0x03484002030085a7 */ /* 0x000ea4000800007f */
[----:B--2---:R-:W-:Y:S05]  /*12380*/  @!P0 BRA `(.L_x_263) ;  /* 0xfffffffc00f08947 */ /* 0x004fea000383ffff */
[----:B------:R-:W-:Y:S05]  /*12390*/  BRA `(.L_x_368) ;  /* 0xffffffb800e87947 */ /* 0x000fea000383ffff */
.L_x_270:
[----:B-1----:R1:W2:Y:S02]  /*123a0*/  SYNCS.PHASECHK.TRANS64.TRYWAIT P0, [R3+URZ+0x60], R2 ;  /* 0x00006002030075a7 */ /* 0x0022a4000800017f */
[----:B--2---:R-:W-:Y:S05]  /*123b0*/  @!P0 NANOSLEEP.SYNCS 0x989680 ;  /* 0x009896800000895d */ /* 0x004fea0003900000 */
[----:B------:R-:W2:Y:S02]  /*123c0*/  @!P0 SYNCS.PHASECHK.TRANS64 P0, [R3+URZ+0x60], R2 ;  /* 0x00006002030085a7 */ /* 0x000ea4000800007f */
[----:B--2---:R-:W-:Y:S05]  /*123d0*/  @!P0 BRA `(.L_x_270) ;  /* 0xfffffffc00f08947 */ /* 0x004fea000383ffff */
[----:B------:R-:W-:Y:S05]  /*123e0*/  BRA `(.L_x_369) ;  /* 0xffffffbc00f87947 */ /* 0x000fea000383ffff */
.L_x_279:
[----:B-1----:R1:W2:Y:S02]  /*123f0*/  SYNCS.PHASECHK.TRANS64.TRYWAIT P0, [R3+URZ+0x34840], R2 ;  /* 0x03484002030075a7 */ /* 0x0022a4000800017f */
[----:B--2---:R-:W-:Y:S05]  /*12400*/  @!P0 NANOSLEEP.SYNCS 0x989680 ;  /* 0x009896800000895d */ /* 0x004fea0003900000 */
[----:B------:R-:W2:Y:S02]  /*12410*/  @!P0 SYNCS.PHASECHK.TRANS64 P0, [R3+URZ+0x34840], R2 ;  /* 0x03484002030085a7 */ /* 0x000ea4000800007f */
[----:B--2---:R-:W-:Y:S05]  /*12420*/  @!P0 BRA `(.L_x_279) ;  /* 0xfffffffc00f08947 */ /* 0x004fea000383ffff */
[----:B------:R-:W-:Y:S05]  /*12430*/  BRA `(.L_x_370) ;  /* 0xffffffc400887947 */ /* 0x000fea000383ffff */
.L_x_286:
[----:B0-----:R0:W1:Y:S02]  /*12440*/  SYNCS.PHASECHK.TRANS64.TRYWAIT P0, [R2+URZ+0x60], R3 ;  /* 0x00006003020075a7 */ /* 0x001064000800017f */
[----:B-1----:R-:W-:Y:S05]  /*12450*/  @!P0 NANOSLEEP.SYNCS 0x989680 ;  /* 0x009896800000895d */ /* 0x002fea0003900000 */
[----:B------:R-:W1:Y:S02]  /*12460*/  @!P0 SYNCS.PHASECHK.TRANS64 P0, [R2+URZ+0x60], R3 ;  /* 0x00006003020085a7 */ /* 0x000e64000800007f */
[----:B-1----:R-:W-:Y:S05]  /*12470*/  @!P0 BRA `(.L_x_286) ;  /* 0xfffffffc00f08947 */ /* 0x002fea000383ffff */
[----:B------:R-:W-:Y:S05]  /*12480*/  BRA `(.L_x_371) ;  /* 0xffffffc800987947 */ /* 0x000fea000383ffff */
.L_x_295:
[----:B--2---:R2:W3:Y:S02]  /*12490*/  SYNCS.PHASECHK.TRANS64.TRYWAIT P0, [R2+URZ+0x34840], R3 ;  /* 0x03484003020075a7 */ /* 0x0044e4000800017f */
[----:B---3--:R-:W-:Y:S05]  /*124a0*/  @!P0 NANOSLEEP.SYNCS 0x989680 ;  /* 0x009896800000895d */ /* 0x008fea0003900000 */
[----:B------:R-:W3:Y:S02]  /*124b0*/  @!P0 SYNCS.PHASECHK.TRANS64 P0, [R2+URZ+0x34840], R3 ;  /* 0x03484003020085a7 */ /* 0x000ee4000800007f */
[----:B---3--:R-:W-:Y:S05]  /*124c0*/  @!P0 BRA `(.L_x_295) ;  /* 0xfffffffc00f08947 */ /* 0x008fea000383ffff */
[----:B------:R-:W-:Y:S05]  /*124d0*/  BRA `(.L_x_372) ;  /* 0xffffffcc00f87947 */ /* 0x000fea000383ffff */
.L_x_302:
[----:B0-----:R0:W1:Y:S02]  /*124e0*/  SYNCS.PHASECHK.TRANS64.TRYWAIT P0, [R2+URZ+0x60], R5 ;  /* 0x00006005020075a7 */ /* 0x001064000800017f */
[----:B-1----:R-:W-:Y:S05]  /*124f0*/  @!P0 NANOSLEEP.SYNCS 0x989680 ;  /* 0x009896800000895d */ /* 0x002fea0003900000 */
[----:B------:R-:W1:Y:S02]  /*12500*/  @!P0 SYNCS.PHASECHK.TRANS64 P0, [R2+URZ+0x60], R5 ;  /* 0x00006005020085a7 */ /* 0x000e64000800007f */
[----:B-1----:R-:W-:Y:S05]  /*12510*/  @!P0 BRA `(.L_x_302) ;  /* 0xfffffffc00f08947 */ /* 0x002fea000383ffff */
[----:B------:R-:W-:Y:S05]  /*12520*/  BRA `(.L_x_373) ;  /* 0xffffffd400087947 */ /* 0x000fea000383ffff */
.L_x_313:
[----:B---3--:R3:W4:Y:S02]  /*12530*/  SYNCS.PHASECHK.TRANS64.TRYWAIT P0, [R0+URZ+0x34860], R2 ;  /* 0x03486002000075a7 */ /* 0x008724000800017f */
[----:B----4-:R-:W-:Y:S05]  /*12540*/  @!P0 NANOSLEEP.SYNCS 0x989680 ;  /* 0x009896800000895d */ /* 0x010fea0003900000 */
[----:B------:R-:W4:Y:S02]  /*12550*/  @!P0 SYNCS.PHASECHK.TRANS64 P0, [R0+URZ+0x34860], R2 ;  /* 0x03486002000085a7 */ /* 0x000f24000800007f */
[----:B----4-:R-:W-:Y:S05]  /*12560*/  @!P0 BRA `(.L_x_313) ;  /* 0xfffffffc00f08947 */ /* 0x010fea000383ffff */
[----:B------:R-:W-:Y:S05]  /*12570*/  BRA `(.L_x_374) ;  /* 0xffffffd800547947 */ /* 0x000fea000383ffff */
.L_x_320:
[----:B------:R-:W4:Y:S01]  /*12580*/  LDL R3, [R1] ;  /* 0x0000000001037983 */ /* 0x000f220000100800 */
[----:B------:R-:W-:Y:S01]  /*12590*/  BSSY B0, `(.L_x_375) ;  /* 0x0000008000007945 */ /* 0x000fe20003800000 */
[----:B0-----:R-:W-:Y:S02]  /*125a0*/  IMAD.MOV.U32 R12, RZ, RZ, RZ ;  /* 0x000000ffff0c7224 */ /* 0x001fe400078e00ff */
[----:B------:R-:W-:Y:S02]  /*125b0*/  IMAD.MOV.U32 R11, RZ, RZ, 0x1f ;  /* 0x0000001fff0b7424 */ /* 0x000fe400078e00ff */
[----:B------:R-:W-:Y:S02]  /*125c0*/  IMAD.MOV.U32 R15, RZ, RZ, -0x1 ;  /* 0xffffffffff0f7424 */ /* 0x000fe400078e00ff */
[----:B----4-:R-:W-:-:S07]  /*125d0*/  IMAD.MOV.U32 R13, RZ, RZ, R3 ;  /* 0x000000ffff0d7224 */ /* 0x010fce00078e0003 */
[----:B-123--:R-:W-:Y:S05]  /*125e0*/  WARPSYNC.COLLECTIVE R15, `(.L_x_376) ;  /* 0x000000000f087348 */ /* 0x00efea0003c00000 */
[----:B------:R0:W4:Y:S02]  /*125f0*/  SHFL.IDX P6, R14, R13, R12, R11 ;  /* 0x0000000c0d0e7389 */ /* 0x00012400000c000b */
[----:B01234-:R-:W-:Y:S01]  /*12600*/  ENDCOLLECTIVE ;  /* 0x000000000000791b */ /* 0x01ffe20003800000 */
.L_x_376:
[----:B------:R-:W-:Y:S05]  /*12610*/  BSYNC B0 ;  /* 0x0000000000007941 */ /* 0x000fea0003800000 */
.L_x_375:
[----:B------:R0:W5:Y:S01]  /*12620*/  LDL R2, [R1+0xc] ;  /* 0x00000c0001027983 */ /* 0x0001620000100800 */
[----:B------:R-:W-:Y:S02]  /*12630*/  IMAD.MOV.U32 R13, RZ, RZ, R3 ;  /* 0x000000ffff0d7224 */ /* 0x000fe400078e0003 */
[----:B------:R-:W-:Y:S02]  /*12640*/  IMAD.MOV.U32 R12, RZ, RZ, 0x1 ;  /* 0x00000001ff0c7424 */ /* 0x000fe400078e00ff */
[----:B------:R-:W-:Y:S02]  /*12650*/  IMAD.MOV.U32 R11, RZ, RZ, 0x1f ;  /* 0x0000001fff0b7424 */ /* 0x000fe400078e00ff */
[----:B------:R-:W-:Y:S02]  /*12660*/  IMAD.MOV.U32 R15, RZ, RZ, -0x1 ;  /* 0xffffffffff0f7424 */ /* 0x000fe400078e00ff */
[----:B0-----:R-:W-:-:S07]  /*12670*/  IMAD.MOV.U32 R0, RZ, RZ, R14 ;  /* 0x000000ffff007224 */ /* 0x001fce00078e000e */
[----:B-----5:R-:W-:Y:S05]  /*12680*/  WARPSYNC.COLLECTIVE R15, `(.L_x_377) ;  /* 0x000000000f087348 */ /* 0x020fea0003c00000 */
[----:B------:R0:W1:Y:S02]  /*12690*/  SHFL.IDX P6, R14, R13, R12, R11 ;  /* 0x0000000c0d0e7389 */ /* 0x00006400000c000b */
[----:B01---5:R-:W-:Y:S01]  /*126a0*/  ENDCOLLECTIVE ;  /* 0x000000000000791b */ /* 0x023fe20003800000 */
.L_x_377:
[----:B------:R-:W-:Y:S01]  /*126b0*/  ULDC UR4, c[0x0][0xc3c] ;  /* 0x00030f0000047ab9 */ /* 0x000fe20000000800 */
[----:B------:R-:W-:Y:S02]  /*126c0*/  IMAD.IADD R6, R2, 0x1, R16 ;  /* 0x0000000102067824 */ /* 0x000fe400078e0210 */
[----:B------:R-:W-:Y:S02]  /*126d0*/  IMAD.MOV.U32 R11, RZ, RZ, RZ ;  /* 0x000000ffff0b7224 */ /* 0x000fe400078e00ff */
[----:B------:R-:W-:Y:S01]  /*126e0*/  IMAD.MOV.U32 R8, RZ, RZ, R14 ;  /* 0x000000ffff087224 */ /* 0x000fe200078e000e */
[----:B------:R-:W-:-:S13]  /*126f0*/  ISETP.GE.OR P1, PT, R6, UR4, !P0 ;  /* 0x0000000406007c0c */ /* 0x000fda000c726670 */
[----:B------:R-:W0:Y:S08]  /*12700*/  @!P1 LDC.64 R2, c[0x0][0xc80] ;  /* 0x00032000ff029b82 */ /* 0x000e300000000a00 */
[----:B------:R-:W1:Y:S01]  /*12710*/  @!P1 LDC.64 R4, c[0x0][0xc78] ;  /* 0x00031e00ff049b82 */ /* 0x000e620000000a00 */
[----:B0-----:R-:W-:-:S05]  /*12720*/  @!P1 IMAD.WIDE R2, R6, 0x4, R2 ;  /* 0x0000000406029825 */ /* 0x001fca00078e0202 */
[----:B------:R1:W2:Y:S02]  /*12730*/  @!P1 LDG.E R7, desc[UR40][R2.64] ;  /* 0x0000002802079981 */ /* 0x0002a4000c1e1900 */
[----:B-1----:R-:W-:-:S06]  /*12740*/  @!P1 IMAD.WIDE R2, R6, 0x4, R4 ;  /* 0x0000000406029825 */ /* 0x002fcc00078e0204 */
[----:B------:R-:W3:Y:S01]  /*12750*/  @!P1 LDG.E R2, desc[UR40][R2.64] ;  /* 0x0000002802029981 */ /* 0x000ee2000c1e1900 */
[----:B------:R-:W-:Y:S01]  /*12760*/  IMAD.MOV.U32 R6, RZ, RZ, RZ ;  /* 0x000000ffff067224 */ /* 0x000fe200078e00ff */
[C---:B------:R-:W-:Y:S01]  /*12770*/  ISETP.GE.U32.AND P2, PT, R16.reuse, 0x2, PT ;  /* 0x000000021000780c */ /* 0x040fe20003f46070 */
[----:B------:R-:W-:Y:S01]  /*12780*/  IMAD.MOV.U32 R4, RZ, RZ, RZ ;  /* 0x000000ffff047224 */ /* 0x000fe200078e00ff */
[C---:B------:R-:W-:Y:S02]  /*12790*/  ISETP.GE.U32.AND P3, PT, R16.reuse, 0x4, PT ;  /* 0x000000041000780c */ /* 0x040fe40003f66070 */
[C---:B------:R-:W-:Y:S02]  /*127a0*/  ISETP.GE.U32.AND P4, PT, R16.reuse, 0x8, PT ;  /* 0x000000081000780c */ /* 0x040fe40003f86070 */
[----:B------:R-:W-:Y:S02]  /*127b0*/  ISETP.GE.U32.AND P5, PT, R16, 0x10, PT ;  /* 0x000000101000780c */ /* 0x000fe40003fa6070 */
[----:B--2---:R-:W-:Y:S01]  /*127c0*/  @!P1 MOV R6, R7 ;  /* 0x0000000700069202 */ /* 0x004fe20000000f00 */
[----:B------:R-:W-:-:S02]  /*127d0*/  IMAD.MOV.U32 R7, RZ, RZ, RZ ;  /* 0x000000ffff077224 */ /* 0x000fc400078e00ff */
[----:B---3--:R-:W-:Y:S01]  /*127e0*/  @!P1 IMAD.MOV.U32 R7, RZ, RZ, R2 ;  /* 0x000000ffff079224 */ /* 0x008fe200078e0002 */
[----:B------:R-:W-:-:S03]  /*127f0*/  ISETP.NE.AND P1, PT, R16, RZ, PT ;  /* 0x000000ff1000720c */ /* 0x000fc60003f25270 */
[----:B------:R-:W-:-:S04]  /*12800*/  IMAD R2, R7, R6, RZ ;  /* 0x0000000607027224 */ /* 0x000fc800078e02ff */
[----:B------:R-:W-:-:S07]  /*12810*/  IMAD.MOV.U32 R13, RZ, RZ, R2 ;  /* 0x000000ffff0d7224 */ /* 0x000fce00078e0002 */
[----:B------:R-:W-:Y:S05]  /*12820*/  WARPSYNC.COLLECTIVE R15, `(.L_x_378) ;  /* 0x000000000f087348 */ /* 0x000fea0003c00000 */
[----:B------:R0:W1:Y:S02]  /*12830*/  SHFL.UP P6, R14, R13, R12, R11 ;  /* 0x0400000c0d0e7389 */ /* 0x00006400000c000b */
[----:B01----:R-:W-:Y:S01]  /*12840*/  ENDCOLLECTIVE ;  /* 0x000000000000791b */ /* 0x003fe20003800000 */
.L_x_378:
[----:B------:R-:W-:Y:S02]  /*12850*/  IMAD.MOV.U32 R12, RZ, RZ, 0x2 ;  /* 0x00000002ff0c7424 */ /* 0x000fe400078e00ff */
[----:B------:R-:W-:-:S05]  /*12860*/  IMAD.MOV.U32 R3, RZ, RZ, R14 ;  /* 0x000000ffff037224 */ /* 0x000fca00078e000e */
[----:B------:R-:W-:-:S05]  /*12870*/  SEL R3, R3, RZ, P1 ;  /* 0x000000ff03037207 */ /* 0x000fca0000800000 */
[----:B------:R-:W-:-:S04]  /*12880*/  IMAD.IADD R2, R2, 0x1, R3 ;  /* 0x0000000102027824 */ /* 0x000fc800078e0203 */
[----:B------:R-:W-:-:S07]  /*12890*/  IMAD.MOV.U32 R13, RZ, RZ, R2 ;  /* 0x000000ffff0d7224 */ /* 0x000fce00078e0002 */
[----:B------:R-:W-:Y:S05]  /*128a0*/  WARPSYNC.COLLECTIVE R15, `(.L_x_379) ;  /* 0x000000000f087348 */ /* 0x000fea0003c00000 */
[----:B------:R0:W1:Y:S02]  /*128b0*/  SHFL.UP P6, R14, R13, R12, R11 ;  /* 0x0400000c0d0e7389 */ /* 0x00006400000c000b */
[----:B01----:R-:W-:Y:S01]  /*128c0*/  ENDCOLLECTIVE ;  /* 0x000000000000791b */ /* 0x003fe20003800000 */
.L_x_379:
        /* <DEDUP_REMOVED lines=8> */
.L_x_380:
[----:B------:R-:W-:Y:S02]  /*12950*/  IMAD.MOV.U32 R12, RZ, RZ, 0x8 ;  /* 0x00000008ff0c7424 */ /* 0x000fe400078e00ff */
[----:B------:R-:W-:-:S05]  /*12960*/  IMAD.MOV.U32 R3, RZ, RZ, R14 ;  /* 0x000000ffff037224 */ /* 0x000fca00078e000e */
[----:B------:R-:W-:-:S05]  /*12970*/  SEL R3, R3, RZ, P3 ;  /* 0x000000ff03037207 */ /* 0x000fca0001800000 */
[----:B------:R-:W-:-:S05]  /*12980*/  IMAD.IADD R2, R2, 0x1, R3 ;  /* 0x0000000102027824 */ /* 0x000fca00078e0203 */
[----:B------:R-:W-:-:S07]  /*12990*/  MOV R13, R2 ;  /* 0x00000002000d7202 */ /* 0x000fce0000000f00 */
[----:B------:R-:W-:Y:S05]  /*129a0*/  WARPSYNC.COLLECTIVE R15, `(.L_x_381) ;  /* 0x000000000f087348 */ /* 0x000fea0003c00000 */
[----:B------:R0:W1:Y:S02]  /*129b0*/  SHFL.UP P6, R14, R13, R12, R11 ;  /* 0x0400000c0d0e7389 */ /* 0x00006400000c000b */
[----:B01----:R-:W-:Y:S01]  /*129c0*/  ENDCOLLECTIVE ;  /* 0x000000000000791b */ /* 0x003fe20003800000 */
.L_x_381:
        /* <DEDUP_REMOVED lines=8> */
.L_x_382:
[----:B------:R-:W-:Y:S02]  /*12a50*/  IMAD.MOV.U32 R12, RZ, RZ, 0x1f ;  /* 0x0000001fff0c7424 */ /* 0x000fe400078e00ff */
[----:B------:R-:W-:Y:S02]  /*12a60*/  IMAD.MOV.U32 R11, RZ, RZ, 0x1f ;  /* 0x0000001fff0b7424 */ /* 0x000fe400078e00ff */
[----:B------:R-:W-:-:S05]  /*12a70*/  IMAD.MOV.U32 R3, RZ, RZ, R14 ;  /* 0x000000ffff037224 */ /* 0x000fca00078e000e */
[----:B------:R-:W-:-:S05]  /*12a80*/  SEL R3, R3, RZ, P5 ;  /* 0x000000ff03037207 */ /* 0x000fca0002800000 */
[----:B------:R-:W-:-:S04]  /*12a90*/  IMAD.IADD R2, R2, 0x1, R3 ;  /* 0x0000000102027824 */ /* 0x000fc800078e0203 */
[----:B------:R-:W-:-:S07]  /*12aa0*/  IMAD.MOV.U32 R13, RZ, RZ, R2 ;  /* 0x000000ffff0d7224 */ /* 0x000fce00078e0002 */
[----:B------:R-:W-:Y:S05]  /*12ab0*/  WARPSYNC.COLLECTIVE R15, `(.L_x_383) ;  /* 0x000000000f087348 */ /* 0x000fea0003c00000 */
[----:B------:R0:W1:Y:S02]  /*12ac0*/  SHFL.IDX P6, R14, R13, R12, R11 ;  /* 0x0000000c0d0e7389 */ /* 0x00006400000c000b */
[----:B01----:R-:W-:Y:S01]  /*12ad0*/  ENDCOLLECTIVE ;  /* 0x000000000000791b */ /* 0x003fe20003800000 */
.L_x_383:
[----:B------:R-:W-:Y:S01]  /*12ae0*/  IMAD.MOV.U32 R9, RZ, RZ, R14 ;  /* 0x000000ffff097224 */ /* 0x000fe200078e000e */
[----:B------:R-:W-:Y:S06]  /*12af0*/  BRA `(.L_x_384) ;  /* 0xffffffd800c87947 */ /* 0x000fec000383ffff */
.L_x_323:
[----:B------:R-:W-:Y:S01]  /*12b00*/  BSSY B0, `(.L_x_385) ;  /* 0x0000008000007945 */ /* 0x000fe20003800000 */
[----:B------:R-:W-:Y:S01]  /*12b10*/  IMAD.MOV.U32 R13, RZ, RZ, R2 ;  /* 0x000000ffff0d7224 */ /* 0x000fe200078e0002 */
[----:B0-----:R-:W-:Y:S01]  /*12b20*/  MOV R11, RZ ;  /* 0x000000ff000b7202 */ /* 0x001fe20000000f00 */
[----:B------:R-:W-:Y:S02]  /*12b30*/  IMAD.MOV.U32 R12, RZ, RZ, 0x1 ;  /* 0x00000001ff0c7424 */ /* 0x000fe400078e00ff */
[----:B------:R-:W-:-:S07]  /*12b40*/  IMAD.MOV.U32 R15, RZ, RZ, -0x1 ;  /* 0xffffffffff0f7424 */ /* 0x000fce00078e00ff */
[----:B------:R-:W-:Y:S05]  /*12b50*/  WARPSYNC.COLLECTIVE R15, `(.L_x_386) ;  /* 0x000000000f087348 */ /* 0x000fea0003c00000 */
[----:B------:R0:W1:Y:S02]  /*12b60*/  SHFL.UP P6, R14, R13, R12, R11 ;  /* 0x0400000c0d0e7389 */ /* 0x00006400000c000b */
[----:B01----:R-:W-:Y:S01]  /*12b70*/  ENDCOLLECTIVE ;  /* 0x000000000000791b */ /* 0x003fe20003800000 */
.L_x_386:
[----:B------:R-:W-:Y:S05]  /*12b80*/  BSYNC B0 ;  /* 0x0000000000007941 */ /* 0x000fea0003800000 */
.L_x_385:
[----:B------:R-:W-:Y:S02]  /*12b90*/  IMAD.MOV.U32 R3, RZ, RZ, R14 ;  /* 0x000000ffff037224 */ /* 0x000fe400078e000e */
[----:B------:R-:W-:Y:S02]  /*12ba0*/  IMAD.MOV.U32 R12, RZ, RZ, 0x2 ;  /* 0x00000002ff0c7424 */ /* 0x000fe400078e00ff */
[----:B------:R-:W-:Y:S01]  /*12bb0*/  IMAD.MOV.U32 R11, RZ, RZ, RZ ;  /* 0x000000ffff0b7224 */ /* 0x000fe200078e00ff */
[----:B------:R-:W-:Y:S01]  /*12bc0*/  SEL R3, R3, RZ, P1 ;  /* 0x000000ff03037207 */ /* 0x000fe20000800000 */
[----:B------:R-:W-:-:S04]  /*12bd0*/  IMAD.MOV.U32 R15, RZ, RZ, -0x1 ;  /* 0xffffffffff0f7424 */ /* 0x000fc800078e00ff */
[----:B------:R-:W-:-:S04]  /*12be0*/  IMAD.IADD R2, R2, 0x1, R3 ;  /* 0x0000000102027824 */ /* 0x000fc800078e0203 */
[----:B------:R-:W-:-:S07]  /*12bf0*/  IMAD.MOV.U32 R13, RZ, RZ, R2 ;  /* 0x000000ffff0d7224 */ /* 0x000fce00078e0002 */
[----:B------:R-:W-:Y:S05]  /*12c00*/  WARPSYNC.COLLECTIVE R15, `(.L_x_387) ;  /* 0x000000000f087348 */ /* 0x000fea0003c00000 */
[----:B------:R0:W1:Y:S02]  /*12c10*/  SHFL.UP P6, R14, R13, R12, R11 ;  /* 0x0400000c0d0e7389 */ /* 0x00006400000c000b */
[----:B01----:R-:W-:Y:S01]  /*12c20*/  ENDCOLLECTIVE ;  /* 0x000000000000791b */ /* 0x003fe20003800000 */
.L_x_387:
        /* <DEDUP_REMOVED lines=8> */
.L_x_388:
[----:B------:R-:W-:Y:S01]  /*12cb0*/  MOV R12, 0x8 ;  /* 0x00000008000c7802 */ /* 0x000fe20000000f00 */
[----:B------:R-:W-:-:S05]  /*12cc0*/  IMAD.MOV.U32 R3, RZ, RZ, R14 ;  /* 0x000000ffff037224 */ /* 0x000fca00078e000e */
[----:B------:R-:W-:-:S05]  /*12cd0*/  SEL R3, R3, RZ, P3 ;  /* 0x000000ff03037207 */ /* 0x000fca0001800000 */
[----:B------:R-:W-:-:S04]  /*12ce0*/  IMAD.IADD R2, R2, 0x1, R3 ;  /* 0x0000000102027824 */ /* 0x000fc800078e0203 */
[----:B------:R-:W-:-:S07]  /*12cf0*/  IMAD.MOV.U32 R13, RZ, RZ, R2 ;  /* 0x000000ffff0d7224 */ /* 0x000fce00078e0002 */
[----:B------:R-:W-:Y:S05]  /*12d00*/  WARPSYNC.COLLECTIVE R15, `(.L_x_389) ;  /* 0x000000000f087348 */ /* 0x000fea0003c00000 */
[----:B------:R0:W1:Y:S02]  /*12d10*/  SHFL.UP P6, R14, R13, R12, R11 ;  /* 0x0400000c0d0e7389 */ /* 0x00006400000c000b */
[----:B01----:R-:W-:Y:S01]  /*12d20*/  ENDCOLLECTIVE ;  /* 0x000000000000791b */ /* 0x003fe20003800000 */
.L_x_389:
        /* <DEDUP_REMOVED lines=8> */
.L_x_390:
        /* <DEDUP_REMOVED lines=9> */
.L_x_391:
[----:B------:R-:W-:Y:S01]  /*12e40*/  IMAD.MOV.U32 R9, RZ, RZ, R14 ;  /* 0x000000ffff097224 */ /* 0x000fe200078e000e */
[----:B------:R-:W-:Y:S06]  /*12e50*/  BRA `(.L_x_392) ;  /* 0xffffffd8009c7947 */ /* 0x000fec000383ffff */
.L_x_325:
[----:B------:R-:W-:Y:S01]  /*12e60*/  BSSY B0, `(.L_x_393) ;  /* 0x0000006000007945 */ /* 0x000fe20003800000 */
[----:B------:R-:W-:Y:S01]  /*12e70*/  PLOP3.LUT P6, PT, P6, PT, PT, 0x8, 0x0 ;  /* 0x000000000000781c */ /* 0x000fe200037ce170 */
[----:B------:R-:W-:-:S12]  /*12e80*/  IMAD.MOV.U32 R15, RZ, RZ, -0x1 ;  /* 0xffffffffff0f7424 */ /* 0x000fd800078e00ff */
[----:B01----:R-:W-:Y:S05]  /*12e90*/  WARPSYNC.COLLECTIVE R15, `(.L_x_394) ;  /* 0x000000000f087348 */ /* 0x003fea0003c00000 */
[----:B------:R-:W-:Y:S01]  /*12ea0*/  VOTE.ANY R14, PT, P6 ;  /* 0x00000000000e7806 */ /* 0x000fe200030e0100 */
[----:B01----:R-:W-:Y:S06]  /*12eb0*/  ENDCOLLECTIVE ;  /* 0x000000000000791b */ /* 0x003fec0003800000 */
.L_x_394:
[----:B------:R-:W-:Y:S05]  /*12ec0*/  BSYNC B0 ;  /* 0x0000000000007941 */ /* 0x000fea0003800000 */
.L_x_393:
[----:B------:R-:W-:Y:S01]  /*12ed0*/  IMAD.MOV.U32 R8, RZ, RZ, R14 ;  /* 0x000000ffff087224 */ /* 0x000fe200078e000e */
[----:B------:R-:W-:Y:S01]  /*12ee0*/  MOV R11, 0x1f ;  /* 0x0000001f000b7802 */ /* 0x000fe20000000f00 */
[----:B------:R-:W-:Y:S02]  /*12ef0*/  IMAD.MOV.U32 R13, RZ, RZ, R6 ;  /* 0x000000ffff0d7224 */ /* 0x000fe400078e0006 */
[----:B------:R-:W0:Y:S01]  /*12f00*/  POPC R5, R8 ;  /* 0x0000000800057309 */ /* 0x000e220000000000 */
[----:B------:R-:W-:Y:S02]  /*12f10*/  IMAD.MOV.U32 R15, RZ, RZ, -0x1 ;  /* 0xffffffffff0f7424 */ /* 0x000fe400078e00ff */
[----:B0-----:R-:W-:-:S07]  /*12f20*/  IMAD.MOV.U32 R12, RZ, RZ, R5 ;  /* 0x000000ffff0c7224 */ /* 0x001fce00078e0005 */
[----:B------:R-:W-:Y:S05]  /*12f30*/  WARPSYNC.COLLECTIVE R15, `(.L_x_395) ;  /* 0x000000000f087348 */ /* 0x000fea0003c00000 */
[----:B------:R0:W1:Y:S02]  /*12f40*/  SHFL.IDX P6, R14, R13, R12, R11 ;  /* 0x0000000c0d0e7389 */ /* 0x00006400000c000b */
[----:B01----:R-:W-:Y:S01]  /*12f50*/  ENDCOLLECTIVE ;  /* 0x000000000000791b */ /* 0x003fe20003800000 */
.L_x_395:
[----:B------:R-:W-:Y:S02]  /*12f60*/  IMAD.MOV.U32 R13, RZ, RZ, R7 ;  /* 0x000000ffff0d7224 */ /* 0x000fe400078e0007 */
[----:B------:R-:W-:-:S07]  /*12f70*/  IMAD.MOV.U32 R6, RZ, RZ, R14 ;  /* 0x000000ffff067224 */ /* 0x000fce00078e000e */
[----:B------:R-:W-:Y:S05]  /*12f80*/  WARPSYNC.COLLECTIVE R15, `(.L_x_396) ;  /* 0x000000000f087348 */ /* 0x000fea0003c00000 */
[----:B------:R0:W1:Y:S02]  /*12f90*/  SHFL.IDX P6, R14, R13, R12, R11 ;  /* 0x0000000c0d0e7389 */ /* 0x00006400000c000b */
[----:B01----:R-:W-:Y:S01]  /*12fa0*/  ENDCOLLECTIVE ;  /* 0x000000000000791b */ /* 0x003fe20003800000 */
.L_x_396:
[----:B------:R-:W-:Y:S01]  /*12fb0*/  IMAD.MOV.U32 R7, RZ, RZ, R14 ;  /* 0x000000ffff077224 */ /* 0x000fe200078e000e */
[----:B------:R-:W-:Y:S06]  /*12fc0*/  BRA `(.L_x_397) ;  /* 0xffffffd8007c7947 */ /* 0x000fec000383ffff */
.L_x_327:
[----:B------:R-:W-:Y:S01]  /*12fd0*/  BSSY B0, `(.L_x_398) ;  /* 0x0000007000007945 */ /* 0x000fe20003800000 */
[----:B------:R-:W-:Y:S02]  /*12fe0*/  IMAD.MOV.U32 R13, RZ, RZ, R2 ;  /* 0x000000ffff0d7224 */ /* 0x000fe400078e0002 */
[----:B------:R-:W-:Y:S02]  /*12ff0*/  IMAD.MOV.U32 R11, RZ, RZ, 0x1f ;  /* 0x0000001fff0b7424 */ /* 0x000fe400078e00ff */
[----:B------:R-:W-:-:S07]  /*13000*/  IMAD.MOV.U32 R15, RZ, RZ, -0x1 ;  /* 0xffffffffff0f7424 */ /* 0x000fce00078e00ff */
[----:B-1234-:R-:W-:Y:S05]  /*13010*/  WARPSYNC.COLLECTIVE R15, `(.L_x_399) ;  /* 0x000000000f087348 */ /* 0x01efea0003c00000 */
[----:B------:R0:W0:Y:S02]  /*13020*/  SHFL.IDX P6, R14, R13, R12, R11 ;  /* 0x0000000c0d0e7389 */ /* 0x00002400000c000b */
[----:B01234-:R-:W-:Y:S01]  /*13030*/  ENDCOLLECTIVE ;  /* 0x000000000000791b */ /* 0x01ffe20003800000 */
.L_x_399:
[----:B------:R-:W-:Y:S05]  /*13040*/  BSYNC B0 ;  /* 0x0000000000007941 */ /* 0x000fea0003800000 */
.L_x_398:
[----:B------:R-:W-:Y:S01]  /*13050*/  IMAD.MOV.U32 R2, RZ, RZ, R14 ;  /* 0x000000ffff027224 */ /* 0x000fe200078e000e */
[----:B------:R-:W-:Y:S06]  /*13060*/  BRA `(.L_x_400) ;  /* 0xffffffd8006c7947 */ /* 0x000fec000383ffff */
.L_x_331:
[----:B0-----:R0:W1:Y:S02]  /*13070*/  SYNCS.PHASECHK.TRANS64.TRYWAIT P0, [R0+URZ+0x34820], R3 ;  /* 0x03482003000075a7 */ /* 0x001064000800017f */
[----:B-1----:R-:W-:Y:S05]  /*13080*/  @!P0 NANOSLEEP.SYNCS 0x989680 ;  /* 0x009896800000895d */ /* 0x002fea0003900000 */
[----:B------:R-:W1:Y:S02]  /*13090*/  @!P0 SYNCS.PHASECHK.TRANS64 P0, [R0+URZ+0x34820], R3 ;  /* 0x03482003000085a7 */ /* 0x000e64000800007f */
[----:B-1----:R-:W-:Y:S05]  /*130a0*/  @!P0 BRA `(.L_x_331) ;  /* 0xfffffffc00f08947 */ /* 0x002fea000383ffff */
[----:B------:R-:W-:Y:S05]  /*130b0*/  BRA `(.L_x_401) ;  /* 0xffffffe000047947 */ /* 0x000fea000383ffff */
.L_x_332:
[----:B------:R-:W1:Y:S01]  /*130c0*/  S2R R2, SR_TID.X ;  /* 0x0000000000027919 */ /* 0x000e620000002100 */
[----:B------:R-:W-:Y:S01]  /*130d0*/  BSSY B0, `(.L_x_402) ;  /* 0x000000a000007945 */ /* 0x000fe20003800000 */
[----:B------:R-:W-:Y:S02]  /*130e0*/  IMAD.MOV.U32 R12, RZ, RZ, RZ ;  /* 0x000000ffff0c7224 */ /* 0x000fe400078e00ff */
[----:B------:R-:W-:Y:S02]  /*130f0*/  IMAD.MOV.U32 R11, RZ, RZ, 0x1f ;  /* 0x0000001fff0b7424 */ /* 0x000fe400078e00ff */
[----:B------:R-:W-:Y:S01]  /*13100*/  IMAD.MOV.U32 R15, RZ, RZ, -0x1 ;  /* 0xffffffffff0f7424 */ /* 0x000fe200078e00ff */
[----:B-1----:R-:W-:-:S04]  /*13110*/  SHF.R.U32.HI R2, RZ, 0x5, R2 ;  /* 0x00000005ff027819 */ /* 0x002fc80000011602 */
[----:B------:R-:W-:-:S05]  /*13120*/  LOP3.LUT R2, R2, 0x3, RZ, 0xc0, !PT ;  /* 0x0000000302027812 */ /* 0x000fca00078ec0ff */
[----:B------:R-:W-:-:S07]  /*13130*/  IMAD.MOV.U32 R13, RZ, RZ, R2 ;  /* 0x000000ffff0d7224 */ /* 0x000fce00078e0002 */
[----:B0-----:R-:W-:Y:S05]  /*13140*/  WARPSYNC.COLLECTIVE R15, `(.L_x_403) ;  /* 0x000000000f087348 */ /* 0x001fea0003c00000 */
[----:B------:R1:W2:Y:S02]  /*13150*/  SHFL.IDX P6, R14, R13, R12, R11 ;  /* 0x0000000c0d0e7389 */ /* 0x0002a400000c000b */
[----:B012---:R-:W-:Y:S01]  /*13160*/  ENDCOLLECTIVE ;  /* 0x000000000000791b */ /* 0x007fe20003800000 */
.L_x_403:
[----:B------:R-:W-:Y:S05]  /*13170*/  BSYNC B0 ;  /* 0x0000000000007941 */ /* 0x000fea0003800000 */
.L_x_402:
[----:B------:R-:W-:Y:S05]  /*13180*/  BRA `(.L_x_404) ;  /* 0xffffffdc00ec7947 */ /* 0x000fea000383ffff */
.L_x_335:
[----:B------:R-:W-:Y:S01]  /*13190*/  BSSY B1, `(.L_x_405) ;  /* 0x0000006000017945 */ /* 0x000fe20003800000 */
[----:B------:R-:W-:-:S07]  /*131a0*/  IMAD.MOV.U32 R15, RZ, RZ, -0x1 ;  /* 0xffffffffff0f7424 */ /* 0x000fce00078e00ff */
[----:B01----:R-:W-:Y:S05]  /*131b0*/  WARPSYNC.COLLECTIVE R15, `(.L_x_406) ;  /* 0x000000000f0c7348 */ /* 0x003fea0003c00000 */
[----:B------:R-:W-:Y:S02]  /*131c0*/  ELECT P6, UR62, PT ;  /* 0x00000000003e782f */ /* 0x000fe400038c0000 */
[----:B------:R-:W-:Y:S01]  /*131d0*/  MOV R14, UR62 ;  /* 0x0000003e000e7c02 */ /* 0x000fe20008000f00 */
[----:B01----:R-:W-:Y:S10]  /*131e0*/  ENDCOLLECTIVE ;  /* 0x000000000000791b */ /* 0x003ff40003800000 */
.L_x_406:
[----:B------:R-:W-:Y:S05]  /*131f0*/  BSYNC B1 ;  /* 0x0000000000017941 */ /* 0x000fea0003800000 */
.L_x_405:
[----:B------:R-:W-:Y:S05]  /*13200*/  BRA `(.L_x_407) ;  /* 0xffffffdc00e47947 */ /* 0x000fea000383ffff */
.L_x_337:
[----:B0-----:R0:W1:Y:S02]  /*13210*/  SYNCS.PHASECHK.TRANS64.TRYWAIT P0, [R6+URZ], R5 ;  /* 0x00000005060075a7 */ /* 0x001064000800017f */
[----:B-1----:R-:W-:Y:S05]  /*13220*/  @!P0 NANOSLEEP.SYNCS 0x989680 ;  /* 0x009896800000895d */ /* 0x002fea0003900000 */
[----:B------:R-:W1:Y:S02]  /*13230*/  @!P0 SYNCS.PHASECHK.TRANS64 P0, [R6+URZ], R5 ;  /* 0x00000005060085a7 */ /* 0x000e64000800007f */
[----:B-1----:R-:W-:Y:S05]  /*13240*/  @!P0 BRA `(.L_x_337) ;  /* 0xfffffffc00f08947 */ /* 0x002fea000383ffff */
[----:B------:R-:W-:Y:S05]  /*13250*/  BRA `(.L_x_408) ;  /* 0xffffffe0001c7947 */ /* 0x000fea000383ffff */
.L_x_338:
[----:B-1----:R1:W2:Y:S02]  /*13260*/  SYNCS.PHASECHK.TRANS64.TRYWAIT P0, [R7+URZ], R2 ;  /* 0x00000002070075a7 */ /* 0x0022a4000800017f */
[----:B--2---:R-:W-:Y:S05]  /*13270*/  @!P0 NANOSLEEP.SYNCS 0x989680 ;  /* 0x009896800000895d */ /* 0x004fea0003900000 */
[----:B------:R-:W2:Y:S02]  /*13280*/  @!P0 SYNCS.PHASECHK.TRANS64 P0, [R7+URZ], R2 ;  /* 0x00000002070085a7 */ /* 0x000ea4000800007f */
[----:B--2---:R-:W-:Y:S05]  /*13290*/  @!P0 BRA `(.L_x_338) ;  /* 0xfffffffc00f08947 */ /* 0x004fea000383ffff */
[----:B------:R-:W-:Y:S05]  /*132a0*/  BRA `(.L_x_409) ;  /* 0xffffffe000107947 */ /* 0x000fea000383ffff */
.L_x_340:
[----:B--2---:R2:W3:Y:S02]  /*132b0*/  SYNCS.PHASECHK.TRANS64.TRYWAIT P0, [R4+URZ], R5 ;  /* 0x00000005040075a7 */ /* 0x0044e4000800017f */
[----:B---3--:R-:W-:Y:S05]  /*132c0*/  @!P0 NANOSLEEP.SYNCS 0x989680 ;  /* 0x009896800000895d */ /* 0x008fea0003900000 */
[----:B------:R-:W3:Y:S02]  /*132d0*/  @!P0 SYNCS.PHASECHK.TRANS64 P0, [R4+URZ], R5 ;  /* 0x00000005040085a7 */ /* 0x000ee4000800007f */
[----:B---3--:R-:W-:Y:S05]  /*132e0*/  @!P0 BRA `(.L_x_340) ;  /* 0xfffffffc00f08947 */ /* 0x008fea000383ffff */
[----:B------:R-:W-:Y:S05]  /*132f0*/  BRA `(.L_x_410) ;  /* 0xffffffe000147947 */ /* 0x000fea000383ffff */
.L_x_411:
        /* <DEDUP_REMOVED lines=16> */
.L_x_2981:


//--------------------- .text._ZN7cutlass13device_kernelIN5flash11enable_sm90INS1_16FlashAttnFwdSm90INS1_25CollectiveMainloopFwdSm90ILi2EN4cute5tupleIJNS5_1CILi1EEES8_S8_EEENS6_IJNS7_ILi128EEESA_NS7_ILi192EEEEEELi128ENS_6half_tEfNS_4arch4Sm90ELb0ELb0ELb1ELb1ELb0ELb1ELb0ELb1ELb1ELb1ELb1ELb0EEENS1_21CollectiveEpilogueFwdINS6_IJSA_SA_SA_EEES9_SD_SF_Li256ELb1ELb1ELb1ELb0EEENS1_36VarlenDynamicPersistentTileSchedulerILi128ELi128ELi256ELi128ELb1ELb1ELb1ELb0ELb1ELb1EEEEEEEEEvNT_6ParamsE --------------------------
	.section	.text._ZN7cutlass13device_kernelIN5flash11enable_sm90INS1_16FlashAttnFwdSm90INS1_25CollectiveMainloopFwdSm90ILi2EN4cute5tupleIJNS5_1CILi1EEES8_S8_EEENS6_IJNS7_ILi128EEESA_NS7_ILi192EEEEEELi128ENS_6half_tEfNS_4arch4Sm90ELb0ELb0ELb1ELb1ELb0ELb1ELb0ELb1ELb1ELb1ELb1ELb0EEENS1_21CollectiveEpilogueFwdINS6_IJSA_SA_SA_EEES9_SD_SF_Li256ELb1ELb1ELb1ELb0EEENS1_36VarlenDynamicPersistentTileSchedulerILi128ELi128ELi256ELi128ELb1ELb1ELb1ELb0ELb1ELb1EEEEEEEEEvNT_6ParamsE,"ax",@progbits
	.align	128
.text._ZN7cutlass13device_kernelIN5flash11enable_sm90INS1_16FlashAttnFwdSm90INS1_25CollectiveMainloopFwdSm90ILi2EN4cute5tupleIJNS5_1CILi1EEES8_S8_EEENS6_IJNS7_ILi128EEESA_NS7_ILi192EEEEEELi128ENS_6half_tEfNS_4arch4Sm90ELb0ELb0ELb1ELb1ELb0ELb1ELb0ELb1ELb1ELb1ELb1ELb0EEENS1_21CollectiveEpilogueFwdINS6_IJSA_SA_SA_EEES9_SD_SF_Li256ELb1ELb1ELb1ELb0EEENS1_36VarlenDynamicPersistentTileSchedulerILi128ELi128ELi256ELi128ELb1ELb1ELb1ELb0ELb1ELb1EEEEEEEEEvNT_6ParamsE:
        .type           _ZN7cutlass13device_kernelIN5flash11enable_sm90INS1_16FlashAttnFwdSm90INS1_25CollectiveMainloopFwdSm90ILi2EN4cute5tupleIJNS5_1CILi1EEES8_S8_EEENS6_IJNS7_ILi128EEESA_NS7_ILi192EEEEEELi128ENS_6half_tEfNS_4arch4Sm90ELb0ELb0ELb1ELb1ELb0ELb1ELb0ELb1ELb1ELb1ELb1ELb0EEENS1_21CollectiveEpilogueFwdINS6_IJSA_SA_SA_EEES9_SD_SF_Li256ELb1ELb1ELb1ELb0EEENS1_36VarlenDynamicPersistentTileSchedulerILi128ELi128ELi256ELi128ELb1ELb1ELb1ELb0ELb1ELb1EEEEEEEEEvNT_6ParamsE,@function
        .size           _ZN7cutlass13device_kernelIN5flash11enable_sm90INS1_16FlashAttnFwdSm90INS1_25CollectiveMainloopFwdSm90ILi2EN4cute5tupleIJNS5_1CILi1EEES8_S8_EEENS6_IJNS7_ILi128EEESA_NS7_ILi192EEEEEELi128ENS_6half_tEfNS_4arch4Sm90ELb0ELb0ELb1ELb1ELb0ELb1ELb0ELb1ELb1ELb1ELb1ELb0EEENS1_21CollectiveEpilogueFwdINS6_IJSA_SA_SA_EEES9_SD_SF_Li256ELb1ELb1ELb1ELb0EEENS1_36VarlenDynamicPersistentTileSchedulerILi128ELi128ELi256ELi128ELb1ELb1ELb1ELb0ELb1ELb1EEEEEEEEEvNT_6ParamsE,(.L_x_2982 - _ZN7cutlass13device_kernelIN5flash11enable_sm90INS1_16FlashAttnFwdSm90INS1_25CollectiveMainloopFwdSm90ILi2EN4cute5tupleIJNS5_1CILi1EEES8_S8_EEENS6_IJNS7_ILi128EEESA_NS7_ILi192EEEEEELi128ENS_6half_tEfNS_4arch4Sm90ELb0ELb0ELb1ELb1ELb0ELb1ELb0ELb1ELb1ELb1ELb1ELb0EEENS1_21CollectiveEpilogueFwdINS6_IJSA_SA_SA_EEES9_SD_SF_Li256ELb1ELb1ELb1ELb0EEENS1_36VarlenDynamicPersistentTileSchedulerILi128ELi128ELi256ELi128ELb1ELb1ELb1ELb0ELb1ELb1EEEEEEEEEvNT_6ParamsE)
        .other          _ZN7cutlass13device_kernelIN5flash11enable_sm90INS1_16FlashAttnFwdSm90INS1_25CollectiveMainloopFwdSm90ILi2EN4cute5tupleIJNS5_1CILi1EEES8_S8_EEENS6_IJNS7_ILi128EEESA_NS7_ILi192EEEEEELi128ENS_6half_tEfNS_4arch4Sm90ELb0ELb0ELb1ELb1ELb0ELb1ELb0ELb1ELb1ELb1ELb1ELb0EEENS1_21CollectiveEpilogueFwdINS6_IJSA_SA_SA_EEES9_SD_SF_Li256ELb1ELb1ELb1ELb0EEENS1_36VarlenDynamicPersistentTileSchedulerILi128ELi128ELi256ELi128ELb1ELb1ELb1ELb0ELb1ELb1EEEEEEEEEvNT_6ParamsE,@"STO_CUDA_ENTRY STV_DEFAULT"
_ZN7cutlass13device_kernelIN5flash11enable_sm90INS1_16FlashAttnFwdSm90INS1_25CollectiveMainloopFwdSm90ILi2EN4cute5tupleIJNS5_1CILi1EEES8_S8_EEENS6_IJNS7_ILi128EEESA_NS7_ILi192EEEEEELi128ENS_6half_tEfNS_4arch4Sm90ELb0ELb0ELb1ELb1ELb0ELb1ELb0ELb1ELb1ELb1ELb1ELb0EEENS1_21CollectiveEpilogueFwdINS6_IJSA_SA_SA_EEES9_SD_SF_Li256ELb1ELb1ELb1ELb0EEENS1_36VarlenDynamicPersistentTileSchedulerILi128ELi128ELi256ELi128ELb1ELb1ELb1ELb0ELb1ELb1EEEEEEEEEvNT_6ParamsE:
[----:B------:R-:W0:Y:S02]  /*0000*/  LDC R1, c[0x0][0x28] ;  /* 0x00000a00ff017b82 */ /* 0x000e240000000800 */
[----:B0-----:R-:W-:Y:S01]  /*0010*/  VIADD R1, R1, 0xffffff58 ;  /* 0xffffff5801017836 */ /* 0x001fe20000000000 */
[----:B------:R-:W0:Y:S01]  /*0020*/  S2R R6, SR_TID.X ;  /* 0x0000000000067919 */ /* 0x000e220000002100 */
[----:B------:R-:W-:Y:S01]  /*0030*/  ELECT P0, URZ, PT ;  /* 0x00000000003f782f */ /* 0x000fe20003800000 */
[----:B------:R-:W-:Y:S01]  /*0040*/  BSSY B0, `(.L_x_412) ;  /* 0x0000014000007945 */ /* 0x000fe20003800000 */
[----:B0-----:R-:W-:-:S05]  /*0050*/  SHF.R.U32.HI R0, RZ, 0x5, R6 ;  /* 0x00000005ff007819 */ /* 0x001fca0000011606 */
[----:B------:R-:W0:Y:S02]  /*0060*/  SHFL.IDX PT, R2, R0, RZ, 0x1f ;  /* 0x00001fff00027589 */ /* 0x000e2400000e0000 */
[----:B0-----:R-:W-:Y:S02]  /*0070*/  ISETP.EQ.AND P0, PT, R2, RZ, P0 ;  /* 0x000000ff0200720c */ /* 0x001fe40000702270 */
[----:B------:R-:W-:-:S11]  /*0080*/  SHF.R.U32.HI R2, RZ, 0x7, R6 ;  /* 0x00000007ff027819 */ /* 0x000fd60000011606 */
[----:B------:R-:W-:Y:S05]  /*0090*/  @!P0 BRA `(.L_x_413) ;  /* 0x0000000000388947 */ /* 0x000fea0003800000 */
[----:B------:R-:W-:Y:S02]  /*00a0*/  ULDC.64 UR4, c[0x0][0x198] ;  /* 0x0000660000047ab9 */ /* 0x000fe40000000a00 */
[----:B------:R-:W-:Y:S02]  /*00b0*/  UIADD3 UR6, UP0, UR4, 0x370, URZ ;  /* 0x0000037004067890 */ /* 0x000fe4000ff1e03f */
[----:B------:R-:W-:Y:S02]  /*00c0*/  UIADD3 UR8, UP1, UR4, 0x470, URZ ;  /* 0x0000047004087890 */ /* 0x000fe4000ff3e03f */
[----:B------:R-:W-:Y:S02]  /*00d0*/  UIADD3 UR10, UP2, UR4, 0x570, URZ ;  /* 0x00000570040a7890 */ /* 0x000fe4000ff5e03f */
[----:B------:R-:W-:Y:S02]  /*00e0*/  UIADD3 UR4, UP3, UR4, 0x670, URZ ;  /* 0x0000067004047890 */ /* 0x000fe4000ff7e03f */
[----:B------:R-:W-:-:S02]  /*00f0*/  UIADD3.X UR7, URZ, UR5, URZ, UP0, !UPT ;  /* 0x000000053f077290 */ /* 0x000fc400087fe43f */
[----:B------:R-:W-:Y:S02]  /*0100*/  UIADD3.X UR9, URZ, UR5, URZ, UP1, !UPT ;  /* 0x000000053f097290 */ /* 0x000fe40008ffe43f */
[----:B------:R-:W-:Y:S02]  /*0110*/  UIADD3.X UR11, URZ, UR5, URZ, UP2, !UPT ;  /* 0x000000053f0b7290 */ /* 0x000fe400097fe43f */
[----:B------:R-:W-:-:S03]  /*0120*/  UIADD3.X UR5, URZ, UR5, URZ, UP3, !UPT ;  /* 0x000000053f057290 */ /* 0x000fc60009ffe43f */
[----:B------:R0:W-:Y:S02]  /*0130*/  UTMACCTL.PF [UR6] ;  /* 0x00000000060079b9 */ /* 0x0001e40008040000 */
[----:B------:R0:W-:Y:S02]  /*0140*/  UTMACCTL.PF [UR8] ;  /* 0x00000000080079b9 */ /* 0x0001e40008040000 */
[----:B------:R0:W-:Y:S02]  /*0150*/  UTMACCTL.PF [UR10] ;  /* 0x000000000a0079b9 */ /* 0x0001e40008040000 */
[----:B------:R0:W-:Y:S02]  /*0160*/  UTMACCTL.PF [UR4] ;  /* 0x00000000040079b9 */ /* 0x0001e40008040000 */
[----:B0-----:R-:W-:Y:S01]  /*0170*/  NOP ;  /* 0x0000000000007918 */ /* 0x001fe20000000000 */
.L_x_413:
[----:B------:R-:W-:Y:S05]  /*0180*/  BSYNC B0 ;  /* 0x0000000000007941 */ /* 0x000fea0003800000 */
.L_x_412:
[----:B------:R-:W-:Y:S01]  /*0190*/  VOTEU.ANY UP0, P0 ;  /* 0x00000000003f7886 */ /* 0x000fe20000000100 */
[----:B------:R-:W0:Y:S01]  /*01a0*/  SHFL.IDX PT, R2, R2, RZ, 0x1f ;  /* 0x00001fff02027589 */ /* 0x000e2200000e0000 */
[----:B------:R-:W-:Y:S01]  /*01b0*/  UMOV UR4, 0x80 ;  /* 0x0000008000047882 */ /* 0x000fe20000000000 */
[----:B------:R-:W-:Y:S01]  /*01c0*/  UMOV UR7, 0x100 ;  /* 0x0000010000077882 */ /* 0x000fe20000000000 */
[----:B------:R-:W-:Y:S01]  /*01d0*/  VOTEU.ANY UP1, P0 ;  /* 0x00000000003f7886 */ /* 0x000fe20000020100 */
[----:B------:R-:W1:Y:S01]  /*01e0*/  @UP0 S2UR UR8, SR_CgaCtaId ;  /* 0x00000000000809c3 */ /* 0x000e620000008800 */
[----:B------:R-:W2:Y:S01]  /*01f0*/  SHFL.IDX PT, R3, R0, RZ, 0x1f ;  /* 0x00001fff00037589 */ /* 0x000ea200000e0000 */
[----:B------:R-:W-:Y:S01]  /*0200*/  @UP0 UMOV UR6, 0x400 ;  /* 0x0000040000060882 */ /* 0x000fe20000000000 */
[----:B------:R-:W-:-:S04]  /*0210*/  @UP0 UIADD3 UR4, -UR4, 0x100000, URZ ;  /* 0x0010000004040890 */ /* 0x000fc8000fffe13f */
[----:B------:R-:W-:Y:S02]  /*0220*/  @UP0 USHF.L.U32 UR5, UR4, 0xb, URZ ;  /* 0x0000000b04050899 */ /* 0x000fe4000800063f */
[----:B------:R-:W-:Y:S01]  /*0230*/  @UP0 USHF.L.U32 UR4, UR4, 0x1, URZ ;  /* 0x0000000104040899 */ /* 0x000fe2000800063f */
[----:B------:R-:W-:Y:S01]  /*0240*/  VOTEU.ANY UP2, P0 ;  /* 0x00000000003f7886 */ /* 0x000fe20000040100 */
[----:B0-----:R-:W-:Y:S01]  /*0250*/  R2UR UR9, R2 ;  /* 0x00000000020972ca */ /* 0x001fe200000e0000 */
[----:B-1----:R-:W-:Y:S01]  /*0260*/  @UP0 ULEA UR8, UR8, UR6, 0x18 ;  /* 0x0000000608080291 */ /* 0x002fe2000f8ec03f */
[----:B--2---:R-:W-:Y:S01]  /*0270*/  ISETP.NE.AND P1, PT, R3, RZ, PT ;  /* 0x000000ff0300720c */ /* 0x004fe20003f25270 */
[----:B------:R-:W-:-:S04]  /*0280*/  @UP0 UIADD3 UR6, -UR7, 0x100000, URZ ;  /* 0x0010000007060890 */ /* 0x000fc8000fffe13f */
[----:B------:R-:W-:Y:S02]  /*0290*/  @UP0 USHF.L.U32 UR7, UR6, 0xb, URZ ;  /* 0x0000000b06070899 */ /* 0x000fe4000800063f */
[----:B------:R-:W-:-:S04]  /*02a0*/  @UP0 USHF.L.U32 UR6, UR6, 0x1, URZ ;  /* 0x0000000106060899 */ /* 0x000fc8000800063f */
[----:B------:R-:W-:Y:S01]  /*02b0*/  UISETP.NE.AND UP0, UPT, UR9, URZ, UPT ;  /* 0x0000003f0900728c */ /* 0x000fe2000bf05270 */
[----:B------:R-:W0:Y:S02]  /*02c0*/  FENCE.VIEW.ASYNC.S ;  /* 0x00000000000073c6 */ /* 0x000e240000000000 */
[----:B0-----:R0:W1:Y:S05]  /*02d0*/  @UP1 SYNCS.EXCH.64 URZ, [UR8+0x34800], UR4 ;  /* 0x03480004083f15b2 */ /* 0x00106a0008000100 */
[----:B------:R0:W2:Y:S01]  /*02e0*/  @UP2 SYNCS.EXCH.64 URZ, [UR8+0x34820], UR6 ;  /* 0x03482006083f25b2 */ /* 0x0000a20008000100 */
[----:B------:R-:W-:Y:S05]  /*02f0*/  @P1 BRA `(.L_x_414) ;  /* 0x0000000000481947 */ /* 0x000fea0003800000 */
[----:B0-----:R-:W0:Y:S01]  /*0300*/  S2UR UR5, SR_CgaCtaId ;  /* 0x00000000000579c3 */ /* 0x001e220000008800 */
[----:B------:R-:W-:Y:S01]  /*0310*/  UMOV UR4, 0x400 ;  /* 0x0000040000047882 */ /* 0x000fe20000000000 */
[----:B------:R-:W-:Y:S01]  /*0320*/  UMOV UR6, 0x1 ;  /* 0x0000000100067882 */ /* 0x000fe20000000000 */
[----:B------:R-:W-:Y:S01]  /*0330*/  UMOV UR7, 0x2 ;  /* 0x0000000200077882 */ /* 0x000fe20000000000 */
[----:B------:R-:W-:Y:S01]  /*0340*/  ELECT P0, URZ, PT ;  /* 0x00000000003f782f */ /* 0x000fe20003800000 */
[----:B0-----:R-:W-:Y:S02]  /*0350*/  ULEA UR8, UR5, UR4, 0x18 ;  /* 0x0000000405087291 */ /* 0x001fe4000f8ec03f */
[----:B------:R-:W-:-:S04]  /*0360*/  UIADD3 UR4, -UR6, 0x100000, URZ ;  /* 0x0010000006047890 */ /* 0x000fc8000fffe13f */
[----:B------:R-:W-:Y:S02]  /*0370*/  USHF.L.U32 UR5, UR4, 0xb, URZ ;  /* 0x0000000b04057899 */ /* 0x000fe4000800063f */
[----:B------:R-:W-:Y:S02]  /*0380*/  USHF.L.U32 UR4, UR4, 0x1, URZ ;  /* 0x0000000104047899 */ /* 0x000fe4000800063f */
[----:B------:R-:W-:-:S04]  /*0390*/  UIADD3 UR6, -UR7, 0x100000, URZ ;  /* 0x0010000007067890 */ /* 0x000fc8000fffe13f */
[----:B------:R-:W-:Y:S02]  /*03a0*/  USHF.L.U32 UR7, UR6, 0xb, URZ ;  /* 0x0000000b06077899 */ /* 0x000fe4000800063f */
[----:B------:R-:W-:Y:S01]  /*03b0*/  USHF.L.U32 UR6, UR6, 0x1, URZ ;  /* 0x0000000106067899 */ /* 0x000fe2000800063f */
[----:B------:R-:W0:Y:S03]  /*03c0*/  FENCE.VIEW.ASYNC.S ;  /* 0x00000000000073c6 */ /* 0x000e260000000000 */
[----:B0-----:R3:W4:Y:S08]  /*03d0*/  SYNCS.EXCH.64 URZ, [UR8+0x34830], UR4 ;  /* 0x03483004083f75b2 */ /* 0x0017300008000100 */
[----:B------:R3:W0:Y:S01]  /*03e0*/  SYNCS.EXCH.64 URZ, [UR8+0x34840], UR6 ;  /* 0x03484006083f75b2 */ /* 0x0006220008000100 */
[----:B------:R3:W0:Y:S01]  /*03f0*/  SYNCS.EXCH.64 URZ, [UR8+0x34838], UR4 ;  /* 0x03483804083f75b2 */ /* 0x0006220008000100 */
[----:B------:R3:W0:Y:S02]  /*0400*/  SYNCS.EXCH.64 URZ, [UR8+0x34848], UR6 ;  /* 0x03484806083f75b2 */ /* 0x0006240008000100 */
[----:B---3--:R-:W-:Y:S01]  /*0410*/  NOP ;  /* 0x0000000000007918 */ /* 0x008fe20000000000 */
.L_x_414:
[----:B------:R-:W3:Y:S01]  /*0420*/  SHFL.IDX PT, R2, R0, RZ, 0x1f ;  /* 0x00001fff00027589 */ /* 0x000ee200000e0000 */
[----:B------:R-:W-:Y:S01]  /*0430*/  NOP ;  /* 0x0000000000007918 */ /* 0x000fe20000000000 */
[----:B---3--:R-:W-:-:S13]  /*0440*/  ISETP.NE.AND P0, PT, R2, RZ, PT ;  /* 0x000000ff0200720c */ /* 0x008fda0003f05270 */
        /* <DEDUP_REMOVED lines=14> */
[----:B0-----:R3:W0:Y:S08]  /*0530*/  SYNCS.EXCH.64 URZ, [UR8+0x34850], UR4 ;  /* 0x03485004083f75b2 */ /* 0x0016300008000100 */
[----:B------:R3:W0:Y:S01]  /*0540*/  SYNCS.EXCH.64 URZ, [UR8+0x34860], UR6 ;  /* 0x03486006083f75b2 */ /* 0x0006220008000100 */
[----:B------:R3:W0:Y:S01]  /*0550*/  SYNCS.EXCH.64 URZ, [UR8+0x34858], UR4 ;  /* 0x03485804083f75b2 */ /* 0x0006220008000100 */
[----:B------:R3:W0:Y:S02]  /*0560*/  SYNCS.EXCH.64 URZ, [UR8+0x34868], UR6 ;  /* 0x03486806083f75b2 */ /* 0x0006240008000100 */
[----:B---3--:R-:W-:Y:S01]  /*0570*/  NOP ;  /* 0x0000000000007918 */ /* 0x008fe20000000000 */
.L_x_415:
[----:B------:R-:W3:Y:S01]  /*0580*/  SHFL.IDX PT, R2, R0, RZ, 0x1f ;  /* 0x00001fff00027589 */ /* 0x000ee200000e0000 */
[----:B------:R-:W-:Y:S01]  /*0590*/  NOP ;  /* 0x0000000000007918 */ /* 0x000fe20000000000 */
[----:B---3--:R-:W-:-:S13]  /*05a0*/  ISETP.NE.AND P0, PT, R2, RZ, PT ;  /* 0x000000ff0200720c */ /* 0x008fda0003f05270 */
[----:B------:R-:W-:Y:S05]  /*05b0*/  @P0 BRA `(.L_x_416) ;  /* 0x0000000000380947 */ /* 0x000fea0003800000 */
[----:B0-----:R-:W0:Y:S01]  /*05c0*/  S2UR UR5, SR_CgaCtaId ;  /* 0x00000000000579c3 */ /* 0x001e220000008800 */
[----:B------:R-:W-:Y:S01]  /*05d0*/  UMOV UR4, 0x400 ;  /* 0x0000040000047882 */ /* 0x000fe20000000000 */
[----:B------:R-:W-:Y:S01]  /*05e0*/  UMOV UR7, 0x1 ;  /* 0x0000000100077882 */ /* 0x000fe20000000000 */
[----:B------:R-:W-:Y:S01]  /*05f0*/  ELECT P0, URZ, PT ;  /* 0x00000000003f782f */ /* 0x000fe20003800000 */
[----:B0-----:R-:W-:Y:S02]  /*0600*/  ULEA UR6, UR5, UR4, 0x18 ;  /* 0x0000000405067291 */ /* 0x001fe4000f8ec03f */
[----:B------:R-:W-:-:S04]  /*0610*/  UIADD3 UR4, -UR7, 0x100000, URZ ;  /* 0x0010000007047890 */ /* 0x000fc8000fffe13f */
[----:B------:R-:W-:Y:S02]  /*0620*/  USHF.L.U32 UR5, UR4, 0xb, URZ ;  /* 0x0000000b04057899 */ /* 0x000fe4000800063f */
[----:B------:R-:W-:Y:S01]  /*0630*/  USHF.L.U32 UR4, UR4, 0x1, URZ ;  /* 0x0000000104047899 */ /* 0x000fe2000800063f */
[----:B------:R-:W0:Y:S11]  /*0640*/  FENCE.VIEW.ASYNC.S ;  /* 0x00000000000073c6 */ /* 0x000e360000000000 */
[----:B0-----:R3:W0:Y:S01]  /*0650*/  SYNCS.EXCH.64 URZ, [UR6+0x34870], UR4 ;  /* 0x03487004063f75b2 */ /* 0x0016220008000100 */
[----:B------:R3:W0:Y:S01]  /*0660*/  SYNCS.EXCH.64 URZ, [UR6+0x34880], UR4 ;  /* 0x03488004063f75b2 */ /* 0x0006220008000100 */
[----:B------:R3:W0:Y:S01]  /*0670*/  SYNCS.EXCH.64 URZ, [UR6+0x34878], UR4 ;  /* 0x03487804063f75b2 */ /* 0x0006220008000100 */
[----:B------:R3:W0:Y:S02]  /*0680*/  SYNCS.EXCH.64 URZ, [UR6+0x34888], UR4 ;  /* 0x03488804063f75b2 */ /* 0x0006240008000100 */
[----:B---3--:R-:W-:Y:S01]  /*0690*/  NOP ;  /* 0x0000000000007918 */ /* 0x008fe20000000000 */
.L_x_416:
        /* <DEDUP_REMOVED lines=22> */
.L_x_417:
        /* <DEDUP_REMOVED lines=22> */
.L_x_418:
[----:B0-----:R-:W-:Y:S01]  /*0960*/  UMOV UR4, 0x1 ;  /* 0x0000000100047882 */ /* 0x001fe20000000000 */
[----:B------:R-:W-:Y:S01]  /*0970*/  PLOP3.LUT P0, PT, PT, PT, UP0, 0x80, 0x0 ;  /* 0x000000000000781c */ /* 0x000fe20003f0f008 */
[----:B------:R-:W-:Y:S01]  /*0980*/  USEL UR4, UR4, 0x2, !UP0 ;  /* 0x0000000204047887 */ /* 0x000fe2000c000000 */
[----:B------:R-:W-:Y:S01]  /*0990*/  NOP ;  /* 0x0000000000007918 */ /* 0x000fe20000000000 */
[----:B------:R-:W-:Y:S01]  /*09a0*/  ULDC.64 UR58, c[0x0][0x208] ;  /* 0x00008200003a7ab9 */ /* 0x000fe20000000a00 */
[----:B------:R-:W-:Y:S03]  /*09b0*/  BSSY B9, `(.L_x_419) ;  /* 0x00021c1000097945 */ /* 0x000fe60003800000 */
[----:B------:R-:W-:-:S05]  /*09c0*/  IMAD.U32 R2, RZ, RZ, UR4 ;  /* 0x00000004ff027e24 */ /* 0x000fca000f8e00ff */
[----:B------:R0:W-:Y:S01]  /*09d0*/  STL [R1+0x8c], R2 ;  /* 0x00008c0201007387 */ /* 0x0001e20000100800 */
[----:B-12-4-:R-:W-:Y:S06]  /*09e0*/  BAR.SYNC.DEFER_BLOCKING 0x0 ;  /* 0x0000000000007b1d */ /* 0x016fec0000010000 */
[----:B------:R-:W-:Y:S05]  /*09f0*/  @!P0 BRA `(.L_x_420) ;  /* 0x0000019c000c8947 */ /* 0x000fea0003800000 */
.L_x_421:
        /* <DEDUP_REMOVED lines=8> */
[----:B-1----:R-:W-:-:S06]  /*0a80*/  ULEA UR4, UR5, UR4, 0x18 ;  /* 0x0000000405047291 */ /* 0x002fcc000f8ec03f */
[----:B0-----:R-:W-:Y:S01]  /*0a90*/  IMAD.U32 R2, RZ, RZ, UR4 ;  /* 0x00000004ff027e24 */ /* 0x001fe2000f8e00ff */
[----:B------:R-:W-:-:S04]  /*0aa0*/  ULDC UR4, c[0x0][0xc3c] ;  /* 0x00030f0000047ab9 */ /* 0x000fc80000000800 */
[----:B------:R-:W0:Y:S01]  /*0ab0*/  LDS.128 R144, [R2+0x348d0] ;  /* 0x0348d00002907984 */ /* 0x000e220000000c00 */
[----:B------:R-:W-:Y:S06]  /*0ac0*/  BAR.ARV 0x4, 0x180 ;  /* 0x0106000000007b1d */ /* 0x000fec0000002000 */
[----:B0-----:R-:W-:-:S13]  /*0ad0*/  ISETP.GE.AND P0, PT, R147, UR4, PT ;  /* 0x0000000493007c0c */ /* 0x001fda000bf06270 */
[----:B------:R-:W-:Y:S05]  /*0ae0*/  @P0 BRA `(.L_x_422) ;  /* 0x0000021800b40947 */ /* 0x000fea0003800000 */
[----:B------:R-:W2:Y:S01]  /*0af0*/  LDL R0, [R1+0x8c] ;  /* 0x00008c0001007983 */ /* 0x000ea20000100800 */
[----:B------:R-:W-:Y:S01]  /*0b00*/  IADD3 R18, R6, -0x80, RZ ;  /* 0xffffff8006127810 */ /* 0x000fe20007ffe0ff */
[----:B------:R-:W-:Y:S01]  /*0b10*/  IMAD.MOV.U32 R16, RZ, RZ, RZ ;  /* 0x000000ffff107224 */ /* 0x000fe200078e00ff */
[----:B------:R-:W-:Y:S01]  /*0b20*/  R2UR UR4, R2 ;  /* 0x00000000020472ca */ /* 0x000fe200000e0000 */
[----:B------:R-:W-:Y:S01]  /*0b30*/  IMAD.MOV.U32 R184, RZ, RZ, RZ ;  /* 0x000000ffffb87224 */ /* 0x000fe200078e00ff */
[----:B------:R-:W-:Y:S01]  /*0b40*/  MOV R206, RZ ;  /* 0x000000ff00ce7202 */ /* 0x000fe20000000f00 */
[----:B------:R-:W-:Y:S01]  /*0b50*/  IMAD.MOV.U32 R194, RZ, RZ, RZ ;  /* 0x000000ffffc27224 */ /* 0x000fe200078e00ff */
[----:B------:R-:W-:-:S09]  /*0b60*/  MOV R196, RZ ;  /* 0x000000ff00c47202 */ /* 0x000fd20000000f00 */
[----:B------:R-:W-:Y:S01]  /*0b70*/  UIADD3 UR4, UR4, 0x10400, URZ ;  /* 0x0001040004047890 */ /* 0x000fe2000fffe03f */
[----:B--2---:R-:W-:Y:S02]  /*0b80*/  R2UR UR5, R0 ;  /* 0x00000000000572ca */ /* 0x004fe400000e0000 */
[----:B------:R-:W-:-:S04]  /*0b90*/  SHF.R.S32.HI R0, RZ, 0x1f, R18 ;  /* 0x0000001fff007819 */ /* 0x000fc80000011412 */
[CC--:B------:R-:W-:Y:S02]  /*0ba0*/  LEA.HI R4, R0.reuse, R18.reuse, RZ, 0x4 ;  /* 0x0000001200047211 */ /* 0x0c0fe400078f20ff */
[CC--:B------:R-:W-:Y:S02]  /*0bb0*/  LEA.HI R6, R0.reuse, R18.reuse, RZ, 0x2 ;  /* 0x0000001200067211 */ /* 0x0c0fe400078f10ff */
[----:B------:R-:W-:Y:S02]  /*0bc0*/  SHF.R.S32.HI R7, RZ, 0x4, R4 ;  /* 0x00000004ff077819 */ /* 0x000fe40000011404 */
[----:B------:R-:W-:Y:S01]  /*0bd0*/  LEA.HI R3, R0, R18, RZ, 0x7 ;  /* 0x0000001200037211 */ /* 0x000fe200078f38ff */
[----:B------:R-:W-:Y:S01]  /*0be0*/  ULOP3.LUT UR57, UR5, 0x1, URZ, 0xfc, !UPT ;  /* 0x0000000105397892 */ /* 0x000fe2000f8efc3f */
[----:B------:R-:W-:Y:S02]  /*0bf0*/  LOP3.LUT R5, R4, 0x3fffff0, RZ, 0xc0, !PT ;  /* 0x03fffff004057812 */ /* 0x000fe400078ec0ff */
[----:B------:R-:W-:-:S02]  /*0c00*/  LOP3.LUT R226, R6, 0xfffffffc, RZ, 0xc0, !PT ;  /* 0xfffffffc06e27812 */ /* 0x000fc400078ec0ff */
[----:B------:R-:W-:Y:S01]  /*0c10*/  LEA.HI R4, R4, R7, RZ, 0x1 ;  /* 0x0000000704047211 */ /* 0x000fe200078f08ff */
[C---:B------:R-:W-:Y:S01]  /*0c20*/  IMAD.IADD R5, R18.reuse, 0x1, -R5 ;  /* 0x0000000112057824 */ /* 0x040fe200078e0a05 */
[----:B------:R-:W-:Y:S01]  /*0c30*/  LOP3.LUT R230, R3, 0xffffff80, RZ, 0xc0, !PT ;  /* 0xffffff8003e67812 */ /* 0x000fe200078ec0ff */
[----:B------:R-:W-:Y:S01]  /*0c40*/  IMAD.IADD R226, R18, 0x1, -R226 ;  /* 0x0000000112e27824 */ /* 0x000fe200078e0ae2 */
[----:B------:R-:W-:Y:S02]  /*0c50*/  LEA.HI R192, R0, R18, RZ, 0x5 ;  /* 0x0000001200c07211 */ /* 0x000fe400078f28ff */
[----:B------:R-:W-:Y:S01]  /*0c60*/  LOP3.LUT R4, R4, 0x1ffffffe, RZ, 0xc0, !PT ;  /* 0x1ffffffe04047812 */ /* 0x000fe200078ec0ff */
[----:B------:R-:W-:Y:S01]  /*0c70*/  IMAD.SHL.U32 R22, R226, 0x4, RZ ;  /* 0x00000004e2167824 */ /* 0x000fe200078e00ff */
[----:B------:R-:W-:Y:S02]  /*0c80*/  IADD3 R230, R18, -R230, RZ ;  /* 0x800000e612e67210 */ /* 0x000fe40007ffe0ff */
[----:B------:R-:W-:Y:S01]  /*0c90*/  SHF.R.S32.HI R192, RZ, 0x5, R192 ;  /* 0x00000005ffc07819 */ /* 0x000fe200000114c0 */
[----:B------:R-:W-:Y:S01]  /*0ca0*/  IMAD.IADD R4, R7, 0x1, -R4 ;  /* 0x0000000107047824 */ /* 0x000fe200078e0a04 */
[----:B------:R-:W-:Y:S01]  /*0cb0*/  SHF.R.S32.HI R7, RZ, 0x1f, R230 ;  /* 0x0000001fff077819 */ /* 0x000fe200000114e6 */
[C---:B------:R-:W-:Y:S01]  /*0cc0*/  VIADD R188, R22.reuse, 0x40 ;  /* 0x0000004016bc7836 */ /* 0x040fe20000000000 */
[----:B------:R-:W-:Y:S01]  /*0cd0*/  IADD3 R186, R22, 0x20, RZ ;  /* 0x0000002016ba7810 */ /* 0x000fe20007ffe0ff */
[----:B------:R-:W-:Y:S01]  /*0ce0*/  IMAD R9, R192, 0x10, R5 ;  /* 0x00000010c0097824 */ /* 0x000fe200078e0205 */
[----:B------:R-:W-:Y:S01]  /*0cf0*/  LEA.HI R5, R7, R230, RZ, 0x2 ;  /* 0x000000e607057211 */ /* 0x000fe200078f10ff */
[C---:B------:R-:W-:Y:S01]  /*0d00*/  IMAD.IADD R10, R22.reuse, 0x1, R188 ;  /* 0x00000001160a7824 */ /* 0x040fe200078e02bc */
[----:B------:R-:W-:Y:S01]  /*0d10*/  SHF.R.S32.HI R17, RZ, 0x2, R6 ;  /* 0x00000002ff117819 */ /* 0x000fe20000011406 */
[C---:B------:R-:W-:Y:S01]  /*0d20*/  IMAD.IADD R8, R22.reuse, 0x1, R186 ;  /* 0x0000000116087824 */ /* 0x040fe200078e02ba */
[----:B------:R-:W-:Y:S01]  /*0d30*/  LEA R14, R9, R4, 0x3 ;  /* 0x00000004090e7211 */ /* 0x000fe200078e18ff */
[C---:B------:R-:W-:Y:S01]  /*0d40*/  VIADD R190, R22.reuse, 0x50 ;  /* 0x0000005016be7836 */ /* 0x040fe20000000000 */
[--C-:B------:R-:W-:Y:S01]  /*0d50*/  SHF.R.S32.HI R4, RZ, 0x2, R5.reuse ;  /* 0x00000002ff047819 */ /* 0x100fe20000011405 */
[----:B------:R-:W-:Y:S01]  /*0d60*/  VIADD R207, R17, 0x40 ;  /* 0x0000004011cf7836 */ /* 0x000fe20000000000 */
[----:B------:R-:W-:Y:S01]  /*0d70*/  SHF.R.S32.HI R9, RZ, 0x1f, R5 ;  /* 0x0000001fff097819 */ /* 0x000fe20000011405 */
[----:B------:R-:W-:Y:S01]  /*0d80*/  VIADD R189, R22, 0x30 ;  /* 0x0000003016bd7836 */ /* 0x000fe20000000000 */
[----:B------:R-:W-:Y:S01]  /*0d90*/  SHF.R.S32.HI R6, RZ, 0x1f, R6 ;  /* 0x0000001fff067819 */ /* 0x000fe20000011406 */
[----:B------:R-:W-:Y:S01]  /*0da0*/  IMAD.SHL.U32 R185, R207, 0x40, RZ ;  /* 0x00000040cfb97824 */ /* 0x000fe200078e00ff */
[----:B------:R-:W-:Y:S01]  /*0db0*/  LEA.HI R9, R9, R4, RZ, 0x3 ;  /* 0x0000000409097211 */ /* 0x000fe200078f18ff */
[----:B------:R-:W-:Y:S01]  /*0dc0*/  IMAD.SHL.U32 R236, R189, 0x2, RZ ;  /* 0x00000002bdec7824 */ /* 0x000fe200078e00ff */
[----:B------:R-:W-:-:S02]  /*0dd0*/  LEA.HI R6, R6, R17, RZ, 0x3 ;  /* 0x0000001106067211 */ /* 0x000fc400078f18ff */
[----:B------:R-:W-:Y:S02]  /*0de0*/  SHF.R.S32.HI R15, RZ, 0x7, R3 ;  /* 0x00000007ff0f7819 */ /* 0x000fe40000011403 */
[----:B------:R-:W-:Y:S02]  /*0df0*/  SHF.R.S32.HI R11, RZ, 0x1f, R8 ;  /* 0x0000001fff0b7819 */ /* 0x000fe40000011408 */
[----:B------:R-:W-:Y:S02]  /*0e00*/  LOP3.LUT R9, R9, 0xfffffff8, RZ, 0xc0, !PT ;  /* 0xfffffff809097812 */ /* 0x000fe400078ec0ff */
[----:B------:R-:W-:Y:S02]  /*0e10*/  LEA.HI R7, R7, R230, RZ, 0x5 ;  /* 0x000000e607077211 */ /* 0x000fe400078f28ff */
[----:B------:R-:W-:Y:S02]  /*0e20*/  LOP3.LUT R6, R6, 0xfffffff8, RZ, 0xc0, !PT ;  /* 0xfffffff806067812 */ /* 0x000fe400078ec0ff */
[----:B------:R-:W-:-:S02]  /*0e30*/  LEA.HI R3, R3, R15, RZ, 0x1 ;  /* 0x0000000f03037211 */ /* 0x000fc400078f08ff */
[CC--:B------:R-:W-:Y:S02]  /*0e40*/  LEA.HI R12, R11.reuse, R8.reuse, RZ, 0x3 ;  /* 0x000000080b0c7211 */ /* 0x0c0fe400078f18ff */
[----:B------:R-:W-:Y:S02]  /*0e50*/  LEA.HI R13, R11, R8, RZ, 0x6 ;  /* 0x000000080b0d7211 */ /* 0x000fe400078f30ff */
[----:B------:R-:W-:Y:S02]  /*0e60*/  SHF.R.S32.HI R8, RZ, 0x1f, R207 ;  /* 0x0000001fff087819 */ /* 0x000fe400000114cf */
[----:B------:R-:W-:Y:S02]  /*0e70*/  IADD3 R4, R4, -R9, RZ ;  /* 0x8000000904047210 */ /* 0x000fe40007ffe0ff */
[----:B------:R-:W-:Y:S02]  /*0e80*/  SHF.R.S32.HI R7, RZ, 0x5, R7 ;  /* 0x00000005ff077819 */ /* 0x000fe40000011407 */
[----:B------:R-:W-:-:S02]  /*0e90*/  IADD3 R229, R17, -R6, RZ ;  /* 0x8000000611e57210 */ /* 0x000fc40007ffe0ff */
[----:B------:R-:W-:Y:S01]  /*0ea0*/  LOP3.LUT R3, R3, 0x3fffffe, RZ, 0xc0, !PT ;  /* 0x03fffffe03037812 */ /* 0x000fe200078ec0ff */
[----:B------:R-:W-:Y:S01]  /*0eb0*/  IMAD R4, R7, 0x10, R4 ;  /* 0x0000001007047824 */ /* 0x000fe200078e0204 */
[----:B------:R-:W-:Y:S01]  /*0ec0*/  LEA.HI R0, R0, R18, RZ, 0x3 ;  /* 0x0000001200007211 */ /* 0x000fe200078f18ff */
[----:B------:R-:W-:Y:S01]  /*0ed0*/  IMAD.SHL.U32 R191, R229, 0x40, RZ ;  /* 0x00000040e5bf7824 */ /* 0x000fe200078e00ff */
[----:B------:R-:W-:Y:S02]  /*0ee0*/  SHF.R.S32.HI R11, RZ, 0x1f, R10 ;  /* 0x0000001fff0b7819 */ /* 0x000fe4000001140a */
[----:B------:R-:W-:Y:S02]  /*0ef0*/  LEA.HI R8, R8, R207, RZ, 0x3 ;  /* 0x000000cf08087211 */ /* 0x000fe400078f18ff */
[----:B------:R-:W-:Y:S02]  /*0f00*/  IADD3 R3, R15, -R3, RZ ;  /* 0x800000030f037210 */ /* 0x000fe40007ffe0ff */
[----:B------:R-:W-:Y:S01]  /*0f10*/  LOP3.LUT R185, R185, 0x1c0, RZ, 0xc0, !PT ;  /* 0x000001c0b9b97812 */ /* 0x000fe200078ec0ff */
[----:B------:R-:W-:Y:S01]  /*0f20*/  IMAD.SHL.U32 R8, R8, 0x40, RZ ;  /* 0x0000004008087824 */ /* 0x000fe200078e00ff */
[----:B------:R-:W-:-:S02]  /*0f30*/  LOP3.LUT R201, R0, 0xfffffff8, RZ, 0xc0, !PT ;  /* 0xfffffff800c97812 */ /* 0x000fc400078ec0ff */
[CC--:B------:R-:W-:Y:S02]  /*0f40*/  LEA.HI R228, R11.reuse, R10.reuse, RZ, 0x3 ;  /* 0x0000000a0be47211 */ /* 0x0c0fe400078f18ff */
[----:B------:R-:W-:Y:S01]  /*0f50*/  LEA.HI R10, R11, R10, RZ, 0x6 ;  /* 0x0000000a0b0a7211 */ /* 0x000fe200078f30ff */
[----:B------:R-:W-:Y:S01]  /*0f60*/  IMAD R11, R3, 0x40, R4 ;  /* 0x00000040030b7824 */ /* 0x000fe200078e0204 */
[----:B------:R-:W-:Y:S01]  /*0f70*/  LOP3.LUT R191, R191, 0x1c0, RZ, 0xc0, !PT ;  /* 0x000001c0bfbf7812 */ /* 0x000fe200078ec0ff */
[----:B------:R-:W-:Y:S01]  /*0f80*/  IMAD.IADD R201, R18, 0x1, -R201 ;  /* 0x0000000112c97824 */ /* 0x000fe200078e0ac9 */
[----:B------:R-:W-:Y:S01]  /*0f90*/  SHF.R.U32.HI R15, RZ, 0x3, R185 ;  /* 0x00000003ff0f7819 */ /* 0x000fe200000116b9 */
[----:B------:R-:W-:Y:S01]  /*0fa0*/  IMAD.SHL.U32 R10, R10, 0x80, RZ ;  /* 0x000000800a0a7824 */ /* 0x000fe200078e00ff */
[----:B------:R-:W-:Y:S01]  /*0fb0*/  SHF.L.U32 R13, R13, 0x7, RZ ;  /* 0x000000070d0d7819 */ /* 0x000fe200000006ff */
[----:B------:R-:W-:Y:S01]  /*0fc0*/  IMAD.SHL.U32 R198, R201, 0x8, RZ ;  /* 0x00000008c9c67824 */ /* 0x000fe200078e00ff */
[----:B------:R-:W-:Y:S01]  /*0fd0*/  LOP3.LUT R3, R185, 0x38, R12, 0xf8, !PT ;  /* 0x00000038b9037812 */ /* 0x000fe200078ef80c */
[----:B------:R-:W-:Y:S01]  /*0fe0*/  IMAD.SHL.U32 R18, R226, 0x8, RZ ;  /* 0x00000008e2127824 */ /* 0x000fe200078e00ff */
[----:B------:R-:W-:Y:S01]  /*0ff0*/  LOP3.LUT R195, R8, 0xfffffe00, RZ, 0xc0, !PT ;  /* 0xfffffe0008c37812 */ /* 0x000fe200078ec0ff */
[----:B------:R-:W-:Y:S01]  /*1000*/  STL [R1+0x7c], R11 ;  /* 0x00007c0b01007387 */ /* 0x000fe20000100800 */
[----:B------:R-:W-:-:S02]  /*1010*/  SHF.R.U32.HI R193, RZ, 0x3, R191 ;  /* 0x00000003ffc17819 */ /* 0x000fc400000116bf */
[----:B------:R-:W-:Y:S02]  /*1020*/  LOP3.LUT R4, R191, 0x38, R12, 0xf8, !PT ;  /* 0x00000038bf047812 */ /* 0x000fe400078ef80c */
[----:B------:R-:W-:Y:S02]  /*1030*/  LOP3.LUT R13, R13, 0xffffe000, RZ, 0xc0, !PT ;  /* 0xffffe0000d0d7812 */ /* 0x000fe400078ec0ff */
[----:B------:R-:W-:Y:S02]  /*1040*/  LOP3.LUT R8, R3, R15, RZ, 0x3c, !PT ;  /* 0x0000000f03087212 */ /* 0x000fe400078e3cff */
[----:B------:R-:W-:Y:S02]  /*1050*/  SHF.R.S32.HI R224, RZ, 0x3, R0 ;  /* 0x00000003ffe07819 */ /* 0x000fe40000011400 */
[----:B------:R-:W-:Y:S02]  /*1060*/  LOP3.LUT R4, R4, R193, RZ, 0x3c, !PT ;  /* 0x000000c104047212 */ /* 0x000fe400078e3cff */
[----:B------:R-:W-:Y:S01]  /*1070*/  IADD3 R8, R8, R13, R195 ;  /* 0x0000000d08087210 */ /* 0x000fe20007ffe0c3 */
[----:B------:R-:W-:Y:S01]  /*1080*/  IMAD R13, R192, 0x200, R13 ;  /* 0x00000200c00d7824 */ /* 0x000fe200078e020d */
[----:B------:R-:W-:-:S02]  /*1090*/  MOV R0, UR4 ;  /* 0x0000000400007c02 */ /* 0x000fc40008000f00 */
[----:B------:R-:W-:Y:S01]  /*10a0*/  IADD3 R200, R198, 0x40, RZ ;  /* 0x00000040c6c87810 */ /* 0x000fe20007ffe0ff */
[----:B------:R-:W-:Y:S01]  /*10b0*/  IMAD.IADD R4, R13, 0x1, R4 ;  /* 0x000000010d047824 */ /* 0x000fe200078e0204 */
[----:B------:R-:W-:Y:S01]  /*10c0*/  LOP3.LUT R5, R5, 0x7ffffffc, RZ, 0xc0, !PT ;  /* 0x7ffffffc05057812 */ /* 0x000fe200078ec0ff */
[----:B------:R0:W-:Y:S01]  /*10d0*/  STL [R1+0x88], R0 ;  /* 0x0000880001007387 */ /* 0x0001e20000100800 */
[----:B------:R-:W-:Y:S01]  /*10e0*/  SHF.R.S32.HI R13, RZ, 0x1f, R200 ;  /* 0x0000001fff0d7819 */ /* 0x000fe200000114c8 */
[----:B------:R-:W-:Y:S01]  /*10f0*/  IMAD.SHL.U32 R13, R188, 0x2, RZ ;  /* 0x00000002bc0d7824 */ /* 0x000fe200078e00ff */
[----:B------:R-:W-:Y:S01]  /*1100*/  LOP3.LUT R6, R191, 0x38, R228, 0xf8, !PT ;  /* 0x00000038bf067812 */ /* 0x000fe200078ef8e4 */
[----:B------:R-:W-:Y:S01]  /*1110*/  IMAD.IADD R5, R230, 0x1, -R5 ;  /* 0x00000001e6057824 */ /* 0x000fe200078e0a05 */
[----:B------:R-:W-:Y:S02]  /*1120*/  LOP3.LUT R10, R10, 0xffffe000, RZ, 0xc0, !PT ;  /* 0xffffe0000a0a7812 */ /* 0x000fe400078ec0ff */
[----:B------:R-:W-:Y:S01]  /*1130*/  SHF.R.S32.HI R9, RZ, 0x1f, R190 ;  /* 0x0000001fff097819 */ /* 0x000fe200000114be */
[----:B------:R1:W-:Y:S01]  /*1140*/  STL [R1+0x10], R13 ;  /* 0x0000100d01007387 */ /* 0x0003e20000100800 */
[----:B------:R-:W-:-:S02]  /*1150*/  LOP3.LUT R6, R6, R193, RZ, 0x3c, !PT ;  /* 0x000000c106067212 */ /* 0x000fc400078e3cff */
[----:B0-----:R-:W-:Y:S02]  /*1160*/  SHF.R.S32.HI R0, RZ, 0x1f, R198 ;  /* 0x0000001fff007819 */ /* 0x001fe400000114c6 */
[----:B------:R-:W-:Y:S02]  /*1170*/  LOP3.LUT R0, R185, 0x38, R18, 0xf8, !PT ;  /* 0x00000038b9007812 */ /* 0x000fe400078ef812 */
[----:B------:R-:W-:Y:S02]  /*1180*/  LEA R3, R192, R10, 0x9 ;  /* 0x0000000ac0037211 */ /* 0x000fe400078e48ff */
[----:B------:R-:W-:Y:S01]  /*1190*/  LOP3.LUT R0, R195, R0, R15, 0xf6, !PT ;  /* 0x00000000c3007212 */ /* 0x000fe200078ef60f */
[----:B-1----:R-:W-:Y:S01]  /*11a0*/  IMAD.SHL.U32 R13, R14, 0x8, RZ ;  /* 0x000000080e0d7824 */ /* 0x002fe200078e00ff */
[----:B------:R-:W-:Y:S01]  /*11b0*/  SHF.L.U32 R21, R190, 0x1, RZ ;  /* 0x00000001be157819 */ /* 0x000fe200000006ff */
[----:B------:R-:W-:Y:S01]  /*11c0*/  IMAD.IADD R6, R3, 0x1, R6 ;  /* 0x0000000103067824 */ /* 0x000fe200078e0206 */
[----:B------:R-:W-:-:S02]  /*11d0*/  LOP3.LUT R7, R185, 0x38, R228, 0xf8, !PT ;  /* 0x00000038b9077812 */ /* 0x000fc400078ef8e4 */
[----:B------:R-:W-:Y:S01]  /*11e0*/  SHF.L.U32 R209, R5, 0x1, RZ ;  /* 0x0000000105d17819 */ /* 0x000fe200000006ff */
[----:B------:R-:W-:Y:S01]  /*11f0*/  STL [R1+0x4c], R21 ;  /* 0x00004c1501007387 */ /* 0x000fe20000100800 */
[----:B------:R-:W-:Y:S02]  /*1200*/  SHF.L.U64.HI R9, R190, 0x1, R9 ;  /* 0x00000001be097819 */ /* 0x000fe40000010209 */
[----:B------:R-:W-:Y:S01]  /*1210*/  LEA R0, R0, UR4, 0x1 ;  /* 0x0000000400007c11 */ /* 0x000fe2000f8e08ff */
[----:B------:R-:W-:Y:S01]  /*1220*/  STL [R1+0x84], R13 ;  /* 0x0000840d01007387 */ /* 0x000fe20000100800 */
[----:B------:R-:W-:Y:S01]  /*1230*/  LOP3.LUT R7, R7, R15, RZ, 0x3c, !PT ;  /* 0x0000000f07077212 */ /* 0x000fe200078e3cff */
[C---:B------:R-:W-:Y:S01]  /*1240*/  VIADD R221, R209.reuse, 0x30 ;  /* 0x00000030d1dd7836 */ /* 0x040fe20000000000 */
[----:B------:R-:W-:Y:S01]  /*1250*/  LEA.HI R3, R226, R226, RZ, 0x1 ;  /* 0x000000e2e2037211 */ /* 0x000fe200078f08ff */
[----:B------:R-:W-:Y:S01]  /*1260*/  STL [R1+0x48], R9 ;  /* 0x0000480901007387 */ /* 0x000fe20000100800 */
[C---:B------:R-:W-:Y:S01]  /*1270*/  IADD3 R222, R209.reuse, 0x28, RZ ;  /* 0x00000028d1de7810 */ /* 0x040fe20007ffe0ff */
[C---:B------:R-:W-:Y:S01]  /*1280*/  VIADD R218, R209.reuse, 0x48 ;  /* 0x00000048d1da7836 */ /* 0x040fe20000000000 */
[C---:B------:R-:W-:Y:S01]  /*1290*/  IADD3 R219, R209.reuse, 0x40, RZ ;  /* 0x00000040d1db7810 */ /* 0x040fe20007ffe0ff */
[----:B------:R0:W-:Y:S01]  /*12a0*/  STL [R1+0x74], R0 ;  /* 0x0000740001007387 */ /* 0x0001e20000100800 */
[C---:B------:R-:W-:Y:S01]  /*12b0*/  IADD3 R216, R209.reuse, 0x58, RZ ;  /* 0x00000058d1d87810 */ /* 0x040fe20007ffe0ff */
[C---:B------:R-:W-:Y:S01]  /*12c0*/  VIADD R215, R209.reuse, 0x60 ;  /* 0x00000060d1d77836 */ /* 0x040fe20000000000 */
[C---:B------:R-:W-:Y:S01]  /*12d0*/  IADD3 R213, R209.reuse, 0x70, RZ ;  /* 0x00000070d1d57810 */ /* 0x040fe20007ffe0ff */
[----:B------:R-:W-:Y:S01]  /*12e0*/  VIADD R212, R209, 0x78 ;  /* 0x00000078d1d47836 */ /* 0x000fe20000000000 */
[----:B------:R-:W-:Y:S01]  /*12f0*/  IADD3 R7, R7, R10, R195 ;  /* 0x0000000a07077210 */ /* 0x000fe20007ffe0c3 */
[----:B------:R-:W-:Y:S01]  /*1300*/  VIADD R223, R209, 0x20 ;  /* 0x00000020d1df7836 */ /* 0x000fe20000000000 */
[----:B------:R-:W-:Y:S01]  /*1310*/  LOP3.LUT R3, R3, 0x1ffffffe, RZ, 0xc0, !PT ;  /* 0x1ffffffe03037812 */ /* 0x000fe200078ec0ff */
[C---:B------:R-:W-:Y:S01]  /*1320*/  VIADD R220, R209.reuse, 0x38 ;  /* 0x00000038d1dc7836 */ /* 0x040fe20000000000 */
[----:B------:R-:W-:Y:S01]  /*1330*/  LEA R8, R8, UR4, 0x1 ;  /* 0x0000000408087c11 */ /* 0x000fe2000f8e08ff */
[C---:B------:R-:W-:Y:S01]  /*1340*/  VIADD R217, R209.reuse, 0x50 ;  /* 0x00000050d1d97836 */ /* 0x040fe20000000000 */
[----:B0-----:R-:W-:Y:S01]  /*1350*/  SHF.R.S32.HI R0, RZ, 0x1f, R222 ;  /* 0x0000001fff007819 */ /* 0x001fe200000114de */
[----:B------:R-:W-:Y:S01]  /*1360*/  IMAD.IADD R3, R226, 0x1, -R3 ;  /* 0x00000001e2037824 */ /* 0x000fe200078e0a03 */
[----:B------:R-:W-:Y:S01]  /*1370*/  SHF.R.S32.HI R0, RZ, 0x1f, R219 ;  /* 0x0000001fff007819 */ /* 0x000fe200000114db */
[----:B------:R-:W-:Y:S01]  /*1380*/  STL [R1+0x6c], R8 ;  /* 0x00006c0801007387 */ /* 0x000fe20000100800 */
[----:B------:R-:W-:Y:S01]  /*1390*/  SHF.R.S32.HI R0, RZ, 0x1f, R216 ;  /* 0x0000001fff007819 */ /* 0x000fe200000114d8 */
[C---:B------:R-:W-:Y:S01]  /*13a0*/  VIADD R214, R209.reuse, 0x68 ;  /* 0x00000068d1d67836 */ /* 0x040fe20000000000 */
[----:B------:R-:W-:Y:S01]  /*13b0*/  SHF.R.S32.HI R0, RZ, 0x1f, R213 ;  /* 0x0000001fff007819 */ /* 0x000fe200000114d5 */
[----:B------:R-:W-:Y:S01]  /*13c0*/  VIADD R211, R209, 0x18 ;  /* 0x00000018d1d37836 */ /* 0x000fe20000000000 */
[----:B------:R-:W-:-:S02]  /*13d0*/  LEA R0, R7, UR4, 0x1 ;  /* 0x0000000407007c11 */ /* 0x000fc4000f8e08ff */
[----:B------:R-:W-:Y:S02]  /*13e0*/  SHF.R.S32.HI R5, RZ, 0x1f, R221 ;  /* 0x0000001fff057819 */ /* 0x000fe400000114dd */
[----:B------:R-:W-:Y:S01]  /*13f0*/  SHF.R.S32.HI R5, RZ, 0x1f, R218 ;  /* 0x0000001fff057819 */ /* 0x000fe200000114da */
[----:B------:R0:W-:Y:S01]  /*1400*/  STL [R1+0x68], R0 ;  /* 0x0000680001007387 */ /* 0x0001e20000100800 */
[----:B------:R-:W-:Y:S02]  /*1410*/  SHF.R.S32.HI R5, RZ, 0x1f, R215 ;  /* 0x0000001fff057819 */ /* 0x000fe400000114d7 */
[----:B------:R-:W-:Y:S01]  /*1420*/  SHF.R.S32.HI R5, RZ, 0x1f, R212 ;  /* 0x0000001fff057819 */ /* 0x000fe200000114d4 */
[----:B------:R-:W-:Y:S01]  /*1430*/  IMAD R5, R3, 0x8, R11 ;  /* 0x0000000803057824 */ /* 0x000fe200078e020b */
[----:B------:R-:W-:Y:S02]  /*1440*/  LEA R3, R4, UR4, 0x1 ;  /* 0x0000000404037c11 */ /* 0x000fe4000f8e08ff */
[----:B------:R-:W-:-:S02]  /*1450*/  IADD3 R187, R22, 0x10, RZ ;  /* 0x0000001016bb7810 */ /* 0x000fc40007ffe0ff */
[----:B------:R1:W-:Y:S01]  /*1460*/  STL [R1+0x80], R5 ;  /* 0x0000800501007387 */ /* 0x0003e20000100800 */
[----:B0-----:R-:W-:Y:S02]  /*1470*/  LEA R0, R6, UR4, 0x1 ;  /* 0x0000000406007c11 */ /* 0x001fe4000f8e08ff */
[----:B------:R-:W-:Y:S01]  /*1480*/  SHF.R.S32.HI R10, RZ, 0x1f, R187 ;  /* 0x0000001fff0a7819 */ /* 0x000fe200000114bb */
[----:B------:R-:W-:Y:S01]  /*1490*/  IMAD.SHL.U32 R232, R187, 0x2, RZ ;  /* 0x00000002bbe87824 */ /* 0x000fe200078e00ff */
[----:B------:R-:W-:Y:S01]  /*14a0*/  SHF.R.S32.HI R233, RZ, 0x1f, R186 ;  /* 0x0000001fffe97819 */ /* 0x000fe200000114ba */
[----:B------:R1:W-:Y:S01]  /*14b0*/  STL [R1+0x70], R0 ;  /* 0x0000700001007387 */ /* 0x0003e20000100800 */
[----:B------:R-:W-:Y:S02]  /*14c0*/  SHF.R.S32.HI R20, RZ, 0x1f, R189 ;  /* 0x0000001fff147819 */ /* 0x000fe400000114bd */
[----:B------:R-:W-:Y:S01]  /*14d0*/  SHF.R.S32.HI R237, RZ, 0x1f, R188 ;  /* 0x0000001fffed7819 */ /* 0x000fe200000114bc */
[----:B------:R1:W-:Y:S01]  /*14e0*/  STL [R1+0x78], R3 ;  /* 0x0000780301007387 */ /* 0x0003e20000100800 */
[----:B------:R-:W-:-:S02]  /*14f0*/  SHF.R.S32.HI R9, RZ, 0x1f, R223 ;  /* 0x0000001fff097819 */ /* 0x000fc400000114df */
[----:B------:R-:W-:Y:S02]  /*1500*/  SHF.R.S32.HI R9, RZ, 0x1f, R220 ;  /* 0x0000001fff097819 */ /* 0x000fe400000114dc */
[----:B------:R-:W-:Y:S02]  /*1510*/  SHF.R.S32.HI R9, RZ, 0x1f, R217 ;  /* 0x0000001fff097819 */ /* 0x000fe400000114d9 */
[C---:B------:R-:W-:Y:S02]  /*1520*/  SHF.L.U32 R234, R186.reuse, 0x1, RZ ;  /* 0x00000001baea7819 */ /* 0x040fe400000006ff */
[----:B------:R-:W-:Y:S02]  /*1530*/  SHF.L.U64.HI R231, R187, 0x1, R10 ;  /* 0x00000001bbe77819 */ /* 0x000fe4000001020a */
[----:B------:R-:W-:Y:S02]  /*1540*/  SHF.L.U64.HI R233, R186, 0x1, R233 ;  /* 0x00000001bae97819 */ /* 0x000fe400000102e9 */
[----:B------:R-:W-:-:S02]  /*1550*/  SHF.L.U64.HI R235, R189, 0x1, R20 ;  /* 0x00000001bdeb7819 */ /* 0x000fc40000010214 */
[----:B------:R-:W-:Y:S02]  /*1560*/  SHF.L.U64.HI R237, R188, 0x1, R237 ;  /* 0x00000001bced7819 */ /* 0x000fe400000102ed */
[----:B------:R-:W-:Y:S02]  /*1570*/  SHF.R.S32.HI R227, RZ, 0x3, R12 ;  /* 0x00000003ffe37819 */ /* 0x000fe4000001140c */
[----:B------:R-:W-:Y:S02]  /*1580*/  SHF.R.S32.HI R228, RZ, 0x3, R228 ;  /* 0x00000003ffe47819 */ /* 0x000fe400000114e4 */
[----:B-1----:R-:W-:-:S07]  /*1590*/  SHF.R.S32.HI R9, RZ, 0x1f, R214 ;  /* 0x0000001fff097819 */ /* 0x002fce00000114d6 */
.L_x_634:
[----:B01-34-:R-:W0:Y:S01]  /*15a0*/  LDC.64 R4, c[0x0][0xc88] ;  /* 0x00032200ff047b82 */ /* 0x01be220000000a00 */
[----:B------:R-:W-:Y:S01]  /*15b0*/  ULDC.64 UR4, c[0x0][0xa28] ;  /* 0x00028a0000047ab9 */ /* 0x000fe20000000a00 */
[----:B------:R-:W-:Y:S01]  /*15c0*/  ULDC.64 UR8, c[0x0][0xa18] ;  /* 0x0002860000087ab9 */ /* 0x000fe20000000a00 */
[----:B------:R-:W-:Y:S01]  /*15d0*/  ULDC.64 UR6, c[0x0][0xa08] ;  /* 0x0002820000067ab9 */ /* 0x000fe20000000a00 */
[----:B0-----:R-:W-:-:S05]  /*15e0*/  IMAD.WIDE R4, R147, 0x4, R4 ;  /* 0x0000000493047825 */ /* 0x001fca00078e0204 */
[----:B------:R-:W2:Y:S01]  /*15f0*/  LDG.E R203, desc[UR58][R4.64] ;  /* 0x0000003a04cb7981 */ /* 0x000ea2000c1e1900 */
[----:B------:R-:W-:Y:S01]  /*1600*/  ISETP.NE.U32.AND P2, PT, RZ, UR4, PT ;  /* 0x00000004ff007c0c */ /* 0x000fe2000bf45070 */
[----:B------:R-:W-:Y:S01]  /*1610*/  IMAD.MOV.U32 R11, RZ, RZ, RZ ;  /* 0x000000ffff0b7224 */ /* 0x000fe200078e00ff */
[----:B------:R-:W-:Y:S01]  /*1620*/  ISETP.NE.U32.AND P1, PT, RZ, UR8, PT ;  /* 0x00000008ff007c0c */ /* 0x000fe2000bf25070 */
[----:B------:R-:W-:Y:S01]  /*1630*/  IMAD.MOV.U32 R27, RZ, RZ, RZ ;  /* 0x000000ffff1b7224 */ /* 0x000fe200078e00ff */
[----:B------:R-:W-:Y:S02]  /*1640*/  ISETP.NE.AND.EX P2, PT, RZ, UR5, PT, P2 ;  /* 0x00000005ff007c0c */ /* 0x000fe4000bf45320 */
[----:B------:R-:W-:Y:S02]  /*1650*/  ISETP.NE.AND.EX P1, PT, RZ, UR9, PT, P1 ;  /* 0x00000009ff007c0c */ /* 0x000fe4000bf25310 */
[----:B------:R-:W-:-:S04]  /*1660*/  ISETP.NE.U32.AND P0, PT, RZ, UR6, PT ;  /* 0x00000006ff007c0c */ /* 0x000fc8000bf05070 */
[----:B------:R-:W-:Y:S02]  /*1670*/  ISETP.NE.AND.EX P0, PT, RZ, UR7, PT, P0 ;  /* 0x00000007ff007c0c */ /* 0x000fe4000bf05300 */
[----:B--2---:R-:W-:-:S03]  /*1680*/  SHF.R.S32.HI R225, RZ, 0x1f, R203 ;  /* 0x0000001fffe17819 */ /* 0x004fc600000114cb */
[C---:B------:R-:W-:Y:S02]  /*1690*/  @P2 LEA R4, P3, R203.reuse, UR4, 0x2 ;  /* 0x00000004cb042c11 */ /* 0x040fe4000f8610ff */
[C---:B------:R-:W-:Y:S02]  /*16a0*/  SHF.L.U32 R204, R203.reuse, 0x2, RZ ;  /* 0x00000002cbcc7819 */ /* 0x040fe400000006ff */
[C-C-:B------:R-:W-:Y:S01]  /*16b0*/  @P2 LEA.HI.X R5, R203.reuse, UR5, R225.reuse, 0x2, P3 ;  /* 0x00000005cb052c11 */ /* 0x140fe200098f14e1 */
[----:B------:R-:W-:Y:S01]  /*16c0*/  ULDC UR4, c[0x0][0x288] ;  /* 0x0000a20000047ab9 */ /* 0x000fe20000000800 */
[----:B------:R-:W-:Y:S02]  /*16d0*/  SHF.L.U64.HI R205, R203, 0x2, R225 ;  /* 0x00000002cbcd7819 */ /* 0x000fe400000102e1 */
[C---:B------:R-:W-:Y:S01]  /*16e0*/  IADD3 R8, P4, R204.reuse, UR6, RZ ;  /* 0x00000006cc087c10 */ /* 0x040fe2000ff9e0ff */
[----:B------:R0:W5:Y:S01]  /*16f0*/  @P2 LDG.E R11, desc[UR58][R4.64] ;  /* 0x0000003a040b2981 */ /* 0x000162000c1e1900 */
[----:B------:R-:W-:-:S02]  /*1700*/  @P1 IADD3 R6, P2, R204, UR8, RZ ;  /* 0x00000008cc061c10 */ /* 0x000fc4000ff5e0ff */
[----:B------:R-:W-:Y:S01]  /*1710*/  MOV R150, UR4 ;  /* 0x0000000400967c02 */ /* 0x000fe20008000f00 */
[----:B------:R-:W-:Y:S01]  /*1720*/  ULDC.64 UR4, c[0x0][0x418] ;  /* 0x0001060000047ab9 */ /* 0x000fe20000000a00 */
[C---:B------:R-:W-:Y:S02]  /*1730*/  IADD3.X R9, R205.reuse, UR7, RZ, P4, !PT ;  /* 0x00000007cd097c10 */ /* 0x040fe4000a7fe4ff */
[----:B------:R-:W-:Y:S01]  /*1740*/  @P1 IADD3.X R7, R205, UR9, RZ, P2, !PT ;  /* 0x00000009cd071c10 */ /* 0x000fe200097fe4ff */
[----:B------:R-:W-:Y:S02]  /*1750*/  UISETP.NE.U32.AND UP0, UPT, UR4, URZ, UPT ;  /* 0x0000003f0400728c */ /* 0x000fe4000bf05070 */
[----:B------:R0:W5:Y:S01]  /*1760*/  @P0 LDG.E R27, desc[UR58][R8.64] ;  /* 0x0000003a081b0981 */ /* 0x000162000c1e1900 */
[----:B------:R-:W-:Y:S01]  /*1770*/  ULDC UR4, c[0x0][0x424] ;  /* 0x0001090000047ab9 */ /* 0x000fe20000000800 */
[----:B------:R-:W-:Y:S02]  /*1780*/  ULDC.64 UR8, c[0x0][0xa20] ;  /* 0x0002880000087ab9 */ /* 0x000fe40000000a00 */
[----:B------:R0:W5:Y:S01]  /*1790*/  @P1 LDG.E R150, desc[UR58][R6.64] ;  /* 0x0000003a06961981 */ /* 0x000162000c1e1900 */
[----:B------:R-:W-:Y:S01]  /*17a0*/  UISETP.NE.AND.EX UP0, UPT, UR5, URZ, UPT, UP0 ;  /* 0x0000003f0500728c */ /* 0x000fe2000bf05300 */
[----:B------:R-:W-:-:S02]  /*17b0*/  LOP3.LUT R3, R146, 0xff000000, RZ, 0xc0, !PT ;  /* 0xff00000092037812 */ /* 0x000fc400078ec0ff */
[----:B------:R-:W-:Y:S01]  /*17c0*/  ISETP.NE.U32.AND P2, PT, RZ, UR8, PT ;  /* 0x00000008ff007c0c */ /* 0x000fe2000bf45070 */
[----:B------:R-:W-:Y:S01]  /*17d0*/  USEL UR4, UR4, 0x1, UP0 ;  /* 0x0000000104047887 */ /* 0x000fe20008000000 */
[----:B------:R-:W-:Y:S01]  /*17e0*/  ULDC UR5, c[0x0][0x2f0] ;  /* 0x0000bc0000057ab9 */ /* 0x000fe20000000800 */
[----:B------:R-:W-:Y:S02]  /*17f0*/  LOP3.LUT R0, R146, 0xff0000, RZ, 0xc0, !PT ;  /* 0x00ff000092007812 */ /* 0x000fe400078ec0ff */
[----:B------:R-:W-:Y:S01]  /*1800*/  UIMAD UR4, UR4, UR5, URZ ;  /* 0x00000005040472a4 */ /* 0x000fe2000f8e023f */
[----:B------:R-:W-:Y:S02]  /*1810*/  SHF.R.U32.HI R3, RZ, 0x8, R3 ;  /* 0x00000008ff037819 */ /* 0x000fe40000011603 */
[----:B------:R-:W-:Y:S01]  /*1820*/  ISETP.NE.AND.EX P2, PT, RZ, UR9, PT, P2 ;  /* 0x00000009ff007c0c */ /* 0x000fe2000bf45320 */
[----:B------:R-:W-:Y:S01]  /*1830*/  ULDC UR5, c[0x0][0x348] ;  /* 0x0000d20000057ab9 */ /* 0x000fe20000000800 */
[----:B------:R-:W-:Y:S01]  /*1840*/  LEA.HI R202, R0, R3, RZ, 0x10 ;  /* 0x0000000300ca7211 */ /* 0x000fe200078f80ff */
[----:B------:R-:W-:Y:S01]  /*1850*/  IMAD.MOV.U32 R208, RZ, RZ, R145 ;  /* 0x000000ffffd07224 */ /* 0x000fe200078e0091 */
[----:B------:R-:W-:Y:S01]  /*1860*/  LOP3.LUT R199, R146, 0xffff, RZ, 0xc0, !PT ;  /* 0x0000ffff92c77812 */ /* 0x000fe200078ec0ff */
[----:B0-----:R-:W-:Y:S08]  /*1870*/  @P1 BRA `(.L_x_423) ;  /* 0x0000000000241947 */ /* 0x001ff00003800000 */
[----:B------:R-:W-:Y:S02]  /*1880*/  ULDC.64 UR6, c[0x0][0xa00] ;  /* 0x0002800000067ab9 */ /* 0x000fe40000000a00 */
[----:B------:R-:W-:-:S04]  /*1890*/  ISETP.NE.U32.AND P1, PT, RZ, UR6, PT ;  /* 0x00000006ff007c0c */ /* 0x000fc8000bf25070 */
[----:B------:R-:W-:-:S13]  /*18a0*/  ISETP.NE.AND.EX P1, PT, RZ, UR7, PT, P1 ;  /* 0x00000007ff007c0c */ /* 0x000fda000bf25310 */
[----:B------:R-:W-:Y:S05]  /*18b0*/  @!P1 BRA `(.L_x_423) ;  /* 0x0000000000149947 */ /* 0x000fea0003800000 */
[----:B------:R-:W0:Y:S02]  /*18c0*/  LDC.64 R4, c[0x0][0xa00] ;  /* 0x00028000ff047b82 */ /* 0x000e240000000a00 */
[----:B0-----:R-:W-:-:S05]  /*18d0*/  IMAD.WIDE R4, R203, 0x4, R4 ;  /* 0x00000004cb047825 */ /* 0x001fca00078e0204 */
[----:B-----5:R-:W2:Y:S04]  /*18e0*/  LDG.E R150, desc[UR58][R4.64] ;  /* 0x0000003a04967981 */ /* 0x020ea8000c1e1900 */
[----:B------:R-:W2:Y:S02]  /*18f0*/  LDG.E R3, desc[UR58][R4.64+0x4] ;  /* 0x0000043a04037981 */ /* 0x000ea4000c1e1900 */
[----:B--2---:R-:W-:-:S07]  /*1900*/  IMAD.IADD R150, R3, 0x1, -R150 ;  /* 0x0000000103967824 */ /* 0x004fce00078e0a96 */
.L_x_423:
[----:B------:R-:W-:Y:S01]  /*1910*/  MOV R24, UR5 ;  /* 0x0000000500187c02 */ /* 0x000fe20008000f00 */
[----:B------:R-:W-:Y:S01]  /*1920*/  IMAD.U32 R26, RZ, RZ, UR4 ;  /* 0x00000004ff1a7e24 */ /* 0x000fe2000f8e00ff */
[----:B------:R-:W-:Y:S06]  /*1930*/  @!P2 BRA `(.L_x_424) ;  /* 0x000000000010a947 */ /* 0x000fec0003800000 */
[----:B------:R-:W-:-:S04]  /*1940*/  IADD3 R4, P0, R204, UR8, RZ ;  /* 0x00000008cc047c10 */ /* 0x000fc8000ff1e0ff */
[----:B------:R-:W-:-:S05]  /*1950*/  IADD3.X R5, R205, UR9, RZ, P0, !PT ;  /* 0x00000009cd057c10 */ /* 0x000fca00087fe4ff */
[----:B------:R0:W5:Y:S01]  /*1960*/  LDG.E R26, desc[UR58][R4.64] ;  /* 0x0000003a041a7981 */ /* 0x000162000c1e1900 */
[----:B------:R-:W-:Y:S05]  /*1970*/  BRA `(.L_x_425) ;  /* 0x0000000000107947 */ /* 0x000fea0003800000 */
.L_x_424:
[----:B------:R-:W-:Y:S05]  /*1980*/  @!P0 BRA `(.L_x_425) ;  /* 0x00000000000c8947 */ /* 0x000fea0003800000 */
[----:B------:R-:W2:Y:S04]  /*1990*/  LDG.E R3, desc[UR58][R8.64] ;  /* 0x0000003a08037981 */ /* 0x000ea8000c1e1900 */
[----:B------:R-:W2:Y:S02]  /*19a0*/  LDG.E R26, desc[UR58][R8.64+0x4] ;  /* 0x0000043a081a7981 */ /* 0x000ea4000c1e1900 */
[----:B--2---:R-:W-:-:S07]  /*19b0*/  IMAD.IADD R26, R26, 0x1, -R3 ;  /* 0x000000011a1a7824 */ /* 0x004fce00078e0a03 */
.L_x_425:
[----:B------:R-:W-:Y:S01]  /*19c0*/  ULDC.64 UR4, c[0x0][0xa10] ;  /* 0x0002840000047ab9 */ /* 0x000fe20000000a00 */
[----:B------:R-:W2:Y:S01]  /*19d0*/  LDL.LU R28, [R1+0x14] ;  /* 0x00001400011c7983 */ /* 0x000ea20000300800 */
[----:B------:R-:W-:-:S04]  /*19e0*/  ISETP.NE.U32.AND P0, PT, RZ, UR4, PT ;  /* 0x00000004ff007c0c */ /* 0x000fc8000bf05070 */
[----:B------:R-:W-:Y:S01]  /*19f0*/  ISETP.NE.AND.EX P0, PT, RZ, UR5, PT, P0 ;  /* 0x00000005ff007c0c */ /* 0x000fe2000bf05300 */
[----:B------:R-:W-:Y:S02]  /*1a00*/  ULDC.64 UR4, c[0x0][0xa30] ;  /* 0x00028c0000047ab9 */ /* 0x000fe40000000a00 */
[----:B------:R-:W-:-:S10]  /*1a10*/  ISETP.NE.U32.AND P1, PT, RZ, UR4, PT ;  /* 0x00000004ff007c0c */ /* 0x000fd4000bf25070 */
[----:B0-----:R-:W0:Y:S02]  /*1a20*/  @P0 LDC.64 R4, c[0x0][0xa10] ;  /* 0x00028400ff040b82 */ /* 0x001e240000000a00 */
[----:B0-----:R-:W-:-:S05]  /*1a30*/  @P0 IMAD.WIDE R4, R203, 0x4, R4 ;  /* 0x00000004cb040825 */ /* 0x001fca00078e0204 */
[----:B------:R-:W3:Y:S04]  /*1a40*/  @P0 LDG.E R0, desc[UR58][R4.64] ;  /* 0x0000003a04000981 */ /* 0x000ee8000c1e1900 */
[----:B------:R-:W3:Y:S01]  /*1a50*/  @P0 LDG.E R3, desc[UR58][R4.64+0x4] ;  /* 0x0000043a04030981 */ /* 0x000ee2000c1e1900 */
[----:B------:R-:W-:Y:S02]  /*1a60*/  ISETP.NE.AND.EX P1, PT, RZ, UR5, PT, P1 ;  /* 0x00000005ff007c0c */ /* 0x000fe4000bf25310 */
[----:B-----5:R-:W-:-:S11]  /*1a70*/  MOV R143, R26 ;  /* 0x0000001a008f7202 */ /* 0x020fd60000000f00 */
[----:B------:R-:W-:-:S04]  /*1a80*/  @P1 IADD3 R6, P2, R204, UR4, RZ ;  /* 0x00000004cc061c10 */ /* 0x000fc8000ff5e0ff */
[----:B------:R-:W-:-:S05]  /*1a90*/  @P1 IADD3.X R7, R205, UR5, RZ, P2, !PT ;  /* 0x00000005cd071c10 */ /* 0x000fca00097fe4ff */
[----:B------:R0:W5:Y:S01]  /*1aa0*/  @P1 LDG.E R143, desc[UR58][R6.64] ;  /* 0x0000003a068f1981 */ /* 0x000162000c1e1900 */
[----:B------:R-:W-:Y:S01]  /*1ab0*/  IMAD.IADD R11, R26, 0x1, -R11 ;  /* 0x000000011a0b7824 */ /* 0x000fe200078e0a0b */
[----:B------:R-:W-:Y:S01]  /*1ac0*/  BSSY B0, `(.L_x_426) ;  /* 0x000002c000007945 */ /* 0x000fe20003800000 */
[----:B------:R-:W-:Y:S02]  /*1ad0*/  LOP3.LUT R210, R202, 0xff, RZ, 0xc0, !PT ;  /* 0x000000ffcad27812 */ /* 0x000fe400078ec0ff */
[----:B------:R-:W-:Y:S02]  /*1ae0*/  SHF.R.U32.HI R202, RZ, 0x10, R202 ;  /* 0x00000010ffca7819 */ /* 0x000fe400000116ca */
[----:B--2---:R-:W-:Y:S01]  /*1af0*/  LOP3.LUT R28, R28, 0xfffffffb, RZ, 0xc0, !PT ;  /* 0xfffffffb1c1c7812 */ /* 0x004fe200078ec0ff */
[----:B---3--:R-:W-:-:S05]  /*1b00*/  @P0 IMAD.IADD R24, R3, 0x1, -R0 ;  /* 0x0000000103180824 */ /* 0x008fca00078e0a00 */
[----:B------:R-:W-:-:S04]  /*1b10*/  IADD3 R152, R11, R24, RZ ;  /* 0x000000180b987210 */ /* 0x000fc80007ffe0ff */
[C---:B------:R-:W-:Y:S01]  /*1b20*/  ISETP.GE.AND P3, PT, R152.reuse, 0x1, PT ;  /* 0x000000019800780c */ /* 0x040fe20003f66270 */
[----:B------:R-:W-:-:S05]  /*1b30*/  VIADD R0, R152, 0x7f ;  /* 0x0000007f98007836 */ /* 0x000fca0000000000 */
[----:B------:R-:W-:-:S04]  /*1b40*/  SHF.R.S32.HI R3, RZ, 0x1f, R0 ;  /* 0x0000001fff037819 */ /* 0x000fc80000011400 */
[----:B------:R-:W-:Y:S01]  /*1b50*/  LEA.HI R3, R3, R0, RZ, 0x7 ;  /* 0x0000000003037211 */ /* 0x000fe200078f38ff */
[----:B------:R-:W-:Y:S02]  /*1b60*/  IMAD.MOV.U32 R0, RZ, RZ, RZ ;  /* 0x000000ffff007224 */ /* 0x000fe400078e00ff */
[----:B------:R-:W-:Y:S02]  /*1b70*/  @P3 LOP3.LUT R28, R28, 0x4, RZ, 0xfc, !PT ;  /* 0x000000041c1c3812 */ /* 0x000fe400078efcff */
[----:B------:R-:W-:-:S03]  /*1b80*/  SHF.R.S32.HI R149, RZ, 0x7, R3 ;  /* 0x00000007ff957819 */ /* 0x000fc60000011403 */
[----:B------:R0:W-:Y:S01]  /*1b90*/  STL [R1+0x14], R28 ;  /* 0x0000141c01007387 */ /* 0x0001e20000100800 */
[----:B------:R-:W-:Y:S05]  /*1ba0*/  @!P3 BRA `(.L_x_427) ;  /* 0x000000000074b947 */ /* 0x000fea0003800000 */
[----:B------:R-:W-:Y:S01]  /*1bb0*/  ISETP.NE.AND P0, PT, R202, RZ, PT ;  /* 0x000000ffca00720c */ /* 0x000fe20003f05270 */
[----:B------:R-:W-:-:S03]  /*1bc0*/  ULDC UR4, c[0x0][0x9f0] ;  /* 0x00027c0000047ab9 */ /* 0x000fc60000000800 */
[----:B------:R-:W-:-:S04]  /*1bd0*/  SEL R9, R202, UR4, P0 ;  /* 0x00000004ca097c07 */ /* 0x000fc80008000000 */
[-C--:B0-----:R-:W-:Y:S02]  /*1be0*/  IABS R6, R9.reuse ;  /* 0x0000000900067213 */ /* 0x081fe40000000000 */
[----:B------:R-:W-:Y:S02]  /*1bf0*/  IADD3 R0, R149, -0x1, R9 ;  /* 0xffffffff95007810 */ /* 0x000fe40007ffe009 */
[----:B------:R-:W0:Y:S01]  /*1c00*/  I2F.RP R3, R6 ;  /* 0x0000000600037306 */ /* 0x000e220000209400 */
[-C--:B------:R-:W-:Y:S02]  /*1c10*/  IABS R10, R9.reuse ;  /* 0x00000009000a7213 */ /* 0x080fe40000000000 */
[----:B------:R-:W-:Y:S02]  /*1c20*/  IABS R8, R0 ;  /* 0x0000000000087213 */ /* 0x000fe40000000000 */
[----:B------:R-:W-:-:S04]  /*1c30*/  LOP3.LUT R0, R0, R9, RZ, 0x3c, !PT ;  /* 0x0000000900007212 */ /* 0x000fc800078e3cff */
[----:B------:R-:W-:Y:S01]  /*1c40*/  ISETP.GE.AND P2, PT, R0, RZ, PT ;  /* 0x000000ff0000720c */ /* 0x000fe20003f46270 */
[----:B0-----:R-:W0:Y:S02]  /*1c50*/  MUFU.RCP R3, R3 ;  /* 0x0000000300037308 */ /* 0x001e240000001000 */
[----:B0-----:R-:W-:Y:S01]  /*1c60*/  IADD3 R4, R3, 0xffffffe, RZ ;  /* 0x0ffffffe03047810 */ /* 0x001fe20007ffe0ff */
[----:B------:R-:W-:-:S05]  /*1c70*/  IMAD.MOV R3, RZ, RZ, -R10 ;  /* 0x000000ffff037224 */ /* 0x000fca00078e0a0a */
[----:B------:R0:W1:Y:S02]  /*1c80*/  F2I.FTZ.U32.TRUNC.NTZ R5, R4 ;  /* 0x0000000400057305 */ /* 0x000064000021f000 */
[----:B0-----:R-:W-:Y:S01]  /*1c90*/  MOV R4, RZ ;  /* 0x000000ff00047202 */ /* 0x001fe20000000f00 */
[----:B-1----:R-:W-:-:S04]  /*1ca0*/  IMAD.MOV R7, RZ, RZ, -R5 ;  /* 0x000000ffff077224 */ /* 0x002fc800078e0a05 */
        /* <DEDUP_REMOVED lines=9> */
[----:B------:R-:W-:-:S05]  /*1d40*/  @P0 IADD3 R5, R5, 0x1, RZ ;  /* 0x0000000105050810 */ /* 0x000fca0007ffe0ff */
[----:B------:R-:W-:-:S04]  /*1d50*/  IMAD.MOV.U32 R0, RZ, RZ, R5 ;  /* 0x000000ffff007224 */ /* 0x000fc800078e0005 */
[----:B------:R-:W-:Y:S01]  /*1d60*/  @!P2 IMAD.MOV R0, RZ, RZ, -R0 ;  /* 0x000000ffff00a224 */ /* 0x000fe200078e0a00 */
[----:B------:R-:W-:-:S07]  /*1d70*/  @!P1 LOP3.LUT R0, RZ, R9, RZ, 0x33, !PT ;  /* 0x00000009ff009212 */ /* 0x000fce00078e33ff */
.L_x_427:
[----:B------:R-:W-:Y:S05]  /*1d80*/  BSYNC B0 ;  /* 0x0000000000007941 */ /* 0x000fea0003800000 */
.L_x_426:
[----:B------:R-:W-:Y:S01]  /*1d90*/  IMAD R3, R210, R0, RZ ;  /* 0x00000000d2037224 */ /* 0x000fe200078e02ff */
[----:B------:R-:W-:-:S04]  /*1da0*/  PLOP3.LUT P2, PT, PT, PT, PT, 0x80, 0x0 ;  /* 0x000000000000781c */ /* 0x000fc80003f4f070 */
[C---:B------:R-:W-:Y:S02]  /*1db0*/  VIADDMNMX R0, R3.reuse, R0, R149, PT ;  /* 0x0000000003007246 */ /* 0x040fe40003800195 */
[----:B------:R-:W-:-:S03]  /*1dc0*/  LEA R3, R3, -R11, 0x7 ;  /* 0x8000000b03037211 */ /* 0x000fc600078e38ff */
[----:B------:R-:W-:Y:S01]  /*1dd0*/  IMAD R5, R0, 0x80, -R11 ;  /* 0x0000008000057824 */ /* 0x000fe200078e0a0b */
[----:B------:R-:W-:-:S04]  /*1de0*/  VIMNMX R3, RZ, R3, !PT ;  /* 0x00000003ff037248 */ /* 0x000fc80007fe0100 */
[----:B------:R-:W-:Y:S02]  /*1df0*/  VIMNMX R0, R5, R24, PT ;  /* 0x0000001805007248 */ /* 0x000fe40003fe0100 */
[----:B------:R-:W-:Y:S02]  /*1e00*/  SHF.R.U32.HI R123, RZ, 0x7, R3 ;  /* 0x00000007ff7b7819 */ /* 0x000fe40000011603 */
[----:B------:R-:W-:Y:S02]  /*1e10*/  ISETP.GT.AND P0, PT, R0, R3, PT ;  /* 0x000000030000720c */ /* 0x000fe40003f04270 */
[----:B------:R-:W-:-:S11]  /*1e20*/  MOV R25, R123 ;  /* 0x0000007b00197202 */ /* 0x000fd60000000f00 */
[----:B------:R-:W-:-:S05]  /*1e30*/  @P0 VIADD R0, R0, 0x7f ;  /* 0x0000007f00000836 */ /* 0x000fca0000000000 */
[----:B------:R-:W-:-:S04]  /*1e40*/  @P0 SHF.R.S32.HI R3, RZ, 0x1f, R0 ;  /* 0x0000001fff030819 */ /* 0x000fc80000011400 */
[----:B------:R-:W-:-:S04]  /*1e50*/  @P0 LEA.HI R3, R3, R0, RZ, 0x7 ;  /* 0x0000000003030211 */ /* 0x000fc800078f38ff */
[----:B------:R-:W-:-:S04]  /*1e60*/  @P0 SHF.R.S32.HI R25, RZ, 0x7, R3 ;  /* 0x00000007ff190819 */ /* 0x000fc80000011403 */
[----:B------:R-:W-:-:S13]  /*1e70*/  ISETP.GT.AND P0, PT, R25, R123, PT ;  /* 0x0000007b1900720c */ /* 0x000fda0003f04270 */
[----:B------:R-:W-:Y:S05]  /*1e80*/  @!P0 BRA `(.L_x_428) ;  /* 0x0000008800ac8947 */ /* 0x000fea0003800000 */
[----:B------:R-:W-:Y:S01]  /*1e90*/  VIADD R116, R2, 0x1c400 ;  /* 0x0001c40002747836 */ /* 0x000fe20000000000 */
[----:B------:R-:W-:Y:S04]  /*1ea0*/  BSSY B6, `(.L_x_429) ;  /* 0x0000013000067945 */ /* 0x000fe80003800000 */
[----:B------:R-:W-:-:S13]  /*1eb0*/  LOP3.LUT P0, RZ, R116, 0x3ff, RZ, 0xc0, !PT ;  /* 0x000003ff74ff7812 */ /* 0x000fda000780c0ff */
[----:B------:R-:W-:Y:S05]  /*1ec0*/  @!P0 BRA `(.L_x_430) ;  /* 0x0000000000408947 */ /* 0x000fea0003800000 */
[----:B------:R-:W-:Y:S01]  /*1ed0*/  MOV R14, 0x0 ;  /* 0x00000000000e7802 */ /* 0x000fe20000000f00 */
[----:B------:R-:W-:Y:S01]  /*1ee0*/  ULDC.64 UR4, c[0x4][0xb8] ;  /* 0x01002e0000047ab9 */ /* 0x000fe20000000a00 */
[----:B------:R-:W-:Y:S01]  /*1ef0*/  ULDC.64 UR6, c[0x4][0x28] ;  /* 0x01000a0000067ab9 */ /* 0x000fe20000000a00 */
[----:B------:R-:W-:Y:S01]  /*1f00*/  IMAD.U32 R4, RZ, RZ, UR4 ;  /* 0x00000004ff047e24 */ /* 0x000fe2000f8e00ff */
[----:B------:R-:W-:Y:S01]  /*1f10*/  MOV R5, UR5 ;  /* 0x0000000500057c02 */ /* 0x000fe20008000f00 */
[----:B------:R-:W-:Y:S01]  /*1f20*/  ULDC.64 UR4, c[0x4][0xc0] ;  /* 0x0100300000047ab9 */ /* 0x000fe20000000a00 */
[----:B------:R-:W1:Y:S01]  /*1f30*/  LDC.64 R14, c[0x4][R14] ;  /* 0x010000000e0e7b82 */ /* 0x000e620000000a00 */
[----:B0-----:R-:W-:Y:S01]  /*1f40*/  IMAD.U32 R6, RZ, RZ, UR4 ;  /* 0x00000004ff067e24 */ /* 0x001fe2000f8e00ff */
[----:B------:R-:W-:Y:S01]  /*1f50*/  MOV R10, UR6 ;  /* 0x00000006000a7c02 */ /* 0x000fe20008000f00 */
[----:B------:R-:W-:Y:S01]  /*1f60*/  IMAD.U32 R7, RZ, RZ, UR5 ;  /* 0x00000005ff077e24 */ /* 0x000fe2000f8e00ff */
[----:B------:R-:W-:Y:S01]  /*1f70*/  MOV R12, 0x1 ;  /* 0x00000001000c7802 */ /* 0x000fe20000000f00 */
[----:B------:R-:W-:-:S02]  /*1f80*/  IMAD.U32 R11, RZ, RZ, UR7 ;  /* 0x00000007ff0b7e24 */ /* 0x000fc4000f8e00ff */
[----:B------:R-:W-:Y:S02]  /*1f90*/  IMAD.MOV.U32 R8, RZ, RZ, 0x70 ;  /* 0x00000070ff087424 */ /* 0x000fe400078e00ff */
[----:B------:R-:W-:-:S07]  /*1fa0*/  IMAD.MOV.U32 R13, RZ, RZ, RZ ;  /* 0x000000ffff0d7224 */ /* 0x000fce00078e00ff */
[----:B------:R-:W-:-:S07]  /*1fb0*/  LEPC R20, `(.L_x_430) ;  /* 0x000000001014794e */ /* 0x000fce0000000000 */
[----:B-1---5:R-:W-:Y:S05]  /*1fc0*/  CALL.ABS.NOINC R14 ;  /* 0x000000000e007343 */ /* 0x022fea0003c00000 */
.L_x_430:
[----:B------:R-:W-:Y:S05]  /*1fd0*/  BSYNC B6 ;  /* 0x0000000000067941 */ /* 0x000fea0003800000 */
.L_x_429:
[----:B------:R-:W-:Y:S01]  /*1fe0*/  VIADD R103, R2, 0x400 ;  /* 0x0000040002677836 */ /* 0x000fe20000000000 */
[----:B------:R-:W-:Y:S04]  /*1ff0*/  BSSY B6, `(.L_x_431) ;  /* 0x0000013000067945 */ /* 0x000fe80003800000 */
[----:B------:R-:W-:-:S13]  /*2000*/  LOP3.LUT P0, RZ, R103, 0x3ff, RZ, 0xc0, !PT ;  /* 0x000003ff67ff7812 */ /* 0x000fda000780c0ff */
[----:B------:R-:W-:Y:S05]  /*2010*/  @!P0 BRA `(.L_x_432) ;  /* 0x0000000000408947 */ /* 0x000fea0003800000 */
[----:B------:R-:W-:Y:S01]  /*2020*/  MOV R14, 0x0 ;  /* 0x00000000000e7802 */ /* 0x000fe20000000f00 */
[----:B------:R-:W-:Y:S01]  /*2030*/  ULDC.64 UR4, c[0x4][0xb8] ;  /* 0x01002e0000047ab9 */ /* 0x000fe20000000a00 */
[----:B------:R-:W-:Y:S01]  /*2040*/  ULDC.64 UR6, c[0x4][0xc0] ;  /* 0x0100300000067ab9 */ /* 0x000fe20000000a00 */
[----:B------:R-:W-:Y:S01]  /*2050*/  MOV R4, UR4 ;  /* 0x0000000400047c02 */ /* 0x000fe20008000f00 */
[----:B------:R-:W-:Y:S01]  /*2060*/  IMAD.U32 R5, RZ, RZ, UR5 ;  /* 0x00000005ff057e24 */ /* 0x000fe2000f8e00ff */
        /* <DEDUP_REMOVED lines=11> */
.L_x_432:
[----:B------:R-:W-:Y:S05]  /*2120*/  BSYNC B6 ;  /* 0x0000000000067941 */ /* 0x000fea0003800000 */
.L_x_431:
[----:B------:R-:W-:Y:S01]  /*2130*/  ULDC.64 UR4, c[0x0][0x9f8] ;  /* 0x00027e0000047ab9 */ /* 0x000fe20000000a00 */
[----:B------:R-:W-:Y:S01]  /*2140*/  MOV R8, R203 ;  /* 0x000000cb00087202 */ /* 0x000fe20000000f00 */
[----:B------:R-:W1:Y:S01]  /*2150*/  LDC.64 R10, c[0x0][0x300] ;  /* 0x0000c000ff0a7b82 */ /* 0x000e620000000a00 */
[----:B------:R-:W-:Y:S01]  /*2160*/  ISETP.NE.U32.AND P0, PT, RZ, UR4, PT ;  /* 0x00000004ff007c0c */ /* 0x000fe2000bf05070 */
[C---:B------:R-:W-:Y:S02]  /*2170*/  VIADD R0, R18.reuse, 0x20 ;  /* 0x0000002012007836 */ /* 0x040fe40000000000 */
[----:B------:R-:W-:Y:S01]  /*2180*/  VIADD R3, R18, 0x80 ;  /* 0x0000008012037836 */ /* 0x000fe20000000000 */
[----:B------:R-:W-:Y:S01]  /*2190*/  ISETP.NE.AND.EX P0, PT, RZ, UR5, PT, P0 ;  /* 0x00000005ff007c0c */ /* 0x000fe2000bf05300 */
[----:B------:R-:W-:Y:S01]  /*21a0*/  ULDC.64 UR6, c[0x0][0x330] ;  /* 0x0000cc0000067ab9 */ /* 0x000fe20000000a00 */
[----:B------:R-:W-:Y:S01]  /*21b0*/  IADD3 R118, R27, R26, RZ ;  /* 0x0000001a1b767210 */ /* 0x000fe20007ffe0ff */
[----:B------:R-:W2:Y:S10]  /*21c0*/  LDC.64 R12, c[0x0][0x3f8] ;  /* 0x0000fe00ff0c7b82 */ /* 0x000eb40000000a00 */
[----:B------:R-:W-:Y:S01]  /*21d0*/  @P0 IADD3 R4, P1, R204, UR4, RZ ;  /* 0x00000004cc040c10 */ /* 0x000fe2000ff3e0ff */
[----:B------:R-:W-:Y:S01]  /*21e0*/  ULDC UR4, c[0x0][0x2f4] ;  /* 0x0000bd0000047ab9 */ /* 0x000fe20000000800 */
[--C-:B------:R-:W-:Y:S01]  /*21f0*/  SHF.R.S32.HI R19, RZ, 0x1f, R18.reuse ;  /* 0x0000001fff137819 */ /* 0x100fe20000011412 */
[----:B------:R-:W-:Y:S01]  /*2200*/  VIADD R20, R18, 0xa0 ;  /* 0x000000a012147836 */ /* 0x000fe20000000000 */
[----:B------:R-:W-:Y:S01]  /*2210*/  @P0 IADD3.X R5, R205, UR5, RZ, P1, !PT ;  /* 0x00000005cd050c10 */ /* 0x000fe20008ffe4ff */
[----:B------:R-:W3:Y:S04]  /*2220*/  LDC R27, c[0x0][0x3f4] ;  /* 0x0000fd00ff1b7b82 */ /* 0x000ee80000000800 */
[----:B------:R4:W3:Y:S01]  /*2230*/  @P0 LDG.E R8, desc[UR58][R4.64] ;  /* 0x0000003a04080981 */ /* 0x0008e2000c1e1900 */
[----:B------:R-:W-:Y:S01]  /*2240*/  ISETP.GE.AND P2, PT, R0, UR4, PT ;  /* 0x0000000400007c0c */ /* 0x000fe2000bf46270 */
[C---:B------:R-:W-:Y:S01]  /*2250*/  IMAD.WIDE.U32 R112, R199.reuse, UR6, R18 ;  /* 0x00000006c7707c25 */ /* 0x040fe2000f8e0012 */
[----:B------:R-:W-:Y:S01]  /*2260*/  ISETP.GE.AND P0, PT, R18, UR4, PT ;  /* 0x0000000412007c0c */ /* 0x000fe2000bf06270 */
[----:B------:R-:W3:Y:S01]  /*2270*/  S2R R151, SR_TID.X ;  /* 0x0000000000977919 */ /* 0x000ee20000002100 */
[----:B0-----:R-:W-:Y:S01]  /*2280*/  SEL R6, RZ, 0xffffffff, P2 ;  /* 0xffffffffff067807 */ /* 0x001fe20001000000 */
[----:B------:R-:W-:Y:S01]  /*2290*/  IMAD R113, R199, UR7, R113 ;  /* 0x00000007c7717c24 */ /* 0x000fe2000f8e0271 */
[----:B------:R-:W-:Y:S01]  /*22a0*/  ISETP.GE.AND P1, PT, R3, UR4, PT ;  /* 0x0000000403007c0c */ /* 0x000fe2000bf26270 */
[----:B------:R-:W-:Y:S01]  /*22b0*/  ULDC.64 UR6, c[0x0][0xa08] ;  /* 0x0002820000067ab9 */ /* 0x000fe20000000a00 */
[----:B------:R-:W-:Y:S01]  /*22c0*/  SEL R3, RZ, 0x1, P0 ;  /* 0x00000001ff037807 */ /* 0x000fe20000000000 */
[----:B------:R-:W-:Y:S01]  /*22d0*/  IMAD.SHL.U32 R6, R6, 0x2, RZ ;  /* 0x0000000206067824 */ /* 0x000fe200078e00ff */
[----:B------:R-:W-:Y:S01]  /*22e0*/  SHF.R.S32.HI R21, RZ, 0x1f, R118 ;  /* 0x0000001fff157819 */ /* 0x000fe20000011476 */
[----:B--2---:R-:W-:Y:S01]  /*22f0*/  IMAD.WIDE.U32 R108, R17, R12, R18 ;  /* 0x0000000c116c7225 */ /* 0x004fe200078e0012 */
[----:B----4-:R-:W-:-:S02]  /*2300*/  IADD3 R4, R18, 0x60, RZ ;  /* 0x0000006012047810 */ /* 0x010fc40007ffe0ff */
[----:B------:R-:W-:Y:S01]  /*2310*/  LOP3.LUT R5, R6, 0x2, R3, 0xe2, !PT ;  /* 0x0000000206057812 */ /* 0x000fe200078ee203 */
[----:B------:R-:W-:Y:S01]  /*2320*/  VIADD R3, R18, 0x40 ;  /* 0x0000004012037836 */ /* 0x000fe20000000000 */
[----:B------:R-:W-:Y:S01]  /*2330*/  ISETP.GE.AND P2, PT, R4, UR4, PT ;  /* 0x0000000404007c0c */ /* 0x000fe2000bf46270 */
[-C--:B-1----:R-:W-:Y:S01]  /*2340*/  IMAD R9, R21, R10.reuse, RZ ;  /* 0x0000000a15097224 */ /* 0x082fe200078e02ff */
[----:B------:R-:W-:Y:S01]  /*2350*/  SHF.R.S32.HI R144, RZ, 0x1f, R17 ;  /* 0x0000001fff907819 */ /* 0x000fe20000011411 */
[C---:B------:R-:W-:Y:S01]  /*2360*/  IMAD.WIDE.U32 R6, R118.reuse, R10, RZ ;  /* 0x0000000a76067225 */ /* 0x040fe200078e00ff */
[----:B------:R-:W-:Y:S02]  /*2370*/  ISETP.GE.AND P0, PT, R3, UR4, PT ;  /* 0x0000000403007c0c */ /* 0x000fe4000bf06270 */
[----:B------:R-:W-:Y:S01]  /*2380*/  SEL R34, RZ, 0x10, P1 ;  /* 0x00000010ff227807 */ /* 0x000fe20000800000 */
[----:B------:R-:W-:Y:S01]  /*2390*/  IMAD R15, R118, R11, R9 ;  /* 0x0000000b760f7224 */ /* 0x000fe200078e0209 */
[----:B------:R-:W-:Y:S01]  /*23a0*/  SEL R14, RZ, 0x4, P0 ;  /* 0x00000004ff0e7807 */ /* 0x000fe20000000000 */
[----:B------:R-:W-:Y:S01]  /*23b0*/  IMAD.MOV.U32 R130, RZ, RZ, 0x20 ;  /* 0x00000020ff827424 */ /* 0x000fe200078e00ff */
[----:B------:R-:W-:Y:S01]  /*23c0*/  SEL R9, RZ, 0x8, P2 ;  /* 0x00000008ff097807 */ /* 0x000fe20001000000 */
[----:B------:R-:W-:Y:S01]  /*23d0*/  IMAD.IADD R7, R7, 0x1, R15 ;  /* 0x0000000107077824 */ /* 0x000fe200078e020f */
[----:B------:R-:W-:Y:S01]  /*23e0*/  ISETP.NE.U32.AND P0, PT, RZ, UR6, PT ;  /* 0x00000006ff007c0c */ /* 0x000fe2000bf05070 */
[----:B---3--:R-:W-:Y:S01]  /*23f0*/  IMAD.SHL.U32 R122, R27, 0x2, RZ ;  /* 0x000000021b7a7824 */ /* 0x008fe200078e00ff */
[----:B------:R-:W-:Y:S01]  /*2400*/  ISETP.GE.AND P2, PT, R20, UR4, PT ;  /* 0x0000000414007c0c */ /* 0x000fe2000bf46270 */
[----:B------:R-:W-:Y:S01]  /*2410*/  ULDC.64 UR4, c[0x0][0x308] ;  /* 0x0000c20000047ab9 */ /* 0x000fe20000000a00 */
[----:B------:R-:W-:Y:S01]  /*2420*/  LOP3.LUT R5, R9, R5, R14, 0xfe, !PT ;  /* 0x0000000509057212 */ /* 0x000fe200078efe0e */
[----:B------:R-:W-:Y:S01]  /*2430*/  IMAD.WIDE.U32 R6, R199, UR4, R6 ;  /* 0x00000004c7067c25 */ /* 0x000fe2000f8e0006 */
[----:B------:R-:W-:Y:S01]  /*2440*/  ISETP.NE.AND.EX P0, PT, RZ, UR7, PT, P0 ;  /* 0x00000007ff007c0c */ /* 0x000fe2000bf05300 */
[----:B------:R-:W0:Y:S01]  /*2450*/  LDC.64 R14, c[0x0][0x408] ;  /* 0x00010200ff0e7b82 */ /* 0x000e220000000a00 */
[----:B------:R-:W-:Y:S01]  /*2460*/  LOP3.LUT R34, R5, R34, RZ, 0xfc, !PT ;  /* 0x0000002205227212 */ /* 0x000fe200078efcff */
[----:B------:R-:W-:Y:S01]  /*2470*/  IMAD R7, R199, UR5, R7 ;  /* 0x00000005c7077c24 */ /* 0x000fe2000f8e0207 */
[----:B------:R-:W-:Y:S01]  /*2480*/  ULDC.64 UR4, c[0x0][0x310] ;  /* 0x0000c40000047ab9 */ /* 0x000fe20000000a00 */
[----:B------:R-:W-:-:S02]  /*2490*/  SHF.R.S32.HI R23, RZ, 0x1f, R22 ;  /* 0x0000001fff177819 */ /* 0x000fc40000011416 */
[-C--:B------:R-:W-:Y:S02]  /*24a0*/  ISETP.GE.AND P3, PT, R3, R27.reuse, PT ;  /* 0x0000001b0300720c */ /* 0x080fe40003f66270 */
[----:B------:R-:W-:Y:S01]  /*24b0*/  ISETP.GE.AND P1, PT, R0, R27, PT ;  /* 0x0000001b0000720c */ /* 0x000fe20003f26270 */
[----:B------:R-:W-:Y:S01]  /*24c0*/  IMAD.WIDE.U32 R110, R17, R12, R22 ;  /* 0x0000000c116e7225 */ /* 0x000fe200078e0016 */
[----:B------:R-:W-:Y:S02]  /*24d0*/  LOP3.LUT R28, R28, 0xfffffffe, RZ, 0xc0, !PT ;  /* 0xfffffffe1c1c7812 */ /* 0x000fe400078ec0ff */
[----:B------:R-:W-:Y:S02]  /*24e0*/  SHF.R.U32.HI R37, RZ, 0x3, R185 ;  /* 0x00000003ff257819 */ /* 0x000fe400000116b9 */
[C-C-:B------:R-:W-:Y:S02]  /*24f0*/  SHF.L.U64.HI R131, R10.reuse, 0x7, R11.reuse ;  /* 0x000000070a837819 */ /* 0x140fe4000001020b */
[----:B------:R-:W-:-:S02]  /*2500*/  SHF.L.U64.HI R134, R10, 0x6, R11 ;  /* 0x000000060a867819 */ /* 0x000fc4000001020b */
[----:B------:R-:W-:Y:S02]  /*2510*/  SHF.L.U32 R135, R10, 0x6, RZ ;  /* 0x000000060a877819 */ /* 0x000fe400000006ff */
[----:B------:R-:W-:Y:S02]  /*2520*/  @P3 LOP3.LUT R28, R28, 0x1, RZ, 0xfc, !PT ;  /* 0x000000011c1c3812 */ /* 0x000fe400078efcff */
[C---:B------:R-:W-:Y:S01]  /*2530*/  IADD3 R118, P4, R17.reuse, R118, RZ ;  /* 0x0000007611767210 */ /* 0x040fe20007f9e0ff */
[CC--:B0-----:R-:W-:Y:S02]  /*2540*/  IMAD.WIDE.U32 R106, R17.reuse, R14.reuse, R22 ;  /* 0x0000000e116a7225 */ /* 0x0c1fe400078e0016 */
[----:B------:R0:W-:Y:S01]  /*2550*/  STL [R1+0x14], R28 ;  /* 0x0000141c01007387 */ /* 0x0001e20000100800 */
[----:B------:R-:W-:Y:S01]  /*2560*/  SHF.L.U64.HI R132, R12, 0x7, R13 ;  /* 0x000000070c847819 */ /* 0x000fe2000001020d */
[----:B------:R-:W-:Y:S01]  /*2570*/  IMAD.WIDE.U32 R104, R17, R14, R18 ;  /* 0x0000000e11687225 */ /* 0x000fe200078e0012 */
[----:B------:R-:W-:-:S02]  /*2580*/  SHF.L.U64.HI R133, R14, 0x7, R15 ;  /* 0x000000070e857819 */ /* 0x000fc4000001020f */
[----:B------:R-:W-:Y:S01]  /*2590*/  SHF.R.S32.HI R147, RZ, 0x1f, R207 ;  /* 0x0000001fff937819 */ /* 0x000fe200000114cf */
[----:B------:R-:W-:Y:S01]  /*25a0*/  IMAD.X R119, R21, 0x1, R144, P4 ;  /* 0x0000000115777824 */ /* 0x000fe200020e0690 */
[----:B------:R-:W-:Y:S02]  /*25b0*/  LEA.HI R151, R151, 0x8, RZ, 0x19 ;  /* 0x0000000897977811 */ /* 0x000fe400078fc8ff */
[----:B------:R-:W-:Y:S02]  /*25c0*/  SHF.R.S32.HI R9, RZ, 0x1f, R8 ;  /* 0x0000001fff097819 */ /* 0x000fe40000011408 */
[----:B------:R-:W-:Y:S01]  /*25d0*/  SEL R99, R8, RZ, !P0 ;  /* 0x000000ff08637207 */ /* 0x000fe20004000000 */
[----:B------:R-:W-:Y:S01]  /*25e0*/  IMAD R8, R144, R12, RZ ;  /* 0x0000000c90087224 */ /* 0x000fe200078e02ff */
[----:B------:R-:W-:-:S03]  /*25f0*/  SEL R9, R9, RZ, !P0 ;  /* 0x000000ff09097207 */ /* 0x000fc60004000000 */
[----:B------:R-:W-:-:S04]  /*2600*/  IMAD.WIDE.U32 R114, R99, UR4, R6 ;  /* 0x0000000463727c25 */ /* 0x000fc8000f8e0006 */
[----:B------:R-:W-:Y:S02]  /*2610*/  IMAD R20, R9, UR4, RZ ;  /* 0x0000000409147c24 */ /* 0x000fe4000f8e02ff */
[----:B------:R-:W-:-:S04]  /*2620*/  IMAD.WIDE.U32 R6, R17, R10, R18 ;  /* 0x0000000a11067225 */ /* 0x000fc800078e0012 */
[----:B------:R-:W-:Y:S01]  /*2630*/  IMAD R31, R99, UR5, R20 ;  /* 0x00000005631f7c24 */ /* 0x000fe2000f8e0214 */
[----:B------:R-:W-:Y:S01]  /*2640*/  IADD3 R5, P0, R114, R6, RZ ;  /* 0x0000000672057210 */ /* 0x000fe20007f1e0ff */
[----:B------:R-:W-:Y:S01]  /*2650*/  IMAD R20, R144, R10, RZ ;  /* 0x0000000a90147224 */ /* 0x000fe200078e02ff */
[----:B------:R-:W-:Y:S01]  /*2660*/  ULDC.64 UR4, c[0x0][0x338] ;  /* 0x0000ce0000047ab9 */ /* 0x000fe20000000a00 */
[----:B------:R-:W-:Y:S02]  /*2670*/  IMAD.IADD R6, R115, 0x1, R31 ;  /* 0x0000000173067824 */ /* 0x000fe400078e021f */
[C---:B------:R-:W-:Y:S02]  /*2680*/  IMAD R33, R17.reuse, R11, R20 ;  /* 0x0000000b11217224 */ /* 0x040fe400078e0214 */
[----:B------:R-:W-:Y:S02]  /*2690*/  IMAD R29, R17, R13, R8 ;  /* 0x0000000d111d7224 */ /* 0x000fe400078e0208 */
[----:B------:R-:W-:Y:S01]  /*26a0*/  IMAD R8, R9, UR4, RZ ;  /* 0x0000000409087c24 */ /* 0x000fe2000f8e02ff */
[----:B------:R-:W-:Y:S01]  /*26b0*/  IADD3.X R7, R6, R7, R33, P0, !PT ;  /* 0x0000000706077210 */ /* 0x000fe200007fe421 */
[----:B------:R-:W-:Y:S01]  /*26c0*/  IMAD.WIDE.U32 R112, R99, UR4, R112 ;  /* 0x0000000463707c25 */ /* 0x000fe2000f8e0070 */
[----:B------:R-:W-:-:S02]  /*26d0*/  ISETP.GE.AND P0, PT, R18, R27, PT ;  /* 0x0000001b1200720c */ /* 0x000fc40003f06270 */
[----:B------:R-:W-:Y:S01]  /*26e0*/  IADD3 R111, R111, R29, RZ ;  /* 0x0000001d6f6f7210 */ /* 0x000fe20007ffe0ff */
[----:B------:R-:W-:Y:S01]  /*26f0*/  IMAD R99, R99, UR5, R8 ;  /* 0x0000000563637c24 */ /* 0x000fe2000f8e0208 */
[----:B------:R-:W-:Y:S01]  /*2700*/  SEL R9, R27, RZ, P0 ;  /* 0x000000ff1b097207 */ /* 0x000fe20000000000 */
[----:B------:R-:W-:Y:S02]  /*2710*/  IMAD R8, R144, R14, RZ ;  /* 0x0000000e90087224 */ /* 0x000fe400078e02ff */
[----:B------:R-:W-:Y:S01]  /*2720*/  IMAD.IADD R109, R29, 0x1, R109 ;  /* 0x000000011d6d7824 */ /* 0x000fe200078e026d */
[----:B------:R-:W-:Y:S01]  /*2730*/  SEL R29, R27, RZ, P1 ;  /* 0x000000ff1b1d7207 */ /* 0x000fe20000800000 */
[----:B------:R-:W-:Y:S01]  /*2740*/  IMAD R31, R17, R15, R8 ;  /* 0x0000000f111f7224 */ /* 0x000fe200078e0208 */
[----:B------:R-:W-:Y:S01]  /*2750*/  SEL R8, R27, RZ, P3 ;  /* 0x000000ff1b087207 */ /* 0x000fe20001800000 */
[----:B------:R-:W-:Y:S01]  /*2760*/  IMAD.IADD R9, R18, 0x1, R9 ;  /* 0x0000000112097824 */ /* 0x000fe200078e0209 */
[----:B------:R-:W-:Y:S01]  /*2770*/  IADD3 R29, R0, R29, RZ ;  /* 0x0000001d001d7210 */ /* 0x000fe20007ffe0ff */
[----:B------:R-:W-:Y:S01]  /*2780*/  IMAD.IADD R105, R31, 0x1, R105 ;  /* 0x000000011f697824 */ /* 0x000fe200078e0269 */
[----:B------:R-:W-:Y:S01]  /*2790*/  IADD3 R107, R107, R31, RZ ;  /* 0x0000001f6b6b7210 */ /* 0x000fe20007ffe0ff */
[----:B------:R-:W-:Y:S01]  /*27a0*/  IMAD.IADD R26, R3, 0x1, R8 ;  /* 0x00000001031a7824 */ /* 0x000fe200078e0208 */
[----:B------:R-:W-:Y:S01]  /*27b0*/  SHF.R.S32.HI R8, RZ, 0x1f, R9 ;  /* 0x0000001fff087819 */ /* 0x000fe20000011409 */
[----:B-----5:R-:W-:Y:S01]  /*27c0*/  IMAD.WIDE.U32 R110, R143, R12, R110 ;  /* 0x0000000c8f6e7225 */ /* 0x020fe200078e006e */
[----:B------:R-:W-:-:S02]  /*27d0*/  SHF.R.S32.HI R20, RZ, 0x1f, R29 ;  /* 0x0000001fff147819 */ /* 0x000fc4000001141d */
[CC--:B------:R-:W-:Y:S01]  /*27e0*/  LEA.HI R30, R8.reuse, R9.reuse, RZ, 0x3 ;  /* 0x00000009081e7211 */ /* 0x0c0fe200078f18ff */
[C---:B------:R-:W-:Y:S01]  /*27f0*/  IMAD.WIDE.U32 R108, R143.reuse, R12, R108 ;  /* 0x0000000c8f6c7225 */ /* 0x040fe200078e006c */
[----:B------:R-:W-:Y:S02]  /*2800*/  LEA.HI R8, R8, R9, RZ, 0x6 ;  /* 0x0000000908087211 */ /* 0x000fe400078f30ff */
[----:B------:R-:W-:Y:S01]  /*2810*/  SHF.R.S32.HI R31, RZ, 0x1f, R26 ;  /* 0x0000001fff1f7819 */ /* 0x000fe2000001141a */
[----:B------:R-:W-:Y:S01]  /*2820*/  IMAD.SHL.U32 R11, R12, 0x40, RZ ;  /* 0x000000400c0b7824 */ /* 0x000fe200078e00ff */
[-C--:B------:R-:W-:Y:S01]  /*2830*/  LEA.HI R32, R20, R29.reuse, RZ, 0x3 ;  /* 0x0000001d14207211 */ /* 0x080fe200078f18ff */
[----:B------:R-:W-:Y:S01]  /*2840*/  IMAD.SHL.U32 R9, R8, 0x80, RZ ;  /* 0x0000008008097824 */ /* 0x000fe200078e00ff */
[----:B------:R-:W-:Y:S01]  /*2850*/  LEA.HI R20, R20, R29, RZ, 0x6 ;  /* 0x0000001d14147211 */ /* 0x000fe200078f30ff */
[----:B------:R-:W-:Y:S01]  /*2860*/  IMAD.WIDE.U32 R106, R143, R14, R106 ;  /* 0x0000000e8f6a7225 */ /* 0x000fe200078e006a */
[----:B------:R-:W-:-:S02]  /*2870*/  LEA.HI R36, R31, R26, RZ, 0x3 ;  /* 0x0000001a1f247211 */ /* 0x000fc400078f18ff */
[----:B------:R-:W-:Y:S01]  /*2880*/  LOP3.LUT R8, R191, 0x38, R30, 0xf8, !PT ;  /* 0x00000038bf087812 */ /* 0x000fe200078ef81e */
[----:B------:R-:W-:Y:S01]  /*2890*/  IMAD.WIDE.U32 R104, R143, R14, R104 ;  /* 0x0000000e8f687225 */ /* 0x000fe200078e0068 */
[----:B------:R-:W-:Y:S02]  /*28a0*/  LOP3.LUT R9, R9, 0xffffe000, RZ, 0xc0, !PT ;  /* 0xffffe00009097812 */ /* 0x000fe400078ec0ff */
[----:B------:R-:W-:Y:S01]  /*28b0*/  LEA.HI R31, R31, R26, RZ, 0x6 ;  /* 0x0000001a1f1f7211 */ /* 0x000fe200078f30ff */
[----:B------:R-:W-:Y:S01]  /*28c0*/  IMAD.IADD R99, R113, 0x1, R99 ;  /* 0x0000000171637824 */ /* 0x000fe200078e0263 */
[----:B------:R-:W-:Y:S01]  /*28d0*/  SHF.L.U32 R26, R20, 0x7, RZ ;  /* 0x00000007141a7819 */ /* 0x000fe200000006ff */
[----:B------:R-:W-:Y:S01]  /*28e0*/  IMAD R142, R192, 0x200, R9 ;  /* 0x00000200c08e7824 */ /* 0x000fe200078e0209 */
[----:B------:R-:W-:Y:S01]  /*28f0*/  LOP3.LUT R29, R8, R193, RZ, 0x3c, !PT ;  /* 0x000000c1081d7212 */ /* 0x000fe200078e3cff */
[----:B------:R-:W-:Y:S01]  /*2900*/  IMAD.SHL.U32 R31, R31, 0x80, RZ ;  /* 0x000000801f1f7824 */ /* 0x000fe200078e00ff */
[----:B------:R-:W-:-:S02]  /*2910*/  LOP3.LUT R20, R191, 0x38, R32, 0xf8, !PT ;  /* 0x00000038bf147812 */ /* 0x000fc400078ef820 */
[----:B------:R-:W-:Y:S01]  /*2920*/  LOP3.LUT R26, R26, 0xffffe000, RZ, 0xc0, !PT ;  /* 0xffffe0001a1a7812 */ /* 0x000fe200078ec0ff */
[----:B------:R-:W-:Y:S01]  /*2930*/  IMAD.IADD R142, R142, 0x1, R29 ;  /* 0x000000018e8e7824 */ /* 0x000fe200078e021d */
[----:B------:R-:W-:Y:S02]  /*2940*/  LOP3.LUT R35, R185, 0x38, R36, 0xf8, !PT ;  /* 0x00000038b9237812 */ /* 0x000fe400078ef824 */
[----:B------:R-:W-:Y:S02]  /*2950*/  LOP3.LUT R20, R20, R193, RZ, 0x3c, !PT ;  /* 0x000000c114147212 */ /* 0x000fe400078e3cff */
[----:B------:R-:W-:Y:S02]  /*2960*/  LEA R141, R192, R26, 0x9 ;  /* 0x0000001ac08d7211 */ /* 0x000fe400078e48ff */
[----:B------:R-:W-:Y:S02]  /*2970*/  SHF.R.S32.HI R29, RZ, 0x1f, R143 ;  /* 0x0000001fff1d7819 */ /* 0x000fe4000001148f */
[----:B------:R-:W-:-:S02]  /*2980*/  LOP3.LUT R31, R31, 0xffffe000, RZ, 0xc0, !PT ;  /* 0xffffe0001f1f7812 */ /* 0x000fc400078ec0ff */
[----:B------:R-:W-:Y:S02]  /*2990*/  LOP3.LUT R8, R35, R37, RZ, 0x3c, !PT ;  /* 0x0000002523087212 */ /* 0x000fe400078e3cff */
[----:B------:R-:W-:Y:S01]  /*29a0*/  IADD3 R141, R141, R20, RZ ;  /* 0x000000148d8d7210 */ /* 0x000fe20007ffe0ff */
[----:B------:R-:W-:Y:S01]  /*29b0*/  IMAD R20, R29, R12, RZ ;  /* 0x0000000c1d147224 */ /* 0x000fe200078e02ff */
[----:B0-----:R-:W-:Y:S01]  /*29c0*/  LOP3.LUT R28, R185, 0x38, R30, 0xf8, !PT ;  /* 0x00000038b91c7812 */ /* 0x001fe200078ef81e */
[----:B------:R-:W-:Y:S01]  /*29d0*/  IMAD R139, R192, 0x200, R31 ;  /* 0x00000200c08b7824 */ /* 0x000fe200078e021f */
[--C-:B------:R-:W-:Y:S01]  /*29e0*/  IADD3 R137, R8, R31, R195.reuse ;  /* 0x0000001f08897210 */ /* 0x100fe20007ffe0c3 */
[----:B------:R-:W-:Y:S01]  /*29f0*/  IMAD R31, R143, R13, R20 ;  /* 0x0000000d8f1f7224 */ /* 0x000fe200078e0214 */
[----:B------:R-:W-:Y:S01]  /*2a00*/  LOP3.LUT R28, R28, R37, RZ, 0x3c, !PT ;  /* 0x000000251c1c7212 */ /* 0x000fe200078e3cff */
[----:B------:R-:W-:Y:S01]  /*2a10*/  IMAD R20, R29, R14, RZ ;  /* 0x0000000e1d147224 */ /* 0x000fe200078e02ff */
[----:B------:R-:W-:Y:S01]  /*2a20*/  LOP3.LUT R33, R185, 0x38, R32, 0xf8, !PT ;  /* 0x00000038b9217812 */ /* 0x000fe200078ef820 */
[----:B------:R-:W-:Y:S01]  /*2a30*/  IMAD.SHL.U32 R8, R10, 0x80, RZ ;  /* 0x000000800a087824 */ /* 0x000fe200078e00ff */
[----:B------:R-:W-:Y:S01]  /*2a40*/  LOP3.LUT R38, R191, 0x38, R36, 0xf8, !PT ;  /* 0x00000038bf267812 */ /* 0x000fe200078ef824 */
[----:B------:R-:W-:Y:S01]  /*2a50*/  IMAD R29, R143, R15, R20 ;  /* 0x0000000f8f1d7224 */ /* 0x000fe200078e0214 */
[----:B------:R-:W-:Y:S01]  /*2a60*/  LOP3.LUT R20, R191, 0x18, R18, 0xf8, !PT ;  /* 0x00000018bf147812 */ /* 0x000fe200078ef812 */
[----:B------:R-:W-:Y:S01]  /*2a70*/  IMAD.SHL.U32 R10, R12, 0x80, RZ ;  /* 0x000000800c0a7824 */ /* 0x000fe200078e00ff */
[----:B------:R-:W-:Y:S01]  /*2a80*/  IADD3 R140, R28, R9, R195 ;  /* 0x000000091c8c7210 */ /* 0x000fe20007ffe0c3 */
[----:B------:R-:W-:Y:S01]  /*2a90*/  IMAD.IADD R21, R31, 0x1, R109 ;  /* 0x000000011f157824 */ /* 0x000fe200078e026d */
[----:B------:R-:W-:Y:S01]  /*2aa0*/  LOP3.LUT R33, R33, R37, RZ, 0x3c, !PT ;  /* 0x0000002521217212 */ /* 0x000fe200078e3cff */
[----:B------:R-:W-:Y:S01]  /*2ab0*/  IMAD.IADD R27, R29, 0x1, R105 ;  /* 0x000000011d1b7824 */ /* 0x000fe200078e0269 */
[----:B------:R-:W-:-:S02]  /*2ac0*/  SHF.L.U64.HI R9, R12, 0x6, R13 ;  /* 0x000000060c097819 */ /* 0x000fc4000001020d */
[----:B------:R-:W-:Y:S02]  /*2ad0*/  SHF.L.U64.HI R12, R14, 0x6, R15 ;  /* 0x000000060e0c7819 */ /* 0x000fe4000001020f */
[----:B------:R-:W-:Y:S02]  /*2ae0*/  SEL R35, RZ, 0x20, P2 ;  /* 0x00000020ff237807 */ /* 0x000fe40001000000 */
[----:B------:R-:W-:Y:S02]  /*2af0*/  LOP3.LUT P3, RZ, R229, 0x4, RZ, 0xc0, !PT ;  /* 0x00000004e5ff7812 */ /* 0x000fe4000786c0ff */
[-C--:B------:R-:W-:Y:S01]  /*2b00*/  LOP3.LUT R15, R20, R193.reuse, RZ, 0x3c, !PT ;  /* 0x000000c1140f7212 */ /* 0x080fe200078e3cff */
[----:B------:R-:W-:Y:S01]  /*2b10*/  IMAD.IADD R20, R111, 0x1, R31 ;  /* 0x000000016f147824 */ /* 0x000fe200078e021f */
[----:B------:R-:W-:Y:S02]  /*2b20*/  LOP3.LUT R38, R38, R193, RZ, 0x3c, !PT ;  /* 0x000000c126267212 */ /* 0x000fe400078e3cff */
[----:B------:R-:W-:-:S02]  /*2b30*/  IADD3 R138, R33, R26, R195 ;  /* 0x0000001a218a7210 */ /* 0x000fc40007ffe0c3 */
[----:B------:R-:W-:Y:S01]  /*2b40*/  IADD3 R26, R107, R29, RZ ;  /* 0x0000001d6b1a7210 */ /* 0x000fe20007ffe0ff */
[----:B------:R-:W-:Y:S01]  /*2b50*/  IMAD.IADD R139, R139, 0x1, R38 ;  /* 0x000000018b8b7824 */ /* 0x000fe200078e0226 */
[----:B------:R-:W-:Y:S02]  /*2b60*/  LOP3.LUT R98, R34, R35, RZ, 0xfc, !PT ;  /* 0x0000002322627212 */ /* 0x000fe400078efcff */
[----:B------:R-:W-:Y:S02]  /*2b70*/  SEL R130, R130, 0xffffffe0, !P3 ;  /* 0xffffffe082827807 */ /* 0x000fe40005800000 */
[----:B------:R-:W-:Y:S02]  /*2b80*/  LEA R15, R192, R15, 0x9 ;  /* 0x0000000fc00f7211 */ /* 0x000fe400078e48ff */
[----:B------:R-:W-:Y:S02]  /*2b90*/  LOP3.LUT R29, R30, 0xfffffff8, RZ, 0xc0, !PT ;  /* 0xfffffff81e1d7812 */ /* 0x000fe400078ec0ff */
[----:B------:R-:W-:-:S02]  /*2ba0*/  LOP3.LUT R31, R32, 0xfffffff8, RZ, 0xc0, !PT ;  /* 0xfffffff8201f7812 */ /* 0x000fc400078ec0ff */
[----:B------:R-:W-:Y:S02]  /*2bb0*/  LOP3.LUT R33, R36, 0xfffffff8, RZ, 0xc0, !PT ;  /* 0xfffffff824217812 */ /* 0x000fe400078ec0ff */
[----:B------:R-:W-:Y:S02]  /*2bc0*/  SHF.R.S32.HI R28, RZ, 0x3, R30 ;  /* 0x00000003ff1c7819 */ /* 0x000fe4000001141e */
[----:B------:R-:W-:Y:S02]  /*2bd0*/  SHF.R.S32.HI R30, RZ, 0x3, R32 ;  /* 0x00000003ff1e7819 */ /* 0x000fe40000011420 */
[C---:B------:R-:W-:Y:S01]  /*2be0*/  SHF.L.U32 R13, R14.reuse, 0x7, RZ ;  /* 0x000000070e0d7819 */ /* 0x040fe200000006ff */
[----:B------:R-:W-:Y:S01]  /*2bf0*/  IMAD.SHL.U32 R14, R14, 0x40, RZ ;  /* 0x000000400e0e7824 */ /* 0x000fe200078e00ff */
[----:B------:R-:W-:Y:S02]  /*2c00*/  SHF.R.S32.HI R32, RZ, 0x3, R36 ;  /* 0x00000003ff207819 */ /* 0x000fe40000011424 */
[----:B------:R-:W-:-:S02]  /*2c10*/  LOP3.LUT R38, R98, 0x2, RZ, 0xc0, !PT ;  /* 0x0000000262267812 */ /* 0x000fc400078ec0ff */
[C---:B------:R-:W-:Y:S02]  /*2c20*/  LOP3.LUT R39, R98.reuse, 0x4, RZ, 0xc0, !PT ;  /* 0x0000000462277812 */ /* 0x040fe400078ec0ff */
[C---:B------:R-:W-:Y:S02]  /*2c30*/  LOP3.LUT R96, R98.reuse, 0x8, RZ, 0xc0, !PT ;  /* 0x0000000862607812 */ /* 0x040fe400078ec0ff */
[----:B------:R-:W-:Y:S02]  /*2c40*/  LOP3.LUT R97, R98, 0x10, RZ, 0xc0, !PT ;  /* 0x0000001062617812 */ /* 0x000fe400078ec0ff */
[----:B------:R-:W-:Y:S02]  /*2c50*/  IADD3 R136, R130, R15, RZ ;  /* 0x0000000f82887210 */ /* 0x000fe40007ffe0ff */
[----:B------:R-:W-:Y:S02]  /*2c60*/  LOP3.LUT R34, R34, 0x1, RZ, 0xc0, !PT ;  /* 0x0000000122227812 */ /* 0x000fe400078ec0ff */
[----:B------:R-:W-:-:S02]  /*2c70*/  SHF.R.S32.HI R35, RZ, 0x1f, R29 ;  /* 0x0000001fff237819 */ /* 0x000fc4000001141d */
[----:B------:R-:W-:Y:S02]  /*2c80*/  SHF.R.S32.HI R36, RZ, 0x1f, R31 ;  /* 0x0000001fff247819 */ /* 0x000fe4000001141f */
[----:B------:R-:W-:Y:S02]  /*2c90*/  SHF.R.S32.HI R37, RZ, 0x1f, R33 ;  /* 0x0000001fff257819 */ /* 0x000fe40000011421 */
[----:B------:R-:W-:-:S07]  /*2ca0*/  LOP3.LUT R98, R98, 0x20, RZ, 0xc0, !PT ;  /* 0x0000002062627812 */ /* 0x000fce00078ec0ff */
.L_x_532:
[----:B------:R-:W2:Y:S01]  /*2cb0*/  LDL.LU R46, [R1+0x14] ;  /* 0x00001400012e7983 */ /* 0x000ea20000300800 */
[----:B------:R-:W0:Y:S01]  /*2cc0*/  LDC.64 R120, c[0x0][0x2e8] ;  /* 0x0000ba00ff787b82 */ /* 0x000e220000000a00 */
[----:B------:R-:W-:Y:S01]  /*2cd0*/  IADD3 R50, R25, -0x1, RZ ;  /* 0xffffffff19327810 */ /* 0x000fe20007ffe0ff */
[----:B------:R-:W-:Y:S01]  /*2ce0*/  IMAD R47, R16, 0x6000, R15 ;  /* 0x00006000102f7824 */ /* 0x000fe200078e020f */
[----:B------:R-:W-:Y:S05]  /*2cf0*/  YIELD ;  /* 0x0000000000007946 */ /* 0x000fea0003800000 */
[----:B------:R-:W1:Y:S01]  /*2d00*/  LDC R117, c[0x0][0x3f4] ;  /* 0x0000fd00ff757b82 */ /* 0x000e620000000800 */
[----:B------:R-:W-:Y:S01]  /*2d10*/  SHF.R.S32.HI R43, RZ, 0x1f, R50 ;  /* 0x0000001fff2b7819 */ /* 0x000fe20000011432 */
[-C--:B------:R-:W-:Y:S01]  /*2d20*/  IMAD R25, R131, R50.reuse, RZ ;  /* 0x0000003283197224 */ /* 0x080fe200078e02ff */
[----:B------:R-:W-:Y:S01]  /*2d30*/  BSSY B0, `(.L_x_433) ;  /* 0x000075d000007945 */ /* 0x000fe20003800000 */
[----:B------:R-:W-:Y:S01]  /*2d40*/  IMAD.WIDE.U32 R124, R8, R50, RZ ;  /* 0x00000032087c7225 */ /* 0x000fe200078e00ff */
[----:B------:R-:W-:-:S03]  /*2d50*/  LEA R47, R47, R116, 0x1 ;  /* 0x000000742f2f7211 */ /* 0x000fc600078e08ff */
[----:B------:R-:W-:Y:S01]  /*2d60*/  IMAD R25, R43, R8, R25 ;  /* 0x000000082b197224 */ /* 0x000fe200078e0219 */
[----:B------:R-:W-:-:S03]  /*2d70*/  IADD3 R41, P4, R5, R124, RZ ;  /* 0x0000007c05297210 */ /* 0x000fc60007f9e0ff */
[----:B------:R-:W-:Y:S01]  /*2d80*/  IMAD.IADD R92, R125, 0x1, R25 ;  /* 0x000000017d5c7824 */ /* 0x000fe200078e0219 */
[----:B------:R-:W-:-:S03]  /*2d90*/  IADD3 R25, P2, P3, R5, R124, R135 ;  /* 0x0000007c05197210 */ /* 0x000fc60007b5e087 */
[----:B------:R-:W-:Y:S01]  /*2da0*/  IMAD.X R42, R92, 0x1, R7, P4 ;  /* 0x000000015c2a7824 */ /* 0x000fe200020e0607 */
[----:B------:R-:W-:Y:S02]  /*2db0*/  IADD3.X R40, R7, R92, R134, P2, P3 ;  /* 0x0000005c07287210 */ /* 0x000fe400017e6486 */
[CC--:B0-----:R-:W-:Y:S02]  /*2dc0*/  LEA R44, P2, R25.reuse, R120.reuse, 0x1 ;  /* 0x00000078192c7211 */ /* 0x0c1fe400078408ff */
[----:B------:R-:W-:Y:S02]  /*2dd0*/  ISETP.GT.AND P3, PT, R50, R123, PT ;  /* 0x0000007b3200720c */ /* 0x000fe40003f64270 */
[----:B------:R-:W-:Y:S01]  /*2de0*/  LEA.HI.X R45, R25, R121, R40, 0x1, P2 ;  /* 0x00000079192d7211 */ /* 0x000fe200010f0c28 */
[----:B------:R-:W-:Y:S01]  /*2df0*/  IMAD R25, R16, 0x6000, R136 ;  /* 0x0000600010197824 */ /* 0x000fe200078e0288 */
[----:B-1----:R-:W-:Y:S02]  /*2e00*/  ISETP.GE.AND P2, PT, R117, 0x1, PT ;  /* 0x000000017500780c */ /* 0x002fe40003f46270 */
[----:B------:R-:W-:-:S04]  /*2e10*/  LEA R48, P4, R41, R120, 0x1 ;  /* 0x0000007829307211 */ /* 0x000fc800078808ff */
[----:B------:R-:W-:Y:S02]  /*2e20*/  LEA.HI.X R49, R41, R121, R42, 0x1, P4 ;  /* 0x0000007929317211 */ /* 0x000fe400020f0c2a */
[----:B--2---:R-:W-:-:S04]  /*2e30*/  LOP3.LUT R46, R46, 0xfffffffd, RZ, 0xc0, !PT ;  /* 0xfffffffd2e2e7812 */ /* 0x004fc800078ec0ff */
[----:B------:R-:W-:-:S05]  /*2e40*/  @P3 LOP3.LUT R46, R46, 0x2, RZ, 0xfc, !PT ;  /* 0x000000022e2e3812 */ /* 0x000fca00078efcff */
[----:B------:R0:W-:Y:S02]  /*2e50*/  STL [R1+0x14], R46 ;  /* 0x0000142e01007387 */ /* 0x0001e40000100800 */
[----:B0-----:R-:W-:Y:S02]  /*2e60*/  IMAD R46, R25, 0x2, R116 ;  /* 0x00000002192e7824 */ /* 0x001fe400078e0274 */
[----:B------:R-:W-:Y:S01]  /*2e70*/  IMAD.MOV.U32 R25, RZ, RZ, R50 ;  /* 0x000000ffff197224 */ /* 0x000fe200078e0032 */
[----:B------:R-:W-:Y:S06]  /*2e80*/  @!P2 BRA `(.L_x_434) ;  /* 0x000000700044a947 */ /* 0x000fec0003800000 */
[----:B------:R-:W-:Y:S01]  /*2e90*/  ULDC.U8 UR4, c[0x0][0x410] ;  /* 0x0001040000047ab9 */ /* 0x000fe20000000000 */
[-C--:B------:R-:W-:Y:S01]  /*2ea0*/  IMAD R41, R132, R50.reuse, RZ ;  /* 0x0000003284297224 */ /* 0x080fe200078e02ff */
[----:B------:R-:W-:Y:S01]  /*2eb0*/  ISETP.NE.AND P2, PT, RZ, UR4, PT ;  /* 0x00000004ff007c0c */ /* 0x000fe2000bf45270 */
[----:B------:R-:W-:Y:S02]  /*2ec0*/  IMAD R40, R133, R50, RZ ;  /* 0x0000003285287224 */ /* 0x000fe400078e02ff */
[----:B------:R-:W-:Y:S02]  /*2ed0*/  IMAD R41, R43, R10, R41 ;  /* 0x0000000a2b297224 */ /* 0x000fe400078e0229 */
[----:B------:R-:W-:Y:S02]  /*2ee0*/  IMAD R100, R25, -0x80, R24 ;  /* 0xffffff8019647824 */ /* 0x000fe400078e0218 */
[----:B------:R-:W-:-:S03]  /*2ef0*/  IMAD.WIDE.U32 R90, R10, R50, RZ ;  /* 0x000000320a5a7225 */ /* 0x000fc600078e00ff */
[----:B------:R-:W-:Y:S01]  /*2f00*/  VIMNMX R100, R100, 0x80, PT ;  /* 0x0000008064647848 */ /* 0x000fe20003fe0100 */
[----:B------:R-:W-:Y:S01]  /*2f10*/  IMAD R43, R43, R13, R40 ;  /* 0x0000000d2b2b7224 */ /* 0x000fe200078e0228 */
[----:B------:R-:W-:Y:S01]  /*2f20*/  IADD3 R101, R91, R41, RZ ;  /* 0x000000295b657210 */ /* 0x000fe20007ffe0ff */
[----:B------:R-:W-:-:S04]  /*2f30*/  IMAD.WIDE.U32 R88, R13, R50, RZ ;  /* 0x000000320d587225 */ /* 0x000fc800078e00ff */
[----:B------:R-:W-:Y:S01]  /*2f40*/  IMAD.IADD R102, R89, 0x1, R43 ;  /* 0x0000000159667824 */ /* 0x000fe200078e022b */
[----:B------:R-:W-:Y:S06]  /*2f50*/  @!P2 BRA `(.L_x_435) ;  /* 0x000000340018a947 */ /* 0x000fec0003800000 */
[----:B------:R-:W-:Y:S01]  /*2f60*/  ISETP.GE.AND P3, PT, R17, R100, PT ;  /* 0x000000641100720c */ /* 0x000fe20003f66270 */
[----:B------:R-:W-:Y:S01]  /*2f70*/  BSSY B1, `(.L_x_436) ;  /* 0x0000037000017945 */ /* 0x000fe20003800000 */
        /* <DEDUP_REMOVED lines=12> */
[----:B------:R-:W-:Y:S01]  /*3040*/  CS2R R126, SRZ ;  /* 0x00000000007e7805 */ /* 0x000fe2000001ff00 */
[----:B------:R-:W-:Y:S06]  /*3050*/  @P3 BRA `(.L_x_437) ;  /* 0x0000000000a03947 */ /* 0x000fec0003800000 */
[----:B------:R-:W-:Y:S01]  /*3060*/  IADD3 R41, P2, R110, R90, RZ ;  /* 0x0000005a6e297210 */ /* 0x000fe20007f5e0ff */
[----:B------:R-:W-:Y:S01]  /*3070*/  ULDC.64 UR4, c[0x0][0x3e8] ;  /* 0x0000fa0000047ab9 */ /* 0x000fe20000000a00 */
[----:B------:R-:W-:Y:S02]  /*3080*/  CS2R R124, SRZ ;  /* 0x00000000007c7805 */ /* 0x000fe4000001ff00 */
[----:B------:R-:W-:Y:S01]  /*3090*/  CS2R R126, SRZ ;  /* 0x00000000007e7805 */ /* 0x000fe2000001ff00 */
[----:B------:R-:W-:Y:S01]  /*30a0*/  IMAD.X R42, R101, 0x1, R20, P2 ;  /* 0x00000001652a7824 */ /* 0x000fe200010e0614 */
[----:B------:R-:W-:-:S04]  /*30b0*/  LEA R40, P2, R41, UR4, 0x1 ;  /* 0x0000000429287c11 */ /* 0x000fc8000f8408ff */
[----:B------:R-:W-:Y:S01]  /*30c0*/  LEA.HI.X R41, R41, UR5, R42, 0x1, P2 ;  /* 0x0000000529297c11 */ /* 0x000fe200090f0c2a */
[----:B------:R-:W-:Y:S01]  /*30d0*/  ULDC.64 UR4, c[0x0][0x400] ;  /* 0x0001000000047ab9 */ /* 0x000fe20000000a00 */
[----:B------:R-:W-:-:S04]  /*30e0*/  IADD3 R43, P2, R106, R88, RZ ;  /* 0x000000586a2b7210 */ /* 0x000fc80007f5e0ff */
[----:B------:R-:W-:Y:S02]  /*30f0*/  IADD3.X R52, R102, R26, RZ, P2, !PT ;  /* 0x0000001a66347210 */ /* 0x000fe400017fe4ff */
[----:B------:R-:W-:-:S04]  /*3100*/  LEA R42, P2, R43, UR4, 0x1 ;  /* 0x000000042b2a7c11 */ /* 0x000fc8000f8408ff */
[----:B------:R-:W-:Y:S02]  /*3110*/  LEA.HI.X R43, R43, UR5, R52, 0x1, P2 ;  /* 0x000000052b2b7c11 */ /* 0x000fe400090f0c34 */
[----:B------:R-:W-:Y:S02]  /*3120*/  ISETP.GE.AND P2, PT, R22, R117, PT ;  /* 0x000000751600720c */ /* 0x000fe40003f46270 */
[----:B------:R-:W-:Y:S02]  /*3130*/  CS2R R94, SRZ ;  /* 0x00000000005e7805 */ /* 0x000fe4000001ff00 */
[----:B------:R-:W-:-:S09]  /*3140*/  CS2R R120, SRZ ;  /* 0x0000000000787805 */ /* 0x000fd2000001ff00 */
[----:B------:R0:W5:Y:S04]  /*3150*/  @!P2 LDG.E.64 R124, desc[UR58][R40.64] ;  /* 0x0000003a287ca981 */ /* 0x000168000c1e1b00 */
[----:B------:R0:W5:Y:S01]  /*3160*/  @!P2 LDG.E.64 R126, desc[UR58][R42.64] ;  /* 0x0000003a2a7ea981 */ /* 0x000162000c1e1b00 */
        /* <DEDUP_REMOVED lines=20> */
[----:B------:R-:W-:-:S13]  /*32b0*/  ISETP.GE.AND P2, PT, R190, R117, PT ;  /* 0x00000075be00720c */ /* 0x000fda0003f46270 */
[----:B------:R0:W5:Y:S04]  /*32c0*/  @!P2 LDG.E.64 R74, desc[UR58][R40.64+0xa0] ;  /* 0x0000a03a284aa981 */ /* 0x000168000c1e1b00 */
[----:B------:R0:W5:Y:S02]  /*32d0*/  @!P2 LDG.E.64 R76, desc[UR58][R42.64+0xa0] ;  /* 0x0000a03a2a4ca981 */ /* 0x000164000c1e1b00 */
.L_x_437:
[----:B------:R-:W-:Y:S05]  /*32e0*/  BSYNC B1 ;  /* 0x0000000000017941 */ /* 0x000fea0003800000 */
.L_x_436:
        /* <DEDUP_REMOVED lines=13> */
[----:B------:R-:W-:Y:S06]  /*33c0*/  @P4 BRA `(.L_x_439) ;  /* 0x0000000000a04947 */ /* 0x000fec0003800000 */
[----:B------:R-:W-:Y:S01]  /*33d0*/  IADD3 R90, P2, P5, R110, R90, R11 ;  /* 0x0000005a6e5a7210 */ /* 0x000fe20007d5e00b */
[----:B------:R-:W-:Y:S01]  /*33e0*/  ULDC.64 UR4, c[0x0][0x3e8] ;  /* 0x0000fa0000047ab9 */ /* 0x000fe20000000a00 */
[----:B------:R-:W-:Y:S02]  /*33f0*/  CS2R R70, SRZ ;  /* 0x0000000000467805 */ /* 0x000fe4000001ff00 */
[----:B------:R-:W-:Y:S02]  /*3400*/  CS2R R72, SRZ ;  /* 0x0000000000487805 */ /* 0x000fe4000001ff00 */
[----:B------:R-:W-:Y:S02]  /*3410*/  IADD3.X R101, R20, R101, R9, P2, P5 ;  /* 0x0000006514657210 */ /* 0x000fe400017ea409 */
[----:B------:R-:W-:-:S04]  /*3420*/  IADD3 R88, P2, P5, R106, R88, R14 ;  /* 0x000000586a587210 */ /* 0x000fc80007d5e00e */
[----:B0-----:R-:W-:Y:S02]  /*3430*/  IADD3.X R41, R26, R102, R12, P2, P5 ;  /* 0x000000661a297210 */ /* 0x001fe400017ea40c */
[----:B------:R-:W-:-:S04]  /*3440*/  LEA R42, P2, R90, UR4, 0x1 ;  /* 0x000000045a2a7c11 */ /* 0x000fc8000f8408ff */
[----:B------:R-:W-:Y:S01]  /*3450*/  LEA.HI.X R43, R90, UR5, R101, 0x1, P2 ;  /* 0x000000055a2b7c11 */ /* 0x000fe200090f0c65 */
[----:B------:R-:W-:Y:S02]  /*3460*/  ULDC.64 UR4, c[0x0][0x400] ;  /* 0x0001000000047ab9 */ /* 0x000fe40000000a00 */
        /* <DEDUP_REMOVED lines=30> */
.L_x_439:
[----:B------:R-:W-:Y:S05]  /*3650*/  BSYNC B1 ;  /* 0x0000000000017941 */ /* 0x000fea0003800000 */
.L_x_438:
[----:B01---5:R-:W-:Y:S01]  /*3660*/  IMAD.MOV.U32 R41, RZ, RZ, R74 ;  /* 0x000000ffff297224 */ /* 0x023fe200078e004a */
[----:B------:R-:W-:Y:S01]  /*3670*/  UISETP.NE.AND UP0, UPT, UR57, 0x3, UPT ;  /* 0x000000033900788c */ /* 0x000fe2000bf05270 */
[----:B------:R-:W-:Y:S01]  /*3680*/  IMAD.MOV.U32 R40, RZ, RZ, R75 ;  /* 0x000000ffff287224 */ /* 0x000fe200078e004b */
[----:B------:R-:W-:Y:S01]  /*3690*/  MOV R43, R78 ;  /* 0x0000004e002b7202 */ /* 0x000fe20000000f00 */
[----:B------:R-:W-:Y:S01]  /*36a0*/  IMAD.MOV.U32 R42, RZ, RZ, R79 ;  /* 0x000000ffff2a7224 */ /* 0x000fe200078e004f */
[----:B------:R-:W-:Y:S01]  /*36b0*/  PRMT R158, R158, 0x5410, R41 ;  /* 0x000054109e9e7816 */ /* 0x000fe20000000029 */
[----:B------:R-:W-:Y:S01]  /*36c0*/  IMAD.MOV.U32 R41, RZ, RZ, R82 ;  /* 0x000000ffff297224 */ /* 0x000fe200078e0052 */
[----:B------:R-:W-:Y:S02]  /*36d0*/  PRMT R159, R40, 0x7610, R159 ;  /* 0x00007610289f7816 */ /* 0x000fe4000000009f */
[----:B------:R-:W-:Y:S02]  /*36e0*/  MOV R40, R83 ;  /* 0x0000005300287202 */ /* 0x000fe40000000f00 */
[----:B------:R-:W-:Y:S01]  /*36f0*/  PRMT R165, R41, 0x7610, R165 ;  /* 0x0000761029a57816 */ /* 0x000fe200000000a5 */
[----:B------:R-:W-:Y:S01]  /*3700*/  IMAD.MOV.U32 R41, RZ, RZ, R87 ;  /* 0x000000ffff297224 */ /* 0x000fe200078e0057 */
[----:B------:R-:W-:Y:S01]  /*3710*/  PRMT R164, R40, 0x7610, R164 ;  /* 0x0000761028a47816 */ /* 0x000fe200000000a4 */
[----:B------:R-:W-:Y:S01]  /*3720*/  IMAD.MOV.U32 R40, RZ, RZ, R86 ;  /* 0x000000ffff287224 */ /* 0x000fe200078e0056 */
[----:B------:R-:W-:-:S02]  /*3730*/  PLOP3.LUT P2, PT, PT, PT, UP0, 0x80, 0x0 ;  /* 0x000000000000781c */ /* 0x000fc40003f4f008 */
[----:B------:R-:W-:Y:S01]  /*3740*/  PRMT R161, R42, 0x5410, R43 ;  /* 0x000054102aa17816 */ /* 0x000fe2000000002b */
[----:B------:R-:W-:Y:S01]  /*3750*/  IMAD.MOV.U32 R43, RZ, RZ, R95 ;  /* 0x000000ffff2b7224 */ /* 0x000fe200078e005f */
[----:B------:R-:W-:Y:S01]  /*3760*/  PRMT R166, R40, 0x5410, R41 ;  /* 0x0000541028a67816 */ /* 0x000fe20000000029 */
[----:B------:R-:W-:Y:S01]  /*3770*/  IMAD.MOV.U32 R40, RZ, RZ, R124 ;  /* 0x000000ffff287224 */ /* 0x000fe200078e007c */
[----:B------:R-:W-:Y:S02]  /*3780*/  MOV R41, R125 ;  /* 0x0000007d00297202 */ /* 0x000fe40000000f00 */
[----:B------:R-:W-:Y:S02]  /*3790*/  MOV R42, R94 ;  /* 0x0000005e002a7202 */ /* 0x000fe40000000f00 */
[----:B------:R-:W-:Y:S01]  /*37a0*/  PRMT R154, R40, 0x5410, R41 ;  /* 0x00005410289a7816 */ /* 0x000fe20000000029 */
[----:B------:R-:W-:Y:S01]  /*37b0*/  IMAD.MOV.U32 R40, RZ, RZ, R77 ;  /* 0x000000ffff287224 */ /* 0x000fe200078e004d */
[----:B------:R-:W-:Y:S01]  /*37c0*/  PRMT R167, R42, 0x5410, R43 ;  /* 0x000054102aa77816 */ /* 0x000fe2000000002b */
[----:B------:R-:W-:-:S03]  /*37d0*/  IMAD.MOV.U32 R41, RZ, RZ, R76 ;  /* 0x000000ffff297224 */ /* 0x000fc600078e004c */
[----:B------:R-:W-:Y:S01]  /*37e0*/  PRMT R160, R40, 0x7610, R160 ;  /* 0x0000761028a07816 */ /* 0x000fe200000000a0 */
[----:B------:R-:W-:Y:S01]  /*37f0*/  IMAD.MOV.U32 R40, RZ, RZ, R81 ;  /* 0x000000ffff287224 */ /* 0x000fe200078e0051 */
[----:B------:R-:W-:Y:S02]  /*3800*/  PRMT R159, R159, 0x5410, R41 ;  /* 0x000054109f9f7816 */ /* 0x000fe40000000029 */
[----:B------:R-:W-:-:S04]  /*3810*/  MOV R41, R80 ;  /* 0x0000005000297202 */ /* 0x000fc80000000f00 */
[----:B------:R-:W-:Y:S01]  /*3820*/  PRMT R162, R40, 0x5410, R41 ;  /* 0x0000541028a27816 */ /* 0x000fe20000000029 */
[----:B------:R-:W-:Y:S01]  /*3830*/  IMAD.MOV.U32 R40, RZ, RZ, R84 ;  /* 0x000000ffff287224 */ /* 0x000fe200078e0054 */
[----:B------:R-:W-:-:S04]  /*3840*/  MOV R41, R85 ;  /* 0x0000005500297202 */ /* 0x000fc80000000f00 */
[----:B------:R-:W-:Y:S01]  /*3850*/  PRMT R165, R165, 0x5410, R40 ;  /* 0x00005410a5a57816 */ /* 0x000fe20000000028 */
[----:B------:R-:W-:Y:S01]  /*3860*/  IMAD.MOV.U32 R40, RZ, RZ, R92 ;  /* 0x000000ffff287224 */ /* 0x000fe200078e005c */
[----:B------:R-:W-:Y:S01]  /*3870*/  PRMT R164, R164, 0x5410, R41 ;  /* 0x00005410a4a47816 */ /* 0x000fe20000000029 */
[----:B------:R-:W-:-:S05]  /*3880*/  IMAD.MOV.U32 R41, RZ, RZ, R93 ;  /* 0x000000ffff297224 */ /* 0x000fca00078e005d */
[----:B------:R-:W-:Y:S01]  /*3890*/  PRMT R168, R40, 0x5410, R41 ;  /* 0x0000541028a87816 */ /* 0x000fe20000000029 */
[----:B------:R-:W-:Y:S01]  /*38a0*/  IMAD.MOV.U32 R41, RZ, RZ, R121 ;  /* 0x000000ffff297224 */ /* 0x000fe200078e0079 */
[----:B------:R-:W-:-:S04]  /*38b0*/  MOV R40, R120 ;  /* 0x0000007800287202 */ /* 0x000fc80000000f00 */
[----:B------:R-:W-:Y:S01]  /*38c0*/  PRMT R169, R40, 0x5410, R41 ;  /* 0x0000541028a97816 */ /* 0x000fe20000000029 */
[----:B------:R-:W-:Y:S01]  /*38d0*/  IMAD.MOV.U32 R40, RZ, RZ, R126 ;  /* 0x000000ffff287224 */ /* 0x000fe200078e007e */
[----:B------:R-:W-:-:S04]  /*38e0*/  MOV R41, R127 ;  /* 0x0000007f00297202 */ /* 0x000fc80000000f00 */
[----:B------:R-:W-:Y:S01]  /*38f0*/  PRMT R170, R40, 0x5410, R41 ;  /* 0x0000541028aa7816 */ /* 0x000fe20000000029 */
[----:B------:R-:W-:Y:S02]  /*3900*/  IMAD.MOV.U32 R41, RZ, RZ, R50 ;  /* 0x000000ffff297224 */ /* 0x000fe400078e0032 */
        /* <DEDUP_REMOVED lines=27> */
[----:B------:R-:W-:Y:S01]  /*3ac0*/  IMAD.MOV.U32 R40, RZ, RZ, R64 ;  /* 0x000000ffff287224 */ /* 0x000fe200078e0040 */
[----:B------:R-:W-:-:S04]  /*3ad0*/  PRMT R146, R41, 0x7610, R146 ;  /* 0x0000761029927816 */ /* 0x000fc80000000092 */
[----:B------:R-:W-:Y:S01]  /*3ae0*/  PRMT R156, R40, 0x7610, R156 ;  /* 0x00007610289c7816 */ /* 0x000fe2000000009c */
[----:B------:R-:W-:-:S05]  /*3af0*/  IMAD.MOV.U32 R40, RZ, RZ, R65 ;  /* 0x000000ffff287224 */ /* 0x000fca00078e0041 */
[----:B------:R-:W-:Y:S02]  /*3b00*/  PRMT R156, R156, 0x5410, R40 ;  /* 0x000054109c9c7816 */ /* 0x000fe40000000028 */
[----:B------:R-:W-:-:S04]  /*3b10*/  MOV R40, R68 ;  /* 0x0000004400287202 */ /* 0x000fc80000000f00 */
[----:B------:R-:W-:Y:S01]  /*3b20*/  PRMT R158, R40, 0x7610, R158 ;  /* 0x00007610289e7816 */ /* 0x000fe2000000009e */
[----:B------:R-:W-:-:S05]  /*3b30*/  IMAD.MOV.U32 R40, RZ, RZ, R69 ;  /* 0x000000ffff287224 */ /* 0x000fca00078e0045 */
[----:B------:R-:W-:Y:S01]  /*3b40*/  PRMT R160, R160, 0x5410, R40 ;  /* 0x00005410a0a07816 */ /* 0x000fe20000000028 */
[----:B------:R-:W-:-:S05]  /*3b50*/  IMAD.MOV.U32 R40, RZ, RZ, R72 ;  /* 0x000000ffff287224 */ /* 0x000fca00078e0048 */
[----:B------:R-:W-:Y:S02]  /*3b60*/  PRMT R163, R40, 0x7610, R163 ;  /* 0x0000761028a37816 */ /* 0x000fe400000000a3 */
[----:B------:R-:W-:-:S04]  /*3b70*/  MOV R40, R73 ;  /* 0x0000004900287202 */ /* 0x000fc80000000f00 */
[----:B------:R-:W-:Y:S01]  /*3b80*/  PRMT R163, R163, 0x5410, R40 ;  /* 0x00005410a3a37816 */ /* 0x000fe20000000028 */
[----:B------:R-:W-:Y:S06]  /*3b90*/  @!P2 BRA `(.L_x_440) ;  /* 0x000000000004a947 */ /* 0x000fec0003800000 */
[----:B------:R-:W-:Y:S01]  /*3ba0*/  BPT.TRAP 0x1 ;  /* 0x000000040000795c */ /* 0x000fe20000300000 */
.L_x_440:
[----:B------:R-:W-:Y:S01]  /*3bb0*/  IMAD R101, R16, 0x8, R2 ;  /* 0x0000000810657824 */ /* 0x000fe200078e0202 */
[----:B------:R-:W-:Y:S01]  /*3bc0*/  SHF.L.U32 R102, R184, 0x1f, RZ ;  /* 0x0000001fb8667819 */ /* 0x000fe200000006ff */
[----:B------:R-:W-:Y:S03]  /*3bd0*/  BSSY B1, `(.L_x_441) ;  /* 0x0000003000017945 */ /* 0x000fe60003800000 */
[----:B------:R-:W0:Y:S02]  /*3be0*/  SYNCS.PHASECHK.TRANS64.TRYWAIT P5, [R101+URZ+0x34890], R102 ;  /* 0x03489066650075a7 */ /* 0x000e2400080a017f */
[----:B0-----:R-:W-:Y:S05]  /*3bf0*/  @!P5 BRA `(.L_x_442) ;  /* 0x000001e80078d947 */ /* 0x001fea0003800000 */
.L_x_795:
[----:B------:R-:W-:Y:S05]  /*3c00*/  BSYNC B1 ;  /* 0x0000000000017941 */ /* 0x000fea0003800000 */
.L_x_441:
[----:B------:R-:W-:Y:S04]  /*3c10*/  BSSY B1, `(.L_x_443) ;  /* 0x0000147000017945 */ /* 0x000fe80003800000 */
[----:B------:R-:W-:Y:S05]  /*3c20*/  @P3 BRA `(.L_x_444) ;  /* 0x0000001400143947 */ /* 0x000fea0003800000 */
[----:B------:R-:W-:Y:S01]  /*3c30*/  ISETP.NE.AND P3, PT, R34, RZ, PT ;  /* 0x000000ff2200720c */ /* 0x000fe20003f65270 */
[----:B------:R-:W-:-:S12]  /*3c40*/  BSSY B2, `(.L_x_445) ;  /* 0x0000032000027945 */ /* 0x000fd80003800000 */
[----:B------:R-:W-:Y:S05]  /*3c50*/  @!P3 BRA `(.L_x_446) ;  /* 0x0000000000c0b947 */ /* 0x000fea0003800000 */
[----:B------:R1:W2:Y:S01]  /*3c60*/  LDS.128 R40, [R47] ;  /* 0x000000002f287984 */ /* 0x0002a20000000c00 */
[----:B------:R-:W-:Y:S01]  /*3c70*/  ISETP.GE.AND P3, PT, R22, R117, PT ;  /* 0x000000751600720c */ /* 0x000fe20003f66270 */
[----:B------:R-:W-:-:S12]  /*3c80*/  BSSY B3, `(.L_x_447) ;  /* 0x000002c000037945 */ /* 0x000fd80003800000 */
[----:B-1----:R-:W-:Y:S05]  /*3c90*/  @P3 BRA `(.L_x_448) ;  /* 0x0000000000a83947 */ /* 0x002fea0003800000 */
[--C-:B------:R-:W-:Y:S01]  /*3ca0*/  SHF.R.U64 R90, R124, 0x10, R125.reuse ;  /* 0x000000107c5a7819 */ /* 0x100fe2000000127d */
[--C-:B--2---:R-:W-:Y:S01]  /*3cb0*/  HADD2.F32 R153, -RZ, R41.reuse.H0_H0 ;  /* 0x20000029ff997230 */ /* 0x104fe20000004100 */
[----:B------:R-:W-:Y:S02]  /*3cc0*/  SHF.R.U32.HI R124, RZ, 0x10, R125 ;  /* 0x00000010ff7c7819 */ /* 0x000fe4000001167d */
[--C-:B------:R-:W-:Y:S01]  /*3cd0*/  SHF.R.U64 R125, R126, 0x10, R127.reuse ;  /* 0x000000107e7d7819 */ /* 0x100fe2000000127f */
[----:B------:R-:W-:Y:S01]  /*3ce0*/  HADD2.F32 R90, -RZ, R90.H0_H0 ;  /* 0x2000005aff5a7230 */ /* 0x000fe20000004100 */
[----:B------:R-:W-:Y:S01]  /*3cf0*/  SHF.R.U32.HI R126, RZ, 0x10, R127 ;  /* 0x00000010ff7e7819 */ /* 0x000fe2000001167f */
[----:B------:R-:W-:Y:S02]  /*3d00*/  HADD2.F32 R127, -RZ, R41.H1_H1 ;  /* 0x30000029ff7f7230 */ /* 0x000fe40000004100 */
[----:B------:R-:W-:Y:S02]  /*3d10*/  HADD2.F32 R125, -RZ, R125.H0_H0 ;  /* 0x2000007dff7d7230 */ /* 0x000fe40000004100 */
[----:B------:R-:W-:-:S03]  /*3d20*/  HADD2.F32 R126, -RZ, R126.H0_H0 ;  /* 0x2000007eff7e7230 */ /* 0x000fc60000004100 */
[-C--:B------:R-:W-:Y:S01]  /*3d30*/  FMUL.FTZ R41, R127, R125.reuse ;  /* 0x0000007d7f297220 */ /* 0x080fe20000410000 */
[----:B------:R-:W-:-:S03]  /*3d40*/  FMUL.FTZ R125, R153, R125 ;  /* 0x0000007d997d7220 */ /* 0x000fc60000410000 */
[-C--:B------:R-:W-:Y:S01]  /*3d50*/  FFMA.FTZ R41, R153, R90.reuse, -R41 ;  /* 0x0000005a99297223 */ /* 0x080fe20000010829 */
[----:B------:R-:W-:Y:S01]  /*3d60*/  FFMA.FTZ R90, R127, R90, R125 ;  /* 0x0000005a7f5a7223 */ /* 0x000fe2000001007d */
[----:B------:R-:W-:Y:S01]  /*3d70*/  IMAD.MOV.U32 R125, RZ, RZ, R43 ;  /* 0x000000ffff7d7224 */ /* 0x000fe200078e002b */
[----:B------:R-:W-:Y:S01]  /*3d80*/  MOV R153, R40 ;  /* 0x0000002800997202 */ /* 0x000fe20000000f00 */
[----:B------:R-:W-:Y:S02]  /*3d90*/  HADD2.F32 R127, -RZ, R124.H0_H0 ;  /* 0x2000007cff7f7230 */ /* 0x000fe40000004100 */
[----:B------:R-:W-:Y:S01]  /*3da0*/  F2FP.F16.F32.PACK_AB R41, R90, R41 ;  /* 0x000000295a29723e */ /* 0x000fe200000000ff */
[--C-:B------:R-:W-:Y:S02]  /*3db0*/  HADD2.F32 R43, -RZ, R125.reuse.H1_H1 ;  /* 0x3000007dff2b7230 */ /* 0x100fe40000004100 */
[----:B------:R-:W-:Y:S02]  /*3dc0*/  HADD2.F32 R125, -RZ, R125.H0_H0 ;  /* 0x2000007dff7d7230 */ /* 0x000fe40000004100 */
[----:B------:R-:W-:-:S02]  /*3dd0*/  HADD2.F32 R40, -RZ, R153.H1_H1 ;  /* 0x30000099ff287230 */ /* 0x000fc40000004100 */
[----:B------:R-:W-:Y:S01]  /*3de0*/  FMUL.FTZ R124, R43, R126 ;  /* 0x0000007e2b7c7220 */ /* 0x000fe20000410000 */
[----:B------:R-:W-:-:S03]  /*3df0*/  HADD2.F32 R153, -RZ, R153.H0_H0 ;  /* 0x20000099ff997230 */ /* 0x000fc60000004100 */
[C---:B------:R-:W-:Y:S01]  /*3e00*/  FFMA.FTZ R124, R125.reuse, R127, -R124 ;  /* 0x0000007f7d7c7223 */ /* 0x040fe2000001087c */
[----:B------:R-:W-:-:S04]  /*3e10*/  FMUL.FTZ R125, R125, R126 ;  /* 0x0000007e7d7d7220 */ /* 0x000fc80000410000 */
[----:B------:R-:W-:Y:S01]  /*3e20*/  FFMA.FTZ R43, R43, R127, R125 ;  /* 0x0000007f2b2b7223 */ /* 0x000fe2000001007d */
[----:B------:R-:W-:Y:S02]  /*3e30*/  HADD2.F32 R127, -RZ, R170.H0_H0 ;  /* 0x200000aaff7f7230 */ /* 0x000fe40000004100 */
[----:B------:R-:W-:Y:S02]  /*3e40*/  HADD2.F32 R125, -RZ, R154.H0_H0 ;  /* 0x2000009aff7d7230 */ /* 0x000fe40000004100 */
[----:B------:R-:W-:Y:S01]  /*3e50*/  F2FP.F16.F32.PACK_AB R43, R43, R124 ;  /* 0x0000007c2b2b723e */ /* 0x000fe200000000ff */
[-C--:B------:R-:W-:Y:S01]  /*3e60*/  FMUL.FTZ R126, R40, R127.reuse ;  /* 0x0000007f287e7220 */ /* 0x080fe20000410000 */
[----:B------:R-:W-:-:S03]  /*3e70*/  FMUL.FTZ R127, R153, R127 ;  /* 0x0000007f997f7220 */ /* 0x000fc60000410000 */
[-C--:B------:R-:W-:Y:S01]  /*3e80*/  FFMA.FTZ R126, R153, R125.reuse, -R126 ;  /* 0x0000007d997e7223 */ /* 0x080fe2000001087e */
[----:B------:R-:W-:Y:S01]  /*3e90*/  FFMA.FTZ R40, R40, R125, R127 ;  /* 0x0000007d28287223 */ /* 0x000fe2000001007f */
[----:B------:R-:W-:Y:S02]  /*3ea0*/  HADD2.F32 R125, -RZ, R170.H1_H1 ;  /* 0x300000aaff7d7230 */ /* 0x000fe40000004100 */
[----:B------:R-:W-:Y:S02]  /*3eb0*/  HADD2.F32 R127, -RZ, R42.H1_H1 ;  /* 0x3000002aff7f7230 */ /* 0x000fe40000004100 */
[----:B------:R-:W-:Y:S01]  /*3ec0*/  HADD2.F32 R153, -RZ, R154.H1_H1 ;  /* 0x3000009aff997230 */ /* 0x000fe20000004100 */
[----:B------:R-:W-:Y:S01]  /*3ed0*/  F2FP.F16.F32.PACK_AB R40, R40, R126 ;  /* 0x0000007e2828723e */ /* 0x000fe200000000ff */
[----:B------:R-:W-:Y:S02]  /*3ee0*/  HADD2.F32 R42, -RZ, R42.H0_H0 ;  /* 0x2000002aff2a7230 */ /* 0x000fe40000004100 */
[----:B------:R-:W-:-:S04]  /*3ef0*/  FMUL.FTZ R154, R127, R125 ;  /* 0x0000007d7f9a7220 */ /* 0x000fc80000410000 */
[C---:B------:R-:W-:Y:S01]  /*3f00*/  FFMA.FTZ R154, R42.reuse, R153, -R154 ;  /* 0x000000992a9a7223 */ /* 0x040fe2000001089a */
[----:B------:R-:W-:-:S04]  /*3f10*/  FMUL.FTZ R42, R42, R125 ;  /* 0x0000007d2a2a7220 */ /* 0x000fc80000410000 */
[----:B------:R-:W-:-:S05]  /*3f20*/  FFMA.FTZ R42, R127, R153, R42 ;  /* 0x000000997f2a7223 */ /* 0x000fca000001002a */
[----:B------:R-:W-:-:S07]  /*3f30*/  F2FP.F16.F32.PACK_AB R42, R42, R154 ;  /* 0x0000009a2a2a723e */ /* 0x000fce00000000ff */
.L_x_448:
[----:B------:R-:W-:Y:S05]  /*3f40*/  BSYNC B3 ;  /* 0x0000000000037941 */ /* 0x000fea0003800000 */
.L_x_447:
[----:B--2---:R1:W-:Y:S02]  /*3f50*/  STG.E.128 desc[UR58][R48.64], R40 ;  /* 0x0000002830007986 */ /* 0x0043e4000c101d3a */
.L_x_446:
[----:B------:R-:W-:Y:S05]  /*3f60*/  BSYNC B2 ;  /* 0x0000000000027941 */ /* 0x000fea0003800000 */
.L_x_445:
[----:B------:R-:W-:Y:S01]  /*3f70*/  ISETP.NE.AND P3, PT, R38, RZ, PT ;  /* 0x000000ff2600720c */ /* 0x000fe20003f65270 */
[----:B------:R-:W-:-:S12]  /*3f80*/  BSSY B2, `(.L_x_449) ;  /* 0x0000033000027945 */ /* 0x000fd80003800000 */
[----:B------:R-:W-:Y:S05]  /*3f90*/  @!P3 BRA `(.L_x_450) ;  /* 0x0000000000c4b947 */ /* 0x000fea0003800000 */
[----:B-1----:R1:W2:Y:S01]  /*3fa0*/  LDS.128 R40, [R46] ;  /* 0x000000002e287984 */ /* 0x0022a20000000c00 */
[----:B------:R-:W-:Y:S01]  /*3fb0*/  ISETP.GE.AND P3, PT, R187, R117, PT ;  /* 0x00000075bb00720c */ /* 0x000fe20003f66270 */
[----:B------:R-:W-:-:S12]  /*3fc0*/  BSSY B3, `(.L_x_451) ;  /* 0x000002d000037945 */ /* 0x000fd80003800000 */
[----:B-1----:R-:W-:Y:S05]  /*3fd0*/  @P3 BRA `(.L_x_452) ;  /* 0x0000000000ac3947 */ /* 0x002fea0003800000 */
[----:B------:R-:W-:Y:S01]  /*3fe0*/  SHF.R.U64 R90, R94, 0x10, R95 ;  /* 0x000000105e5a7819 */ /* 0x000fe2000000125f */
[----:B--2---:R-:W-:Y:S01]  /*3ff0*/  IMAD.MOV.U32 R124, RZ, RZ, R41 ;  /* 0x000000ffff7c7224 */ /* 0x004fe200078e0029 */
[----:B------:R-:W-:Y:S02]  /*4000*/  SHF.R.U32.HI R94, RZ, 0x10, R95 ;  /* 0x00000010ff5e7819 */ /* 0x000fe4000001165f */
[--C-:B------:R-:W-:Y:S02]  /*4010*/  SHF.R.U64 R95, R120, 0x10, R121.reuse ;  /* 0x00000010785f7819 */ /* 0x100fe40000001279 */
[----:B------:R-:W-:Y:S01]  /*4020*/  SHF.R.U32.HI R120, RZ, 0x10, R121 ;  /* 0x00000010ff787819 */ /* 0x000fe20000011679 */
[----:B------:R-:W-:Y:S02]  /*4030*/  HADD2.F32 R121, -RZ, R90.H0_H0 ;  /* 0x2000005aff797230 */ /* 0x000fe40000004100 */
[----:B------:R-:W-:Y:S02]  /*4040*/  HADD2.F32 R41, -RZ, R95.H0_H0 ;  /* 0x2000005fff297230 */ /* 0x000fe40000004100 */
[----:B------:R-:W-:-:S02]  /*4050*/  HADD2.F32 R95, -RZ, R124.H1_H1 ;  /* 0x3000007cff5f7230 */ /* 0x000fc40000004100 */
[----:B------:R-:W-:Y:S02]  /*4060*/  HADD2.F32 R124, -RZ, R124.H0_H0 ;  /* 0x2000007cff7c7230 */ /* 0x000fe40000004100 */
[----:B------:R-:W-:Y:S02]  /*4070*/  HADD2.F32 R120, -RZ, R120.H0_H0 ;  /* 0x20000078ff787230 */ /* 0x000fe40000004100 */
[-C--:B------:R-:W-:Y:S01]  /*4080*/  FMUL.FTZ R90, R95, R41.reuse ;  /* 0x000000295f5a7220 */ /* 0x080fe20000410000 */
[----:B------:R-:W-:-:S03]  /*4090*/  FMUL.FTZ R41, R124, R41 ;  /* 0x000000297c297220 */ /* 0x000fc60000410000 */
[-C--:B------:R-:W-:Y:S01]  /*40a0*/  FFMA.FTZ R90, R124, R121.reuse, -R90 ;  /* 0x000000797c5a7223 */ /* 0x080fe2000001085a */
[----:B------:R-:W-:Y:S01]  /*40b0*/  MOV R124, R40 ;  /* 0x00000028007c7202 */ /* 0x000fe20000000f00 */
[----:B------:R-:W-:Y:S01]  /*40c0*/  FFMA.FTZ R41, R95, R121, R41 ;  /* 0x000000795f297223 */ /* 0x000fe20000010029 */
[----:B------:R-:W-:Y:S02]  /*40d0*/  IMAD.MOV.U32 R95, RZ, RZ, R43 ;  /* 0x000000ffff5f7224 */ /* 0x000fe400078e002b */
[----:B------:R-:W-:Y:S02]  /*40e0*/  HADD2.F32 R121, -RZ, R94.H0_H0 ;  /* 0x2000005eff797230 */ /* 0x000fe40000004100 */
[----:B------:R-:W-:Y:S01]  /*40f0*/  HADD2.F32 R40, -RZ, R124.H1_H1 ;  /* 0x3000007cff287230 */ /* 0x000fe20000004100 */
[----:B------:R-:W-:Y:S01]  /*4100*/  F2FP.F16.F32.PACK_AB R41, R41, R90 ;  /* 0x0000005a2929723e */ /* 0x000fe200000000ff */
[--C-:B------:R-:W-:Y:S02]  /*4110*/  HADD2.F32 R43, -RZ, R95.reuse.H1_H1 ;  /* 0x3000005fff2b7230 */ /* 0x100fe40000004100 */
[----:B------:R-:W-:-:S02]  /*4120*/  HADD2.F32 R95, -RZ, R95.H0_H0 ;  /* 0x2000005fff5f7230 */ /* 0x000fc40000004100 */
[----:B------:R-:W-:Y:S02]  /*4130*/  HADD2.F32 R124, -RZ, R124.H0_H0 ;  /* 0x2000007cff7c7230 */ /* 0x000fe40000004100 */
[----:B------:R-:W-:-:S04]  /*4140*/  FMUL.FTZ R94, R43, R120 ;  /* 0x000000782b5e7220 */ /* 0x000fc80000410000 */
        /* <DEDUP_REMOVED lines=11> */
[--C-:B------:R-:W-:Y:S02]  /*4200*/  HADD2.F32 R121, -RZ, R42.reuse.H1_H1 ;  /* 0x3000002aff797230 */ /* 0x100fe40000004100 */
        /* <DEDUP_REMOVED lines=8> */
.L_x_452:
[----:B------:R-:W-:Y:S05]  /*4290*/  BSYNC B3 ;  /* 0x0000000000037941 */ /* 0x000fea0003800000 */
.L_x_451:
[----:B--2---:R2:W-:Y:S02]  /*42a0*/  STG.E.128 desc[UR58][R48.64+0x40], R40 ;  /* 0x0000402830007986 */ /* 0x0045e4000c101d3a */
.L_x_450:
[----:B------:R-:W-:Y:S05]  /*42b0*/  BSYNC B2 ;  /* 0x0000000000027941 */ /* 0x000fea0003800000 */
.L_x_449:
[----:B------:R-:W-:Y:S01]  /*42c0*/  ISETP.NE.AND P3, PT, R39, RZ, PT ;  /* 0x000000ff2700720c */ /* 0x000fe20003f65270 */
[----:B------:R-:W-:-:S12]  /*42d0*/  BSSY B2, `(.L_x_453) ;  /* 0x0000033000027945 */ /* 0x000fd80003800000 */
[----:B------:R-:W-:Y:S05]  /*42e0*/  @!P3 BRA `(.L_x_454) ;  /* 0x0000000000c4b947 */ /* 0x000fea0003800000 */
[----:B-12---:R1:W2:Y:S01]  /*42f0*/  LDS.128 R40, [R47+0x4000] ;  /* 0x004000002f287984 */ /* 0x0062a20000000c00 */
[----:B------:R-:W-:Y:S01]  /*4300*/  ISETP.GE.AND P3, PT, R186, R117, PT ;  /* 0x00000075ba00720c */ /* 0x000fe20003f66270 */
[----:B------:R-:W-:-:S12]  /*4310*/  BSSY B3, `(.L_x_455) ;  /* 0x000002d000037945 */ /* 0x000fd80003800000 */
[----:B-1----:R-:W-:Y:S05]  /*4320*/  @P3 BRA `(.L_x_456) ;  /* 0x0000000000ac3947 */ /* 0x002fea0003800000 */
[--C-:B------:R-:W-:Y:S02]  /*4330*/  SHF.R.U64 R90, R86, 0x10, R87.reuse ;  /* 0x00000010565a7819 */ /* 0x100fe40000001257 */
[----:B------:R-:W-:Y:S01]  /*4340*/  SHF.R.U32.HI R86, RZ, 0x10, R87 ;  /* 0x00000010ff567819 */ /* 0x000fe20000011657 */
[----:B--2---:R-:W-:Y:S01]  /*4350*/  IMAD.MOV.U32 R87, RZ, RZ, R41 ;  /* 0x000000ffff577224 */ /* 0x004fe200078e0029 */
[--C-:B------:R-:W-:Y:S01]  /*4360*/  SHF.R.U64 R94, R92, 0x10, R93.reuse ;  /* 0x000000105c5e7819 */ /* 0x100fe2000000125d */
[----:B------:R-:W-:Y:S01]  /*4370*/  HADD2.F32 R90, -RZ, R90.H0_H0 ;  /* 0x2000005aff5a7230 */ /* 0x000fe20000004100 */
[----:B------:R-:W-:Y:S02]  /*4380*/  SHF.R.U32.HI R92, RZ, 0x10, R93 ;  /* 0x00000010ff5c7819 */ /* 0x000fe4000001165d */
[----:B------:R-:W-:Y:S02]  /*4390*/  HADD2.F32 R93, -RZ, R87.H1_H1 ;  /* 0x30000057ff5d7230 */ /* 0x000fe40000004100 */
[----:B------:R-:W-:-:S02]  /*43a0*/  HADD2.F32 R41, -RZ, R94.H0_H0 ;  /* 0x2000005eff297230 */ /* 0x000fc40000004100 */
[----:B------:R-:W-:Y:S02]  /*43b0*/  HADD2.F32 R94, -RZ, R87.H0_H0 ;  /* 0x20000057ff5e7230 */ /* 0x000fe40000004100 */
[----:B------:R-:W-:Y:S02]  /*43c0*/  HADD2.F32 R92, -RZ, R92.H0_H0 ;  /* 0x2000005cff5c7230 */ /* 0x000fe40000004100 */
[-C--:B------:R-:W-:Y:S01]  /*43d0*/  FMUL.FTZ R87, R93, R41.reuse ;  /* 0x000000295d577220 */ /* 0x080fe20000410000 */
[----:B------:R-:W-:-:S03]  /*43e0*/  FMUL.FTZ R41, R94, R41 ;  /* 0x000000295e297220 */ /* 0x000fc60000410000 */
[----:B------:R-:W-:Y:S01]  /*43f0*/  FFMA.FTZ R87, R94, R90, -R87 ;  /* 0x0000005a5e577223 */ /* 0x000fe20000010857 */
        /* <DEDUP_REMOVED lines=30> */
.L_x_456:
[----:B------:R-:W-:Y:S05]  /*45e0*/  BSYNC B3 ;  /* 0x0000000000037941 */ /* 0x000fea0003800000 */
.L_x_455:
[----:B--2---:R3:W-:Y:S02]  /*45f0*/  STG.E.128 desc[UR58][R48.64+0x80], R40 ;  /* 0x0000802830007986 */ /* 0x0047e4000c101d3a */
.L_x_454:
[----:B------:R-:W-:Y:S05]  /*4600*/  BSYNC B2 ;  /* 0x0000000000027941 */ /* 0x000fea0003800000 */
.L_x_453:
[----:B------:R-:W-:Y:S01]  /*4610*/  ISETP.NE.AND P3, PT, R96, RZ, PT ;  /* 0x000000ff6000720c */ /* 0x000fe20003f65270 */
[----:B------:R-:W-:-:S12]  /*4620*/  BSSY B2, `(.L_x_457) ;  /* 0x0000038000027945 */ /* 0x000fd80003800000 */
[----:B------:R-:W-:Y:S05]  /*4630*/  @!P3 BRA `(.L_x_458) ;  /* 0x0000000000d8b947 */ /* 0x000fea0003800000 */
[----:B-123--:R1:W2:Y:S01]  /*4640*/  LDS.128 R40, [R46+0x4000] ;  /* 0x004000002e287984 */ /* 0x00e2a20000000c00 */
[----:B------:R-:W-:Y:S01]  /*4650*/  ISETP.GE.AND P3, PT, R189, R117, PT ;  /* 0x00000075bd00720c */ /* 0x000fe20003f66270 */
[----:B------:R-:W-:-:S12]  /*4660*/  BSSY B3, `(.L_x_459) ;  /* 0x0000032000037945 */ /* 0x000fd80003800000 */
[----:B-1----:R-:W-:Y:S05]  /*4670*/  @P3 BRA `(.L_x_460) ;  /* 0x0000000000c03947 */ /* 0x002fea0003800000 */
[----:B------:R-:W-:Y:S01]  /*4680*/  SHF.R.U64 R86, R84, 0x10, R85 ;  /* 0x0000001054567819 */ /* 0x000fe20000001255 */
[----:B--2---:R-:W-:Y:S01]  /*4690*/  IMAD.MOV.U32 R84, RZ, RZ, R41 ;  /* 0x000000ffff547224 */ /* 0x004fe200078e0029 */
[--C-:B------:R-:W-:Y:S01]  /*46a0*/  SHF.R.U64 R82, R82, 0x10, R83.reuse ;  /* 0x0000001052527819 */ /* 0x100fe20000001253 */
[----:B------:R-:W-:Y:S01]  /*46b0*/  HADD2.F32 R90, -RZ, R164.H1_H1 ;  /* 0x300000a4ff5a7230 */ /* 0x000fe20000004100 */
[----:B------:R-:W-:Y:S01]  /*46c0*/  SHF.R.U32.HI R83, RZ, 0x10, R83 ;  /* 0x00000010ff537819 */ /* 0x000fe20000011653 */
[----:B------:R-:W-:Y:S02]  /*46d0*/  HADD2.F32 R86, -RZ, R86.H0_H0 ;  /* 0x20000056ff567230 */ /* 0x000fe40000004100 */
[--C-:B------:R-:W-:Y:S02]  /*46e0*/  HADD2.F32 R41, -RZ, R84.reuse.H1_H1 ;  /* 0x30000054ff297230 */ /* 0x100fe40000004100 */
[----:B------:R-:W-:Y:S02]  /*46f0*/  HADD2.F32 R84, -RZ, R84.H0_H0 ;  /* 0x20000054ff547230 */ /* 0x000fe40000004100 */
[----:B------:R-:W-:-:S02]  /*4700*/  HADD2.F32 R82, -RZ, R82.H0_H0 ;  /* 0x20000052ff527230 */ /* 0x000fc40000004100 */
[CC--:B------:R-:W-:Y:S01]  /*4710*/  FMUL.FTZ R87, R41.reuse, R86.reuse ;  /* 0x0000005629577220 */ /* 0x0c0fe20000410000 */
[----:B------:R-:W-:Y:S02]  /*4720*/  HADD2.F32 R83, -RZ, R83.H0_H0 ;  /* 0x20000053ff537230 */ /* 0x000fe40000004100 */
[C---:B------:R-:W-:Y:S01]  /*4730*/  FMUL.FTZ R86, R84.reuse, R86 ;  /* 0x0000005654567220 */ /* 0x040fe20000410000 */
[-C--:B------:R-:W-:Y:S01]  /*4740*/  FFMA.FTZ R87, R84, R82.reuse, -R87 ;  /* 0x0000005254577223 */ /* 0x080fe20000010857 */
[----:B------:R-:W-:Y:S02]  /*4750*/  SHF.R.U32.HI R84, RZ, 0x10, R85 ;  /* 0x00000010ff547819 */ /* 0x000fe40000011655 */
[----:B------:R-:W-:Y:S01]  /*4760*/  FFMA.FTZ R86, R41, R82, R86 ;  /* 0x0000005229567223 */ /* 0x000fe20000010056 */
[----:B------:R-:W-:Y:S01]  /*4770*/  IMAD.MOV.U32 R82, RZ, RZ, R40 ;  /* 0x000000ffff527224 */ /* 0x000fe200078e0028 */
[----:B------:R-:W-:Y:S01]  /*4780*/  MOV R40, R43 ;  /* 0x0000002b00287202 */ /* 0x000fe20000000f00 */
[----:B------:R-:W-:-:S02]  /*4790*/  HADD2.F32 R43, -RZ, R84.H0_H0 ;  /* 0x20000054ff2b7230 */ /* 0x000fc40000004100 */
[----:B------:R-:W-:Y:S02]  /*47a0*/  F2FP.F16.F32.PACK_AB R86, R86, R87 ;  /* 0x000000575656723e */ /* 0x000fe400000000ff */
[--C-:B------:R-:W-:Y:S02]  /*47b0*/  HADD2.F32 R41, -RZ, R40.reuse.H1_H1 ;  /* 0x30000028ff297230 */ /* 0x100fe40000004100 */
[----:B------:R-:W-:-:S03]  /*47c0*/  HADD2.F32 R40, -RZ, R40.H0_H0 ;  /* 0x20000028ff287230 */ /* 0x000fc60000004100 */
[CC--:B------:R-:W-:Y:S02]  /*47d0*/  FMUL.FTZ R84, R41.reuse, R43.reuse ;  /* 0x0000002b29547220 */ /* 0x0c0fe40000410000 */
[C---:B------:R-:W-:Y:S02]  /*47e0*/  FMUL.FTZ R43, R40.reuse, R43 ;  /* 0x0000002b282b7220 */ /* 0x040fe40000410000 */
[-C--:B------:R-:W-:Y:S01]  /*47f0*/  FFMA.FTZ R40, R40, R83.reuse, -R84 ;  /* 0x0000005328287223 */ /* 0x080fe20000010854 */
[----:B------:R-:W-:Y:S02]  /*4800*/  HADD2.F32 R84, -RZ, R165.H1_H1 ;  /* 0x300000a5ff547230 */ /* 0x000fe40000004100 */
[----:B------:R-:W-:Y:S01]  /*4810*/  FFMA.FTZ R41, R41, R83, R43 ;  /* 0x0000005329297223 */ /* 0x000fe2000001002b */
[----:B------:R-:W-:Y:S02]  /*4820*/  IMAD.MOV.U32 R83, RZ, RZ, R42 ;  /* 0x000000ffff537224 */ /* 0x000fe400078e002a */
[----:B------:R-:W-:-:S02]  /*4830*/  HADD2.F32 R42, -RZ, R82.H1_H1 ;  /* 0x30000052ff2a7230 */ /* 0x000fc40000004100 */
[----:B------:R-:W-:Y:S02]  /*4840*/  HADD2.F32 R43, -RZ, R82.H0_H0 ;  /* 0x20000052ff2b7230 */ /* 0x000fe40000004100 */
[----:B------:R-:W-:Y:S02]  /*4850*/  HADD2.F32 R82, -RZ, R165.H0_H0 ;  /* 0x200000a5ff527230 */ /* 0x000fe40000004100 */
[-C--:B------:R-:W-:Y:S01]  /*4860*/  FMUL.FTZ R85, R42, R84.reuse ;  /* 0x000000542a557220 */ /* 0x080fe20000410000 */
[----:B------:R-:W-:-:S03]  /*4870*/  FMUL.FTZ R84, R43, R84 ;  /* 0x000000542b547220 */ /* 0x000fc60000410000 */
[-C--:B------:R-:W-:Y:S01]  /*4880*/  FFMA.FTZ R43, R43, R82.reuse, -R85 ;  /* 0x000000522b2b7223 */ /* 0x080fe20000010855 */
[----:B------:R-:W-:Y:S01]  /*4890*/  FFMA.FTZ R42, R42, R82, R84 ;  /* 0x000000522a2a7223 */ /* 0x000fe20000010054 */
[--C-:B------:R-:W-:Y:S02]  /*48a0*/  HADD2.F32 R82, -RZ, R83.reuse.H1_H1 ;  /* 0x30000053ff527230 */ /* 0x100fe40000004100 */
[----:B------:R-:W-:Y:S02]  /*48b0*/  HADD2.F32 R84, -RZ, R83.H0_H0 ;  /* 0x20000053ff547230 */ /* 0x000fe40000004100 */
[----:B------:R-:W-:Y:S02]  /*48c0*/  HADD2.F32 R83, -RZ, R164.H0_H0 ;  /* 0x200000a4ff537230 */ /* 0x000fe40000004100 */
[-C--:B------:R-:W-:Y:S01]  /*48d0*/  FMUL.FTZ R85, R82, R90.reuse ;  /* 0x0000005a52557220 */ /* 0x080fe20000410000 */
[----:B------:R-:W-:Y:S01]  /*48e0*/  F2FP.F16.F32.PACK_AB R42, R42, R43 ;  /* 0x0000002b2a2a723e */ /* 0x000fe200000000ff */
[----:B------:R-:W-:-:S02]  /*48f0*/  FMUL.FTZ R90, R84, R90 ;  /* 0x0000005a545a7220 */ /* 0x000fc40000410000 */
[-C--:B------:R-:W-:Y:S02]  /*4900*/  FFMA.FTZ R85, R84, R83.reuse, -R85 ;  /* 0x0000005354557223 */ /* 0x080fe40000010855 */
[----:B------:R-:W-:Y:S01]  /*4910*/  FFMA.FTZ R90, R82, R83, R90 ;  /* 0x00000053525a7223 */ /* 0x000fe2000001005a */
[----:B------:R-:W-:Y:S01]  /*4920*/  F2FP.F16.F32.PACK_AB R82, R41, R40 ;  /* 0x000000282952723e */ /* 0x000fe200000000ff */
[----:B------:R-:W-:Y:S01]  /*4930*/  IMAD.MOV.U32 R40, RZ, RZ, R42 ;  /* 0x000000ffff287224 */ /* 0x000fe200078e002a */
[----:B------:R-:W-:Y:S02]  /*4940*/  MOV R41, R86 ;  /* 0x0000005600297202 */ /* 0x000fe40000000f00 */
[----:B------:R-:W-:Y:S01]  /*4950*/  F2FP.F16.F32.PACK_AB R85, R90, R85 ;  /* 0x000000555a55723e */ /* 0x000fe200000000ff */
[----:B------:R-:W-:-:S04]  /*4960*/  IMAD.MOV.U32 R43, RZ, RZ, R82 ;  /* 0x000000ffff2b7224 */ /* 0x000fc800078e0052 */
[----:B------:R-:W-:-:S07]  /*4970*/  IMAD.MOV.U32 R42, RZ, RZ, R85 ;  /* 0x000000ffff2a7224 */ /* 0x000fce00078e0055 */
.L_x_460:
[----:B------:R-:W-:Y:S05]  /*4980*/  BSYNC B3 ;  /* 0x0000000000037941 */ /* 0x000fea0003800000 */
.L_x_459:
[----:B--2---:R4:W-:Y:S02]  /*4990*/  STG.E.128 desc[UR58][R48.64+0xc0], R40 ;  /* 0x0000c02830007986 */ /* 0x0049e4000c101d3a */
.L_x_458:
[----:B------:R-:W-:Y:S05]  /*49a0*/  BSYNC B2 ;  /* 0x0000000000027941 */ /* 0x000fea0003800000 */
.L_x_457:
[----:B------:R-:W-:Y:S01]  /*49b0*/  ISETP.NE.AND P3, PT, R97, RZ, PT ;  /* 0x000000ff6100720c */ /* 0x000fe20003f65270 */
[----:B------:R-:W-:-:S12]  /*49c0*/  BSSY B2, `(.L_x_461) ;  /* 0x0000035000027945 */ /* 0x000fd80003800000 */
[----:B------:R-:W-:Y:S05]  /*49d0*/  @!P3 BRA `(.L_x_462) ;  /* 0x0000000000ccb947 */ /* 0x000fea0003800000 */
[----:B-1234-:R1:W2:Y:S01]  /*49e0*/  LDS.128 R40, [R47+0x8000] ;  /* 0x008000002f287984 */ /* 0x01e2a20000000c00 */
[----:B------:R-:W-:Y:S01]  /*49f0*/  ISETP.GE.AND P3, PT, R188, R117, PT ;  /* 0x00000075bc00720c */ /* 0x000fe20003f66270 */
[----:B------:R-:W-:-:S12]  /*4a00*/  BSSY B3, `(.L_x_463) ;  /* 0x000002f000037945 */ /* 0x000fd80003800000 */
[----:B-1----:R-:W-:Y:S05]  /*4a10*/  @P3 BRA `(.L_x_464) ;  /* 0x0000000000b43947 */ /* 0x002fea0003800000 */
[----:B------:R-:W-:Y:S02]  /*4a20*/  SHF.R.U64 R83, R80, 0x10, R81 ;  /* 0x0000001050537819 */ /* 0x000fe40000001251 */
[----:B--2---:R-:W-:Y:S02]  /*4a30*/  MOV R80, R41 ;  /* 0x0000002900507202 */ /* 0x004fe40000000f00 */
[----:B------:R-:W-:Y:S01]  /*4a40*/  SHF.R.U64 R78, R78, 0x10, R79 ;  /* 0x000000104e4e7819 */ /* 0x000fe2000000124f */
[----:B------:R-:W-:Y:S02]  /*4a50*/  HADD2.F32 R83, -RZ, R83.H0_H0 ;  /* 0x20000053ff537230 */ /* 0x000fe40000004100 */
[--C-:B------:R-:W-:Y:S02]  /*4a60*/  HADD2.F32 R41, -RZ, R80.reuse.H1_H1 ;  /* 0x30000050ff297230 */ /* 0x100fe40000004100 */
[----:B------:R-:W-:Y:S02]  /*4a70*/  HADD2.F32 R80, -RZ, R80.H0_H0 ;  /* 0x20000050ff507230 */ /* 0x000fe40000004100 */
[----:B------:R-:W-:-:S02]  /*4a80*/  HADD2.F32 R78, -RZ, R78.H0_H0 ;  /* 0x2000004eff4e7230 */ /* 0x000fc40000004100 */
[-C--:B------:R-:W-:Y:S01]  /*4a90*/  FMUL.FTZ R82, R41, R83.reuse ;  /* 0x0000005329527220 */ /* 0x080fe20000410000 */
[----:B------:R-:W-:-:S03]  /*4aa0*/  FMUL.FTZ R83, R80, R83 ;  /* 0x0000005350537220 */ /* 0x000fc60000410000 */
[-C--:B------:R-:W-:Y:S01]  /*4ab0*/  FFMA.FTZ R82, R80, R78.reuse, -R82 ;  /* 0x0000004e50527223 */ /* 0x080fe20000010852 */
[----:B------:R-:W-:Y:S01]  /*4ac0*/  FFMA.FTZ R83, R41, R78, R83 ;  /* 0x0000004e29537223 */ /* 0x000fe20000010053 */
[----:B------:R-:W-:Y:S01]  /*4ad0*/  SHF.R.U32.HI R78, RZ, 0x10, R79 ;  /* 0x00000010ff4e7819 */ /* 0x000fe2000001164f */
[--C-:B------:R-:W-:Y:S01]  /*4ae0*/  HADD2.F32 R41, -RZ, R43.reuse.H1_H1 ;  /* 0x3000002bff297230 */ /* 0x100fe20000004100 */
[----:B------:R-:W-:Y:S01]  /*4af0*/  SHF.R.U32.HI R79, RZ, 0x10, R81 ;  /* 0x00000010ff4f7819 */ /* 0x000fe20000011651 */
[----:B------:R-:W-:Y:S01]  /*4b00*/  HADD2.F32 R43, -RZ, R43.H0_H0 ;  /* 0x2000002bff2b7230 */ /* 0x000fe20000004100 */
[----:B------:R-:W-:Y:S01]  /*4b10*/  F2FP.F16.F32.PACK_AB R82, R83, R82 ;  /* 0x000000525352723e */ /* 0x000fe200000000ff */
[----:B------:R-:W-:Y:S02]  /*4b20*/  HADD2.F32 R78, -RZ, R78.H0_H0 ;  /* 0x2000004eff4e7230 */ /* 0x000fe40000004100 */
[----:B------:R-:W-:-:S05]  /*4b30*/  HADD2.F32 R79, -RZ, R79.H0_H0 ;  /* 0x2000004fff4f7230 */ /* 0x000fca0000004100 */
[-C--:B------:R-:W-:Y:S01]  /*4b40*/  FMUL.FTZ R80, R41, R79.reuse ;  /* 0x0000004f29507220 */ /* 0x080fe20000410000 */
[----:B------:R-:W-:-:S03]  /*4b50*/  FMUL.FTZ R79, R43, R79 ;  /* 0x0000004f2b4f7220 */ /* 0x000fc60000410000 */
[-C--:B------:R-:W-:Y:S01]  /*4b60*/  FFMA.FTZ R80, R43, R78.reuse, -R80 ;  /* 0x0000004e2b507223 */ /* 0x080fe20000010850 */
[----:B------:R-:W-:Y:S01]  /*4b70*/  FFMA.FTZ R79, R41, R78, R79 ;  /* 0x0000004e294f7223 */ /* 0x000fe2000001004f */
[--C-:B------:R-:W-:Y:S02]  /*4b80*/  HADD2.F32 R41, -RZ, R40.reuse.H0_H0 ;  /* 0x20000028ff297230 */ /* 0x100fe40000004100 */
[----:B------:R-:W-:Y:S02]  /*4b90*/  HADD2.F32 R40, -RZ, R40.H1_H1 ;  /* 0x30000028ff287230 */ /* 0x000fe40000004100 */
[--C-:B------:R-:W-:Y:S01]  /*4ba0*/  HADD2.F32 R43, -RZ, R162.reuse.H1_H1 ;  /* 0x300000a2ff2b7230 */ /* 0x100fe20000004100 */
[----:B------:R-:W-:Y:S01]  /*4bb0*/  F2FP.F16.F32.PACK_AB R79, R79, R80 ;  /* 0x000000504f4f723e */ /* 0x000fe200000000ff */
[----:B------:R-:W-:Y:S02]  /*4bc0*/  HADD2.F32 R78, -RZ, R161.H1_H1 ;  /* 0x300000a1ff4e7230 */ /* 0x000fe40000004100 */
[----:B------:R-:W-:-:S02]  /*4bd0*/  HADD2.F32 R162, -RZ, R162.H0_H0 ;  /* 0x200000a2ffa27230 */ /* 0x000fc40000004100 */
[CC--:B------:R-:W-:Y:S01]  /*4be0*/  FMUL.FTZ R81, R40.reuse, R43.reuse ;  /* 0x0000002b28517220 */ /* 0x0c0fe20000410000 */
[C---:B------:R-:W-:Y:S01]  /*4bf0*/  FMUL.FTZ R43, R41.reuse, R43 ;  /* 0x0000002b292b7220 */ /* 0x040fe20000410000 */
[----:B------:R-:W-:Y:S02]  /*4c00*/  HADD2.F32 R161, -RZ, R161.H0_H0 ;  /* 0x200000a1ffa17230 */ /* 0x000fe40000004100 */
[-C--:B------:R-:W-:Y:S01]  /*4c10*/  FFMA.FTZ R81, R41, R78.reuse, -R81 ;  /* 0x0000004e29517223 */ /* 0x080fe20000010851 */
[----:B------:R-:W-:Y:S01]  /*4c20*/  FFMA.FTZ R43, R40, R78, R43 ;  /* 0x0000004e282b7223 */ /* 0x000fe2000001002b */
[--C-:B------:R-:W-:Y:S02]  /*4c30*/  HADD2.F32 R40, -RZ, R42.reuse.H0_H0 ;  /* 0x2000002aff287230 */ /* 0x100fe40000004100 */
[----:B------:R-:W-:Y:S02]  /*4c40*/  HADD2.F32 R42, -RZ, R42.H1_H1 ;  /* 0x3000002aff2a7230 */ /* 0x000fe40000004100 */
[----:B------:R-:W-:-:S03]  /*4c50*/  F2FP.F16.F32.PACK_AB R43, R43, R81 ;  /* 0x000000512b2b723e */ /* 0x000fc600000000ff */
[-C--:B------:R-:W-:Y:S01]  /*4c60*/  FMUL.FTZ R41, R42, R162.reuse ;  /* 0x000000a22a297220 */ /* 0x080fe20000410000 */
[----:B------:R-:W-:-:S03]  /*4c70*/  FMUL.FTZ R162, R40, R162 ;  /* 0x000000a228a27220 */ /* 0x000fc60000410000 */
[-C--:B------:R-:W-:Y:S01]  /*4c80*/  FFMA.FTZ R41, R40, R161.reuse, -R41 ;  /* 0x000000a128297223 */ /* 0x080fe20000010829 */
[----:B------:R-:W-:Y:S01]  /*4c90*/  FFMA.FTZ R162, R42, R161, R162 ;  /* 0x000000a12aa27223 */ /* 0x000fe200000100a2 */
[----:B------:R-:W-:Y:S02]  /*4ca0*/  IMAD.MOV.U32 R40, RZ, RZ, R43 ;  /* 0x000000ffff287224 */ /* 0x000fe400078e002b */
[----:B------:R-:W-:Y:S02]  /*4cb0*/  IMAD.MOV.U32 R43, RZ, RZ, R79 ;  /* 0x000000ffff2b7224 */ /* 0x000fe400078e004f */
[----:B------:R-:W-:Y:S01]  /*4cc0*/  F2FP.F16.F32.PACK_AB R162, R162, R41 ;  /* 0x00000029a2a2723e */ /* 0x000fe200000000ff */
[----:B------:R-:W-:-:S03]  /*4cd0*/  IMAD.MOV.U32 R41, RZ, RZ, R82 ;  /* 0x000000ffff297224 */ /* 0x000fc600078e0052 */
[----:B------:R-:W-:-:S07]  /*4ce0*/  MOV R42, R162 ;  /* 0x000000a2002a7202 */ /* 0x000fce0000000f00 */
.L_x_464:
[----:B------:R-:W-:Y:S05]  /*4cf0*/  BSYNC B3 ;  /* 0x0000000000037941 */ /* 0x000fea0003800000 */
.L_x_463:
[----:B--2---:R1:W-:Y:S02]  /*4d00*/  STG.E.128 desc[UR58][R48.64+0x100], R40 ;  /* 0x0001002830007986 */ /* 0x0043e4000c101d3a */
.L_x_462:
[----:B------:R-:W-:Y:S05]  /*4d10*/  BSYNC B2 ;  /* 0x0000000000027941 */ /* 0x000fea0003800000 */
.L_x_461:
[----:B------:R-:W-:-:S13]  /*4d20*/  ISETP.NE.AND P3, PT, R98, RZ, PT ;  /* 0x000000ff6200720c */ /* 0x000fda0003f65270 */
[----:B------:R-:W-:Y:S05]  /*4d30*/  @!P3 BRA `(.L_x_444) ;  /* 0x0000000000d0b947 */ /* 0x000fea0003800000 */
[----:B-1234-:R1:W2:Y:S01]  /*4d40*/  LDS.128 R40, [R46+0x8000] ;  /* 0x008000002e287984 */ /* 0x01e2a20000000c00 */
[----:B------:R-:W-:Y:S01]  /*4d50*/  ISETP.GE.AND P3, PT, R190, R117, PT ;  /* 0x00000075be00720c */ /* 0x000fe20003f66270 */
[----:B------:R-:W-:-:S12]  /*4d60*/  BSSY B2, `(.L_x_465) ;  /* 0x0000030000027945 */ /* 0x000fd80003800000 */
[----:B-1----:R-:W-:Y:S05]  /*4d70*/  @P3 BRA `(.L_x_466) ;  /* 0x0000000000b83947 */ /* 0x002fea0003800000 */
[----:B------:R-:W-:Y:S01]  /*4d80*/  SHF.R.U64 R79, R76, 0x10, R77 ;  /* 0x000000104c4f7819 */ /* 0x000fe2000000124d */
[----:B--2---:R-:W-:Y:S01]  /*4d90*/  IMAD.MOV.U32 R76, RZ, RZ, R41 ;  /* 0x000000ffff4c7224 */ /* 0x004fe200078e0029 */
[----:B------:R-:W-:Y:S01]  /*4da0*/  SHF.R.U64 R74, R74, 0x10, R75 ;  /* 0x000000104a4a7819 */ /* 0x000fe2000000124b */
[----:B------:R-:W-:Y:S02]  /*4db0*/  HADD2.F32 R80, -RZ, R42.H1_H1 ;  /* 0x3000002aff507230 */ /* 0x000fe40000004100 */
        /* <DEDUP_REMOVED lines=10> */
[----:B------:R-:W-:Y:S02]  /*4e60*/  MOV R41, R43 ;  /* 0x0000002b00297202 */ /* 0x000fe40000000f00 */
[----:B------:R-:W-:Y:S01]  /*4e70*/  SHF.R.U32.HI R74, RZ, 0x10, R75 ;  /* 0x00000010ff4a7819 */ /* 0x000fe2000001164b */
[----:B------:R-:W-:Y:S01]  /*4e80*/  HADD2.F32 R76, -RZ, R76.H0_H0 ;  /* 0x2000004cff4c7230 */ /* 0x000fe20000004100 */
[----:B------:R-:W-:Y:S01]  /*4e90*/  F2FP.F16.F32.PACK_AB R78, R79, R78 ;  /* 0x0000004e4f4e723e */ /* 0x000fe200000000ff */
[----:B------:R-:W-:-:S02]  /*4ea0*/  HADD2.F32 R43, -RZ, R41.H1_H1 ;  /* 0x30000029ff2b7230 */ /* 0x000fc40000004100 */
[----:B------:R-:W-:Y:S02]  /*4eb0*/  HADD2.F32 R41, -RZ, R41.H0_H0 ;  /* 0x20000029ff297230 */ /* 0x000fe40000004100 */
[----:B------:R-:W-:Y:S02]  /*4ec0*/  HADD2.F32 R74, -RZ, R74.H0_H0 ;  /* 0x2000004aff4a7230 */ /* 0x000fe40000004100 */
[-C--:B------:R-:W-:Y:S01]  /*4ed0*/  FMUL.FTZ R75, R43, R76.reuse ;  /* 0x0000004c2b4b7220 */ /* 0x080fe20000410000 */
[----:B------:R-:W-:-:S03]  /*4ee0*/  FMUL.FTZ R76, R41, R76 ;  /* 0x0000004c294c7220 */ /* 0x000fc60000410000 */
[-C--:B------:R-:W-:Y:S01]  /*4ef0*/  FFMA.FTZ R75, R41, R74.reuse, -R75 ;  /* 0x0000004a294b7223 */ /* 0x080fe2000001084b */
[--C-:B------:R-:W-:Y:S02]  /*4f00*/  HADD2.F32 R41, -RZ, R159.reuse.H1_H1 ;  /* 0x3000009fff297230 */ /* 0x100fe40000004100 */
[----:B------:R-:W-:Y:S01]  /*4f10*/  FFMA.FTZ R76, R43, R74, R76 ;  /* 0x0000004a2b4c7223 */ /* 0x000fe2000001004c */
[--C-:B------:R-:W-:Y:S02]  /*4f20*/  HADD2.F32 R43, -RZ, R40.reuse.H1_H1 ;  /* 0x30000028ff2b7230 */ /* 0x100fe40000004100 */
[----:B------:R-:W-:Y:S02]  /*4f30*/  HADD2.F32 R40, -RZ, R40.H0_H0 ;  /* 0x20000028ff287230 */ /* 0x000fe40000004100 */
[----:B------:R-:W-:Y:S02]  /*4f40*/  HADD2.F32 R74, -RZ, R158.H1_H1 ;  /* 0x3000009eff4a7230 */ /* 0x000fe40000004100 */
[----:B------:R-:W-:Y:S01]  /*4f50*/  FMUL.FTZ R77, R43, R41 ;  /* 0x000000292b4d7220 */ /* 0x000fe20000410000 */
[----:B------:R-:W-:-:S02]  /*4f60*/  HADD2.F32 R159, -RZ, R159.H0_H0 ;  /* 0x2000009fff9f7230 */ /* 0x000fc40000004100 */
[----:B------:R-:W-:Y:S01]  /*4f70*/  FMUL.FTZ R41, R40, R41 ;  /* 0x0000002928297220 */ /* 0x000fe20000410000 */
[----:B------:R-:W-:Y:S01]  /*4f80*/  F2FP.F16.F32.PACK_AB R75, R76, R75 ;  /* 0x0000004b4c4b723e */ /* 0x000fe200000000ff */
[-C--:B------:R-:W-:Y:S01]  /*4f90*/  FFMA.FTZ R77, R40, R74.reuse, -R77 ;  /* 0x0000004a284d7223 */ /* 0x080fe2000001084d */
[----:B------:R-:W-:Y:S02]  /*4fa0*/  HADD2.F32 R40, -RZ, R160.H0_H0 ;  /* 0x200000a0ff287230 */ /* 0x000fe40000004100 */
[----:B------:R-:W-:-:S03]  /*4fb0*/  FFMA.FTZ R41, R43, R74, R41 ;  /* 0x0000004a2b297223 */ /* 0x000fc60000010029 */
[-C--:B------:R-:W-:Y:S01]  /*4fc0*/  FMUL.FTZ R43, R80, R40.reuse ;  /* 0x00000028502b7220 */ /* 0x080fe20000410000 */
[C---:B------:R-:W-:Y:S01]  /*4fd0*/  FMUL.FTZ R40, R42.reuse, R40 ;  /* 0x000000282a287220 */ /* 0x040fe20000410000 */
[----:B------:R-:W-:Y:S02]  /*4fe0*/  F2FP.F16.F32.PACK_AB R41, R41, R77 ;  /* 0x0000004d2929723e */ /* 0x000fe400000000ff */
[-C--:B------:R-:W-:Y:S01]  /*4ff0*/  FFMA.FTZ R43, R42, R159.reuse, -R43 ;  /* 0x0000009f2a2b7223 */ /* 0x080fe2000001082b */
[----:B------:R-:W-:-:S05]  /*5000*/  FFMA.FTZ R40, R80, R159, R40 ;  /* 0x0000009f50287223 */ /* 0x000fca0000010028 */
[----:B------:R-:W-:Y:S01]  /*5010*/  F2FP.F16.F32.PACK_AB R43, R40, R43 ;  /* 0x0000002b282b723e */ /* 0x000fe200000000ff */
[----:B------:R-:W-:Y:S02]  /*5020*/  IMAD.MOV.U32 R40, RZ, RZ, R41 ;  /* 0x000000ffff287224 */ /* 0x000fe400078e0029 */
[----:B------:R-:W-:Y:S01]  /*5030*/  IMAD.MOV.U32 R41, RZ, RZ, R78 ;  /* 0x000000ffff297224 */ /* 0x000fe200078e004e */
[----:B------:R-:W-:Y:S01]  /*5040*/  MOV R42, R43 ;  /* 0x0000002b002a7202 */ /* 0x000fe20000000f00 */
[----:B------:R-:W-:-:S07]  /*5050*/  IMAD.MOV.U32 R43, RZ, RZ, R75 ;  /* 0x000000ffff2b7224 */ /* 0x000fce00078e004b */
.L_x_466:
[----:B------:R-:W-:Y:S05]  /*5060*/  BSYNC B2 ;  /* 0x0000000000027941 */ /* 0x000fea0003800000 */
.L_x_465:
[----:B--2---:R1:W-:Y:S02]  /*5070*/  STG.E.128 desc[UR58][R48.64+0x140], R40 ;  /* 0x0001402830007986 */ /* 0x0043e4000c101d3a */
.L_x_444:
[----:B------:R-:W-:Y:S05]  /*5080*/  BSYNC B1 ;  /* 0x0000000000017941 */ /* 0x000fea0003800000 */
.L_x_443:
[----:B------:R-:W-:Y:S05]  /*5090*/  @P4 BRA `(.L_x_467) ;  /* 0x0000005000984947 */ /* 0x000fea0003800000 */
[----:B------:R-:W-:Y:S01]  /*50a0*/  ISETP.NE.AND P3, PT, R34, RZ, PT ;  /* 0x000000ff2200720c */ /* 0x000fe20003f65270 */
[----:B------:R-:W-:-:S12]  /*50b0*/  BSSY B1, `(.L_x_468) ;  /* 0x0000032000017945 */ /* 0x000fd80003800000 */
[----:B------:R-:W-:Y:S05]  /*50c0*/  @!P3 BRA `(.L_x_469) ;  /* 0x0000000000c0b947 */ /* 0x000fea0003800000 */
[----:B-1234-:R1:W2:Y:S01]  /*50d0*/  LDS.128 R40, [R47+0x2000] ;  /* 0x002000002f287984 */ /* 0x01e2a20000000c00 */
[----:B------:R-:W-:Y:S01]  /*50e0*/  ISETP.GE.AND P3, PT, R22, R117, PT ;  /* 0x000000751600720c */ /* 0x000fe20003f66270 */
[----:B------:R-:W-:-:S12]  /*50f0*/  BSSY B2, `(.L_x_470) ;  /* 0x000002c000027945 */ /* 0x000fd80003800000 */
[----:B-1----:R-:W-:Y:S05]  /*5100*/  @P3 BRA `(.L_x_471) ;  /* 0x0000000000a83947 */ /* 0x002fea0003800000 */
[--C-:B------:R-:W-:Y:S02]  /*5110*/  SHF.R.U64 R49, R72, 0x10, R73.reuse ;  /* 0x0000001048317819 */ /* 0x100fe40000001249 */
[----:B------:R-:W-:Y:S01]  /*5120*/  SHF.R.U32.HI R72, RZ, 0x10, R73 ;  /* 0x00000010ff487819 */ /* 0x000fe20000011649 */
[----:B--2---:R-:W-:Y:S01]  /*5130*/  HADD2.F32 R73, -RZ, R43.H1_H1 ;  /* 0x3000002bff497230 */ /* 0x004fe20000004100 */
[--C-:B------:R-:W-:Y:S01]  /*5140*/  SHF.R.U64 R48, R70, 0x10, R71.reuse ;  /* 0x0000001046307819 */ /* 0x100fe20000001247 */
[----:B------:R-:W-:Y:S01]  /*5150*/  HADD2.F32 R49, -RZ, R49.H0_H0 ;  /* 0x20000031ff317230 */ /* 0x000fe20000004100 */
[----:B------:R-:W-:Y:S01]  /*5160*/  SHF.R.U32.HI R70, RZ, 0x10, R71 ;  /* 0x00000010ff467819 */ /* 0x000fe20000011647 */
[--C-:B------:R-:W-:Y:S02]  /*5170*/  HADD2.F32 R71, -RZ, R41.reuse.H1_H1 ;  /* 0x30000029ff477230 */ /* 0x100fe40000004100 */
[----:B------:R-:W-:Y:S02]  /*5180*/  HADD2.F32 R41, -RZ, R41.H0_H0 ;  /* 0x20000029ff297230 */ /* 0x000fe40000004100 */
[----:B------:R-:W-:-:S02]  /*5190*/  HADD2.F32 R72, -RZ, R72.H0_H0 ;  /* 0x20000048ff487230 */ /* 0x000fc40000004100 */
[----:B------:R-:W-:Y:S02]  /*51a0*/  HADD2.F32 R48, -RZ, R48.H0_H0 ;  /* 0x20000030ff307230 */ /* 0x000fe40000004100 */
[-C--:B------:R-:W-:Y:S01]  /*51b0*/  FMUL.FTZ R75, R41, R49.reuse ;  /* 0x00000031294b7220 */ /* 0x080fe20000410000 */
[----:B------:R-:W-:Y:S02]  /*51c0*/  HADD2.F32 R74, -RZ, R70.H0_H0 ;  /* 0x20000046ff4a7230 */ /* 0x000fe40000004100 */
[----:B------:R-:W-:Y:S01]  /*51d0*/  FMUL.FTZ R70, R71, R49 ;  /* 0x0000003147467220 */ /* 0x000fe20000410000 */
[----:B------:R-:W-:Y:S02]  /*51e0*/  HADD2.F32 R43, -RZ, R43.H0_H0 ;  /* 0x2000002bff2b7230 */ /* 0x000fe40000004100 */
[----:B------:R-:W-:Y:S01]  /*51f0*/  FMUL.FTZ R49, R73, R72 ;  /* 0x0000004849317220 */ /* 0x000fe20000410000 */
[-C--:B------:R-:W-:Y:S01]  /*5200*/  FFMA.FTZ R75, R71, R48.reuse, R75 ;  /* 0x00000030474b7223 */ /* 0x080fe2000001004b */
[----:B------:R-:W-:Y:S01]  /*5210*/  FFMA.FTZ R70, R41, R48, -R70 ;  /* 0x0000003029467223 */ /* 0x000fe20000010846 */
[----:B------:R-:W-:-:S02]  /*5220*/  HADD2.F32 R48, -RZ, R40.H1_H1 ;  /* 0x30000028ff307230 */ /* 0x000fc40000004100 */
[C---:B------:R-:W-:Y:S01]  /*5230*/  FMUL.FTZ R72, R43.reuse, R72 ;  /* 0x000000482b487220 */ /* 0x040fe20000410000 */
[----:B------:R-:W-:Y:S01]  /*5240*/  FFMA.FTZ R49, R43, R74, -R49 ;  /* 0x0000004a2b317223 */ /* 0x000fe20000010831 */
[--C-:B------:R-:W-:Y:S01]  /*5250*/  HADD2.F32 R43, -RZ, R163.reuse.H0_H0 ;  /* 0x200000a3ff2b7230 */ /* 0x100fe20000004100 */
[----:B------:R-:W-:Y:S01]  /*5260*/  F2FP.F16.F32.PACK_AB R70, R75, R70 ;  /* 0x000000464b46723e */ /* 0x000fe200000000ff */
[----:B------:R-:W-:Y:S02]  /*5270*/  HADD2.F32 R40, -RZ, R40.H0_H0 ;  /* 0x20000028ff287230 */ /* 0x000fe40000004100 */
[----:B------:R-:W-:Y:S01]  /*5280*/  FFMA.FTZ R72, R73, R74, R72 ;  /* 0x0000004a49487223 */ /* 0x000fe20000010048 */
[----:B------:R-:W-:Y:S02]  /*5290*/  HADD2.F32 R163, -RZ, R163.H1_H1 ;  /* 0x300000a3ffa37230 */ /* 0x000fe40000004100 */
[----:B------:R-:W-:Y:S01]  /*52a0*/  FMUL.FTZ R73, R48, R43 ;  /* 0x0000002b30497220 */ /* 0x000fe20000410000 */
[----:B------:R-:W-:-:S02]  /*52b0*/  HADD2.F32 R71, -RZ, R42.H1_H1 ;  /* 0x3000002aff477230 */ /* 0x000fc40000004100 */
[----:B------:R-:W-:Y:S01]  /*52c0*/  FMUL.FTZ R74, R40, R43 ;  /* 0x0000002b284a7220 */ /* 0x000fe20000410000 */
[----:B------:R-:W-:Y:S01]  /*52d0*/  HADD2.F32 R42, -RZ, R42.H0_H0 ;  /* 0x2000002aff2a7230 */ /* 0x000fe20000004100 */
[----:B------:R-:W-:Y:S01]  /*52e0*/  F2FP.F16.F32.PACK_AB R49, R72, R49 ;  /* 0x000000314831723e */ /* 0x000fe200000000ff */
[--C-:B------:R-:W-:Y:S02]  /*52f0*/  HADD2.F32 R41, -RZ, R157.reuse.H0_H0 ;  /* 0x2000009dff297230 */ /* 0x100fe40000004100 */
[CC--:B------:R-:W-:Y:S01]  /*5300*/  FMUL.FTZ R43, R71.reuse, R163.reuse ;  /* 0x000000a3472b7220 */ /* 0x0c0fe20000410000 */
[----:B------:R-:W-:Y:S02]  /*5310*/  HADD2.F32 R157, -RZ, R157.H1_H1 ;  /* 0x3000009dff9d7230 */ /* 0x000fe40000004100 */
[----:B------:R-:W-:Y:S01]  /*5320*/  FMUL.FTZ R163, R42, R163 ;  /* 0x000000a32aa37220 */ /* 0x000fe20000410000 */
[-C--:B------:R-:W-:Y:S01]  /*5330*/  FFMA.FTZ R73, R40, R41.reuse, -R73 ;  /* 0x0000002928497223 */ /* 0x080fe20000010849 */
[----:B------:R-:W-:Y:S01]  /*5340*/  FFMA.FTZ R74, R48, R41, R74 ;  /* 0x00000029304a7223 */ /* 0x000fe2000001004a */
[-C--:B------:R-:W-:Y:S01]  /*5350*/  FFMA.FTZ R43, R42, R157.reuse, -R43 ;  /* 0x0000009d2a2b7223 */ /* 0x080fe2000001082b */
[----:B------:R-:W-:Y:S01]  /*5360*/  FFMA.FTZ R163, R71, R157, R163 ;  /* 0x0000009d47a37223 */ /* 0x000fe200000100a3 */
[----:B------:R-:W-:-:S02]  /*5370*/  IMAD.MOV.U32 R41, RZ, RZ, R70 ;  /* 0x000000ffff297224 */ /* 0x000fc400078e0046 */
[----:B------:R-:W-:Y:S02]  /*5380*/  F2FP.F16.F32.PACK_AB R40, R74, R73 ;  /* 0x000000494a28723e */ /* 0x000fe400000000ff */
[----:B------:R-:W-:Y:S02]  /*5390*/  F2FP.F16.F32.PACK_AB R42, R163, R43 ;  /* 0x0000002ba32a723e */ /* 0x000fe400000000ff */
[----:B------:R-:W-:-:S07]  /*53a0*/  MOV R43, R49 ;  /* 0x00000031002b7202 */ /* 0x000fce0000000f00 */
.L_x_471:
[----:B------:R-:W-:Y:S05]  /*53b0*/  BSYNC B2 ;  /* 0x0000000000027941 */ /* 0x000fea0003800000 */
.L_x_470:
[----:B--2---:R1:W-:Y:S02]  /*53c0*/  STG.E.128 desc[UR58][R44.64], R40 ;  /* 0x000000282c007986 */ /* 0x0043e4000c101d3a */
.L_x_469:
[----:B------:R-:W-:Y:S05]  /*53d0*/  BSYNC B1 ;  /* 0x0000000000017941 */ /* 0x000fea0003800000 */
.L_x_468:
[----:B------:R-:W-:Y:S01]  /*53e0*/  ISETP.NE.AND P3, PT, R38, RZ, PT ;  /* 0x000000ff2600720c */ /* 0x000fe20003f65270 */
[----:B------:R-:W-:-:S12]  /*53f0*/  BSSY B1, `(.L_x_472) ;  /* 0x0000030000017945 */ /* 0x000fd80003800000 */
[----:B------:R-:W-:Y:S05]  /*5400*/  @!P3 BRA `(.L_x_473) ;  /* 0x0000000000b8b947 */ /* 0x000fea0003800000 */
[----:B-1234-:R1:W2:Y:S01]  /*5410*/  LDS.128 R40, [R46+0x2000] ;  /* 0x002000002e287984 */ /* 0x01e2a20000000c00 */
[----:B------:R-:W-:Y:S01]  /*5420*/  ISETP.GE.AND P3, PT, R187, R117, PT ;  /* 0x00000075bb00720c */ /* 0x000fe20003f66270 */
[----:B------:R-:W-:-:S12]  /*5430*/  BSSY B2, `(.L_x_474) ;  /* 0x000002a000027945 */ /* 0x000fd80003800000 */
[----:B-1----:R-:W-:Y:S05]  /*5440*/  @P3 BRA `(.L_x_475) ;  /* 0x0000000000a03947 */ /* 0x002fea0003800000 */
[--C-:B------:R-:W-:Y:S01]  /*5450*/  SHF.R.U64 R49, R68, 0x10, R69.reuse ;  /* 0x0000001044317819 */ /* 0x100fe20000001245 */
[----:B------:R-:W-:Y:S01]  /*5460*/  HADD2.F32 R158, -RZ, R158.H0_H0 ;  /* 0x2000009eff9e7230 */ /* 0x000fe20000004100 */
        /* <DEDUP_REMOVED lines=13> */
[-C--:B------:R-:W-:Y:S01]  /*5540*/  FMUL.FTZ R49, R69, R68.reuse ;  /* 0x0000004445317220 */ /* 0x080fe20000410000 */
[----:B------:R-:W-:Y:S01]  /*5550*/  FMUL.FTZ R68, R43, R68 ;  /* 0x000000442b447220 */ /* 0x000fe20000410000 */
[----:B------:R-:W-:-:S02]  /*5560*/  HADD2.F32 R160, -RZ, R160.H1_H1 ;  /* 0x300000a0ffa07230 */ /* 0x000fc40000004100 */
[----:B------:R-:W-:Y:S01]  /*5570*/  FFMA.FTZ R71, R67, R48, R71 ;  /* 0x0000003043477223 */ /* 0x000fe20000010047 */
[-C--:B------:R-:W-:Y:S01]  /*5580*/  FFMA.FTZ R49, R43, R70.reuse, -R49 ;  /* 0x000000462b317223 */ /* 0x080fe20000010831 */
[----:B------:R-:W-:Y:S01]  /*5590*/  FFMA.FTZ R68, R69, R70, R68 ;  /* 0x0000004645447223 */ /* 0x000fe20000010044 */
[----:B------:R-:W-:Y:S02]  /*55a0*/  HADD2.F32 R43, -RZ, R40.H1_H1 ;  /* 0x30000028ff2b7230 */ /* 0x000fe40000004100 */
[----:B------:R-:W-:Y:S01]  /*55b0*/  FFMA.FTZ R66, R41, R48, -R66 ;  /* 0x0000003029427223 */ /* 0x000fe20000010842 */
[----:B------:R-:W-:Y:S02]  /*55c0*/  HADD2.F32 R67, -RZ, R42.H1_H1 ;  /* 0x3000002aff437230 */ /* 0x000fe40000004100 */
[----:B------:R-:W-:Y:S02]  /*55d0*/  HADD2.F32 R40, -RZ, R40.H0_H0 ;  /* 0x20000028ff287230 */ /* 0x000fe40000004100 */
[----:B------:R-:W-:Y:S01]  /*55e0*/  FMUL.FTZ R73, R43, R158 ;  /* 0x0000009e2b497220 */ /* 0x000fe20000410000 */
[----:B------:R-:W-:-:S02]  /*55f0*/  HADD2.F32 R69, -RZ, R42.H0_H0 ;  /* 0x2000002aff457230 */ /* 0x000fc40000004100 */
[----:B------:R-:W-:Y:S01]  /*5600*/  FMUL.FTZ R48, R67, R160 ;  /* 0x000000a043307220 */ /* 0x000fe20000410000 */
[--C-:B------:R-:W-:Y:S02]  /*5610*/  HADD2.F32 R41, -RZ, R155.reuse.H0_H0 ;  /* 0x2000009bff297230 */ /* 0x100fe40000004100 */
[C---:B------:R-:W-:Y:S01]  /*5620*/  FMUL.FTZ R158, R40.reuse, R158 ;  /* 0x0000009e289e7220 */ /* 0x040fe20000410000 */
[----:B------:R-:W-:Y:S02]  /*5630*/  HADD2.F32 R42, -RZ, R155.H1_H1 ;  /* 0x3000009bff2a7230 */ /* 0x000fe40000004100 */
[----:B------:R-:W-:Y:S01]  /*5640*/  FMUL.FTZ R160, R69, R160 ;  /* 0x000000a045a07220 */ /* 0x000fe20000410000 */
[-C--:B------:R-:W-:Y:S01]  /*5650*/  FFMA.FTZ R73, R40, R41.reuse, -R73 ;  /* 0x0000002928497223 */ /* 0x080fe20000010849 */
[----:B------:R-:W-:Y:S01]  /*5660*/  FFMA.FTZ R158, R43, R41, R158 ;  /* 0x000000292b9e7223 */ /* 0x000fe2000001009e */
[-C--:B------:R-:W-:Y:S01]  /*5670*/  FFMA.FTZ R48, R69, R42.reuse, -R48 ;  /* 0x0000002a45307223 */ /* 0x080fe20000010830 */
[----:B------:R-:W-:Y:S01]  /*5680*/  FFMA.FTZ R67, R67, R42, R160 ;  /* 0x0000002a43437223 */ /* 0x000fe200000100a0 */
[----:B------:R-:W-:-:S02]  /*5690*/  F2FP.F16.F32.PACK_AB R41, R71, R66 ;  /* 0x000000424729723e */ /* 0x000fc400000000ff */
[----:B------:R-:W-:Y:S02]  /*56a0*/  F2FP.F16.F32.PACK_AB R43, R68, R49 ;  /* 0x00000031442b723e */ /* 0x000fe400000000ff */
[----:B------:R-:W-:Y:S02]  /*56b0*/  F2FP.F16.F32.PACK_AB R40, R158, R73 ;  /* 0x000000499e28723e */ /* 0x000fe400000000ff */
[----:B------:R-:W-:-:S07]  /*56c0*/  F2FP.F16.F32.PACK_AB R42, R67, R48 ;  /* 0x00000030432a723e */ /* 0x000fce00000000ff */
.L_x_475:
[----:B------:R-:W-:Y:S05]  /*56d0*/  BSYNC B2 ;  /* 0x0000000000027941 */ /* 0x000fea0003800000 */
.L_x_474:
[----:B--2---:R1:W-:Y:S02]  /*56e0*/  STG.E.128 desc[UR58][R44.64+0x40], R40 ;  /* 0x000040282c007986 */ /* 0x0043e4000c101d3a */
.L_x_473:
[----:B------:R-:W-:Y:S05]  /*56f0*/  BSYNC B1 ;  /* 0x0000000000017941 */ /* 0x000fea0003800000 */
.L_x_472:
[----:B------:R-:W-:Y:S01]  /*5700*/  ISETP.NE.AND P3, PT, R39, RZ, PT ;  /* 0x000000ff2700720c */ /* 0x000fe20003f65270 */
[----:B------:R-:W-:-:S12]  /*5710*/  BSSY B1, `(.L_x_476) ;  /* 0x0000031000017945 */ /* 0x000fd80003800000 */
[----:B------:R-:W-:Y:S05]  /*5720*/  @!P3 BRA `(.L_x_477) ;  /* 0x0000000000bcb947 */ /* 0x000fea0003800000 */
[----:B-1234-:R1:W2:Y:S01]  /*5730*/  LDS.128 R40, [R47+0x6000] ;  /* 0x006000002f287984 */ /* 0x01e2a20000000c00 */
[----:B------:R-:W-:Y:S01]  /*5740*/  ISETP.GE.AND P3, PT, R186, R117, PT ;  /* 0x00000075ba00720c */ /* 0x000fe20003f66270 */
[----:B------:R-:W-:-:S12]  /*5750*/  BSSY B2, `(.L_x_478) ;  /* 0x000002b000027945 */ /* 0x000fd80003800000 */
[----:B-1----:R-:W-:Y:S05]  /*5760*/  @P3 BRA `(.L_x_479) ;  /* 0x0000000000a43947 */ /* 0x002fea0003800000 */
[----:B------:R-:W-:Y:S01]  /*5770*/  SHF.R.U64 R64, R64, 0x10, R65 ;  /* 0x0000001040407819 */ /* 0x000fe20000001241 */
[----:B--2---:R-:W-:Y:S01]  /*5780*/  IMAD.MOV.U32 R49, RZ, RZ, R43 ;  /* 0x000000ffff317224 */ /* 0x004fe200078e002b */
[----:B------:R-:W-:Y:S01]  /*5790*/  SHF.R.U32.HI R65, RZ, 0x10, R65 ;  /* 0x00000010ff417819 */ /* 0x000fe20000011641 */
[----:B------:R-:W-:Y:S01]  /*57a0*/  HADD2.F32 R43, -RZ, R41.H1_H1 ;  /* 0x30000029ff2b7230 */ /* 0x000fe20000004100 */
[--C-:B------:R-:W-:Y:S01]  /*57b0*/  SHF.R.U64 R48, R62, 0x10, R63.reuse ;  /* 0x000000103e307819 */ /* 0x100fe2000000123f */
[----:B------:R-:W-:Y:S01]  /*57c0*/  HADD2.F32 R64, -RZ, R64.H0_H0 ;  /* 0x20000040ff407230 */ /* 0x000fe20000004100 */
[----:B------:R-:W-:Y:S01]  /*57d0*/  SHF.R.U32.HI R63, RZ, 0x10, R63 ;  /* 0x00000010ff3f7819 */ /* 0x000fe2000001163f */
[----:B------:R-:W-:Y:S02]  /*57e0*/  HADD2.F32 R65, -RZ, R65.H0_H0 ;  /* 0x20000041ff417230 */ /* 0x000fe40000004100 */
[----:B------:R-:W-:Y:S02]  /*57f0*/  HADD2.F32 R41, -RZ, R41.H0_H0 ;  /* 0x20000029ff297230 */ /* 0x000fe40000004100 */
[----:B------:R-:W-:Y:S01]  /*5800*/  FMUL.FTZ R66, R43, R64 ;  /* 0x000000402b427220 */ /* 0x000fe20000410000 */
[----:B------:R-:W-:-:S02]  /*5810*/  HADD2.F32 R62, -RZ, R49.H1_H1 ;  /* 0x30000031ff3e7230 */ /* 0x000fc40000004100 */
[----:B------:R-:W-:Y:S02]  /*5820*/  HADD2.F32 R49, -RZ, R49.H0_H0 ;  /* 0x20000031ff317230 */ /* 0x000fe40000004100 */
[----:B------:R-:W-:Y:S01]  /*5830*/  FMUL.FTZ R64, R41, R64 ;  /* 0x0000004029407220 */ /* 0x000fe20000410000 */
[----:B------:R-:W-:Y:S02]  /*5840*/  HADD2.F32 R48, -RZ, R48.H0_H0 ;  /* 0x20000030ff307230 */ /* 0x000fe40000004100 */
[CC--:B------:R-:W-:Y:S01]  /*5850*/  FMUL.FTZ R68, R62.reuse, R65.reuse ;  /* 0x000000413e447220 */ /* 0x0c0fe20000410000 */
[----:B------:R-:W-:Y:S02]  /*5860*/  HADD2.F32 R63, -RZ, R63.H0_H0 ;  /* 0x2000003fff3f7230 */ /* 0x000fe40000004100 */
[----:B------:R-:W-:Y:S01]  /*5870*/  FMUL.FTZ R65, R49, R65 ;  /* 0x0000004131417220 */ /* 0x000fe20000410000 */
[-C--:B------:R-:W-:Y:S01]  /*5880*/  FFMA.FTZ R41, R41, R48.reuse, -R66 ;  /* 0x0000003029297223 */ /* 0x080fe20000010842 */
[----:B------:R-:W-:Y:S01]  /*5890*/  FFMA.FTZ R48, R43, R48, R64 ;  /* 0x000000302b307223 */ /* 0x000fe20000010040 */
[-C--:B------:R-:W-:Y:S01]  /*58a0*/  FFMA.FTZ R43, R49, R63.reuse, -R68 ;  /* 0x0000003f312b7223 */ /* 0x080fe20000010844 */
[----:B------:R-:W-:Y:S01]  /*58b0*/  FFMA.FTZ R62, R62, R63, R65 ;  /* 0x0000003f3e3e7223 */ /* 0x000fe20000010041 */
[----:B------:R-:W-:-:S02]  /*58c0*/  HADD2.F32 R66, -RZ, R156.H0_H0 ;  /* 0x2000009cff427230 */ /* 0x000fc40000004100 */
[----:B------:R-:W-:Y:S01]  /*58d0*/  HADD2.F32 R156, -RZ, R156.H1_H1 ;  /* 0x3000009cff9c7230 */ /* 0x000fe20000004100 */
[----:B------:R-:W-:Y:S01]  /*58e0*/  F2FP.F16.F32.PACK_AB R41, R48, R41 ;  /* 0x000000293029723e */ /* 0x000fe200000000ff */
[----:B------:R-:W-:Y:S01]  /*58f0*/  HADD2.F32 R49, -RZ, R40.H1_H1 ;  /* 0x30000028ff317230 */ /* 0x000fe20000004100 */
[----:B------:R-:W-:Y:S01]  /*5900*/  F2FP.F16.F32.PACK_AB R43, R62, R43 ;  /* 0x0000002b3e2b723e */ /* 0x000fe200000000ff */
[----:B------:R-:W-:Y:S02]  /*5910*/  HADD2.F32 R63, -RZ, R42.H1_H1 ;  /* 0x3000002aff3f7230 */ /* 0x000fe40000004100 */
[----:B------:R-:W-:Y:S02]  /*5920*/  HADD2.F32 R40, -RZ, R40.H0_H0 ;  /* 0x20000028ff287230 */ /* 0x000fe40000004100 */
[----:B------:R-:W-:Y:S01]  /*5930*/  FMUL.FTZ R67, R49, R66 ;  /* 0x0000004231437220 */ /* 0x000fe20000410000 */
[----:B------:R-:W-:Y:S02]  /*5940*/  HADD2.F32 R42, -RZ, R42.H0_H0 ;  /* 0x2000002aff2a7230 */ /* 0x000fe40000004100 */
[----:B------:R-:W-:Y:S01]  /*5950*/  FMUL.FTZ R69, R63, R156 ;  /* 0x0000009c3f457220 */ /* 0x000fe20000410000 */
[----:B------:R-:W-:-:S02]  /*5960*/  HADD2.F32 R64, -RZ, R146.H1_H1 ;  /* 0x30000092ff407230 */ /* 0x000fc40000004100 */
[----:B------:R-:W-:Y:S01]  /*5970*/  FMUL.FTZ R66, R40, R66 ;  /* 0x0000004228427220 */ /* 0x000fe20000410000 */
[----:B------:R-:W-:Y:S02]  /*5980*/  HADD2.F32 R65, -RZ, R148.H0_H0 ;  /* 0x20000094ff417230 */ /* 0x000fe40000004100 */
[----:B------:R-:W-:Y:S01]  /*5990*/  FMUL.FTZ R156, R42, R156 ;  /* 0x0000009c2a9c7220 */ /* 0x000fe20000410000 */
[-C--:B------:R-:W-:Y:S01]  /*59a0*/  FFMA.FTZ R67, R40, R64.reuse, -R67 ;  /* 0x0000004028437223 */ /* 0x080fe20000010843 */
[----:B------:R-:W-:Y:S01]  /*59b0*/  FFMA.FTZ R66, R49, R64, R66 ;  /* 0x0000004031427223 */ /* 0x000fe20000010042 */
[-C--:B------:R-:W-:Y:S01]  /*59c0*/  FFMA.FTZ R69, R42, R65.reuse, -R69 ;  /* 0x000000412a457223 */ /* 0x080fe20000010845 */
[----:B------:R-:W-:-:S03]  /*59d0*/  FFMA.FTZ R156, R63, R65, R156 ;  /* 0x000000413f9c7223 */ /* 0x000fc6000001009c */
[----:B------:R-:W-:Y:S02]  /*59e0*/  F2FP.F16.F32.PACK_AB R40, R66, R67 ;  /* 0x000000434228723e */ /* 0x000fe400000000ff */
[----:B------:R-:W-:-:S07]  /*59f0*/  F2FP.F16.F32.PACK_AB R42, R156, R69 ;  /* 0x000000459c2a723e */ /* 0x000fce00000000ff */
.L_x_479:
[----:B------:R-:W-:Y:S05]  /*5a00*/  BSYNC B2 ;  /* 0x0000000000027941 */ /* 0x000fea0003800000 */
.L_x_478:
[----:B--2---:R1:W-:Y:S02]  /*5a10*/  STG.E.128 desc[UR58][R44.64+0x80], R40 ;  /* 0x000080282c007986 */ /* 0x0043e4000c101d3a */
.L_x_477:
[----:B------:R-:W-:Y:S05]  /*5a20*/  BSYNC B1 ;  /* 0x0000000000017941 */ /* 0x000fea0003800000 */
.L_x_476:
        /* <DEDUP_REMOVED lines=9> */
[--C-:B------:R-:W-:Y:S01]  /*5ac0*/  SHF.R.U64 R58, R60, 0x10, R61.reuse ;  /* 0x000000103c3a7819 */ /* 0x100fe2000000123d */
[--C-:B------:R-:W-:Y:S01]  /*5ad0*/  HADD2.F32 R40, -RZ, R41.reuse.H0_H0 ;  /* 0x20000029ff287230 */ /* 0x100fe20000004100 */
[----:B------:R-:W-:Y:S01]  /*5ae0*/  SHF.R.U32.HI R62, RZ, 0x10, R61 ;  /* 0x00000010ff3e7819 */ /* 0x000fe2000001163d */
[----:B------:R-:W-:Y:S01]  /*5af0*/  HADD2.F32 R146, -RZ, R146.H0_H0 ;  /* 0x20000092ff927230 */ /* 0x000fe20000004100 */
[----:B------:R-:W-:Y:S01]  /*5b00*/  MOV R49, R43 ;  /* 0x0000002b00317202 */ /* 0x000fe20000000f00 */
[----:B------:R-:W-:Y:S01]  /*5b10*/  HADD2.F32 R61, -RZ, R58.H0_H0 ;  /* 0x2000003aff3d7230 */ /* 0x000fe20000004100 */
[----:B------:R-:W-:Y:S01]  /*5b20*/  SHF.R.U32.HI R63, RZ, 0x10, R59 ;  /* 0x00000010ff3f7819 */ /* 0x000fe2000001163b */
[----:B------:R-:W-:Y:S02]  /*5b30*/  HADD2.F32 R43, -RZ, R41.H1_H1 ;  /* 0x30000029ff2b7230 */ /* 0x000fe40000004100 */
[----:B------:R-:W-:-:S02]  /*5b40*/  HADD2.F32 R62, -RZ, R62.H0_H0 ;  /* 0x2000003eff3e7230 */ /* 0x000fc40000004100 */
[--C-:B------:R-:W-:Y:S02]  /*5b50*/  HADD2.F32 R58, -RZ, R49.reuse.H1_H1 ;  /* 0x30000031ff3a7230 */ /* 0x100fe40000004100 */
[CC--:B------:R-:W-:Y:S01]  /*5b60*/  FMUL.FTZ R41, R43.reuse, R61.reuse ;  /* 0x0000003d2b297220 */ /* 0x0c0fe20000410000 */
[----:B------:R-:W-:Y:S02]  /*5b70*/  HADD2.F32 R59, -RZ, R64.H0_H0 ;  /* 0x20000040ff3b7230 */ /* 0x000fe40000004100 */
[----:B------:R-:W-:Y:S01]  /*5b80*/  FMUL.FTZ R64, R40, R61 ;  /* 0x0000003d28407220 */ /* 0x000fe20000410000 */
[----:B------:R-:W-:Y:S02]  /*5b90*/  HADD2.F32 R49, -RZ, R49.H0_H0 ;  /* 0x20000031ff317230 */ /* 0x000fe40000004100 */
[-C--:B------:R-:W-:Y:S01]  /*5ba0*/  FMUL.FTZ R66, R58, R62.reuse ;  /* 0x0000003e3a427220 */ /* 0x080fe20000410000 */
[----:B------:R-:W-:Y:S02]  /*5bb0*/  HADD2.F32 R60, -RZ, R63.H0_H0 ;  /* 0x2000003fff3c7230 */ /* 0x000fe40000004100 */
[-C--:B------:R-:W-:Y:S01]  /*5bc0*/  FFMA.FTZ R40, R40, R59.reuse, -R41 ;  /* 0x0000003b28287223 */ /* 0x080fe20000010829 */
[----:B------:R-:W-:Y:S01]  /*5bd0*/  FFMA.FTZ R41, R43, R59, R64 ;  /* 0x0000003b2b297223 */ /* 0x000fe20000010040 */
[----:B------:R-:W-:Y:S01]  /*5be0*/  FMUL.FTZ R61, R49, R62 ;  /* 0x0000003e313d7220 */ /* 0x000fe20000410000 */
[----:B------:R-:W-:-:S02]  /*5bf0*/  HADD2.F32 R148, -RZ, R148.H1_H1 ;  /* 0x30000094ff947230 */ /* 0x000fc40000004100 */
[-C--:B------:R-:W-:Y:S01]  /*5c00*/  FFMA.FTZ R66, R49, R60.reuse, -R66 ;  /* 0x0000003c31427223 */ /* 0x080fe20000010842 */
[----:B------:R-:W-:Y:S02]  /*5c10*/  HADD2.F32 R43, -RZ, R48.H1_H1 ;  /* 0x30000030ff2b7230 */ /* 0x000fe40000004100 */
[----:B------:R-:W-:Y:S01]  /*5c20*/  FFMA.FTZ R63, R58, R60, R61 ;  /* 0x0000003c3a3f7223 */ /* 0x000fe2000001003d */
[----:B------:R-:W-:Y:S01]  /*5c30*/  HADD2.F32 R49, -RZ, R42.H1_H1 ;  /* 0x3000002aff317230 */ /* 0x000fe20000004100 */
[----:B------:R-:W-:Y:S01]  /*5c40*/  F2FP.F16.F32.PACK_AB R41, R41, R40 ;  /* 0x000000282929723e */ /* 0x000fe200000000ff */
[----:B------:R-:W-:Y:S02]  /*5c50*/  HADD2.F32 R48, -RZ, R48.H0_H0 ;  /* 0x20000030ff307230 */ /* 0x000fe40000004100 */
[----:B------:R-:W-:Y:S01]  /*5c60*/  FMUL.FTZ R59, R43, R146 ;  /* 0x000000922b3b7220 */ /* 0x000fe20000410000 */
[----:B------:R-:W-:Y:S02]  /*5c70*/  HADD2.F32 R42, -RZ, R42.H0_H0 ;  /* 0x2000002aff2a7230 */ /* 0x000fe40000004100 */
[----:B------:R-:W-:Y:S01]  /*5c80*/  FMUL.FTZ R61, R49, R148 ;  /* 0x00000094313d7220 */ /* 0x000fe20000410000 */
[----:B------:R-:W-:-:S02]  /*5c90*/  HADD2.F32 R58, -RZ, R129.H0_H0 ;  /* 0x20000081ff3a7230 */ /* 0x000fc40000004100 */
[----:B------:R-:W-:Y:S01]  /*5ca0*/  FMUL.FTZ R146, R48, R146 ;  /* 0x0000009230927220 */ /* 0x000fe20000410000 */
[----:B------:R-:W-:Y:S02]  /*5cb0*/  HADD2.F32 R129, -RZ, R129.H1_H1 ;  /* 0x30000081ff817230 */ /* 0x000fe40000004100 */
[----:B------:R-:W-:Y:S01]  /*5cc0*/  FMUL.FTZ R148, R42, R148 ;  /* 0x000000942a947220 */ /* 0x000fe20000410000 */
[-C--:B------:R-:W-:Y:S01]  /*5cd0*/  FFMA.FTZ R59, R48, R58.reuse, -R59 ;  /* 0x0000003a303b7223 */ /* 0x080fe2000001083b */
[----:B------:R-:W-:Y:S01]  /*5ce0*/  FFMA.FTZ R146, R43, R58, R146 ;  /* 0x0000003a2b927223 */ /* 0x000fe20000010092 */
[-C--:B------:R-:W-:Y:S01]  /*5cf0*/  FFMA.FTZ R61, R42, R129.reuse, -R61 ;  /* 0x000000812a3d7223 */ /* 0x080fe2000001083d */
[----:B------:R-:W-:Y:S01]  /*5d00*/  FFMA.FTZ R148, R49, R129, R148 ;  /* 0x0000008131947223 */ /* 0x000fe20000010094 */
[----:B------:R-:W-:Y:S02]  /*5d10*/  F2FP.F16.F32.PACK_AB R43, R63, R66 ;  /* 0x000000423f2b723e */ /* 0x000fe400000000ff */
[----:B------:R-:W-:-:S02]  /*5d20*/  F2FP.F16.F32.PACK_AB R40, R146, R59 ;  /* 0x0000003b9228723e */ /* 0x000fc400000000ff */
[----:B------:R-:W-:-:S07]  /*5d30*/  F2FP.F16.F32.PACK_AB R42, R148, R61 ;  /* 0x0000003d942a723e */ /* 0x000fce00000000ff */
.L_x_483:
[----:B------:R-:W-:Y:S05]  /*5d40*/  BSYNC B2 ;  /* 0x0000000000027941 */ /* 0x000fea0003800000 */
.L_x_482:
[----:B--2---:R1:W-:Y:S02]  /*5d50*/  STG.E.128 desc[UR58][R44.64+0xc0], R40 ;  /* 0x0000c0282c007986 */ /* 0x0043e4000c101d3a */
.L_x_481:
[----:B------:R-:W-:Y:S05]  /*5d60*/  BSYNC B1 ;  /* 0x0000000000017941 */ /* 0x000fea0003800000 */
.L_x_480:
        /* <DEDUP_REMOVED lines=8> */
[----:B--2---:R-:W-:Y:S01]  /*5df0*/  IMAD.MOV.U32 R47, RZ, RZ, R42 ;  /* 0x000000ffff2f7224 */ /* 0x004fe200078e002a */
[----:B------:R-:W-:Y:S01]  /*5e00*/  SHF.R.U32.HI R54, RZ, 0x10, R55 ;  /* 0x00000010ff367819 */ /* 0x000fe20000011637 */
[----:B------:R-:W-:Y:S01]  /*5e10*/  HADD2.F32 R42, -RZ, R41.H1_H1 ;  /* 0x30000029ff2a7230 */ /* 0x000fe20000004100 */
[--C-:B------:R-:W-:Y:S01]  /*5e20*/  SHF.R.U64 R55, R56, 0x10, R57.reuse ;  /* 0x0000001038377819 */ /* 0x100fe20000001239 */
[----:B------:R-:W-:Y:S01]  /*5e30*/  HADD2.F32 R48, -RZ, R43.H1_H1 ;  /* 0x3000002bff307230 */ /* 0x000fe20000004100 */
[----:B------:R-:W-:Y:S01]  /*5e40*/  SHF.R.U32.HI R56, RZ, 0x10, R57 ;  /* 0x00000010ff387819 */ /* 0x000fe20000011639 */
[----:B------:R-:W-:Y:S02]  /*5e50*/  HADD2.F32 R41, -RZ, R41.H0_H0 ;  /* 0x20000029ff297230 */ /* 0x000fe40000004100 */
        /* <DEDUP_REMOVED lines=9> */
[-C--:B------:R-:W-:Y:S01]  /*5ef0*/  FFMA.FTZ R58, R41, R49.reuse, -R58 ;  /* 0x00000031293a7223 */ /* 0x080fe2000001083a */
[----:B------:R-:W-:Y:S01]  /*5f00*/  FFMA.FTZ R55, R42, R49, R55 ;  /* 0x000000312a377223 */ /* 0x000fe20000010037 */
[----:B------:R-:W-:Y:S01]  /*5f10*/  FFMA.FTZ R59, R48, R54, R57 ;  /* 0x00000036303b7223 */ /* 0x000fe20000010039 */
[----:B------:R-:W-:-:S02]  /*5f20*/  HADD2.F32 R48, -RZ, R128.H0_H0 ;  /* 0x20000080ff307230 */ /* 0x000fc40000004100 */
[----:B------:R-:W-:Y:S01]  /*5f30*/  FFMA.FTZ R60, R43, R54, -R60 ;  /* 0x000000362b3c7223 */ /* 0x000fe2000001083c */
[----:B------:R-:W-:Y:S02]  /*5f40*/  HADD2.F32 R41, -RZ, R40.H1_H1 ;  /* 0x30000028ff297230 */ /* 0x000fe40000004100 */
[--C-:B------:R-:W-:Y:S02]  /*5f50*/  HADD2.F32 R42, -RZ, R47.reuse.H1_H1 ;  /* 0x3000002fff2a7230 */ /* 0x100fe40000004100 */
[----:B------:R-:W-:Y:S02]  /*5f60*/  HADD2.F32 R128, -RZ, R128.H1_H1 ;  /* 0x30000080ff807230 */ /* 0x000fe40000004100 */
[----:B------:R-:W-:Y:S01]  /*5f70*/  FMUL.FTZ R49, R41, R48 ;  /* 0x0000003029317220 */ /* 0x000fe20000410000 */
[----:B------:R-:W-:Y:S02]  /*5f80*/  HADD2.F32 R40, -RZ, R40.H0_H0 ;  /* 0x20000028ff287230 */ /* 0x000fe40000004100 */
        /* <DEDUP_REMOVED lines=14> */
.L_x_487:
[----:B------:R-:W-:Y:S05]  /*6070*/  BSYNC B2 ;  /* 0x0000000000027941 */ /* 0x000fea0003800000 */
.L_x_486:
[----:B--2---:R1:W-:Y:S02]  /*6080*/  STG.E.128 desc[UR58][R44.64+0x100], R40 ;  /* 0x000100282c007986 */ /* 0x0043e4000c101d3a */
.L_x_485:
[----:B------:R-:W-:Y:S05]  /*6090*/  BSYNC B1 ;  /* 0x0000000000017941 */ /* 0x000fea0003800000 */
.L_x_484:
        /* <DEDUP_REMOVED lines=9> */
[----:B------:R-:W-:Y:S01]  /*6130*/  HADD2.F32 R42, -RZ, R41.H1_H1 ;  /* 0x30000029ff2a7230 */ /* 0x000fe20000004100 */
[----:B------:R-:W-:Y:S01]  /*6140*/  SHF.R.U32.HI R52, RZ, 0x10, R53 ;  /* 0x00000010ff347819 */ /* 0x000fe20000011635 */
[----:B------:R-:W-:Y:S01]  /*6150*/  HADD2.F32 R49, -RZ, R49.H0_H0 ;  /* 0x20000031ff317230 */ /* 0x000fe20000004100 */
[----:B------:R-:W-:Y:S01]  /*6160*/  SHF.R.U32.HI R50, RZ, 0x10, R51 ;  /* 0x00000010ff327819 */ /* 0x000fe20000011633 */
[----:B------:R-:W-:Y:S02]  /*6170*/  HADD2.F32 R41, -RZ, R41.H0_H0 ;  /* 0x20000029ff297230 */ /* 0x000fe40000004100 */
[----:B------:R-:W-:Y:S02]  /*6180*/  HADD2.F32 R48, -RZ, R48.H0_H0 ;  /* 0x20000030ff307230 */ /* 0x000fe40000004100 */
[----:B------:R-:W-:Y:S01]  /*6190*/  FMUL.FTZ R54, R42, R49 ;  /* 0x000000312a367220 */ /* 0x000fe20000410000 */
[----:B------:R-:W-:-:S02]  /*61a0*/  HADD2.F32 R52, -RZ, R52.H0_H0 ;  /* 0x20000034ff347230 */ /* 0x000fc40000004100 */
[C---:B------:R-:W-:Y:S01]  /*61b0*/  FMUL.FTZ R49, R41.reuse, R49 ;  /* 0x0000003129317220 */ /* 0x040fe20000410000 */
[--C-:B------:R-:W-:Y:S02]  /*61c0*/  HADD2.F32 R47, -RZ, R43.reuse.H1_H1 ;  /* 0x3000002bff2f7230 */ /* 0x100fe40000004100 */
[-C--:B------:R-:W-:Y:S01]  /*61d0*/  FFMA.FTZ R54, R41, R48.reuse, -R54 ;  /* 0x0000003029367223 */ /* 0x080fe20000010836 */
[----:B------:R-:W-:Y:S02]  /*61e0*/  HADD2.F32 R43, -RZ, R43.H0_H0 ;  /* 0x2000002bff2b7230 */ /* 0x000fe40000004100 */
[----:B------:R-:W-:Y:S01]  /*61f0*/  FFMA.FTZ R51, R42, R48, R49 ;  /* 0x000000302a337223 */ /* 0x000fe20000010031 */
[----:B------:R-:W-:Y:S02]  /*6200*/  HADD2.F32 R50, -RZ, R50.H0_H0 ;  /* 0x20000032ff327230 */ /* 0x000fe40000004100 */
[----:B------:R-:W-:Y:S01]  /*6210*/  FMUL.FTZ R56, R47, R52 ;  /* 0x000000342f387220 */ /* 0x000fe20000410000 */
[----:B------:R-:W-:-:S02]  /*6220*/  HADD2.F32 R48, -RZ, R89.H0_H0 ;  /* 0x20000059ff307230 */ /* 0x000fc40000004100 */
[C---:B------:R-:W-:Y:S01]  /*6230*/  FMUL.FTZ R52, R43.reuse, R52 ;  /* 0x000000342b347220 */ /* 0x040fe20000410000 */
[----:B------:R-:W-:Y:S02]  /*6240*/  HADD2.F32 R89, -RZ, R89.H1_H1 ;  /* 0x30000059ff597230 */ /* 0x000fe40000004100 */
[-C--:B------:R-:W-:Y:S01]  /*6250*/  FFMA.FTZ R56, R43, R50.reuse, -R56 ;  /* 0x000000322b387223 */ /* 0x080fe20000010838 */
[----:B------:R-:W-:Y:S02]  /*6260*/  HADD2.F32 R41, -RZ, R40.H1_H1 ;  /* 0x30000028ff297230 */ /* 0x000fe40000004100 */
[----:B------:R-:W-:Y:S01]  /*6270*/  FFMA.FTZ R55, R47, R50, R52 ;  /* 0x000000322f377223 */ /* 0x000fe20000010034 */
[----:B------:R-:W-:Y:S02]  /*6280*/  HADD2.F32 R42, -RZ, R46.H1_H1 ;  /* 0x3000002eff2a7230 */ /* 0x000fe40000004100 */
[----:B------:R-:W-:Y:S02]  /*6290*/  HADD2.F32 R40, -RZ, R40.H0_H0 ;  /* 0x20000028ff287230 */ /* 0x000fe40000004100 */
[----:B------:R-:W-:Y:S01]  /*62a0*/  FMUL.FTZ R49, R41, R48 ;  /* 0x0000003029317220 */ /* 0x000fe20000410000 */
[----:B------:R-:W-:-:S02]  /*62b0*/  HADD2.F32 R46, -RZ, R46.H0_H0 ;  /* 0x2000002eff2e7230 */ /* 0x000fc40000004100 */
[-C--:B------:R-:W-:Y:S01]  /*62c0*/  FMUL.FTZ R53, R42, R89.reuse ;  /* 0x000000592a357220 */ /* 0x080fe20000410000 */
[--C-:B------:R-:W-:Y:S02]  /*62d0*/  HADD2.F32 R43, -RZ, R88.reuse.H0_H0 ;  /* 0x20000058ff2b7230 */ /* 0x100fe40000004100 */
[----:B------:R-:W-:Y:S01]  /*62e0*/  FMUL.FTZ R48, R40, R48 ;  /* 0x0000003028307220 */ /* 0x000fe20000410000 */
        /* <DEDUP_REMOVED lines=10> */
.L_x_489:
[----:B------:R-:W-:Y:S05]  /*6390*/  BSYNC B1 ;  /* 0x0000000000017941 */ /* 0x000fea0003800000 */
.L_x_488:
[----:B--2---:R1:W-:Y:S01]  /*63a0*/  STG.E.128 desc[UR58][R44.64+0x140], R40 ;  /* 0x000140282c007986 */ /* 0x0043e2000c101d3a */
[----:B------:R-:W-:Y:S05]  /*63b0*/  BRA `(.L_x_467) ;  /* 0x0000003c00d07947 */ /* 0x000fea0003800000 */
.L_x_435:
        /* <DEDUP_REMOVED lines=19> */
[----:B------:R-:W-:Y:S02]  /*64f0*/  CS2R R48, SRZ ;  /* 0x0000000000307805 */ /* 0x000fe4000001ff00 */
[----:B------:R-:W-:Y:S02]  /*6500*/  IADD3.X R41, R101, R21, RZ, P2, !PT ;  /* 0x0000001565297210 */ /* 0x000fe400017fe4ff */
[----:B------:R-:W-:Y:S02]  /*6510*/  CS2R R62, SRZ ;  /* 0x00000000003e7805 */ /* 0x000fe4000001ff00 */
[----:B------:R-:W-:-:S02]  /*6520*/  LEA R64, P2, R40, UR4, 0x1 ;  /* 0x0000000428407c11 */ /* 0x000fc4000f8408ff */
[----:B------:R-:W-:Y:S02]  /*6530*/  CS2R R60, SRZ ;  /* 0x00000000003c7805 */ /* 0x000fe4000001ff00 */
[----:B------:R-:W-:Y:S01]  /*6540*/  LEA.HI.X R65, R40, UR5, R41, 0x1, P2 ;  /* 0x0000000528417c11 */ /* 0x000fe200090f0c29 */
[----:B------:R-:W-:Y:S01]  /*6550*/  ULDC.64 UR4, c[0x0][0x400] ;  /* 0x0001000000047ab9 */ /* 0x000fe20000000a00 */
[----:B------:R-:W-:-:S05]  /*6560*/  IADD3 R40, P2, R104, R88, RZ ;  /* 0x0000005868287210 */ /* 0x000fca0007f5e0ff */
[----:B------:R-:W-:Y:S01]  /*6570*/  IMAD.X R41, R102, 0x1, R27, P2 ;  /* 0x0000000166297824 */ /* 0x000fe200010e061b */
[----:B------:R-:W-:-:S04]  /*6580*/  LEA R68, P2, R40, UR4, 0x1 ;  /* 0x0000000428447c11 */ /* 0x000fc8000f8408ff */
[----:B------:R-:W-:Y:S02]  /*6590*/  LEA.HI.X R69, R40, UR5, R41, 0x1, P2 ;  /* 0x0000000528457c11 */ /* 0x000fe400090f0c29 */
[----:B------:R-:W-:Y:S02]  /*65a0*/  ISETP.GE.AND P2, PT, R18, R117, PT ;  /* 0x000000751200720c */ /* 0x000fe40003f46270 */
[----:B------:R-:W-:Y:S02]  /*65b0*/  CS2R R46, SRZ ;  /* 0x00000000002e7805 */ /* 0x000fe4000001ff00 */
[----:B------:R-:W-:Y:S02]  /*65c0*/  CS2R R44, SRZ ;  /* 0x00000000002c7805 */ /* 0x000fe4000001ff00 */
[----:B------:R-:W-:Y:S02]  /*65d0*/  CS2R R58, SRZ ;  /* 0x00000000003a7805 */ /* 0x000fe4000001ff00 */
[----:B------:R-:W-:-:S05]  /*65e0*/  CS2R R56, SRZ ;  /* 0x0000000000387805 */ /* 0x000fca000001ff00 */
[----:B------:R0:W5:Y:S04]  /*65f0*/  @!P2 LDG.E.128 R48, desc[UR58][R64.64] ;  /* 0x0000003a4030a981 */ /* 0x000168000c1e1d00 */
[----:B------:R0:W5:Y:S01]  /*6600*/  @!P2 LDG.E.128 R60, desc[UR58][R68.64] ;  /* 0x0000003a443ca981 */ /* 0x000162000c1e1d00 */
[----:B------:R-:W-:Y:S02]  /*6610*/  ISETP.GE.AND P2, PT, R0, R117, PT ;  /* 0x000000750000720c */ /* 0x000fe40003f46270 */
[----:B------:R-:W-:Y:S02]  /*6620*/  CS2R R42, SRZ ;  /* 0x00000000002a7805 */ /* 0x000fe4000001ff00 */
[----:B------:R-:W-:Y:S02]  /*6630*/  CS2R R40, SRZ ;  /* 0x0000000000287805 */ /* 0x000fe4000001ff00 */
[----:B------:R-:W-:-:S02]  /*6640*/  CS2R R54, SRZ ;  /* 0x0000000000367805 */ /* 0x000fc4000001ff00 */
[----:B------:R-:W-:-:S05]  /*6650*/  CS2R R52, SRZ ;  /* 0x0000000000347805 */ /* 0x000fca000001ff00 */
[----:B------:R0:W5:Y:S04]  /*6660*/  @!P2 LDG.E.128 R44, desc[UR58][R64.64+0x40] ;  /* 0x0000403a402ca981 */ /* 0x000168000c1e1d00 */
[----:B------:R0:W5:Y:S01]  /*6670*/  @!P2 LDG.E.128 R56, desc[UR58][R68.64+0x40] ;  /* 0x0000403a4438a981 */ /* 0x000162000c1e1d00 */
[----:B------:R-:W-:-:S13]  /*6680*/  ISETP.GE.AND P2, PT, R3, R117, PT ;  /* 0x000000750300720c */ /* 0x000fda0003f46270 */
[----:B------:R0:W5:Y:S04]  /*6690*/  @!P2 LDG.E.128 R40, desc[UR58][R64.64+0x80] ;  /* 0x0000803a4028a981 */ /* 0x000168000c1e1d00 */
[----:B------:R0:W5:Y:S02]  /*66a0*/  @!P2 LDG.E.128 R52, desc[UR58][R68.64+0x80] ;  /* 0x0000803a4434a981 */ /* 0x000164000c1e1d00 */
.L_x_491:
[----:B------:R-:W-:Y:S05]  /*66b0*/  BSYNC B1 ;  /* 0x0000000000017941 */ /* 0x000fea0003800000 */
.L_x_490:
[----:B------:R-:W-:Y:S01]  /*66c0*/  ISETP.GE.AND P3, PT, R207, R100, PT ;  /* 0x00000064cf00720c */ /* 0x000fe20003f66270 */
[----:B------:R-:W-:Y:S01]  /*66d0*/  BSSY B1, `(.L_x_492) ;  /* 0x000002c000017945 */ /* 0x000fe20003800000 */
[----:B0-----:R-:W-:Y:S02]  /*66e0*/  CS2R R64, SRZ ;  /* 0x0000000000407805 */ /* 0x001fe4000001ff00 */
        /* <DEDUP_REMOVED lines=16> */
[----:B------:R-:W-:Y:S02]  /*67f0*/  CS2R R86, SRZ ;  /* 0x0000000000567805 */ /* 0x000fe4000001ff00 */
[----:B------:R-:W-:-:S02]  /*6800*/  IADD3 R64, P2, P5, R104, R88, R14 ;  /* 0x0000005868407210 */ /* 0x000fc40007d5e00e */
[----:B------:R-:W-:Y:S02]  /*6810*/  CS2R R84, SRZ ;  /* 0x0000000000547805 */ /* 0x000fe4000001ff00 */
[----:B------:R-:W-:Y:S02]  /*6820*/  IADD3.X R65, R27, R102, R12, P2, P5 ;  /* 0x000000661b417210 */ /* 0x000fe400017ea40c */
[----:B------:R-:W-:-:S04]  /*6830*/  LEA R88, P2, R90, UR4, 0x1 ;  /* 0x000000045a587c11 */ /* 0x000fc8000f8408ff */
[----:B------:R-:W-:Y:S01]  /*6840*/  LEA.HI.X R89, R90, UR5, R101, 0x1, P2 ;  /* 0x000000055a597c11 */ /* 0x000fe200090f0c65 */
[----:B------:R-:W-:Y:S02]  /*6850*/  ULDC.64 UR4, c[0x0][0x400] ;  /* 0x0001000000047ab9 */ /* 0x000fe40000000a00 */
        /* <DEDUP_REMOVED lines=19> */
.L_x_493:
[----:B------:R-:W-:Y:S05]  /*6990*/  BSYNC B1 ;  /* 0x0000000000017941 */ /* 0x000fea0003800000 */
.L_x_492:
[----:B0----5:R-:W-:Y:S01]  /*69a0*/  IMAD.MOV.U32 R89, RZ, RZ, R42 ;  /* 0x000000ffff597224 */ /* 0x021fe200078e002a */
[----:B------:R-:W-:Y:S01]  /*69b0*/  MOV R88, R43 ;  /* 0x0000002b00587202 */ /* 0x000fe20000000f00 */
[----:B------:R-:W-:Y:S01]  /*69c0*/  IMAD.MOV.U32 R91, RZ, RZ, R40 ;  /* 0x000000ffff5b7224 */ /* 0x000fe200078e0028 */
[----:B------:R-:W-:Y:S01]  /*69d0*/  UISETP.NE.AND UP0, UPT, UR57, 0x3, UPT ;  /* 0x000000033900788c */ /* 0x000fe2000bf05270 */
[----:B------:R-:W-:Y:S01]  /*69e0*/  IMAD.MOV.U32 R90, RZ, RZ, R41 ;  /* 0x000000ffff5a7224 */ /* 0x000fe200078e0029 */
[----:B------:R-:W-:Y:S01]  /*69f0*/  PRMT R172, R89, 0x5410, R88 ;  /* 0x0000541059ac7816 */ /* 0x000fe20000000058 */
[----:B------:R-:W-:Y:S01]  /*6a00*/  IMAD.MOV.U32 R88, RZ, RZ, R47 ;  /* 0x000000ffff587224 */ /* 0x000fe200078e002f */
[----:B------:R-:W-:Y:S02]  /*6a10*/  MOV R89, R46 ;  /* 0x0000002e00597202 */ /* 0x000fe40000000f00 */
[----:B------:R-:W-:Y:S01]  /*6a20*/  PRMT R173, R91, 0x5410, R90 ;  /* 0x000054105bad7816 */ /* 0x000fe2000000005a */
[----:B------:R-:W-:Y:S01]  /*6a30*/  IMAD.MOV.U32 R90, RZ, RZ, R51 ;  /* 0x000000ffff5a7224 */ /* 0x000fe200078e0033 */
[----:B------:R-:W-:Y:S01]  /*6a40*/  PRMT R176, R89, 0x7610, R176 ;  /* 0x0000761059b07816 */ /* 0x000fe200000000b0 */
[----:B------:R-:W-:Y:S01]  /*6a50*/  IMAD.MOV.U32 R89, RZ, RZ, R50 ;  /* 0x000000ffff597224 */ /* 0x000fe200078e0032 */
[----:B------:R-:W-:Y:S01]  /*6a60*/  PRMT R178, R88, 0x7610, R178 ;  /* 0x0000761058b27816 */ /* 0x000fe200000000b2 */
[----:B------:R-:W-:Y:S01]  /*6a70*/  IMAD.MOV.U32 R91, RZ, RZ, R44 ;  /* 0x000000ffff5b7224 */ /* 0x000fe200078e002c */
[----:B------:R-:W-:-:S02]  /*6a80*/  MOV R88, R45 ;  /* 0x0000002d00587202 */ /* 0x000fc40000000f00 */
[----:B------:R-:W-:Y:S02]  /*6a90*/  PRMT R180, R90, 0x7610, R180 ;  /* 0x000076105ab47816 */ /* 0x000fe400000000b4 */
[----:B------:R-:W-:Y:S01]  /*6aa0*/  PRMT R179, R88, 0x5410, R89 ;  /* 0x0000541058b37816 */ /* 0x000fe20000000059 */
[----:B------:R-:W-:Y:S01]  /*6ab0*/  IMAD.MOV.U32 R89, RZ, RZ, R49 ;  /* 0x000000ffff597224 */ /* 0x000fe200078e0031 */
[----:B------:R-:W-:Y:S02]  /*6ac0*/  MOV R88, R48 ;  /* 0x0000003000587202 */ /* 0x000fe40000000f00 */
[----:B------:R-:W-:Y:S02]  /*6ad0*/  PRMT R177, R91, 0x7610, R177 ;  /* 0x000076105bb17816 */ /* 0x000fe400000000b1 */
[----:B------:R-:W-:Y:S01]  /*6ae0*/  PRMT R164, R89, 0x7610, R164 ;  /* 0x0000761059a47816 */ /* 0x000fe200000000a4 */
[----:B------:R-:W-:Y:S01]  /*6af0*/  IMAD.MOV.U32 R89, RZ, RZ, R54 ;  /* 0x000000ffff597224 */ /* 0x000fe200078e0036 */
[----:B------:R-:W-:-:S02]  /*6b00*/  PRMT R180, R180, 0x5410, R88 ;  /* 0x00005410b4b47816 */ /* 0x000fc40000000058 */
[----:B------:R-:W-:Y:S02]  /*6b10*/  MOV R88, R55 ;  /* 0x0000003700587202 */ /* 0x000fe40000000f00 */
[----:B------:R-:W-:Y:S02]  /*6b20*/  PLOP3.LUT P2, PT, PT, PT, UP0, 0x80, 0x0 ;  /* 0x000000000000781c */ /* 0x000fe40003f4f008 */
        /* <DEDUP_REMOVED lines=8> */
[----:B------:R-:W-:Y:S02]  /*6bb0*/  PRMT R178, R178, 0x5410, R88 ;  /* 0x00005410b2b27816 */ /* 0x000fe40000000058 */
        /* <DEDUP_REMOVED lines=8> */
[----:B------:R-:W-:Y:S02]  /*6c40*/  MOV R88, R60 ;  /* 0x0000003c00587202 */ /* 0x000fe40000000f00 */
[----:B------:R-:W-:Y:S01]  /*6c50*/  PRMT R161, R89, 0x7610, R161 ;  /* 0x0000761059a17816 */ /* 0x000fe200000000a1 */
[----:B------:R-:W-:Y:S01]  /*6c60*/  IMAD.MOV.U32 R89, RZ, RZ, R66 ;  /* 0x000000ffff597224 */ /* 0x000fe200078e0042 */
[----:B------:R-:W-:Y:S02]  /*6c70*/  PRMT R182, R182, 0x5410, R88 ;  /* 0x00005410b6b67816 */ /* 0x000fe40000000058 */
        /* <DEDUP_REMOVED lines=36> */
[----:B------:R-:W-:-:S05]  /*6ec0*/  IMAD.MOV.U32 R88, RZ, RZ, R85 ;  /* 0x000000ffff587224 */ /* 0x000fca00078e0055 */
[----:B------:R-:W-:Y:S01]  /*6ed0*/  PRMT R171, R171, 0x5410, R88 ;  /* 0x00005410abab7816 */ /* 0x000fe20000000058 */
[----:B------:R-:W-:Y:S06]  /*6ee0*/  @!P2 BRA `(.L_x_494) ;  /* 0x000000000004a947 */ /* 0x000fec0003800000 */
[----:B------:R-:W-:Y:S01]  /*6ef0*/  BPT.TRAP 0x1 ;  /* 0x000000040000795c */ /* 0x000fe20000300000 */
.L_x_494:
[----:B------:R-:W-:Y:S01]  /*6f00*/  LEA R101, R16, R2, 0x3 ;  /* 0x0000000210657211 */ /* 0x000fe200078e18ff */
[----:B------:R-:W0:Y:S01]  /*6f10*/  LDC R146, c[0x0][0x2f4] ;  /* 0x0000bd00ff927b82 */ /* 0x000e220000000800 */
[----:B------:R-:W-:Y:S01]  /*6f20*/  SHF.L.U32 R102, R184, 0x1f, RZ ;  /* 0x0000001fb8667819 */ /* 0x000fe200000006ff */
[----:B------:R-:W-:Y:S01]  /*6f30*/  BSSY B1, `(.L_x_495) ;  /* 0x0000004000017945 */ /* 0x000fe20003800000 */
[----:B------:R-:W-:Y:S02]  /*6f40*/  IMAD.MOV.U32 R125, RZ, RZ, R92 ;  /* 0x000000ffff7d7224 */ /* 0x000fe400078e005c */
[----:B------:R-:W1:Y:S02]  /*6f50*/  SYNCS.PHASECHK.TRANS64.TRYWAIT P5, [R101+URZ+0x34890], R102 ;  /* 0x03489066650075a7 */ /* 0x000e6400080a017f */
[----:B-1----:R-:W-:Y:S05]  /*6f60*/  @!P5 BRA `(.L_x_496) ;  /* 0x000001b400b0d947 */ /* 0x002fea0003800000 */
.L_x_796:
[----:B------:R-:W-:Y:S05]  /*6f70*/  BSYNC B1 ;  /* 0x0000000000017941 */ /* 0x000fea0003800000 */
.L_x_495:
[----:B------:R-:W2:Y:S01]  /*6f80*/  LDC.64 R126, c[0x0][0x300] ;  /* 0x0000c000ff7e7b82 */ /* 0x000ea20000000a00 */
[----:B------:R-:W-:Y:S01]  /*6f90*/  BSSY B1, `(.L_x_497) ;  /* 0x0000187000017945 */ /* 0x000fe20003800000 */
[----:B0-----:R-:W-:-:S03]  /*6fa0*/  IMAD.IADD R148, R146, 0x1, -R122 ;  /* 0x0000000192947824 */ /* 0x001fc600078e0a7a */
[----:B------:R-:W-:Y:S05]  /*6fb0*/  @P4 BRA `(.L_x_498) ;  /* 0x0000001800104947 */ /* 0x000fea0003800000 */
[----:B------:R-:W-:Y:S01]  /*6fc0*/  ISETP.NE.AND P4, PT, R34, RZ, PT ;  /* 0x000000ff2200720c */ /* 0x000fe20003f85270 */
[-C--:B--2---:R-:W-:Y:S01]  /*6fd0*/  IMAD R153, R144, R126.reuse, RZ ;  /* 0x0000007e90997224 */ /* 0x084fe200078e02ff */
[----:B------:R-:W-:Y:S01]  /*6fe0*/  BSSY B2, `(.L_x_499) ;  /* 0x0000082000027945 */ /* 0x000fe20003800000 */
[----:B------:R-:W-:-:S04]  /*6ff0*/  IMAD.WIDE.U32 R128, R17, R126, R124 ;  /* 0x0000007e11807225 */ /* 0x000fc800078e007c */
[----:B------:R-:W-:-:S04]  /*7000*/  IMAD R153, R17, R127, R153 ;  /* 0x0000007f11997224 */ /* 0x000fc800078e0299 */
[----:B------:R-:W-:Y:S02]  /*7010*/  IMAD.IADD R153, R153, 0x1, R129 ;  /* 0x0000000199997824 */ /* 0x000fe400078e0281 */
[----:B------:R-:W-:Y:S05]  /*7020*/  @!P4 BRA `(.L_x_500) ;  /* 0x0000000400f4c947 */ /* 0x000fea0003800000 */
[----:B------:R-:W-:Y:S01]  /*7030*/  SEL R88, R122, R148, !P0 ;  /* 0x000000947a587207 */ /* 0x000fe20004000000 */
[----:B------:R-:W-:Y:S01]  /*7040*/  BSSY B3, `(.L_x_501) ;  /* 0x000006f000037945 */ /* 0x000fe20003800000 */
[----:B------:R-:W-:Y:S02]  /*7050*/  ISETP.GE.AND P4, PT, R18, R117, PT ;  /* 0x000000751200720c */ /* 0x000fe40003f86270 */
[----:B------:R-:W-:-:S04]  /*7060*/  SHF.R.S32.HI R89, RZ, 0x1f, R88 ;  /* 0x0000001fff597819 */ /* 0x000fc80000011458 */
[----:B------:R-:W-:-:S04]  /*7070*/  LEA.HI R89, R89, R88, RZ, 0x4 ;  /* 0x0000005859597211 */ /* 0x000fc800078f20ff */
[----:B------:R-:W-:-:S04]  /*7080*/  LEA.HI.SX32 R160, R89, R28, 0x1c ;  /* 0x0000001c59a07211 */ /* 0x000fc800078fe2ff */
[----:B------:R-:W-:-:S04]  /*7090*/  SHF.R.S32.HI R88, RZ, 0x1f, R160 ;  /* 0x0000001fff587819 */ /* 0x000fc800000114a0 */
[----:B------:R-:W-:Y:S01]  /*70a0*/  LEA.HI R88, R88, R160, RZ, 0x3 ;  /* 0x000000a058587211 */ /* 0x000fe200078f18ff */
[----:B------:R-:W-:-:S03]  /*70b0*/  IMAD.SHL.U32 R160, R160, 0x8, RZ ;  /* 0x00000008a0a07824 */ /* 0x000fc600078e00ff */
[----:B------:R-:W-:Y:S02]  /*70c0*/  SHF.L.U32 R88, R88, 0xa, RZ ;  /* 0x0000000a58587819 */ /* 0x000fe400000006ff */
[----:B------:R-:W-:Y:S02]  /*70d0*/  LOP3.LUT R89, R191, 0x38, R160, 0xf8, !PT ;  /* 0x00000038bf597812 */ /* 0x000fe400078ef8a0 */
[----:B------:R-:W-:Y:S02]  /*70e0*/  LOP3.LUT R88, R88, 0x7fffe000, RZ, 0xc0, !PT ;  /* 0x7fffe00058587812 */ /* 0x000fe400078ec0ff */
[----:B------:R-:W-:-:S03]  /*70f0*/  LOP3.LUT R89, R89, R193, RZ, 0x3c, !PT ;  /* 0x000000c159597212 */ /* 0x000fc600078e3cff */
[----:B------:R-:W-:-:S05]  /*7100*/  IMAD R88, R192, 0x200, R88 ;  /* 0x00000200c0587824 */ /* 0x000fca00078e0258 */
[----:B------:R-:W-:-:S05]  /*7110*/  IADD3 R88, R88, R89, RZ ;  /* 0x0000005958587210 */ /* 0x000fca0007ffe0ff */
[C---:B------:R-:W-:Y:S02]  /*7120*/  IMAD R92, R16.reuse, 0x6000, R88 ;  /* 0x00006000105c7824 */ /* 0x040fe400078e0258 */
[----:B------:R-:W-:Y:S02]  /*7130*/  IMAD R88, R16, 0x6000, R142 ;  /* 0x0000600010587824 */ /* 0x000fe400078e028e */
[--C-:B------:R-:W-:Y:S02]  /*7140*/  IMAD R92, R92, 0x2, R2.reuse ;  /* 0x000000025c5c7824 */ /* 0x100fe400078e0202 */
[----:B------:R-:W-:-:S04]  /*7150*/  IMAD R88, R88, 0x2, R2 ;  /* 0x0000000258587824 */ /* 0x000fc800078e0202 */
[----:B------:R-:W0:Y:S04]  /*7160*/  LDS.128 R92, [R92+0x1c400] ;  /* 0x01c400005c5c7984 */ /* 0x000e280000000c00 */
[----:B------:R-:W2:Y:S01]  /*7170*/  LDS.128 R88, [R88+0x1c400] ;  /* 0x01c4000058587984 */ /* 0x000ea20000000c00 */
[----:B------:R-:W-:Y:S05]  /*7180*/  @P4 BRA `(.L_x_502) ;  /* 0x0000000400684947 */ /* 0x000fea0003800000 */
[----:B0-----:R-:W-:Y:S01]  /*7190*/  MOV R163, R93 ;  /* 0x0000005d00a37202 */ /* 0x001fe20000000f00 */
[----:B--2---:R-:W-:Y:S01]  /*71a0*/  IMAD.MOV.U32 R162, RZ, RZ, R89 ;  /* 0x000000ffffa27224 */ /* 0x004fe200078e0059 */
[--C-:B------:R-:W-:Y:S01]  /*71b0*/  SHF.R.U64 R48, R48, 0x10, R49.reuse ;  /* 0x0000001030307819 */ /* 0x100fe20000001231 */
[----:B------:R-:W-:Y:S01]  /*71c0*/  HADD2.F32 R161, -RZ, R161.H0_H0 ;  /* 0x200000a1ffa17230 */ /* 0x000fe20000004100 */
[----:B------:R-:W-:Y:S01]  /*71d0*/  SHF.R.U32.HI R49, RZ, 0x10, R49 ;  /* 0x00000010ff317819 */ /* 0x000fe20000011631 */
[----:B------:R-:W-:Y:S01]  /*71e0*/  HADD2.F32 R89, -RZ, R163.H0_H0 ;  /* 0x200000a3ff597230 */ /* 0x000fe20000004100 */
[----:B------:R-:W-:Y:S01]  /*71f0*/  SHF.R.U64 R50, R50, 0x10, R51 ;  /* 0x0000001032327819 */ /* 0x000fe20000001233 */
[----:B------:R-:W-:Y:S02]  /*7200*/  HADD2.F32 R165, -RZ, R162.H0_H0 ;  /* 0x200000a2ffa57230 */ /* 0x000fe40000004100 */
[----:B------:R-:W-:Y:S02]  /*7210*/  HADD2.F32 R164, -RZ, R164.H0_H0 ;  /* 0x200000a4ffa47230 */ /* 0x000fe40000004100 */
[----:B------:R-:W-:Y:S01]  /*7220*/  FMUL.FTZ R93, R89, R161 ;  /* 0x000000a1595d7220 */ /* 0x000fe20000410000 */
[----:B------:R-:W-:-:S02]  /*7230*/  HADD2.F32 R49, -RZ, R49.H0_H0 ;  /* 0x20000031ff317230 */ /* 0x000fc40000004100 */
[C---:B------:R-:W-:Y:S01]  /*7240*/  FMUL.FTZ R161, R165.reuse, R161 ;  /* 0x000000a1a5a17220 */ /* 0x040fe20000410000 */
[----:B------:R-:W-:Y:S02]  /*7250*/  HADD2.F32 R50, -RZ, R50.H0_H0 ;  /* 0x20000032ff327230 */ /* 0x000fe40000004100 */
[-C--:B------:R-:W-:Y:S01]  /*7260*/  FFMA.FTZ R93, R165, R164.reuse, -R93 ;  /* 0x000000a4a55d7223 */ /* 0x080fe2000001085d */
[----:B------:R-:W-:Y:S01]  /*7270*/  FFMA.FTZ R89, R89, R164, R161 ;  /* 0x000000a459597223 */ /* 0x000fe200000100a1 */
[--C-:B------:R-:W-:Y:S02]  /*7280*/  SHF.R.U32.HI R164, RZ, 0x10, R61.reuse ;  /* 0x00000010ffa47819 */ /* 0x100fe4000001163d */
[----:B------:R-:W-:Y:S01]  /*7290*/  SHF.R.U64 R161, R60, 0x10, R61 ;  /* 0x000000103ca17819 */ /* 0x000fe2000000123d */
[----:B------:R-:W-:Y:S02]  /*72a0*/  HADD2.F32 R60, -RZ, R163.H1_H1 ;  /* 0x300000a3ff3c7230 */ /* 0x000fe40000004100 */
[----:B------:R-:W-:-:S02]  /*72b0*/  HADD2.F32 R164, -RZ, R164.H0_H0 ;  /* 0x200000a4ffa47230 */ /* 0x000fc40000004100 */
[----:B------:R-:W-:Y:S02]  /*72c0*/  HADD2.F32 R61, -RZ, R162.H1_H1 ;  /* 0x300000a2ff3d7230 */ /* 0x000fe40000004100 */
[----:B------:R-:W-:Y:S02]  /*72d0*/  HADD2.F32 R161, -RZ, R161.H0_H0 ;  /* 0x200000a1ffa17230 */ /* 0x000fe40000004100 */
[-C--:B------:R-:W-:Y:S01]  /*72e0*/  FMUL.FTZ R162, R60, R164.reuse ;  /* 0x000000a43ca27220 */ /* 0x080fe20000410000 */
[----:B------:R-:W-:-:S03]  /*72f0*/  FMUL.FTZ R164, R61, R164 ;  /* 0x000000a43da47220 */ /* 0x000fc60000410000 */
[-C--:B------:R-:W-:Y:S01]  /*7300*/  FFMA.FTZ R61, R61, R49.reuse, -R162 ;  /* 0x000000313d3d7223 */ /* 0x080fe200000108a2 */
[----:B------:R-:W-:Y:S02]  /*7310*/  HADD2.F32 R162, -RZ, R180.H0_H0 ;  /* 0x200000b4ffa27230 */ /* 0x000fe40000004100 */
[----:B------:R-:W-:Y:S01]  /*7320*/  FFMA.FTZ R49, R60, R49, R164 ;  /* 0x000000313c317223 */ /* 0x000fe200000100a4 */
[----:B------:R-:W-:Y:S02]  /*7330*/  IMAD.MOV.U32 R60, RZ, RZ, R91 ;  /* 0x000000ffff3c7224 */ /* 0x000fe400078e005b */
[----:B------:R-:W-:Y:S01]  /*7340*/  HADD2.F32 R164, -RZ, R182.H0_H0 ;  /* 0x200000b6ffa47230 */ /* 0x000fe20000004100 */
[----:B------:R-:W-:Y:S01]  /*7350*/  F2FP.F16.F32.PACK_AB R61, R61, R93 ;  /* 0x0000005d3d3d723e */ /* 0x000fe200000000ff */
[----:B------:R-:W-:Y:S01]  /*7360*/  HADD2.F32 R91, -RZ, R95.H0_H0 ;  /* 0x2000005fff5b7230 */ /* 0x000fe20000004100 */
[----:B------:R-:W-:Y:S01]  /*7370*/  F2FP.F16.F32.PACK_AB R49, R49, R89 ;  /* 0x000000593131723e */ /* 0x000fe200000000ff */
[----:B------:R-:W-:-:S02]  /*7380*/  HADD2.F32 R163, -RZ, R60.H0_H0 ;  /* 0x2000003cffa37230 */ /* 0x000fc40000004100 */
[----:B------:R-:W-:Y:S02]  /*7390*/  HADD2.F32 R60, -RZ, R60.H1_H1 ;  /* 0x3000003cff3c7230 */ /* 0x000fe40000004100 */
[----:B------:R-:W-:Y:S01]  /*73a0*/  FMUL.FTZ R165, R91, R164 ;  /* 0x000000a45ba57220 */ /* 0x000fe20000410000 */
[----:B------:R-:W-:Y:S01]  /*73b0*/  IMAD.MOV.U32 R89, RZ, RZ, R61 ;  /* 0x000000ffff597224 */ /* 0x000fe200078e003d */
[----:B------:R-:W-:Y:S02]  /*73c0*/  MOV R93, R49 ;  /* 0x00000031005d7202 */ /* 0x000fe40000000f00 */
[C---:B------:R-:W-:Y:S01]  /*73d0*/  FFMA.FTZ R165, R163.reuse, R162, -R165 ;  /* 0x000000a2a3a57223 */ /* 0x040fe200000108a5 */
[----:B------:R-:W-:Y:S01]  /*73e0*/  FMUL.FTZ R163, R163, R164 ;  /* 0x000000a4a3a37220 */ /* 0x000fe20000410000 */
[----:B------:R-:W-:-:S03]  /*73f0*/  HADD2.F32 R164, -RZ, R182.H1_H1 ;  /* 0x300000b6ffa47230 */ /* 0x000fc60000004100 */
[----:B------:R-:W-:Y:S01]  /*7400*/  FFMA.FTZ R163, R91, R162, R163 ;  /* 0x000000a25ba37223 */ /* 0x000fe200000100a3 */
[----:B------:R-:W-:Y:S02]  /*7410*/  SHF.R.U32.HI R91, RZ, 0x10, R51 ;  /* 0x00000010ff5b7819 */ /* 0x000fe40000011633 */
[--C-:B------:R-:W-:Y:S01]  /*7420*/  SHF.R.U64 R51, R62, 0x10, R63.reuse ;  /* 0x000000103e337819 */ /* 0x100fe2000000123f */
[----:B------:R-:W-:Y:S01]  /*7430*/  HADD2.F32 R62, -RZ, R95.H1_H1 ;  /* 0x3000005fff3e7230 */ /* 0x000fe20000004100 */
[----:B------:R-:W-:Y:S01]  /*7440*/  SHF.R.U32.HI R63, RZ, 0x10, R63 ;  /* 0x00000010ff3f7819 */ /* 0x000fe2000001163f */
[----:B------:R-:W-:Y:S02]  /*7450*/  HADD2.F32 R95, -RZ, R91.H0_H0 ;  /* 0x2000005bff5f7230 */ /* 0x000fe40000004100 */
[----:B------:R-:W-:Y:S02]  /*7460*/  HADD2.F32 R51, -RZ, R51.H0_H0 ;  /* 0x20000033ff337230 */ /* 0x000fe40000004100 */
[----:B------:R-:W-:-:S05]  /*7470*/  HADD2.F32 R63, -RZ, R63.H0_H0 ;  /* 0x2000003fff3f7230 */ /* 0x000fca0000004100 */
[----:B------:R-:W-:-:S04]  /*7480*/  FMUL.FTZ R91, R62, R63 ;  /* 0x0000003f3e5b7220 */ /* 0x000fc80000410000 */
[C---:B------:R-:W-:Y:S01]  /*7490*/  FFMA.FTZ R91, R60.reuse, R95, -R91 ;  /* 0x0000005f3c5b7223 */ /* 0x040fe2000001085b */
[----:B------:R-:W-:Y:S01]  /*74a0*/  FMUL.FTZ R60, R60, R63 ;  /* 0x0000003f3c3c7220 */ /* 0x000fe20000410000 */
[----:B------:R-:W-:-:S03]  /*74b0*/  HADD2.F32 R63, -RZ, R180.H1_H1 ;  /* 0x300000b4ff3f7230 */ /* 0x000fc60000004100 */
[----:B------:R-:W-:Y:S01]  /*74c0*/  FFMA.FTZ R60, R62, R95, R60 ;  /* 0x0000005f3e3c7223 */ /* 0x000fe2000001003c */
[----:B------:R-:W-:Y:S01]  /*74d0*/  HADD2.F32 R62, -RZ, R92.H0_H0 ;  /* 0x2000005cff3e7230 */ /* 0x000fe20000004100 */
[----:B------:R-:W-:Y:S01]  /*74e0*/  F2FP.F16.F32.PACK_AB R91, R91, R165 ;  /* 0x000000a55b5b723e */ /* 0x000fe200000000ff */
[--C-:B------:R-:W-:Y:S02]  /*74f0*/  HADD2.F32 R95, -RZ, R88.reuse.H0_H0 ;  /* 0x20000058ff5f7230 */ /* 0x100fe40000004100 */
[----:B------:R-:W-:Y:S02]  /*7500*/  HADD2.F32 R88, -RZ, R88.H1_H1 ;  /* 0x30000058ff587230 */ /* 0x000fe40000004100 */
[-C--:B------:R-:W-:Y:S01]  /*7510*/  FMUL.FTZ R162, R62, R164.reuse ;  /* 0x000000a43ea27220 */ /* 0x080fe20000410000 */
[----:B------:R-:W-:Y:S01]  /*7520*/  F2FP.F16.F32.PACK_AB R60, R60, R163 ;  /* 0x000000a33c3c723e */ /* 0x000fe200000000ff */
[C---:B------:R-:W-:Y:S02]  /*7530*/  FMUL.FTZ R164, R95.reuse, R164 ;  /* 0x000000a45fa47220 */ /* 0x040fe40000410000 */
[----:B------:R-:W-:-:S02]  /*7540*/  FFMA.FTZ R162, R95, R63, -R162 ;  /* 0x0000003f5fa27223 */ /* 0x000fc400000108a2 */
[----:B------:R-:W-:Y:S01]  /*7550*/  FFMA.FTZ R164, R62, R63, R164 ;  /* 0x0000003f3ea47223 */ /* 0x000fe200000100a4 */
[----:B------:R-:W-:Y:S02]  /*7560*/  HADD2.F32 R62, -RZ, R92.H1_H1 ;  /* 0x3000005cff3e7230 */ /* 0x000fe40000004100 */
[----:B------:R-:W-:Y:S02]  /*7570*/  HADD2.F32 R63, -RZ, R48.H0_H0 ;  /* 0x20000030ff3f7230 */ /* 0x000fe40000004100 */
[--C-:B------:R-:W-:Y:S02]  /*7580*/  HADD2.F32 R92, -RZ, R90.reuse.H0_H0 ;  /* 0x2000005aff5c7230 */ /* 0x100fe40000004100 */
[-C--:B------:R-:W-:Y:S01]  /*7590*/  FMUL.FTZ R48, R62, R161.reuse ;  /* 0x000000a13e307220 */ /* 0x080fe20000410000 */
[C---:B------:R-:W-:Y:S01]  /*75a0*/  FMUL.FTZ R161, R88.reuse, R161 ;  /* 0x000000a158a17220 */ /* 0x040fe20000410000 */
[----:B------:R-:W-:Y:S02]  /*75b0*/  HADD2.F32 R90, -RZ, R90.H1_H1 ;  /* 0x3000005aff5a7230 */ /* 0x000fe40000004100 */
[-C--:B------:R-:W-:Y:S01]  /*75c0*/  FFMA.FTZ R48, R88, R63.reuse, -R48 ;  /* 0x0000003f58307223 */ /* 0x080fe20000010830 */
[----:B------:R-:W-:Y:S01]  /*75d0*/  FFMA.FTZ R62, R62, R63, R161 ;  /* 0x0000003f3e3e7223 */ /* 0x000fe200000100a1 */
[----:B------:R-:W-:-:S02]  /*75e0*/  HADD2.F32 R161, -RZ, R181.H1_H1 ;  /* 0x300000b5ffa17230 */ /* 0x000fc40000004100 */
[--C-:B------:R-:W-:Y:S01]  /*75f0*/  HADD2.F32 R63, -RZ, R94.reuse.H0_H0 ;  /* 0x2000005eff3f7230 */ /* 0x100fe20000004100 */
[----:B------:R-:W-:Y:S01]  /*7600*/  F2FP.F16.F32.PACK_AB R48, R48, R162 ;  /* 0x000000a23030723e */ /* 0x000fe200000000ff */
[----:B------:R-:W-:Y:S01]  /*7610*/  HADD2.F32 R88, -RZ, R179.H1_H1 ;  /* 0x300000b3ff587230 */ /* 0x000fe20000004100 */
[----:B------:R-:W-:Y:S01]  /*7620*/  F2FP.F16.F32.PACK_AB R62, R62, R164 ;  /* 0x000000a43e3e723e */ /* 0x000fe200000000ff */
[----:B------:R-:W-:Y:S02]  /*7630*/  HADD2.F32 R94, -RZ, R94.H1_H1 ;  /* 0x3000005eff5e7230 */ /* 0x000fe40000004100 */
[-C--:B------:R-:W-:Y:S01]  /*7640*/  FMUL.FTZ R95, R63, R161.reuse ;  /* 0x000000a13f5f7220 */ /* 0x080fe20000410000 */
[----:B------:R-:W-:-:S03]  /*7650*/  FMUL.FTZ R161, R92, R161 ;  /* 0x000000a15ca17220 */ /* 0x000fc60000410000 */
[-C--:B------:R-:W-:Y:S01]  /*7660*/  FFMA.FTZ R95, R92, R88.reuse, -R95 ;  /* 0x000000585c5f7223 */ /* 0x080fe2000001085f */
[----:B------:R-:W-:Y:S01]  /*7670*/  FFMA.FTZ R161, R63, R88, R161 ;  /* 0x000000583fa17223 */ /* 0x000fe200000100a1 */
[-C--:B------:R-:W-:Y:S01]  /*7680*/  FMUL.FTZ R63, R94, R51.reuse ;  /* 0x000000335e3f7220 */ /* 0x080fe20000410000 */
[C---:B------:R-:W-:Y:S01]  /*7690*/  FMUL.FTZ R51, R90.reuse, R51 ;  /* 0x000000335a337220 */ /* 0x040fe20000410000 */
[----:B------:R-:W-:Y:S01]  /*76a0*/  MOV R88, R48 ;  /* 0x0000003000587202 */ /* 0x000fe20000000f00 */
[----:B------:R-:W-:Y:S02]  /*76b0*/  IMAD.MOV.U32 R92, RZ, RZ, R62 ;  /* 0x000000ffff5c7224 */ /* 0x000fe400078e003e */
[-C--:B------:R-:W-:Y:S01]  /*76c0*/  FFMA.FTZ R63, R90, R50.reuse, -R63 ;  /* 0x000000325a3f7223 */ /* 0x080fe2000001083f */
[----:B------:R-:W-:-:S04]  /*76d0*/  FFMA.FTZ R51, R94, R50, R51 ;  /* 0x000000325e337223 */ /* 0x000fc80000010033 */
[----:B------:R-:W-:Y:S02]  /*76e0*/  F2FP.F16.F32.PACK_AB R63, R63, R95 ;  /* 0x0000005f3f3f723e */ /* 0x000fe400000000ff */
[----:B------:R-:W-:Y:S02]  /*76f0*/  F2FP.F16.F32.PACK_AB R51, R51, R161 ;  /* 0x000000a13333723e */ /* 0x000fe400000000ff */
[----:B------:R-:W-:Y:S01]  /*7700*/  MOV R95, R60 ;  /* 0x0000003c005f7202 */ /* 0x000fe20000000f00 */
[----:B------:R-:W-:Y:S02]  /*7710*/  IMAD.MOV.U32 R90, RZ, RZ, R63 ;  /* 0x000000ffff5a7224 */ /* 0x000fe400078e003f */
[----:B------:R-:W-:-:S07]  /*7720*/  IMAD.MOV.U32 R94, RZ, RZ, R51 ;  /* 0x000000ffff5e7224 */ /* 0x000fce00078e0033 */
.L_x_502:
[----:B------:R-:W-:Y:S05]  /*7730*/  BSYNC B3 ;  /* 0x0000000000037941 */ /* 0x000fea0003800000 */
.L_x_501:
[----:B------:R-:W-:-:S13]  /*7740*/  ISETP.GE.AND P4, PT, R160, R146, PT ;  /* 0x00000092a000720c */ /* 0x000fda0003f86270 */
[--C-:B------:R-:W-:Y:S02]  /*7750*/  @!P4 SHF.R.S32.HI R51, RZ, 0x1f, R160.reuse ;  /* 0x0000001fff33c819 */ /* 0x100fe400000114a0 */
[----:B------:R-:W-:-:S04]  /*7760*/  @!P4 IADD3 R160, P5, P6, R114, R128, R160 ;  /* 0x0000008072a0c210 */ /* 0x000fc80007ebe0a0 */
[----:B------:R-:W-:Y:S02]  /*7770*/  @!P4 IADD3.X R51, R6, R153, R51, P5, P6 ;  /* 0x000000990633c210 */ /* 0x000fe40002fec433 */
[----:B------:R-:W-:-:S04]  /*7780*/  IADD3 R49, P5, P6, R114, R128, R29 ;  /* 0x0000008072317210 */ /* 0x000fc80007ebe01d */
[----:B------:R-:W-:Y:S02]  /*7790*/  IADD3.X R50, R6, R153, R35, P5, P6 ;  /* 0x0000009906327210 */ /* 0x000fe40002fec423 */
[----:B------:R-:W-:-:S04]  /*77a0*/  LEA R48, P5, R49, R120, 0x1 ;  /* 0x0000007831307211 */ /* 0x000fc800078a08ff */
[----:B------:R-:W-:Y:S02]  /*77b0*/  LEA.HI.X R49, R49, R121, R50, 0x1, P5 ;  /* 0x0000007931317211 */ /* 0x000fe400028f0c32 */
[----:B------:R-:W-:-:S03]  /*77c0*/  @!P4 LEA R50, P5, R160, R120, 0x1 ;  /* 0x00000078a032c211 */ /* 0x000fc600078a08ff */
[----:B--2---:R2:W-:Y:S01]  /*77d0*/  STG.E.128 desc[UR58][R48.64], R88 ;  /* 0x0000005830007986 */ /* 0x0045e2000c101d3a */
[----:B------:R-:W-:-:S05]  /*77e0*/  @!P4 LEA.HI.X R51, R160, R121, R51, 0x1, P5 ;  /* 0x00000079a033c211 */ /* 0x000fca00028f0c33 */
[----:B0-----:R2:W-:Y:S04]  /*77f0*/  @!P4 STG.E.128 desc[UR58][R50.64], R92 ;  /* 0x0000005c3200c986 */ /* 0x0015e8000c101d3a */
.L_x_500:
[----:B------:R-:W-:Y:S05]  /*7800*/  BSYNC B2 ;  /* 0x0000000000027941 */ /* 0x000fea0003800000 */
.L_x_499:
[----:B------:R-:W-:Y:S01]  /*7810*/  ISETP.NE.AND P4, PT, R38, RZ, PT ;  /* 0x000000ff2600720c */ /* 0x000fe20003f85270 */
[----:B------:R-:W-:-:S12]  /*7820*/  BSSY B2, `(.L_x_503) ;  /* 0x000007f000027945 */ /* 0x000fd80003800000 */
[----:B------:R-:W-:Y:S05]  /*7830*/  @!P4 BRA `(.L_x_504) ;  /* 0x0000000400f4c947 */ /* 0x000fea0003800000 */
[----:B--2---:R-:W-:Y:S01]  /*7840*/  SEL R48, R122, R148, !P1 ;  /* 0x000000947a307207 */ /* 0x004fe20004800000 */
[----:B------:R-:W-:Y:S01]  /*7850*/  BSSY B3, `(.L_x_505) ;  /* 0x000006f000037945 */ /* 0x000fe20003800000 */
[----:B------:R-:W-:Y:S02]  /*7860*/  ISETP.GE.AND P4, PT, R0, R117, PT ;  /* 0x000000750000720c */ /* 0x000fe40003f86270 */
[----:B------:R-:W-:-:S04]  /*7870*/  SHF.R.S32.HI R49, RZ, 0x1f, R48 ;  /* 0x0000001fff317819 */ /* 0x000fc80000011430 */
[----:B------:R-:W-:-:S04]  /*7880*/  LEA.HI R49, R49, R48, RZ, 0x4 ;  /* 0x0000003031317211 */ /* 0x000fc800078f20ff */
[----:B------:R-:W-:-:S04]  /*7890*/  LEA.HI.SX32 R88, R49, R30, 0x1c ;  /* 0x0000001e31587211 */ /* 0x000fc800078fe2ff */
[----:B------:R-:W-:-:S04]  /*78a0*/  SHF.R.S32.HI R48, RZ, 0x1f, R88 ;  /* 0x0000001fff307819 */ /* 0x000fc80000011458 */
[----:B------:R-:W-:Y:S01]  /*78b0*/  LEA.HI R48, R48, R88, RZ, 0x3 ;  /* 0x0000005830307211 */ /* 0x000fe200078f18ff */
[----:B------:R-:W-:-:S04]  /*78c0*/  IMAD.SHL.U32 R88, R88, 0x8, RZ ;  /* 0x0000000858587824 */ /* 0x000fc800078e00ff */
[----:B------:R-:W-:Y:S01]  /*78d0*/  IMAD.SHL.U32 R48, R48, 0x400, RZ ;  /* 0x0000040030307824 */ /* 0x000fe200078e00ff */
[----:B------:R-:W-:-:S04]  /*78e0*/  LOP3.LUT R49, R191, 0x38, R88, 0xf8, !PT ;  /* 0x00000038bf317812 */ /* 0x000fc800078ef858 */
[----:B------:R-:W-:Y:S02]  /*78f0*/  LOP3.LUT R48, R48, 0x7fffe000, RZ, 0xc0, !PT ;  /* 0x7fffe00030307812 */ /* 0x000fe400078ec0ff */
[----:B------:R-:W-:Y:S02]  /*7900*/  LOP3.LUT R49, R49, R193, RZ, 0x3c, !PT ;  /* 0x000000c131317212 */ /* 0x000fe400078e3cff */
[----:B------:R-:W-:-:S05]  /*7910*/  LEA R48, R192, R48, 0x9 ;  /* 0x00000030c0307211 */ /* 0x000fca00078e48ff */
[----:B------:R-:W-:-:S04]  /*7920*/  IMAD.IADD R48, R48, 0x1, R49 ;  /* 0x0000000130307824 */ /* 0x000fc800078e0231 */
[C---:B------:R-:W-:Y:S02]  /*7930*/  IMAD R60, R16.reuse, 0x6000, R48 ;  /* 0x00006000103c7824 */ /* 0x040fe400078e0230 */
[----:B------:R-:W-:-:S03]  /*7940*/  IMAD R48, R16, 0x6000, R141 ;  /* 0x0000600010307824 */ /* 0x000fc600078e028d */
[----:B------:R-:W-:Y:S01]  /*7950*/  LEA R60, R60, R2, 0x1 ;  /* 0x000000023c3c7211 */ /* 0x000fe200078e08ff */
[----:B------:R-:W-:-:S05]  /*7960*/  IMAD R48, R48, 0x2, R2 ;  /* 0x0000000230307824 */ /* 0x000fca00078e0202 */
[----:B------:R-:W0:Y:S04]  /*7970*/  LDS.128 R60, [R60+0x1c400] ;  /* 0x01c400003c3c7984 */ /* 0x000e280000000c00 */
[----:B------:R-:W2:Y:S01]  /*7980*/  LDS.128 R48, [R48+0x1c400] ;  /* 0x01c4000030307984 */ /* 0x000ea20000000c00 */
[----:B------:R-:W-:Y:S05]  /*7990*/  @P4 BRA `(.L_x_506) ;  /* 0x0000000400684947 */ /* 0x000fea0003800000 */
[----:B0-----:R-:W-:Y:S01]  /*79a0*/  IMAD.MOV.U32 R90, RZ, RZ, R61 ;  /* 0x000000ffff5a7224 */ /* 0x001fe200078e003d */
[----:B------:R-:W-:Y:S01]  /*79b0*/  SHF.R.U64 R44, R44, 0x10, R45 ;  /* 0x000000102c2c7819 */ /* 0x000fe2000000122d */
[----:B--2---:R-:W-:Y:S01]  /*79c0*/  IMAD.MOV.U32 R89, RZ, RZ, R49 ;  /* 0x000000ffff597224 */ /* 0x004fe200078e0031 */
[----:B------:R-:W-:Y:S01]  /*79d0*/  SHF.R.U32.HI R45, RZ, 0x10, R45 ;  /* 0x00000010ff2d7819 */ /* 0x000fe2000001162d */
[----:B------:R-:W-:Y:S01]  /*79e0*/  HADD2.F32 R91, -RZ, R181.H0_H0 ;  /* 0x200000b5ff5b7230 */ /* 0x000fe20000004100 */
[----:B------:R-:W-:Y:S01]  /*79f0*/  SHF.R.U64 R46, R46, 0x10, R47 ;  /* 0x000000102e2e7819 */ /* 0x000fe2000000122f */
[----:B------:R-:W-:Y:S02]  /*7a00*/  HADD2.F32 R49, -RZ, R90.H0_H0 ;  /* 0x2000005aff317230 */ /* 0x000fe40000004100 */
[----:B------:R-:W-:Y:S02]  /*7a10*/  HADD2.F32 R93, -RZ, R89.H0_H0 ;  /* 0x20000059ff5d7230 */ /* 0x000fe40000004100 */
[----:B------:R-:W-:-:S02]  /*7a20*/  HADD2.F32 R92, -RZ, R179.H0_H0 ;  /* 0x200000b3ff5c7230 */ /* 0x000fc40000004100 */
[-C--:B------:R-:W-:Y:S01]  /*7a30*/  FMUL.FTZ R61, R49, R91.reuse ;  /* 0x0000005b313d7220 */ /* 0x080fe20000410000 */
[----:B------:R-:W-:Y:S02]  /*7a40*/  HADD2.F32 R90, -RZ, R90.H1_H1 ;  /* 0x3000005aff5a7230 */ /* 0x000fe40000004100 */
[C---:B------:R-:W-:Y:S01]  /*7a50*/  FMUL.FTZ R91, R93.reuse, R91 ;  /* 0x0000005b5d5b7220 */ /* 0x040fe20000410000 */
[----:B------:R-:W-:Y:S02]  /*7a60*/  HADD2.F32 R45, -RZ, R45.H0_H0 ;  /* 0x2000002dff2d7230 */ /* 0x000fe40000004100 */
[-C--:B------:R-:W-:Y:S01]  /*7a70*/  FFMA.FTZ R61, R93, R92.reuse, -R61 ;  /* 0x0000005c5d3d7223 */ /* 0x080fe2000001083d */
[----:B------:R-:W-:Y:S02]  /*7a80*/  HADD2.F32 R46, -RZ, R46.H0_H0 ;  /* 0x2000002eff2e7230 */ /* 0x000fe40000004100 */
[----:B------:R-:W-:Y:S01]  /*7a90*/  FFMA.FTZ R49, R49, R92, R91 ;  /* 0x0000005c31317223 */ /* 0x000fe2000001005b */
[--C-:B------:R-:W-:Y:S01]  /*7aa0*/  SHF.R.U32.HI R91, RZ, 0x10, R57.reuse ;  /* 0x00000010ff5b7819 */ /* 0x100fe20000011639 */
[----:B------:R-:W-:Y:S01]  /*7ab0*/  HADD2.F32 R92, -RZ, R178.H1_H1 ;  /* 0x300000b2ff5c7230 */ /* 0x000fe20000004100 */
[----:B------:R-:W-:Y:S01]  /*7ac0*/  SHF.R.U64 R57, R56, 0x10, R57 ;  /* 0x0000001038397819 */ /* 0x000fe20000001239 */
[----:B------:R-:W-:-:S02]  /*7ad0*/  HADD2.F32 R56, -RZ, R89.H1_H1 ;  /* 0x30000059ff387230 */ /* 0x000fc40000004100 */
[----:B------:R-:W-:Y:S02]  /*7ae0*/  HADD2.F32 R91, -RZ, R91.H0_H0 ;  /* 0x2000005bff5b7230 */ /* 0x000fe40000004100 */
[----:B------:R-:W-:-:S03]  /*7af0*/  HADD2.F32 R57, -RZ, R57.H0_H0 ;  /* 0x20000039ff397230 */ /* 0x000fc60000004100 */
[-C--:B------:R-:W-:Y:S01]  /*7b00*/  FMUL.FTZ R89, R90, R91.reuse ;  /* 0x0000005b5a597220 */ /* 0x080fe20000410000 */
[----:B------:R-:W-:-:S03]  /*7b10*/  FMUL.FTZ R91, R56, R91 ;  /* 0x0000005b385b7220 */ /* 0x000fc60000410000 */
[-C--:B------:R-:W-:Y:S01]  /*7b20*/  FFMA.FTZ R56, R56, R45.reuse, -R89 ;  /* 0x0000002d38387223 */ /* 0x080fe20000010859 */
[----:B------:R-:W-:Y:S02]  /*7b30*/  HADD2.F32 R89, -RZ, R63.H0_H0 ;  /* 0x2000003fff597230 */ /* 0x000fe40000004100 */
[----:B------:R-:W-:Y:S01]  /*7b40*/  FFMA.FTZ R45, R90, R45, R91 ;  /* 0x0000002d5a2d7223 */ /* 0x000fe2000001005b */
[----:B------:R-:W-:Y:S02]  /*7b50*/  HADD2.F32 R90, -RZ, R178.H0_H0 ;  /* 0x200000b2ff5a7230 */ /* 0x000fe40000004100 */
[--C-:B------:R-:W-:Y:S02]  /*7b60*/  HADD2.F32 R91, -RZ, R51.reuse.H0_H0 ;  /* 0x20000033ff5b7230 */ /* 0x100fe40000004100 */
[----:B------:R-:W-:Y:S01]  /*7b70*/  FMUL.FTZ R93, R89, R92 ;  /* 0x0000005c595d7220 */ /* 0x000fe20000410000 */
[----:B------:R-:W-:Y:S01]  /*7b80*/  HADD2.F32 R51, -RZ, R51.H1_H1 ;  /* 0x30000033ff337230 */ /* 0x000fe20000004100 */
[----:B------:R-:W-:-:S02]  /*7b90*/  F2FP.F16.F32.PACK_AB R56, R56, R61 ;  /* 0x0000003d3838723e */ /* 0x000fc400000000ff */
[C---:B------:R-:W-:Y:S01]  /*7ba0*/  FFMA.FTZ R93, R91.reuse, R90, -R93 ;  /* 0x0000005a5b5d7223 */ /* 0x040fe2000001085d */
[----:B------:R-:W-:Y:S01]  /*7bb0*/  FMUL.FTZ R91, R91, R92 ;  /* 0x0000005c5b5b7220 */ /* 0x000fe20000410000 */
[----:B------:R-:W-:Y:S01]  /*7bc0*/  HADD2.F32 R92, -RZ, R177.H1_H1 ;  /* 0x300000b1ff5c7230 */ /* 0x000fe20000004100 */
[----:B------:R-:W-:Y:S01]  /*7bd0*/  F2FP.F16.F32.PACK_AB R45, R45, R49 ;  /* 0x000000312d2d723e */ /* 0x000fe200000000ff */
[----:B------:R-:W-:Y:S02]  /*7be0*/  IMAD.MOV.U32 R49, RZ, RZ, R56 ;  /* 0x000000ffff317224 */ /* 0x000fe400078e0038 */
[----:B------:R-:W-:Y:S01]  /*7bf0*/  FFMA.FTZ R91, R89, R90, R91 ;  /* 0x0000005a595b7223 */ /* 0x000fe2000001005b */
[----:B------:R-:W-:Y:S02]  /*7c00*/  SHF.R.U32.HI R89, RZ, 0x10, R47 ;  /* 0x00000010ff597819 */ /* 0x000fe4000001162f */
[--C-:B------:R-:W-:Y:S01]  /*7c10*/  SHF.R.U64 R47, R58, 0x10, R59.reuse ;  /* 0x000000103a2f7819 */ /* 0x100fe2000000123b */
[----:B------:R-:W-:Y:S01]  /*7c20*/  HADD2.F32 R58, -RZ, R63.H1_H1 ;  /* 0x3000003fff3a7230 */ /* 0x000fe20000004100 */
[----:B------:R-:W-:Y:S01]  /*7c30*/  SHF.R.U32.HI R59, RZ, 0x10, R59 ;  /* 0x00000010ff3b7819 */ /* 0x000fe2000001163b */
[----:B------:R-:W-:Y:S01]  /*7c40*/  HADD2.F32 R89, -RZ, R89.H0_H0 ;  /* 0x20000059ff597230 */ /* 0x000fe20000004100 */
[----:B------:R-:W-:Y:S01]  /*7c50*/  MOV R61, R45 ;  /* 0x0000002d003d7202 */ /* 0x000fe20000000f00 */
[----:B------:R-:W-:-:S02]  /*7c60*/  HADD2.F32 R47, -RZ, R47.H0_H0 ;  /* 0x2000002fff2f7230 */ /* 0x000fc40000004100 */
[----:B------:R-:W-:-:S05]  /*7c70*/  HADD2.F32 R59, -RZ, R59.H0_H0 ;  /* 0x2000003bff3b7230 */ /* 0x000fca0000004100 */
[----:B------:R-:W-:-:S04]  /*7c80*/  FMUL.FTZ R63, R58, R59 ;  /* 0x0000003b3a3f7220 */ /* 0x000fc80000410000 */
[C---:B------:R-:W-:Y:S01]  /*7c90*/  FFMA.FTZ R63, R51.reuse, R89, -R63 ;  /* 0x00000059333f7223 */ /* 0x040fe2000001083f */
[----:B------:R-:W-:Y:S01]  /*7ca0*/  FMUL.FTZ R51, R51, R59 ;  /* 0x0000003b33337220 */ /* 0x000fe20000410000 */
[----:B------:R-:W-:-:S03]  /*7cb0*/  HADD2.F32 R59, -RZ, R177.H0_H0 ;  /* 0x200000b1ff3b7230 */ /* 0x000fc60000004100 */
[----:B------:R-:W-:Y:S01]  /*7cc0*/  FFMA.FTZ R51, R58, R89, R51 ;  /* 0x000000593a337223 */ /* 0x000fe20000010033 */
[----:B------:R-:W-:Y:S01]  /*7cd0*/  HADD2.F32 R58, -RZ, R60.H0_H0 ;  /* 0x2000003cff3a7230 */ /* 0x000fe20000004100 */
[----:B------:R-:W-:Y:S01]  /*7ce0*/  F2FP.F16.F32.PACK_AB R63, R63, R93 ;  /* 0x0000005d3f3f723e */ /* 0x000fe200000000ff */
[----:B------:R-:W-:Y:S02]  /*7cf0*/  HADD2.F32 R89, -RZ, R48.H0_H0 ;  /* 0x20000030ff597230 */ /* 0x000fe40000004100 */
[----:B------:R-:W-:Y:S02]  /*7d00*/  HADD2.F32 R60, -RZ, R60.H1_H1 ;  /* 0x3000003cff3c7230 */ /* 0x000fe40000004100 */
[-C--:B------:R-:W-:Y:S01]  /*7d10*/  FMUL.FTZ R90, R58, R92.reuse ;  /* 0x0000005c3a5a7220 */ /* 0x080fe20000410000 */
[----:B------:R-:W-:Y:S01]  /*7d20*/  F2FP.F16.F32.PACK_AB R91, R51, R91 ;  /* 0x0000005b335b723e */ /* 0x000fe200000000ff */
[----:B------:R-:W-:Y:S01]  /*7d30*/  FMUL.FTZ R92, R89, R92 ;  /* 0x0000005c595c7220 */ /* 0x000fe20000410000 */
[----:B------:R-:W-:-:S02]  /*7d40*/  IMAD.MOV.U32 R51, RZ, RZ, R63 ;  /* 0x000000ffff337224 */ /* 0x000fc400078e003f */
[-C--:B------:R-:W-:Y:S01]  /*7d50*/  FFMA.FTZ R90, R89, R59.reuse, -R90 ;  /* 0x0000003b595a7223 */ /* 0x080fe2000001085a */
[----:B------:R-:W-:Y:S02]  /*7d60*/  HADD2.F32 R89, -RZ, R176.H1_H1 ;  /* 0x300000b0ff597230 */ /* 0x000fe40000004100 */
[----:B------:R-:W-:Y:S01]  /*7d70*/  FFMA.FTZ R92, R58, R59, R92 ;  /* 0x0000003b3a5c7223 */ /* 0x000fe2000001005c */
[----:B------:R-:W-:Y:S02]  /*7d80*/  HADD2.F32 R58, -RZ, R48.H1_H1 ;  /* 0x30000030ff3a7230 */ /* 0x000fe40000004100 */
[----:B------:R-:W-:Y:S02]  /*7d90*/  HADD2.F32 R48, -RZ, R44.H0_H0 ;  /* 0x2000002cff307230 */ /* 0x000fe40000004100 */
[-C--:B------:R-:W-:Y:S01]  /*7da0*/  FMUL.FTZ R44, R60, R57.reuse ;  /* 0x000000393c2c7220 */ /* 0x080fe20000410000 */
[--C-:B------:R-:W-:Y:S02]  /*7db0*/  HADD2.F32 R59, -RZ, R50.reuse.H0_H0 ;  /* 0x20000032ff3b7230 */ /* 0x100fe40000004100 */
[----:B------:R-:W-:Y:S01]  /*7dc0*/  FMUL.FTZ R57, R58, R57 ;  /* 0x000000393a397220 */ /* 0x000fe20000410000 */
[----:B------:R-:W-:-:S02]  /*7dd0*/  HADD2.F32 R50, -RZ, R50.H1_H1 ;  /* 0x30000032ff327230 */ /* 0x000fc40000004100 */
[-C--:B------:R-:W-:Y:S01]  /*7de0*/  FFMA.FTZ R44, R58, R48.reuse, -R44 ;  /* 0x000000303a2c7223 */ /* 0x080fe2000001082c */
[----:B------:R-:W-:Y:S02]  /*7df0*/  HADD2.F32 R58, -RZ, R176.H0_H0 ;  /* 0x200000b0ff3a7230 */ /* 0x000fe40000004100 */
[----:B------:R-:W-:Y:S01]  /*7e00*/  FFMA.FTZ R48, R60, R48, R57 ;  /* 0x000000303c307223 */ /* 0x000fe20000010039 */
[--C-:B------:R-:W-:Y:S02]  /*7e10*/  HADD2.F32 R57, -RZ, R62.reuse.H0_H0 ;  /* 0x2000003eff397230 */ /* 0x100fe40000004100 */
[----:B------:R-:W-:Y:S01]  /*7e20*/  HADD2.F32 R62, -RZ, R62.H1_H1 ;  /* 0x3000003eff3e7230 */ /* 0x000fe20000004100 */
[----:B------:R-:W-:Y:S01]  /*7e30*/  F2FP.F16.F32.PACK_AB R44, R44, R90 ;  /* 0x0000005a2c2c723e */ /* 0x000fe200000000ff */
[----:B------:R-:W-:Y:S02]  /*7e40*/  IMAD.MOV.U32 R63, RZ, RZ, R91 ;  /* 0x000000ffff3f7224 */ /* 0x000fe400078e005b */
[-C--:B------:R-:W-:Y:S01]  /*7e50*/  FMUL.FTZ R60, R57, R89.reuse ;  /* 0x00000059393c7220 */ /* 0x080fe20000410000 */
[----:B------:R-:W-:Y:S01]  /*7e60*/  FMUL.FTZ R89, R59, R89 ;  /* 0x000000593b597220 */ /* 0x000fe20000410000 */
[----:B------:R-:W-:-:S02]  /*7e70*/  F2FP.F16.F32.PACK_AB R92, R48, R92 ;  /* 0x0000005c305c723e */ /* 0x000fc400000000ff */
[-C--:B------:R-:W-:Y:S01]  /*7e80*/  FFMA.FTZ R60, R59, R58.reuse, -R60 ;  /* 0x0000003a3b3c7223 */ /* 0x080fe2000001083c */
[----:B------:R-:W-:Y:S01]  /*7e90*/  FFMA.FTZ R89, R57, R58, R89 ;  /* 0x0000003a39597223 */ /* 0x000fe20000010059 */
[-C--:B------:R-:W-:Y:S01]  /*7ea0*/  FMUL.FTZ R57, R62, R47.reuse ;  /* 0x0000002f3e397220 */ /* 0x080fe20000410000 */
[C---:B------:R-:W-:Y:S01]  /*7eb0*/  FMUL.FTZ R47, R50.reuse, R47 ;  /* 0x0000002f322f7220 */ /* 0x040fe20000410000 */
[----:B------:R-:W-:Y:S02]  /*7ec0*/  MOV R48, R44 ;  /* 0x0000002c00307202 */ /* 0x000fe40000000f00 */
[-C--:B------:R-:W-:Y:S01]  /*7ed0*/  FFMA.FTZ R57, R50, R46.reuse, -R57 ;  /* 0x0000002e32397223 */ /* 0x080fe20000010839 */
[----:B------:R-:W-:-:S04]  /*7ee0*/  FFMA.FTZ R47, R62, R46, R47 ;  /* 0x0000002e3e2f7223 */ /* 0x000fc8000001002f */
[----:B------:R-:W-:Y:S01]  /*7ef0*/  F2FP.F16.F32.PACK_AB R57, R57, R60 ;  /* 0x0000003c3939723e */ /* 0x000fe200000000ff */
[----:B------:R-:W-:Y:S01]  /*7f00*/  IMAD.MOV.U32 R60, RZ, RZ, R92 ;  /* 0x000000ffff3c7224 */ /* 0x000fe200078e005c */
[----:B------:R-:W-:-:S03]  /*7f10*/  F2FP.F16.F32.PACK_AB R47, R47, R89 ;  /* 0x000000592f2f723e */ /* 0x000fc600000000ff */
[----:B------:R-:W-:Y:S01]  /*7f20*/  IMAD.MOV.U32 R50, RZ, RZ, R57 ;  /* 0x000000ffff327224 */ /* 0x000fe200078e0039 */
[----:B------:R-:W-:-:S07]  /*7f30*/  MOV R62, R47 ;  /* 0x0000002f003e7202 */ /* 0x000fce0000000f00 */
.L_x_506:
[----:B------:R-:W-:Y:S05]  /*7f40*/  BSYNC B3 ;  /* 0x0000000000037941 */ /* 0x000fea0003800000 */
.L_x_505:
        /* <DEDUP_REMOVED lines=12> */
.L_x_504:
[----:B------:R-:W-:Y:S05]  /*8010*/  BSYNC B2 ;  /* 0x0000000000027941 */ /* 0x000fea0003800000 */
.L_x_503:
[----:B------:R-:W-:-:S13]  /*8020*/  ISETP.NE.AND P4, PT, R39, RZ, PT ;  /* 0x000000ff2700720c */ /* 0x000fda0003f85270 */
[----:B------:R-:W-:Y:S05]  /*8030*/  @!P4 BRA `(.L_x_498) ;  /* 0x0000000400f0c947 */ /* 0x000fea0003800000 */
[----:B---3--:R-:W3:Y:S01]  /*8040*/  LDL R44, [R1+0x14] ;  /* 0x00001400012c7983 */ /* 0x008ee20000100800 */
[----:B------:R-:W-:Y:S01]  /*8050*/  ISETP.GE.AND P4, PT, R3, R117, PT ;  /* 0x000000750300720c */ /* 0x000fe20003f86270 */
[----:B------:R-:W-:Y:S01]  /*8060*/  BSSY B2, `(.L_x_507) ;  /* 0x000006d000027945 */ /* 0x000fe20003800000 */
[----:B---3--:R-:W-:-:S04]  /*8070*/  LOP3.LUT P5, RZ, R44, 0x1, RZ, 0xc0, !PT ;  /* 0x000000012cff7812 */ /* 0x008fc800078ac0ff */
[----:B------:R-:W-:-:S04]  /*8080*/  SEL R44, R122, R148, !P5 ;  /* 0x000000947a2c7207 */ /* 0x000fc80006800000 */
[----:B------:R-:W-:-:S04]  /*8090*/  SHF.R.S32.HI R45, RZ, 0x1f, R44 ;  /* 0x0000001fff2d7819 */ /* 0x000fc8000001142c */
[----:B------:R-:W-:-:S04]  /*80a0*/  LEA.HI R45, R45, R44, RZ, 0x4 ;  /* 0x0000002c2d2d7211 */ /* 0x000fc800078f20ff */
[----:B------:R-:W-:-:S04]  /*80b0*/  LEA.HI.SX32 R56, R45, R32, 0x1c ;  /* 0x000000202d387211 */ /* 0x000fc800078fe2ff */
[----:B------:R-:W-:-:S04]  /*80c0*/  SHF.R.S32.HI R44, RZ, 0x1f, R56 ;  /* 0x0000001fff2c7819 */ /* 0x000fc80000011438 */
[----:B------:R-:W-:Y:S02]  /*80d0*/  LEA.HI R44, R44, R56, RZ, 0x3 ;  /* 0x000000382c2c7211 */ /* 0x000fe400078f18ff */
[----:B------:R-:W-:-:S03]  /*80e0*/  SHF.L.U32 R56, R56, 0x3, RZ ;  /* 0x0000000338387819 */ /* 0x000fc600000006ff */
[----:B------:R-:W-:Y:S01]  /*80f0*/  IMAD.SHL.U32 R44, R44, 0x400, RZ ;  /* 0x000004002c2c7824 */ /* 0x000fe200078e00ff */
[----:B------:R-:W-:-:S04]  /*8100*/  LOP3.LUT R45, R191, 0x38, R56, 0xf8, !PT ;  /* 0x00000038bf2d7812 */ /* 0x000fc800078ef838 */
[----:B------:R-:W-:Y:S02]  /*8110*/  LOP3.LUT R44, R44, 0x7fffe000, RZ, 0xc0, !PT ;  /* 0x7fffe0002c2c7812 */ /* 0x000fe400078ec0ff */
[----:B------:R-:W-:-:S03]  /*8120*/  LOP3.LUT R45, R45, R193, RZ, 0x3c, !PT ;  /* 0x000000c12d2d7212 */ /* 0x000fc600078e3cff */
[----:B------:R-:W-:-:S04]  /*8130*/  IMAD R44, R192, 0x200, R44 ;  /* 0x00000200c02c7824 */ /* 0x000fc800078e022c */
[----:B------:R-:W-:-:S04]  /*8140*/  IMAD.IADD R44, R44, 0x1, R45 ;  /* 0x000000012c2c7824 */ /* 0x000fc800078e022d */
[C---:B--2---:R-:W-:Y:S02]  /*8150*/  IMAD R48, R16.reuse, 0x6000, R44 ;  /* 0x0000600010307824 */ /* 0x044fe400078e022c */
[----:B------:R-:W-:Y:S02]  /*8160*/  IMAD R44, R16, 0x6000, R139 ;  /* 0x00006000102c7824 */ /* 0x000fe400078e028b */
[----:B------:R-:W-:-:S03]  /*8170*/  IMAD R48, R48, 0x2, R2 ;  /* 0x0000000230307824 */ /* 0x000fc600078e0202 */
[----:B------:R-:W-:-:S03]  /*8180*/  LEA R44, R44, R2, 0x1 ;  /* 0x000000022c2c7211 */ /* 0x000fc600078e08ff */
[----:B------:R-:W0:Y:S04]  /*8190*/  LDS.128 R48, [R48+0x1c400] ;  /* 0x01c4000030307984 */ /* 0x000e280000000c00 */
[----:B------:R-:W2:Y:S01]  /*81a0*/  LDS.128 R44, [R44+0x1c400] ;  /* 0x01c400002c2c7984 */ /* 0x000ea20000000c00 */
[----:B------:R-:W-:Y:S05]  /*81b0*/  @P4 BRA `(.L_x_508) ;  /* 0x00000004005c4947 */ /* 0x000fea0003800000 */
[----:B------:R-:W-:Y:S01]  /*81c0*/  HADD2.F32 R58, -RZ, R175.H1_H1 ;  /* 0x300000afff3a7230 */ /* 0x000fe20000004100 */
[--C-:B------:R-:W-:Y:S01]  /*81d0*/  SHF.R.U64 R40, R40, 0x10, R41.reuse ;  /* 0x0000001028287819 */ /* 0x100fe20000001229 */
[----:B0-----:R-:W-:Y:S01]  /*81e0*/  HADD2.F32 R57, -RZ, R49.H0_H0 ;  /* 0x20000031ff397230 */ /* 0x001fe20000004100 */
[----:B------:R-:W-:Y:S01]  /*81f0*/  SHF.R.U32.HI R41, RZ, 0x10, R41 ;  /* 0x00000010ff297819 */ /* 0x000fe20000011629 */
[----:B--2---:R-:W-:Y:S01]  /*8200*/  HADD2.F32 R60, -RZ, R45.H0_H0 ;  /* 0x2000002dff3c7230 */ /* 0x004fe20000004100 */
[----:B------:R-:W-:Y:S01]  /*8210*/  SHF.R.U64 R52, R52, 0x10, R53 ;  /* 0x0000001034347819 */ /* 0x000fe20000001235 */
[----:B------:R-:W-:Y:S02]  /*8220*/  HADD2.F32 R59, -RZ, R173.H1_H1 ;  /* 0x300000adff3b7230 */ /* 0x000fe40000004100 */
[-C--:B------:R-:W-:Y:S01]  /*8230*/  FMUL.FTZ R61, R57, R58.reuse ;  /* 0x0000003a393d7220 */ /* 0x080fe20000410000 */
[----:B------:R-:W-:Y:S02]  /*8240*/  HADD2.F32 R49, -RZ, R49.H1_H1 ;  /* 0x30000031ff317230 */ /* 0x000fe40000004100 */
[----:B------:R-:W-:Y:S01]  /*8250*/  FMUL.FTZ R58, R60, R58 ;  /* 0x0000003a3c3a7220 */ /* 0x000fe20000410000 */
[----:B------:R-:W-:-:S02]  /*8260*/  HADD2.F32 R45, -RZ, R45.H1_H1 ;  /* 0x3000002dff2d7230 */ /* 0x000fc40000004100 */
[-C--:B------:R-:W-:Y:S01]  /*8270*/  FFMA.FTZ R61, R60, R59.reuse, -R61 ;  /* 0x0000003b3c3d7223 */ /* 0x080fe2000001083d */
[----:B------:R-:W-:Y:S02]  /*8280*/  HADD2.F32 R41, -RZ, R41.H0_H0 ;  /* 0x20000029ff297230 */ /* 0x000fe40000004100 */
[----:B------:R-:W-:Y:S01]  /*8290*/  FFMA.FTZ R57, R57, R59, R58 ;  /* 0x0000003b39397223 */ /* 0x000fe2000001003a */
[----:B------:R-:W-:Y:S01]  /*82a0*/  SHF.R.U32.HI R58, RZ, 0x10, R53 ;  /* 0x00000010ff3a7819 */ /* 0x000fe20000011635 */
[--C-:B------:R-:W-:Y:S01]  /*82b0*/  HADD2.F32 R59, -RZ, R47.reuse.H0_H0 ;  /* 0x2000002fff3b7230 */ /* 0x100fe20000004100 */
[----:B------:R-:W-:Y:S01]  /*82c0*/  SHF.R.U64 R42, R42, 0x10, R43 ;  /* 0x000000102a2a7819 */ /* 0x000fe2000000122b */
[----:B------:R-:W-:Y:S02]  /*82d0*/  HADD2.F32 R47, -RZ, R47.H1_H1 ;  /* 0x3000002fff2f7230 */ /* 0x000fe40000004100 */
[----:B------:R-:W-:Y:S02]  /*82e0*/  HADD2.F32 R58, -RZ, R58.H0_H0 ;  /* 0x2000003aff3a7230 */ /* 0x000fe40000004100 */
[----:B------:R-:W-:-:S02]  /*82f0*/  HADD2.F32 R175, -RZ, R175.H0_H0 ;  /* 0x200000afffaf7230 */ /* 0x000fc40000004100 */
[----:B------:R-:W-:Y:S02]  /*8300*/  HADD2.F32 R173, -RZ, R173.H0_H0 ;  /* 0x200000adffad7230 */ /* 0x000fe40000004100 */
[-C--:B------:R-:W-:Y:S01]  /*8310*/  FMUL.FTZ R53, R49, R58.reuse ;  /* 0x0000003a31357220 */ /* 0x080fe20000410000 */
[C---:B------:R-:W-:Y:S01]  /*8320*/  FMUL.FTZ R58, R45.reuse, R58 ;  /* 0x0000003a2d3a7220 */ /* 0x040fe20000410000 */
[----:B------:R-:W-:Y:S02]  /*8330*/  HADD2.F32 R52, -RZ, R52.H0_H0 ;  /* 0x20000034ff347230 */ /* 0x000fe40000004100 */
[-C--:B------:R-:W-:Y:S01]  /*8340*/  FFMA.FTZ R45, R45, R41.reuse, -R53 ;  /* 0x000000292d2d7223 */ /* 0x080fe20000010835 */
[----:B------:R-:W-:Y:S01]  /*8350*/  FFMA.FTZ R41, R49, R41, R58 ;  /* 0x0000002931297223 */ /* 0x000fe2000001003a */
[----:B------:R-:W-:Y:S02]  /*8360*/  IMAD.MOV.U32 R49, RZ, RZ, R51 ;  /* 0x000000ffff317224 */ /* 0x000fe400078e0033 */
[----:B------:R-:W-:Y:S01]  /*8370*/  HADD2.F32 R51, -RZ, R174.H1_H1 ;  /* 0x300000aeff337230 */ /* 0x000fe20000004100 */
[----:B------:R-:W-:Y:S01]  /*8380*/  F2FP.F16.F32.PACK_AB R45, R45, R61 ;  /* 0x0000003d2d2d723e */ /* 0x000fe200000000ff */
[----:B------:R-:W-:Y:S01]  /*8390*/  HADD2.F32 R58, -RZ, R172.H1_H1 ;  /* 0x300000acff3a7230 */ /* 0x000fe20000004100 */
[----:B------:R-:W-:Y:S01]  /*83a0*/  F2FP.F16.F32.PACK_AB R41, R41, R57 ;  /* 0x000000392929723e */ /* 0x000fe200000000ff */
[----:B------:R-:W-:-:S02]  /*83b0*/  HADD2.F32 R53, -RZ, R49.H0_H0 ;  /* 0x20000031ff357230 */ /* 0x000fc40000004100 */
[----:B------:R-:W-:Y:S02]  /*83c0*/  HADD2.F32 R49, -RZ, R49.H1_H1 ;  /* 0x30000031ff317230 */ /* 0x000fe40000004100 */
[----:B------:R-:W-:Y:S02]  /*83d0*/  HADD2.F32 R40, -RZ, R40.H0_H0 ;  /* 0x20000028ff287230 */ /* 0x000fe40000004100 */
[-C--:B------:R-:W-:Y:S01]  /*83e0*/  FMUL.FTZ R60, R53, R51.reuse ;  /* 0x00000033353c7220 */ /* 0x080fe20000410000 */
[----:B------:R-:W-:Y:S01]  /*83f0*/  FMUL.FTZ R51, R59, R51 ;  /* 0x000000333b337220 */ /* 0x000fe20000410000 */
[----:B------:R-:W-:Y:S02]  /*8400*/  HADD2.F32 R174, -RZ, R174.H0_H0 ;  /* 0x200000aeffae7230 */ /* 0x000fe40000004100 */
[----:B------:R-:W-:Y:S02]  /*8410*/  HADD2.F32 R172, -RZ, R172.H0_H0 ;  /* 0x200000acffac7230 */ /* 0x000fe40000004100 */
[-C--:B------:R-:W-:Y:S01]  /*8420*/  FFMA.FTZ R51, R53, R58.reuse, R51 ;  /* 0x0000003a35337223 */ /* 0x080fe20000010033 */
[----:B------:R-:W-:Y:S01]  /*8430*/  SHF.R.U32.HI R53, RZ, 0x10, R43 ;  /* 0x00000010ff357819 */ /* 0x000fe2000001162b */
[----:B------:R-:W-:Y:S01]  /*8440*/  HADD2.F32 R42, -RZ, R42.H0_H0 ;  /* 0x2000002aff2a7230 */ /* 0x000fe20000004100 */
[--C-:B------:R-:W-:Y:S01]  /*8450*/  SHF.R.U64 R43, R54, 0x10, R55.reuse ;  /* 0x00000010362b7819 */ /* 0x100fe20000001237 */
[----:B------:R-:W-:Y:S01]  /*8460*/  FFMA.FTZ R60, R59, R58, -R60 ;  /* 0x0000003a3b3c7223 */ /* 0x000fe2000001083c */
[----:B------:R-:W-:Y:S01]  /*8470*/  SHF.R.U32.HI R54, RZ, 0x10, R55 ;  /* 0x00000010ff367819 */ /* 0x000fe20000011637 */
[----:B------:R-:W-:-:S02]  /*8480*/  HADD2.F32 R53, -RZ, R53.H0_H0 ;  /* 0x20000035ff357230 */ /* 0x000fc40000004100 */
[----:B------:R-:W-:Y:S02]  /*8490*/  HADD2.F32 R43, -RZ, R43.H0_H0 ;  /* 0x2000002bff2b7230 */ /* 0x000fe40000004100 */
[----:B------:R-:W-:-:S05]  /*84a0*/  HADD2.F32 R54, -RZ, R54.H0_H0 ;  /* 0x20000036ff367230 */ /* 0x000fca0000004100 */
[----:B------:R-:W-:-:S04]  /*84b0*/  FMUL.FTZ R55, R49, R54 ;  /* 0x0000003631377220 */ /* 0x000fc80000410000 */
[C---:B------:R-:W-:Y:S01]  /*84c0*/  FFMA.FTZ R55, R47.reuse, R53, -R55 ;  /* 0x000000352f377223 */ /* 0x040fe20000010837 */
[----:B------:R-:W-:-:S04]  /*84d0*/  FMUL.FTZ R47, R47, R54 ;  /* 0x000000362f2f7220 */ /* 0x000fc80000410000 */
[----:B------:R-:W-:Y:S01]  /*84e0*/  FFMA.FTZ R47, R49, R53, R47 ;  /* 0x00000035312f7223 */ /* 0x000fe2000001002f */
[----:B------:R-:W-:Y:S01]  /*84f0*/  HADD2.F32 R49, -RZ, R48.H0_H0 ;  /* 0x20000030ff317230 */ /* 0x000fe20000004100 */
[----:B------:R-:W-:Y:S01]  /*8500*/  F2FP.F16.F32.PACK_AB R55, R55, R60 ;  /* 0x0000003c3737723e */ /* 0x000fe200000000ff */
[----:B------:R-:W-:Y:S02]  /*8510*/  HADD2.F32 R53, -RZ, R44.H0_H0 ;  /* 0x2000002cff357230 */ /* 0x000fe40000004100 */
[----:B------:R-:W-:Y:S02]  /*8520*/  HADD2.F32 R48, -RZ, R48.H1_H1 ;  /* 0x30000030ff307230 */ /* 0x000fe40000004100 */
[-C--:B------:R-:W-:Y:S01]  /*8530*/  FMUL.FTZ R54, R49, R175.reuse ;  /* 0x000000af31367220 */ /* 0x080fe20000410000 */
[----:B------:R-:W-:Y:S02]  /*8540*/  HADD2.F32 R44, -RZ, R44.H1_H1 ;  /* 0x3000002cff2c7230 */ /* 0x000fe40000004100 */
[----:B------:R-:W-:Y:S01]  /*8550*/  FMUL.FTZ R175, R53, R175 ;  /* 0x000000af35af7220 */ /* 0x000fe20000410000 */
[----:B------:R-:W-:Y:S01]  /*8560*/  F2FP.F16.F32.PACK_AB R51, R47, R51 ;  /* 0x000000332f33723e */ /* 0x000fe200000000ff */
[----:B------:R-:W-:Y:S01]  /*8570*/  FFMA.FTZ R54, R53, R173, -R54 ;  /* 0x000000ad35367223 */ /* 0x000fe20000010836 */
[----:B------:R-:W-:-:S02]  /*8580*/  IMAD.MOV.U32 R47, RZ, RZ, R55 ;  /* 0x000000ffff2f7224 */ /* 0x000fc400078e0037 */
[----:B------:R-:W-:Y:S01]  /*8590*/  FFMA.FTZ R175, R49, R173, R175 ;  /* 0x000000ad31af7223 */ /* 0x000fe200000100af */
[-C--:B------:R-:W-:Y:S01]  /*85a0*/  FMUL.FTZ R49, R48, R52.reuse ;  /* 0x0000003430317220 */ /* 0x080fe20000410000 */
[----:B------:R-:W-:-:S03]  /*85b0*/  FMUL.FTZ R52, R44, R52 ;  /* 0x000000342c347220 */ /* 0x000fc60000410000 */
[-C--:B------:R-:W-:Y:S01]  /*85c0*/  FFMA.FTZ R49, R44, R40.reuse, -R49 ;  /* 0x000000282c317223 */ /* 0x080fe20000010831 */
[----:B------:R-:W-:Y:S01]  /*85d0*/  FFMA.FTZ R52, R48, R40, R52 ;  /* 0x0000002830347223 */ /* 0x000fe20000010034 */
[----:B------:R-:W-:Y:S02]  /*85e0*/  HADD2.F32 R40, -RZ, R50.H0_H0 ;  /* 0x20000032ff287230 */ /* 0x000fe40000004100 */
[----:B------:R-:W-:Y:S01]  /*85f0*/  HADD2.F32 R44, -RZ, R46.H0_H0 ;  /* 0x2000002eff2c7230 */ /* 0x000fe20000004100 */
[----:B------:R-:W-:Y:S01]  /*8600*/  F2FP.F16.F32.PACK_AB R49, R49, R54 ;  /* 0x000000363131723e */ /* 0x000fe200000000ff */
[----:B------:R-:W-:Y:S02]  /*8610*/  HADD2.F32 R50, -RZ, R50.H1_H1 ;  /* 0x30000032ff327230 */ /* 0x000fe40000004100 */
[-C--:B------:R-:W-:Y:S01]  /*8620*/  FMUL.FTZ R48, R40, R174.reuse ;  /* 0x000000ae28307220 */ /* 0x080fe20000410000 */
[----:B------:R-:W-:Y:S02]  /*8630*/  HADD2.F32 R46, -RZ, R46.H1_H1 ;  /* 0x3000002eff2e7230 */ /* 0x000fe40000004100 */
[----:B------:R-:W-:Y:S01]  /*8640*/  FMUL.FTZ R174, R44, R174 ;  /* 0x000000ae2cae7220 */ /* 0x000fe20000410000 */
[----:B------:R-:W-:Y:S01]  /*8650*/  F2FP.F16.F32.PACK_AB R52, R52, R175 ;  /* 0x000000af3434723e */ /* 0x000fe200000000ff */
[-C--:B------:R-:W-:Y:S01]  /*8660*/  FFMA.FTZ R48, R44, R172.reuse, -R48 ;  /* 0x000000ac2c307223 */ /* 0x080fe20000010830 */
[----:B------:R-:W-:Y:S01]  /*8670*/  MOV R44, R49 ;  /* 0x00000031002c7202 */ /* 0x000fe20000000f00 */
[----:B------:R-:W-:Y:S01]  /*8680*/  FFMA.FTZ R174, R40, R172, R174 ;  /* 0x000000ac28ae7223 */ /* 0x000fe200000100ae */
[-C--:B------:R-:W-:Y:S01]  /*8690*/  FMUL.FTZ R40, R50, R43.reuse ;  /* 0x0000002b32287220 */ /* 0x080fe20000410000 */
[----:B------:R-:W-:Y:S01]  /*86a0*/  FMUL.FTZ R43, R46, R43 ;  /* 0x0000002b2e2b7220 */ /* 0x000fe20000410000 */
[----:B------:R-:W-:-:S02]  /*86b0*/  IMAD.MOV.U32 R49, RZ, RZ, R41 ;  /* 0x000000ffff317224 */ /* 0x000fc400078e0029 */
[-C--:B------:R-:W-:Y:S01]  /*86c0*/  FFMA.FTZ R40, R46, R42.reuse, -R40 ;  /* 0x0000002a2e287223 */ /* 0x080fe20000010828 */
[----:B------:R-:W-:-:S04]  /*86d0*/  FFMA.FTZ R43, R50, R42, R43 ;  /* 0x0000002a322b7223 */ /* 0x000fc8000001002b */
[----:B------:R-:W-:Y:S01]  /*86e0*/  F2FP.F16.F32.PACK_AB R40, R40, R48 ;  /* 0x000000302828723e */ /* 0x000fe200000000ff */
[----:B------:R-:W-:Y:S01]  /*86f0*/  IMAD.MOV.U32 R48, RZ, RZ, R52 ;  /* 0x000000ffff307224 */ /* 0x000fe200078e0034 */
[----:B------:R-:W-:Y:S02]  /*8700*/  F2FP.F16.F32.PACK_AB R43, R43, R174 ;  /* 0x000000ae2b2b723e */ /* 0x000fe400000000ff */
[----:B------:R-:W-:-:S03]  /*8710*/  MOV R46, R40 ;  /* 0x00000028002e7202 */ /* 0x000fc60000000f00 */
[----:B------:R-:W-:-:S07]  /*8720*/  IMAD.MOV.U32 R50, RZ, RZ, R43 ;  /* 0x000000ffff327224 */ /* 0x000fce00078e002b */
.L_x_508:
[----:B------:R-:W-:Y:S05]  /*8730*/  BSYNC B2 ;  /* 0x0000000000027941 */ /* 0x000fea0003800000 */
.L_x_507:
        /* <DEDUP_REMOVED lines=12> */
.L_x_498:
[----:B------:R-:W-:Y:S05]  /*8800*/  BSYNC B1 ;  /* 0x0000000000017941 */ /* 0x000fea0003800000 */
.L_x_497:
[-C--:B--2-4-:R-:W-:Y:S02]  /*8810*/  IMAD R40, R147, R126.reuse, RZ ;  /* 0x0000007e93287224 */ /* 0x094fe400078e02ff */
[----:B------:R-:W-:-:S04]  /*8820*/  IMAD.WIDE.U32 R124, R207, R126, R124 ;  /* 0x0000007ecf7c7225 */ /* 0x000fc800078e007c */
[----:B------:R-:W-:Y:S01]  /*8830*/  IMAD R40, R207, R127, R40 ;  /* 0x0000007fcf287224 */ /* 0x000fe200078e0228 */
[----:B------:R-:W-:Y:S06]  /*8840*/  @P3 BRA `(.L_x_467) ;  /* 0x0000001800ac3947 */ /* 0x000fec0003800000 */
[----:B------:R-:W-:Y:S01]  /*8850*/  ISETP.NE.AND P3, PT, R34, RZ, PT ;  /* 0x000000ff2200720c */ /* 0x000fe20003f65270 */
[----:B------:R-:W-:Y:S01]  /*8860*/  BSSY B1, `(.L_x_509) ;  /* 0x000007e000017945 */ /* 0x000fe20003800000 */
[----:B------:R-:W-:-:S11]  /*8870*/  IADD3 R52, R125, R40, RZ ;  /* 0x000000287d347210 */ /* 0x000fd60007ffe0ff */
[----:B------:R-:W-:Y:S05]  /*8880*/  @!P3 BRA `(.L_x_510) ;  /* 0x0000000400ecb947 */ /* 0x000fea0003800000 */
[----:B------:R-:W-:Y:S01]  /*8890*/  SEL R40, R122, R148, !P0 ;  /* 0x000000947a287207 */ /* 0x000fe20004000000 */
[----:B------:R-:W-:Y:S01]  /*88a0*/  BSSY B2, `(.L_x_511) ;  /* 0x0000077000027945 */ /* 0x000fe20003800000 */
[----:B---3--:R-:W-:Y:S02]  /*88b0*/  IADD3 R44, P3, P4, R114, R124, R29 ;  /* 0x0000007c722c7210 */ /* 0x008fe40007c7e01d */
[----:B------:R-:W-:Y:S02]  /*88c0*/  SHF.R.S32.HI R41, RZ, 0x1f, R40 ;  /* 0x0000001fff297819 */ /* 0x000fe40000011428 */
[----:B------:R-:W-:Y:S02]  /*88d0*/  IADD3.X R45, R6, R52, R35, P3, P4 ;  /* 0x00000034062d7210 */ /* 0x000fe40001fe8423 */
[----:B------:R-:W-:Y:S02]  /*88e0*/  LEA.HI R40, R41, R40, RZ, 0x4 ;  /* 0x0000002829287211 */ /* 0x000fe400078f20ff */
[----:B------:R-:W-:-:S02]  /*88f0*/  SHF.R.U32.HI R46, RZ, 0x3, R185 ;  /* 0x00000003ff2e7819 */ /* 0x000fc400000116b9 */
[----:B------:R-:W-:-:S05]  /*8900*/  LEA.HI.SX32 R40, R40, R28, 0x1c ;  /* 0x0000001c28287211 */ /* 0x000fca00078fe2ff */
[----:B------:R-:W-:-:S05]  /*8910*/  IMAD.SHL.U32 R41, R40, 0x8, RZ ;  /* 0x0000000828297824 */ /* 0x000fca00078e00ff */
[----:B------:R-:W-:-:S13]  /*8920*/  ISETP.GE.AND P3, PT, R41, R146, PT ;  /* 0x000000922900720c */ /* 0x000fda0003f66270 */
[--C-:B------:R-:W-:Y:S02]  /*8930*/  @!P3 SHF.R.S32.HI R43, RZ, 0x1f, R41.reuse ;  /* 0x0000001fff2bb819 */ /* 0x100fe40000011429 */
[--C-:B------:R-:W-:Y:S02]  /*8940*/  @!P3 IADD3 R42, P4, P5, R114, R124, R41.reuse ;  /* 0x0000007c722ab210 */ /* 0x100fe40007d9e029 */
[----:B------:R-:W-:Y:S02]  /*8950*/  LOP3.LUT R41, R185, 0x38, R41, 0xf8, !PT ;  /* 0x00000038b9297812 */ /* 0x000fe400078ef829 */
[----:B------:R-:W-:Y:S02]  /*8960*/  @!P3 IADD3.X R43, R6, R52, R43, P4, P5 ;  /* 0x00000034062bb210 */ /* 0x000fe400027ea42b */
[----:B------:R-:W-:Y:S02]  /*8970*/  LEA R48, P4, R44, R120, 0x1 ;  /* 0x000000782c307211 */ /* 0x000fe400078808ff */
[----:B------:R-:W-:-:S02]  /*8980*/  LOP3.LUT R41, R41, R46, RZ, 0x3c, !PT ;  /* 0x0000002e29297212 */ /* 0x000fc400078e3cff */
[----:B------:R-:W-:Y:S02]  /*8990*/  LEA.HI.X R49, R44, R121, R45, 0x1, P4 ;  /* 0x000000792c317211 */ /* 0x000fe400020f0c2d */
[----:B------:R-:W-:-:S04]  /*89a0*/  @!P3 LEA R50, P4, R42, R120, 0x1 ;  /* 0x000000782a32b211 */ /* 0x000fc800078808ff */
[----:B------:R-:W-:Y:S02]  /*89b0*/  @!P3 LEA.HI.X R51, R42, R121, R43, 0x1, P4 ;  /* 0x000000792a33b211 */ /* 0x000fe400020f0c2b */
[----:B------:R-:W-:Y:S02]  /*89c0*/  SHF.R.S32.HI R42, RZ, 0x1f, R40 ;  /* 0x0000001fff2a7819 */ /* 0x000fe40000011428 */
[----:B------:R-:W-:Y:S02]  /*89d0*/  ISETP.GE.AND P4, PT, R18, R117, PT ;  /* 0x000000751200720c */ /* 0x000fe40003f86270 */
[----:B------:R-:W-:Y:S01]  /*89e0*/  LEA.HI R42, R42, R40, RZ, 0x3 ;  /* 0x000000282a2a7211 */ /* 0x000fe200078f18ff */
[----:B------:R-:W-:-:S04]  /*89f0*/  IMAD R40, R16, 0x6000, R140 ;  /* 0x0000600010287824 */ /* 0x000fc800078e028c */
[----:B------:R-:W-:Y:S01]  /*8a00*/  IMAD.SHL.U32 R42, R42, 0x400, RZ ;  /* 0x000004002a2a7824 */ /* 0x000fe200078e00ff */
[----:B------:R-:W-:-:S04]  /*8a10*/  LEA R40, R40, R2, 0x1 ;  /* 0x0000000228287211 */ /* 0x000fc800078e08ff */
[----:B------:R-:W-:-:S04]  /*8a20*/  LOP3.LUT R42, R42, 0x7fffe000, RZ, 0xc0, !PT ;  /* 0x7fffe0002a2a7812 */ /* 0x000fc800078ec0ff */
[----:B------:R-:W-:-:S05]  /*8a30*/  IADD3 R41, R41, R42, R195 ;  /* 0x0000002a29297210 */ /* 0x000fca0007ffe0c3 */
[----:B------:R-:W-:Y:S02]  /*8a40*/  IMAD R44, R16, 0x6000, R41 ;  /* 0x00006000102c7824 */ /* 0x000fe400078e0229 */
[----:B------:R-:W0:Y:S02]  /*8a50*/  LDS.128 R40, [R40+0x1c400] ;  /* 0x01c4000028287984 */ /* 0x000e240000000c00 */
[----:B------:R-:W-:-:S06]  /*8a60*/  IMAD R44, R44, 0x2, R2 ;  /* 0x000000022c2c7824 */ /* 0x000fcc00078e0202 */
[----:B------:R-:W2:Y:S01]  /*8a70*/  LDS.128 R44, [R44+0x1c400] ;  /* 0x01c400002c2c7984 */ /* 0x000ea20000000c00 */
[----:B------:R-:W-:Y:S05]  /*8a80*/  @P4 BRA `(.L_x_512) ;  /* 0x0000000400604947 */ /* 0x000fea0003800000 */
[----:B------:R-:W-:Y:S01]  /*8a90*/  HADD2.F32 R56, -RZ, R171.H1_H1 ;  /* 0x300000abff387230 */ /* 0x000fe20000004100 */
[----:B------:R-:W-:Y:S01]  /*8aa0*/  SHF.R.U64 R84, R84, 0x10, R85 ;  /* 0x0000001054547819 */ /* 0x000fe20000001255 */
[----:B--2---:R-:W-:Y:S01]  /*8ab0*/  HADD2.F32 R53, -RZ, R45.H0_H0 ;  /* 0x2000002dff357230 */ /* 0x004fe20000004100 */
[----:B------:R-:W-:Y:S01]  /*8ac0*/  SHF.R.U64 R72, R72, 0x10, R73 ;  /* 0x0000001048487819 */ /* 0x000fe20000001249 */
[----:B0-----:R-:W-:Y:S01]  /*8ad0*/  HADD2.F32 R54, -RZ, R41.H0_H0 ;  /* 0x20000029ff367230 */ /* 0x001fe20000004100 */
[----:B------:R-:W-:Y:S01]  /*8ae0*/  SHF.R.U64 R86, R86, 0x10, R87 ;  /* 0x0000001056567819 */ /* 0x000fe20000001257 */
[----:B------:R-:W-:Y:S02]  /*8af0*/  HADD2.F32 R55, -RZ, R169.H1_H1 ;  /* 0x300000a9ff377230 */ /* 0x000fe40000004100 */
[-C--:B------:R-:W-:Y:S01]  /*8b00*/  FMUL.FTZ R57, R53, R56.reuse ;  /* 0x0000003835397220 */ /* 0x080fe20000410000 */
[----:B------:R-:W-:Y:S02]  /*8b10*/  HADD2.F32 R171, -RZ, R171.H0_H0 ;  /* 0x200000abffab7230 */ /* 0x000fe40000004100 */
[----:B------:R-:W-:Y:S01]  /*8b20*/  FMUL.FTZ R56, R54, R56 ;  /* 0x0000003836387220 */ /* 0x000fe20000410000 */
[----:B------:R-:W-:-:S02]  /*8b30*/  HADD2.F32 R169, -RZ, R169.H0_H0 ;  /* 0x200000a9ffa97230 */ /* 0x000fc40000004100 */
[-C--:B------:R-:W-:Y:S01]  /*8b40*/  FFMA.FTZ R54, R54, R55.reuse, -R57 ;  /* 0x0000003736367223 */ /* 0x080fe20000010839 */
[----:B------:R-:W-:Y:S01]  /*8b50*/  SHF.R.U32.HI R57, RZ, 0x10, R73 ;  /* 0x00000010ff397819 */ /* 0x000fe20000011649 */
[----:B------:R-:W-:Y:S01]  /*8b60*/  FFMA.FTZ R53, R53, R55, R56 ;  /* 0x0000003735357223 */ /* 0x000fe20000010038 */
[----:B------:R-:W-:Y:S01]  /*8b70*/  SHF.R.U32.HI R56, RZ, 0x10, R85 ;  /* 0x00000010ff387819 */ /* 0x000fe20000011655 */
[----:B------:R-:W-:Y:S01]  /*8b80*/  HADD2.F32 R55, -RZ, R45.H1_H1 ;  /* 0x3000002dff377230 */ /* 0x000fe20000004100 */
[----:B------:R-:W-:Y:S01]  /*8b90*/  SHF.R.U64 R74, R74, 0x10, R75 ;  /* 0x000000104a4a7819 */ /* 0x000fe2000000124b */
[----:B------:R-:W-:Y:S02]  /*8ba0*/  HADD2.F32 R84, -RZ, R84.H0_H0 ;  /* 0x20000054ff547230 */ /* 0x000fe40000004100 */
[----:B------:R-:W-:Y:S02]  /*8bb0*/  HADD2.F32 R45, -RZ, R56.H0_H0 ;  /* 0x20000038ff2d7230 */ /* 0x000fe40000004100 */
[----:B------:R-:W-:-:S02]  /*8bc0*/  HADD2.F32 R56, -RZ, R41.H1_H1 ;  /* 0x30000029ff387230 */ /* 0x000fc40000004100 */
[----:B------:R-:W-:Y:S02]  /*8bd0*/  HADD2.F32 R41, -RZ, R57.H0_H0 ;  /* 0x20000039ff297230 */ /* 0x000fe40000004100 */
[CC--:B------:R-:W-:Y:S01]  /*8be0*/  FMUL.FTZ R57, R55.reuse, R45.reuse ;  /* 0x0000002d37397220 */ /* 0x0c0fe20000410000 */
[----:B------:R-:W-:Y:S02]  /*8bf0*/  HADD2.F32 R72, -RZ, R72.H0_H0 ;  /* 0x20000048ff487230 */ /* 0x000fe40000004100 */
[C---:B------:R-:W-:Y:S01]  /*8c00*/  FMUL.FTZ R58, R56.reuse, R45 ;  /* 0x0000002d383a7220 */ /* 0x040fe20000410000 */
[----:B------:R-:W-:Y:S02]  /*8c10*/  HADD2.F32 R86, -RZ, R86.H0_H0 ;  /* 0x20000056ff567230 */ /* 0x000fe40000004100 */
[-C--:B------:R-:W-:Y:S01]  /*8c20*/  FFMA.FTZ R45, R56, R41.reuse, -R57 ;  /* 0x00000029382d7223 */ /* 0x080fe20000010839 */
[----:B------:R-:W-:Y:S02]  /*8c30*/  HADD2.F32 R57, -RZ, R170.H1_H1 ;  /* 0x300000aaff397230 */ /* 0x000fe40000004100 */
[----:B------:R-:W-:Y:S01]  /*8c40*/  FFMA.FTZ R41, R55, R41, R58 ;  /* 0x0000002937297223 */ /* 0x000fe2000001003a */
[----:B------:R-:W-:-:S02]  /*8c50*/  HADD2.F32 R55, -RZ, R47.H0_H0 ;  /* 0x2000002fff377230 */ /* 0x000fc40000004100 */
[----:B------:R-:W-:Y:S01]  /*8c60*/  HADD2.F32 R56, -RZ, R43.H0_H0 ;  /* 0x2000002bff387230 */ /* 0x000fe20000004100 */
[----:B------:R-:W-:Y:S01]  /*8c70*/  F2FP.F16.F32.PACK_AB R45, R45, R54 ;  /* 0x000000362d2d723e */ /* 0x000fe200000000ff */
[----:B------:R-:W-:Y:S02]  /*8c80*/  HADD2.F32 R58, -RZ, R168.H1_H1 ;  /* 0x300000a8ff3a7230 */ /* 0x000fe40000004100 */
[CC--:B------:R-:W-:Y:S01]  /*8c90*/  FMUL.FTZ R59, R55.reuse, R57.reuse ;  /* 0x00000039373b7220 */ /* 0x0c0fe20000410000 */
[----:B------:R-:W-:Y:S02]  /*8ca0*/  HADD2.F32 R47, -RZ, R47.H1_H1 ;  /* 0x3000002fff2f7230 */ /* 0x000fe40000004100 */
[C---:B------:R-:W-:Y:S01]  /*8cb0*/  FMUL.FTZ R57, R56.reuse, R57 ;  /* 0x0000003938397220 */ /* 0x040fe20000410000 */
[----:B------:R-:W-:Y:S02]  /*8cc0*/  HADD2.F32 R43, -RZ, R43.H1_H1 ;  /* 0x3000002bff2b7230 */ /* 0x000fe40000004100 */
[-C--:B------:R-:W-:Y:S01]  /*8cd0*/  FFMA.FTZ R59, R56, R58.reuse, -R59 ;  /* 0x0000003a383b7223 */ /* 0x080fe2000001083b */
[----:B------:R-:W-:Y:S01]  /*8ce0*/  SHF.R.U32.HI R56, RZ, 0x10, R75 ;  /* 0x00000010ff387819 */ /* 0x000fe2000001164b */
[----:B------:R-:W-:Y:S01]  /*8cf0*/  FFMA.FTZ R57, R55, R58, R57 ;  /* 0x0000003a37397223 */ /* 0x000fe20000010039 */
[----:B------:R-:W-:Y:S01]  /*8d00*/  SHF.R.U32.HI R55, RZ, 0x10, R87 ;  /* 0x00000010ff377819 */ /* 0x000fe20000011657 */
[----:B------:R-:W-:Y:S01]  /*8d10*/  HADD2.F32 R170, -RZ, R170.H0_H0 ;  /* 0x200000aaffaa7230 */ /* 0x000fe20000004100 */
[----:B------:R-:W-:Y:S01]  /*8d20*/  F2FP.F16.F32.PACK_AB R53, R41, R53 ;  /* 0x000000352935723e */ /* 0x000fe200000000ff */
[----:B------:R-:W-:Y:S01]  /*8d30*/  HADD2.F32 R56, -RZ, R56.H0_H0 ;  /* 0x20000038ff387230 */ /* 0x000fe20000004100 */
[----:B------:R-:W-:Y:S01]  /*8d40*/  MOV R41, R45 ;  /* 0x0000002d00297202 */ /* 0x000fe20000000f00 */
[----:B------:R-:W-:-:S02]  /*8d50*/  HADD2.F32 R55, -RZ, R55.H0_H0 ;  /* 0x20000037ff377230 */ /* 0x000fc40000004100 */
[----:B------:R-:W-:Y:S02]  /*8d60*/  HADD2.F32 R168, -RZ, R168.H0_H0 ;  /* 0x200000a8ffa87230 */ /* 0x000fe40000004100 */
[----:B------:R-:W-:Y:S02]  /*8d70*/  HADD2.F32 R74, -RZ, R74.H0_H0 ;  /* 0x2000004aff4a7230 */ /* 0x000fe40000004100 */
[-C--:B------:R-:W-:Y:S01]  /*8d80*/  FMUL.FTZ R58, R47, R55.reuse ;  /* 0x000000372f3a7220 */ /* 0x080fe20000410000 */
[C---:B------:R-:W-:Y:S01]  /*8d90*/  FMUL.FTZ R55, R43.reuse, R55 ;  /* 0x000000372b377220 */ /* 0x040fe20000410000 */
[----:B------:R-:W-:Y:S02]  /*8da0*/  IMAD.MOV.U32 R45, RZ, RZ, R53 ;  /* 0x000000ffff2d7224 */ /* 0x000fe400078e0035 */
[-C--:B------:R-:W-:Y:S01]  /*8db0*/  FFMA.FTZ R58, R43, R56.reuse, -R58 ;  /* 0x000000382b3a7223 */ /* 0x080fe2000001083a */
[----:B------:R-:W-:Y:S01]  /*8dc0*/  FFMA.FTZ R55, R47, R56, R55 ;  /* 0x000000382f377223 */ /* 0x000fe20000010037 */
[----:B------:R-:W-:-:S02]  /*8dd0*/  HADD2.F32 R43, -RZ, R44.H0_H0 ;  /* 0x2000002cff2b7230 */ /* 0x000fc40000004100 */
[----:B------:R-:W-:Y:S01]  /*8de0*/  HADD2.F32 R47, -RZ, R40.H0_H0 ;  /* 0x20000028ff2f7230 */ /* 0x000fe20000004100 */
[----:B------:R-:W-:Y:S01]  /*8df0*/  F2FP.F16.F32.PACK_AB R58, R58, R59 ;  /* 0x0000003b3a3a723e */ /* 0x000fe200000000ff */
[----:B------:R-:W-:Y:S02]  /*8e00*/  HADD2.F32 R44, -RZ, R44.H1_H1 ;  /* 0x3000002cff2c7230 */ /* 0x000fe40000004100 */
[-C--:B------:R-:W-:Y:S01]  /*8e10*/  FMUL.FTZ R56, R43, R171.reuse ;  /* 0x000000ab2b387220 */ /* 0x080fe20000410000 */
[----:B------:R-:W-:Y:S02]  /*8e20*/  HADD2.F32 R40, -RZ, R40.H1_H1 ;  /* 0x30000028ff287230 */ /* 0x000fe40000004100 */
[----:B------:R-:W-:Y:S01]  /*8e30*/  FMUL.FTZ R171, R47, R171 ;  /* 0x000000ab2fab7220 */ /* 0x000fe20000410000 */
[----:B------:R-:W-:Y:S01]  /*8e40*/  F2FP.F16.F32.PACK_AB R55, R55, R57 ;  /* 0x000000393737723e */ /* 0x000fe200000000ff */
[-C--:B------:R-:W-:Y:S02]  /*8e50*/  FFMA.FTZ R56, R47, R169.reuse, -R56 ;  /* 0x000000a92f387223 */ /* 0x080fe40000010838 */
        /* <DEDUP_REMOVED lines=13> */
[----:B------:R-:W-:-:S02]  /*8f30*/  FFMA.FTZ R47, R44, R168, -R47 ;  /* 0x000000a82c2f7223 */ /* 0x000fc4000001082f */
[----:B------:R-:W-:Y:S01]  /*8f40*/  FFMA.FTZ R170, R40, R168, R170 ;  /* 0x000000a828aa7223 */ /* 0x000fe200000100aa */
[-C--:B------:R-:W-:Y:S01]  /*8f50*/  FMUL.FTZ R40, R46, R86.reuse ;  /* 0x000000562e287220 */ /* 0x080fe20000410000 */
[C---:B------:R-:W-:Y:S01]  /*8f60*/  FMUL.FTZ R86, R42.reuse, R86 ;  /* 0x000000562a567220 */ /* 0x040fe20000410000 */
[----:B------:R-:W-:Y:S02]  /*8f70*/  IMAD.MOV.U32 R44, RZ, RZ, R84 ;  /* 0x000000ffff2c7224 */ /* 0x000fe400078e0054 */
[-C--:B------:R-:W-:Y:S01]  /*8f80*/  FFMA.FTZ R40, R42, R74.reuse, -R40 ;  /* 0x0000004a2a287223 */ /* 0x080fe20000010828 */
[----:B------:R-:W-:-:S04]  /*8f90*/  FFMA.FTZ R86, R46, R74, R86 ;  /* 0x0000004a2e567223 */ /* 0x000fc80000010056 */
[----:B------:R-:W-:Y:S01]  /*8fa0*/  F2FP.F16.F32.PACK_AB R47, R40, R47 ;  /* 0x0000002f282f723e */ /* 0x000fe200000000ff */
[----:B------:R-:W-:Y:S01]  /*8fb0*/  IMAD.MOV.U32 R40, RZ, RZ, R43 ;  /* 0x000000ffff287224 */ /* 0x000fe200078e002b */
[----:B------:R-:W-:Y:S01]  /*8fc0*/  F2FP.F16.F32.PACK_AB R86, R86, R170 ;  /* 0x000000aa5656723e */ /* 0x000fe200000000ff */
[----:B------:R-:W-:Y:S01]  /*8fd0*/  IMAD.MOV.U32 R43, RZ, RZ, R58 ;  /* 0x000000ffff2b7224 */ /* 0x000fe200078e003a */
[----:B------:R-:W-:Y:S02]  /*8fe0*/  MOV R42, R47 ;  /* 0x0000002f002a7202 */ /* 0x000fe40000000f00 */
[----:B------:R-:W-:Y:S01]  /*8ff0*/  MOV R47, R55 ;  /* 0x00000037002f7202 */ /* 0x000fe20000000f00 */
[----:B------:R-:W-:-:S07]  /*9000*/  IMAD.MOV.U32 R46, RZ, RZ, R86 ;  /* 0x000000ffff2e7224 */ /* 0x000fce00078e0056 */
.L_x_512:
[----:B------:R-:W-:Y:S05]  /*9010*/  BSYNC B2 ;  /* 0x0000000000027941 */ /* 0x000fea0003800000 */
.L_x_511:
[----:B0-----:R0:W-:Y:S04]  /*9020*/  STG.E.128 desc[UR58][R48.64], R40 ;  /* 0x0000002830007986 */ /* 0x0011e8000c101d3a */
[----:B--2---:R0:W-:Y:S02]  /*9030*/  @!P3 STG.E.128 desc[UR58][R50.64], R44 ;  /* 0x0000002c3200b986 */ /* 0x0041e4000c101d3a */
.L_x_510:
[----:B------:R-:W-:Y:S05]  /*9040*/  BSYNC B1 ;  /* 0x0000000000017941 */ /* 0x000fea0003800000 */
.L_x_509:
[----:B------:R-:W-:Y:S01]  /*9050*/  ISETP.NE.AND P3, PT, R38, RZ, PT ;  /* 0x000000ff2600720c */ /* 0x000fe20003f65270 */
[----:B------:R-:W-:-:S12]  /*9060*/  BSSY B1, `(.L_x_513) ;  /* 0x0000077000017945 */ /* 0x000fd80003800000 */
[----:B------:R-:W-:Y:S05]  /*9070*/  @!P3 BRA `(.L_x_514) ;  /* 0x0000000400d4b947 */ /* 0x000fea0003800000 */
[----:B0-----:R-:W-:Y:S01]  /*9080*/  SEL R41, R122, R148, !P1 ;  /* 0x000000947a297207 */ /* 0x001fe20004800000 */
[----:B------:R-:W-:Y:S01]  /*9090*/  BSSY B2, `(.L_x_515) ;  /* 0x0000071000027945 */ /* 0x000fe20003800000 */
[----:B------:R-:W-:Y:S02]  /*90a0*/  IADD3 R43, P3, P4, R114, R124, R31 ;  /* 0x0000007c722b7210 */ /* 0x000fe40007c7e01f */
[----:B------:R-:W-:Y:S02]  /*90b0*/  SHF.R.S32.HI R42, RZ, 0x1f, R41 ;  /* 0x0000001fff2a7819 */ /* 0x000fe40000011429 */
[----:B------:R-:W-:Y:S02]  /*90c0*/  IADD3.X R40, R6, R52, R36, P3, P4 ;  /* 0x0000003406287210 */ /* 0x000fe40001fe8424 */
[----:B------:R-:W-:Y:S02]  /*90d0*/  LEA.HI R41, R42, R41, RZ, 0x4 ;  /* 0x000000292a297211 */ /* 0x000fe400078f20ff */
[----:B---3--:R-:W-:-:S02]  /*90e0*/  SHF.R.U32.HI R46, RZ, 0x3, R185 ;  /* 0x00000003ff2e7819 */ /* 0x008fc400000116b9 */
[----:B------:R-:W-:-:S05]  /*90f0*/  LEA.HI.SX32 R42, R41, R30, 0x1c ;  /* 0x0000001e292a7211 */ /* 0x000fca00078fe2ff */
[----:B------:R-:W-:-:S05]  /*9100*/  IMAD.SHL.U32 R41, R42, 0x8, RZ ;  /* 0x000000082a297824 */ /* 0x000fca00078e00ff */
[----:B------:R-:W-:-:S13]  /*9110*/  ISETP.GE.AND P3, PT, R41, R146, PT ;  /* 0x000000922900720c */ /* 0x000fda0003f66270 */
[--C-:B------:R-:W-:Y:S02]  /*9120*/  @!P3 SHF.R.S32.HI R45, RZ, 0x1f, R41.reuse ;  /* 0x0000001fff2db819 */ /* 0x100fe40000011429 */
[--C-:B------:R-:W-:Y:S02]  /*9130*/  @!P3 IADD3 R44, P4, P5, R114, R124, R41.reuse ;  /* 0x0000007c722cb210 */ /* 0x100fe40007d9e029 */
[----:B------:R-:W-:Y:S02]  /*9140*/  LOP3.LUT R41, R185, 0x38, R41, 0xf8, !PT ;  /* 0x00000038b9297812 */ /* 0x000fe400078ef829 */
[----:B------:R-:W-:Y:S02]  /*9150*/  @!P3 IADD3.X R45, R6, R52, R45, P4, P5 ;  /* 0x00000034062db210 */ /* 0x000fe400027ea42d */
[----:B------:R-:W-:-:S04]  /*9160*/  LEA R48, P4, R43, R120, 0x1 ;  /* 0x000000782b307211 */ /* 0x000fc800078808ff */
[-C--:B------:R-:W-:Y:S02]  /*9170*/  LEA.HI.X R49, R43, R121.reuse, R40, 0x1, P4 ;  /* 0x000000792b317211 */ /* 0x080fe400020f0c28 */
[----:B------:R-:W-:Y:S02]  /*9180*/  SHF.R.S32.HI R43, RZ, 0x1f, R42 ;  /* 0x0000001fff2b7819 */ /* 0x000fe4000001142a */
[----:B------:R-:W-:Y:S01]  /*9190*/  LOP3.LUT R40, R41, R46, RZ, 0x3c, !PT ;  /* 0x0000002e29287212 */ /* 0x000fe200078e3cff */
[----:B------:R-:W-:Y:S01]  /*91a0*/  IMAD R41, R16, 0x6000, R138 ;  /* 0x0000600010297824 */ /* 0x000fe200078e028a */
[----:B------:R-:W-:Y:S02]  /*91b0*/  LEA.HI R43, R43, R42, RZ, 0x3 ;  /* 0x0000002a2b2b7211 */ /* 0x000fe400078f18ff */
[C---:B------:R-:W-:Y:S02]  /*91c0*/  @!P3 LEA R50, P4, R44.reuse, R120, 0x1 ;  /* 0x000000782c32b211 */ /* 0x040fe400078808ff */
[----:B------:R-:W-:Y:S01]  /*91d0*/  LEA R41, R41, R2, 0x1 ;  /* 0x0000000229297211 */ /* 0x000fe200078e08ff */
[----:B------:R-:W-:Y:S01]  /*91e0*/  IMAD.SHL.U32 R43, R43, 0x400, RZ ;  /* 0x000004002b2b7824 */ /* 0x000fe200078e00ff */
[----:B------:R-:W-:-:S02]  /*91f0*/  @!P3 LEA.HI.X R51, R44, R121, R45, 0x1, P4 ;  /* 0x000000792c33b211 */ /* 0x000fc400020f0c2d */
[----:B------:R-:W-:Y:S02]  /*9200*/  ISETP.GE.AND P4, PT, R0, R117, PT ;  /* 0x000000750000720c */ /* 0x000fe40003f86270 */
[----:B------:R-:W-:-:S04]  /*9210*/  LOP3.LUT R43, R43, 0x7fffe000, RZ, 0xc0, !PT ;  /* 0x7fffe0002b2b7812 */ /* 0x000fc800078ec0ff */
[----:B------:R-:W-:-:S05]  /*9220*/  IADD3 R43, R40, R43, R195 ;  /* 0x0000002b282b7210 */ /* 0x000fca0007ffe0c3 */
[----:B------:R-:W-:-:S04]  /*9230*/  IMAD R43, R16, 0x6000, R43 ;  /* 0x00006000102b7824 */ /* 0x000fc800078e022b */
[----:B------:R-:W-:Y:S02]  /*9240*/  IMAD R44, R43, 0x2, R2 ;  /* 0x000000022b2c7824 */ /* 0x000fe400078e0202 */
[----:B------:R-:W0:Y:S04]  /*9250*/  LDS.128 R40, [R41+0x1c400] ;  /* 0x01c4000029287984 */ /* 0x000e280000000c00 */
[----:B------:R-:W2:Y:S01]  /*9260*/  LDS.128 R44, [R44+0x1c400] ;  /* 0x01c400002c2c7984 */ /* 0x000ea20000000c00 */
[----:B------:R-:W-:Y:S05]  /*9270*/  @P4 BRA `(.L_x_516) ;  /* 0x0000000400484947 */ /* 0x000fea0003800000 */
[--C-:B------:R-:W-:Y:S01]  /*9280*/  SHF.R.U64 R54, R80, 0x10, R81.reuse ;  /* 0x0000001050367819 */ /* 0x100fe20000001251 */
[--C-:B--2---:R-:W-:Y:S01]  /*9290*/  HADD2.F32 R59, -RZ, R45.reuse.H0_H0 ;  /* 0x2000002dff3b7230 */ /* 0x104fe20000004100 */
[----:B------:R-:W-:Y:S01]  /*92a0*/  SHF.R.U32.HI R80, RZ, 0x10, R81 ;  /* 0x00000010ff507819 */ /* 0x000fe20000011651 */
[----:B------:R-:W-:Y:S01]  /*92b0*/  HADD2.F32 R60, -RZ, R45.H1_H1 ;  /* 0x3000002dff3c7230 */ /* 0x000fe20000004100 */
[--C-:B------:R-:W-:Y:S01]  /*92c0*/  SHF.R.U64 R53, R68, 0x10, R69.reuse ;  /* 0x0000001044357819 */ /* 0x100fe20000001245 */
[----:B------:R-:W-:Y:S01]  /*92d0*/  HADD2.F32 R58, -RZ, R167.H1_H1 ;  /* 0x300000a7ff3a7230 */ /* 0x000fe20000004100 */
[----:B------:R-:W-:Y:S01]  /*92e0*/  SHF.R.U32.HI R68, RZ, 0x10, R69 ;  /* 0x00000010ff447819 */ /* 0x000fe20000011645 */
[----:B0-----:R-:W-:Y:S01]  /*92f0*/  HADD2.F32 R45, -RZ, R41.H0_H0 ;  /* 0x20000029ff2d7230 */ /* 0x001fe20000004100 */
[----:B------:R-:W-:Y:S01]  /*9300*/  SHF.R.U64 R56, R82, 0x10, R83 ;  /* 0x0000001052387819 */ /* 0x000fe20000001253 */
[----:B------:R-:W-:Y:S02]  /*9310*/  HADD2.F32 R57, -RZ, R158.H0_H0 ;  /* 0x2000009eff397230 */ /* 0x000fe40000004100 */
[----:B------:R-:W-:Y:S01]  /*9320*/  FMUL.FTZ R61, R59, R58 ;  /* 0x0000003a3b3d7220 */ /* 0x000fe20000410000 */
[----:B------:R-:W-:-:S02]  /*9330*/  HADD2.F32 R80, -RZ, R80.H0_H0 ;  /* 0x20000050ff507230 */ /* 0x000fc40000004100 */
[C---:B------:R-:W-:Y:S01]  /*9340*/  FMUL.FTZ R62, R45.reuse, R58 ;  /* 0x0000003a2d3e7220 */ /* 0x040fe20000410000 */
[----:B------:R-:W-:Y:S01]  /*9350*/  HADD2.F32 R41, -RZ, R41.H1_H1 ;  /* 0x30000029ff297230 */ /* 0x000fe20000004100 */
[----:B------:R-:W-:Y:S01]  /*9360*/  SHF.R.U32.HI R82, RZ, 0x10, R83 ;  /* 0x00000010ff527819 */ /* 0x000fe20000011653 */
[-C--:B------:R-:W-:Y:S01]  /*9370*/  FFMA.FTZ R61, R45, R57.reuse, -R61 ;  /* 0x000000392d3d7223 */ /* 0x080fe2000001083d */
[----:B------:R-:W-:Y:S01]  /*9380*/  FFMA.FTZ R62, R59, R57, R62 ;  /* 0x000000393b3e7223 */ /* 0x000fe2000001003e */
[--C-:B------:R-:W-:Y:S01]  /*9390*/  SHF.R.U64 R55, R70, 0x10, R71.reuse ;  /* 0x0000001046377819 */ /* 0x100fe20000001247 */
[----:B------:R-:W-:Y:S02]  /*93a0*/  HADD2.F32 R68, -RZ, R68.H0_H0 ;  /* 0x20000044ff447230 */ /* 0x000fe40000004100 */
[----:B------:R-:W-:Y:S01]  /*93b0*/  FMUL.FTZ R58, R60, R80 ;  /* 0x000000503c3a7220 */ /* 0x000fe20000410000 */
[--C-:B------:R-:W-:Y:S01]  /*93c0*/  HADD2.F32 R57, -RZ, R47.reuse.H0_H0 ;  /* 0x2000002fff397230 */ /* 0x100fe20000004100 */
[----:B------:R-:W-:Y:S01]  /*93d0*/  SHF.R.U32.HI R70, RZ, 0x10, R71 ;  /* 0x00000010ff467819 */ /* 0x000fe20000011647 */
[----:B------:R-:W-:-:S02]  /*93e0*/  HADD2.F32 R59, -RZ, R47.H1_H1 ;  /* 0x3000002fff3b7230 */ /* 0x000fc40000004100 */
[C---:B------:R-:W-:Y:S01]  /*93f0*/  FMUL.FTZ R80, R41.reuse, R80 ;  /* 0x0000005029507220 */ /* 0x040fe20000410000 */
[----:B------:R-:W-:Y:S02]  /*9400*/  HADD2.F32 R45, -RZ, R166.H1_H1 ;  /* 0x300000a6ff2d7230 */ /* 0x000fe40000004100 */
[-C--:B------:R-:W-:Y:S01]  /*9410*/  FFMA.FTZ R58, R41, R68.reuse, -R58 ;  /* 0x00000044293a7223 */ /* 0x080fe2000001083a */
[--C-:B------:R-:W-:Y:S02]  /*9420*/  HADD2.F32 R47, -RZ, R43.reuse.H0_H0 ;  /* 0x2000002bff2f7230 */ /* 0x100fe40000004100 */
[----:B------:R-:W-:Y:S01]  /*9430*/  FFMA.FTZ R80, R60, R68, R80 ;  /* 0x000000443c507223 */ /* 0x000fe20000010050 */
[----:B------:R-:W-:Y:S02]  /*9440*/  HADD2.F32 R82, -RZ, R82.H0_H0 ;  /* 0x20000052ff527230 */ /* 0x000fe40000004100 */
[----:B------:R-:W-:Y:S01]  /*9450*/  FMUL.FTZ R60, R57, R45 ;  /* 0x0000002d393c7220 */ /* 0x000fe20000410000 */
[----:B------:R-:W-:-:S02]  /*9460*/  HADD2.F32 R43, -RZ, R43.H1_H1 ;  /* 0x3000002bff2b7230 */ /* 0x000fc40000004100 */
[----:B------:R-:W-:Y:S01]  /*9470*/  FMUL.FTZ R63, R47, R45 ;  /* 0x0000002d2f3f7220 */ /* 0x000fe20000410000 */
[----:B------:R-:W-:Y:S02]  /*9480*/  HADD2.F32 R70, -RZ, R70.H0_H0 ;  /* 0x20000046ff467230 */ /* 0x000fe40000004100 */
[-C--:B------:R-:W-:Y:S01]  /*9490*/  FMUL.FTZ R45, R59, R82.reuse ;  /* 0x000000523b2d7220 */ /* 0x080fe20000410000 */
[----:B------:R-:W-:Y:S02]  /*94a0*/  HADD2.F32 R41, -RZ, R159.H0_H0 ;  /* 0x2000009fff297230 */ /* 0x000fe40000004100 */
[C---:B------:R-:W-:Y:S01]  /*94b0*/  FMUL.FTZ R82, R43.reuse, R82 ;  /* 0x000000522b527220 */ /* 0x040fe20000410000 */
[----:B------:R-:W-:Y:S02]  /*94c0*/  HADD2.F32 R167, -RZ, R167.H0_H0 ;  /* 0x200000a7ffa77230 */ /* 0x000fe40000004100 */
[----:B------:R-:W-:Y:S01]  /*94d0*/  FFMA.FTZ R45, R43, R70, -R45 ;  /* 0x000000462b2d7223 */ /* 0x000fe2000001082d */
[----:B------:R-:W-:-:S02]  /*94e0*/  HADD2.F32 R43, -RZ, R44.H0_H0 ;  /* 0x2000002cff2b7230 */ /* 0x000fc40000004100 */
[-C--:B------:R-:W-:Y:S01]  /*94f0*/  FFMA.FTZ R60, R47, R41.reuse, -R60 ;  /* 0x000000292f3c7223 */ /* 0x080fe2000001083c */
[----:B------:R-:W-:Y:S01]  /*9500*/  FFMA.FTZ R63, R57, R41, R63 ;  /* 0x00000029393f7223 */ /* 0x000fe2000001003f */
[----:B------:R-:W-:Y:S02]  /*9510*/  HADD2.F32 R54, -RZ, R54.H0_H0 ;  /* 0x20000036ff367230 */ /* 0x000fe40000004100 */
[----:B------:R-:W-:Y:S01]  /*9520*/  FFMA.FTZ R82, R59, R70, R82 ;  /* 0x000000463b527223 */ /* 0x000fe20000010052 */
[----:B------:R-:W-:Y:S02]  /*9530*/  HADD2.F32 R41, -RZ, R40.H0_H0 ;  /* 0x20000028ff297230 */ /* 0x000fe40000004100 */
[----:B------:R-:W-:Y:S01]  /*9540*/  FMUL.FTZ R47, R43, R167 ;  /* 0x000000a72b2f7220 */ /* 0x000fe20000410000 */
[----:B------:R-:W-:Y:S02]  /*9550*/  HADD2.F32 R44, -RZ, R44.H1_H1 ;  /* 0x3000002cff2c7230 */ /* 0x000fe40000004100 */
[----:B------:R-:W-:-:S02]  /*9560*/  HADD2.F32 R40, -RZ, R40.H1_H1 ;  /* 0x30000028ff287230 */ /* 0x000fc40000004100 */
[----:B------:R-:W-:Y:S01]  /*9570*/  FMUL.FTZ R167, R41, R167 ;  /* 0x000000a729a77220 */ /* 0x000fe20000410000 */
[----:B------:R-:W-:Y:S02]  /*9580*/  HADD2.F32 R158, -RZ, R158.H1_H1 ;  /* 0x3000009eff9e7230 */ /* 0x000fe40000004100 */
[-C--:B------:R-:W-:Y:S01]  /*9590*/  FMUL.FTZ R57, R44, R54.reuse ;  /* 0x000000362c397220 */ /* 0x080fe20000410000 */
[----:B------:R-:W-:Y:S02]  /*95a0*/  HADD2.F32 R53, -RZ, R53.H0_H0 ;  /* 0x20000035ff357230 */ /* 0x000fe40000004100 */
[C---:B------:R-:W-:Y:S01]  /*95b0*/  FMUL.FTZ R54, R40.reuse, R54 ;  /* 0x0000003628367220 */ /* 0x040fe20000410000 */
[----:B------:R-:W-:Y:S02]  /*95c0*/  HADD2.F32 R166, -RZ, R166.H0_H0 ;  /* 0x200000a6ffa67230 */ /* 0x000fe40000004100 */
[-C--:B------:R-:W-:Y:S01]  /*95d0*/  FFMA.FTZ R167, R43, R158.reuse, R167 ;  /* 0x0000009e2ba77223 */ /* 0x080fe200000100a7 */
[----:B------:R-:W-:Y:S01]  /*95e0*/  FFMA.FTZ R47, R41, R158, -R47 ;  /* 0x0000009e292f7223 */ /* 0x000fe2000001082f */
[-C--:B------:R-:W-:Y:S01]  /*95f0*/  FFMA.FTZ R40, R40, R53.reuse, -R57 ;  /* 0x0000003528287223 */ /* 0x080fe20000010839 */
[----:B------:R-:W-:Y:S01]  /*9600*/  FFMA.FTZ R54, R44, R53, R54 ;  /* 0x000000352c367223 */ /* 0x000fe20000010036 */
[----:B------:R-:W-:Y:S01]  /*9610*/  HADD2.F32 R56, -RZ, R56.H0_H0 ;  /* 0x20000038ff387230 */ /* 0x000fe20000004100 */
[----:B------:R-:W-:Y:S01]  /*9620*/  F2FP.F16.F32.PACK_AB R63, R82, R63 ;  /* 0x0000003f523f723e */ /* 0x000fe200000000ff */
[--C-:B------:R-:W-:Y:S01]  /*9630*/  HADD2.F32 R43, -RZ, R46.reuse.H0_H0 ;  /* 0x2000002eff2b7230 */ /* 0x100fe20000004100 */
[----:B------:R-:W-:Y:S01]  /*9640*/  F2FP.F16.F32.PACK_AB R40, R40, R47 ;  /* 0x0000002f2828723e */ /* 0x000fe200000000ff */
[----:B------:R-:W-:Y:S01]  /*9650*/  HADD2.F32 R53, -RZ, R46.H1_H1 ;  /* 0x3000002eff357230 */ /* 0x000fe20000004100 */
[----:B------:R-:W-:Y:S01]  /*9660*/  F2FP.F16.F32.PACK_AB R54, R54, R167 ;  /* 0x000000a73636723e */ /* 0x000fe200000000ff */
[----:B------:R-:W-:-:S02]  /*9670*/  HADD2.F32 R41, -RZ, R42.H0_H0 ;  /* 0x2000002aff297230 */ /* 0x000fc40000004100 */
[----:B------:R-:W-:Y:S01]  /*9680*/  FMUL.FTZ R44, R43, R166 ;  /* 0x000000a62b2c7220 */ /* 0x000fe20000410000 */
[----:B------:R-:W-:Y:S02]  /*9690*/  HADD2.F32 R57, -RZ, R42.H1_H1 ;  /* 0x3000002aff397230 */ /* 0x000fe40000004100 */
[----:B------:R-:W-:Y:S01]  /*96a0*/  FMUL.FTZ R46, R53, R56 ;  /* 0x00000038352e7220 */ /* 0x000fe20000410000 */
[----:B------:R-:W-:Y:S02]  /*96b0*/  HADD2.F32 R159, -RZ, R159.H1_H1 ;  /* 0x3000009fff9f7230 */ /* 0x000fe40000004100 */
[----:B------:R-:W-:Y:S01]  /*96c0*/  FMUL.FTZ R166, R41, R166 ;  /* 0x000000a629a67220 */ /* 0x000fe20000410000 */
[----:B------:R-:W-:Y:S02]  /*96d0*/  HADD2.F32 R42, -RZ, R55.H0_H0 ;  /* 0x20000037ff2a7230 */ /* 0x000fe40000004100 */
[----:B------:R-:W-:Y:S01]  /*96e0*/  FMUL.FTZ R56, R57, R56 ;  /* 0x0000003839387220 */ /* 0x000fe20000410000 */
[----:B------:R-:W-:Y:S01]  /*96f0*/  MOV R47, R63 ;  /* 0x0000003f002f7202 */ /* 0x000fe20000000f00 */
[-C--:B------:R-:W-:Y:S01]  /*9700*/  FFMA.FTZ R44, R41, R159.reuse, -R44 ;  /* 0x0000009f292c7223 */ /* 0x080fe2000001082c */
[----:B------:R-:W-:Y:S01]  /*9710*/  FFMA.FTZ R166, R43, R159, R166 ;  /* 0x0000009f2ba67223 */ /* 0x000fe200000100a6 */
[-C--:B------:R-:W-:Y:S01]  /*9720*/  FFMA.FTZ R57, R57, R42.reuse, -R46 ;  /* 0x0000002a39397223 */ /* 0x080fe2000001082e */
[----:B------:R-:W-:Y:S01]  /*9730*/  FFMA.FTZ R53, R53, R42, R56 ;  /* 0x0000002a35357223 */ /* 0x000fe20000010038 */
[----:B------:R-:W-:-:S02]  /*9740*/  F2FP.F16.F32.PACK_AB R43, R45, R60 ;  /* 0x0000003c2d2b723e */ /* 0x000fc400000000ff */
[----:B------:R-:W-:Y:S02]  /*9750*/  F2FP.F16.F32.PACK_AB R41, R58, R61 ;  /* 0x0000003d3a29723e */ /* 0x000fe400000000ff */
[----:B------:R-:W-:Y:S01]  /*9760*/  F2FP.F16.F32.PACK_AB R42, R57, R44 ;  /* 0x0000002c392a723e */ /* 0x000fe200000000ff */
[----:B------:R-:W-:Y:S01]  /*9770*/  IMAD.MOV.U32 R44, RZ, RZ, R54 ;  /* 0x000000ffff2c7224 */ /* 0x000fe200078e0036 */
[----:B------:R-:W-:Y:S02]  /*9780*/  F2FP.F16.F32.PACK_AB R45, R80, R62 ;  /* 0x0000003e502d723e */ /* 0x000fe400000000ff */
[----:B------:R-:W-:-:S07]  /*9790*/  F2FP.F16.F32.PACK_AB R46, R53, R166 ;  /* 0x000000a6352e723e */ /* 0x000fce00000000ff */
.L_x_516:
[----:B------:R-:W-:Y:S05]  /*97a0*/  BSYNC B2 ;  /* 0x0000000000027941 */ /* 0x000fea0003800000 */
.L_x_515:
[----:B0-----:R4:W-:Y:S04]  /*97b0*/  STG.E.128 desc[UR58][R48.64], R40 ;  /* 0x0000002830007986 */ /* 0x0019e8000c101d3a */
[----:B--2---:R4:W-:Y:S02]  /*97c0*/  @!P3 STG.E.128 desc[UR58][R50.64], R44 ;  /* 0x0000002c3200b986 */ /* 0x0049e4000c101d3a */
.L_x_514:
[----:B------:R-:W-:Y:S05]  /*97d0*/  BSYNC B1 ;  /* 0x0000000000017941 */ /* 0x000fea0003800000 */
.L_x_513:
[----:B------:R-:W-:-:S13]  /*97e0*/  ISETP.NE.AND P3, PT, R39, RZ, PT ;  /* 0x000000ff2700720c */ /* 0x000fda0003f65270 */
[----:B------:R-:W-:Y:S05]  /*97f0*/  @!P3 BRA `(.L_x_467) ;  /* 0x0000000800c0b947 */ /* 0x000fea0003800000 */
[----:B0---4-:R-:W2:Y:S01]  /*9800*/  LDL R40, [R1+0x14] ;  /* 0x0000140001287983 */ /* 0x011ea20000100800 */
[----:B------:R-:W-:Y:S01]  /*9810*/  SHF.R.U32.HI R43, RZ, 0x3, R185 ;  /* 0x00000003ff2b7819 */ /* 0x000fe200000116b9 */
[----:B------:R-:W-:Y:S01]  /*9820*/  BSSY B1, `(.L_x_517) ;  /* 0x000006d000017945 */ /* 0x000fe20003800000 */
[----:B------:R-:W-:-:S04]  /*9830*/  IADD3 R42, P3, P4, R114, R124, R33 ;  /* 0x0000007c722a7210 */ /* 0x000fc80007c7e021 */
[----:B---3--:R-:W-:Y:S02]  /*9840*/  IADD3.X R45, R6, R52, R37, P3, P4 ;  /* 0x00000034062d7210 */ /* 0x008fe40001fe8425 */
[----:B------:R-:W-:-:S04]  /*9850*/  LEA R48, P3, R42, R120, 0x1 ;  /* 0x000000782a307211 */ /* 0x000fc800078608ff */
[----:B------:R-:W-:Y:S02]  /*9860*/  LEA.HI.X R49, R42, R121, R45, 0x1, P3 ;  /* 0x000000792a317211 */ /* 0x000fe400018f0c2d */
[----:B------:R-:W-:Y:S02]  /*9870*/  ISETP.GE.AND P3, PT, R3, R117, PT ;  /* 0x000000750300720c */ /* 0x000fe40003f66270 */
[----:B--2---:R-:W-:-:S04]  /*9880*/  LOP3.LUT P5, RZ, R40, 0x1, RZ, 0xc0, !PT ;  /* 0x0000000128ff7812 */ /* 0x004fc800078ac0ff */
[----:B------:R-:W-:-:S04]  /*9890*/  SEL R148, R122, R148, !P5 ;  /* 0x000000947a947207 */ /* 0x000fc80006800000 */
[----:B------:R-:W-:-:S04]  /*98a0*/  SHF.R.S32.HI R41, RZ, 0x1f, R148 ;  /* 0x0000001fff297819 */ /* 0x000fc80000011494 */
[----:B------:R-:W-:-:S04]  /*98b0*/  LEA.HI R41, R41, R148, RZ, 0x4 ;  /* 0x0000009429297211 */ /* 0x000fc800078f20ff */
[----:B------:R-:W-:-:S04]  /*98c0*/  LEA.HI.SX32 R41, R41, R32, 0x1c ;  /* 0x0000002029297211 */ /* 0x000fc800078fe2ff */
[----:B------:R-:W-:Y:S01]  /*98d0*/  SHF.R.S32.HI R40, RZ, 0x1f, R41 ;  /* 0x0000001fff287819 */ /* 0x000fe20000011429 */
[----:B------:R-:W-:-:S03]  /*98e0*/  IMAD.SHL.U32 R51, R41, 0x8, RZ ;  /* 0x0000000829337824 */ /* 0x000fc600078e00ff */
[----:B------:R-:W-:Y:S02]  /*98f0*/  LEA.HI R41, R40, R41, RZ, 0x3 ;  /* 0x0000002928297211 */ /* 0x000fe400078f18ff */
[----:B------:R-:W-:-:S03]  /*9900*/  LOP3.LUT R40, R185, 0x38, R51, 0xf8, !PT ;  /* 0x00000038b9287812 */ /* 0x000fc600078ef833 */
[----:B------:R-:W-:Y:S01]  /*9910*/  IMAD.SHL.U32 R41, R41, 0x400, RZ ;  /* 0x0000040029297824 */ /* 0x000fe200078e00ff */
[----:B------:R-:W-:-:S04]  /*9920*/  LOP3.LUT R40, R40, R43, RZ, 0x3c, !PT ;  /* 0x0000002b28287212 */ /* 0x000fc800078e3cff */
[----:B------:R-:W-:-:S04]  /*9930*/  LOP3.LUT R41, R41, 0x7fffe000, RZ, 0xc0, !PT ;  /* 0x7fffe00029297812 */ /* 0x000fc800078ec0ff */
[----:B------:R-:W-:Y:S01]  /*9940*/  IADD3 R43, R40, R41, R195 ;  /* 0x00000029282b7210 */ /* 0x000fe20007ffe0c3 */
[----:B------:R-:W-:-:S04]  /*9950*/  IMAD R41, R16, 0x6000, R137 ;  /* 0x0000600010297824 */ /* 0x000fc800078e0289 */
[----:B------:R-:W-:Y:S01]  /*9960*/  IMAD R43, R16, 0x6000, R43 ;  /* 0x00006000102b7824 */ /* 0x000fe200078e022b */
[----:B------:R-:W-:-:S03]  /*9970*/  LEA R41, R41, R2, 0x1 ;  /* 0x0000000229297211 */ /* 0x000fc600078e08ff */
[----:B------:R-:W-:-:S03]  /*9980*/  IMAD R44, R43, 0x2, R2 ;  /* 0x000000022b2c7824 */ /* 0x000fc600078e0202 */
[----:B------:R-:W0:Y:S04]  /*9990*/  LDS.128 R40, [R41+0x1c400] ;  /* 0x01c4000029287984 */ /* 0x000e280000000c00 */
[----:B------:R-:W2:Y:S01]  /*99a0*/  LDS.128 R44, [R44+0x1c400] ;  /* 0x01c400002c2c7984 */ /* 0x000ea20000000c00 */
[----:B------:R-:W-:Y:S05]  /*99b0*/  @P3 BRA `(.L_x_518) ;  /* 0x00000004004c3947 */ /* 0x000fea0003800000 */
[----:B--2---:R-:W-:Y:S01]  /*99c0*/  IMAD.MOV.U32 R56, RZ, RZ, R45 ;  /* 0x000000ffff387224 */ /* 0x004fe200078e002d */
[----:B------:R-:W-:Y:S01]  /*99d0*/  SHF.R.U32.HI R61, RZ, 0x10, R77 ;  /* 0x00000010ff3d7819 */ /* 0x000fe2000001164d */
[----:B------:R-:W-:Y:S01]  /*99e0*/  HADD2.F32 R62, -RZ, R157.H1_H1 ;  /* 0x3000009dff3e7230 */ /* 0x000fe20000004100 */
[--C-:B------:R-:W-:Y:S01]  /*99f0*/  SHF.R.U64 R50, R64, 0x10, R65.reuse ;  /* 0x0000001040327819 */ /* 0x100fe20000001241 */
[----:B------:R-:W-:Y:S01]  /*9a00*/  HADD2.F32 R60, -RZ, R155.H1_H1 ;  /* 0x3000009bff3c7230 */ /* 0x000fe20000004100 */
[----:B------:R-:W-:Y:S01]  /*9a10*/  SHF.R.U32.HI R64, RZ, 0x10, R65 ;  /* 0x00000010ff407819 */ /* 0x000fe20000011641 */
[--C-:B------:R-:W-:Y:S01]  /*9a20*/  HADD2.F32 R57, -RZ, R56.reuse.H0_H0 ;  /* 0x20000038ff397230 */ /* 0x100fe20000004100 */
[----:B0-----:R-:W-:Y:S01]  /*9a30*/  MOV R45, R43 ;  /* 0x0000002b002d7202 */ /* 0x001fe20000000f00 */
[----:B------:R-:W-:Y:S01]  /*9a40*/  HADD2.F32 R58, -RZ, R56.H1_H1 ;  /* 0x30000038ff3a7230 */ /* 0x000fe20000004100 */
[--C-:B------:R-:W-:Y:S01]  /*9a50*/  SHF.R.U64 R55, R78, 0x10, R79.reuse ;  /* 0x000000104e377819 */ /* 0x100fe2000000124f */
[----:B------:R-:W-:Y:S01]  /*9a60*/  HADD2.F32 R43, -RZ, R41.H0_H0 ;  /* 0x20000029ff2b7230 */ /* 0x000fe20000004100 */
[----:B------:R-:W-:Y:S01]  /*9a70*/  SHF.R.U32.HI R78, RZ, 0x10, R79 ;  /* 0x00000010ff4e7819 */ /* 0x000fe2000001164f */
[----:B------:R-:W-:Y:S01]  /*9a80*/  HADD2.F32 R61, -RZ, R61.H0_H0 ;  /* 0x2000003dff3d7230 */ /* 0x000fe20000004100 */
[--C-:B------:R-:W-:Y:S01]  /*9a90*/  SHF.R.U64 R54, R66, 0x10, R67.reuse ;  /* 0x0000001042367819 */ /* 0x100fe20000001243 */
[----:B------:R-:W-:Y:S01]  /*9aa0*/  HADD2.F32 R56, -RZ, R41.H1_H1 ;  /* 0x30000029ff387230 */ /* 0x000fe20000004100 */
[----:B------:R-:W-:Y:S01]  /*9ab0*/  SHF.R.U32.HI R66, RZ, 0x10, R67 ;  /* 0x00000010ff427819 */ /* 0x000fe20000011643 */
[----:B------:R-:W-:-:S02]  /*9ac0*/  HADD2.F32 R59, -RZ, R64.H0_H0 ;  /* 0x20000040ff3b7230 */ /* 0x000fc40000004100 */
[-C--:B------:R-:W-:Y:S01]  /*9ad0*/  FMUL.FTZ R64, R57, R62.reuse ;  /* 0x0000003e39407220 */ /* 0x080fe20000410000 */
[C---:B------:R-:W-:Y:S01]  /*9ae0*/  FMUL.FTZ R62, R43.reuse, R62 ;  /* 0x0000003e2b3e7220 */ /* 0x040fe20000410000 */
[-C--:B------:R-:W-:Y:S01]  /*9af0*/  FMUL.FTZ R63, R58, R61.reuse ;  /* 0x0000003d3a3f7220 */ /* 0x080fe20000410000 */
[----:B------:R-:W-:Y:S01]  /*9b00*/  FMUL.FTZ R61, R56, R61 ;  /* 0x0000003d383d7220 */ /* 0x000fe20000410000 */
[-C--:B------:R-:W-:Y:S01]  /*9b10*/  FFMA.FTZ R41, R43, R60.reuse, -R64 ;  /* 0x0000003c2b297223 */ /* 0x080fe20000010840 */
[----:B------:R-:W-:Y:S01]  /*9b20*/  FFMA.FTZ R43, R57, R60, R62 ;  /* 0x0000003c392b7223 */ /* 0x000fe2000001003e */
[----:B------:R-:W-:Y:S02]  /*9b30*/  HADD2.F32 R68, -RZ, R156.H1_H1 ;  /* 0x3000009cff447230 */ /* 0x000fe40000004100 */
[-C--:B------:R-:W-:Y:S01]  /*9b40*/  FFMA.FTZ R58, R58, R59.reuse, R61 ;  /* 0x0000003b3a3a7223 */ /* 0x080fe2000001003d */
[--C-:B------:R-:W-:Y:S02]  /*9b50*/  HADD2.F32 R57, -RZ, R47.reuse.H0_H0 ;  /* 0x2000002fff397230 */ /* 0x100fe40000004100 */
[----:B------:R-:W-:Y:S01]  /*9b60*/  FFMA.FTZ R56, R56, R59, -R63 ;  /* 0x0000003b38387223 */ /* 0x000fe2000001083f */
[----:B------:R-:W-:Y:S01]  /*9b70*/  HADD2.F32 R62, -RZ, R47.H1_H1 ;  /* 0x3000002fff3e7230 */ /* 0x000fe20000004100 */
[----:B------:R-:W-:Y:S01]  /*9b80*/  SHF.R.U64 R53, R76, 0x10, R77 ;  /* 0x000000104c357819 */ /* 0x000fe2000000124d */
[----:B------:R-:W-:-:S02]  /*9b90*/  HADD2.F32 R47, -RZ, R45.H0_H0 ;  /* 0x2000002dff2f7230 */ /* 0x000fc40000004100 */
[----:B------:R-:W-:Y:S01]  /*9ba0*/  HADD2.F32 R61, -RZ, R78.H0_H0 ;  /* 0x2000004eff3d7230 */ /* 0x000fe20000004100 */
[----:B------:R-:W-:Y:S01]  /*9bb0*/  F2FP.F16.F32.PACK_AB R41, R56, R41 ;  /* 0x000000293829723e */ /* 0x000fe200000000ff */
[----:B------:R-:W-:Y:S02]  /*9bc0*/  HADD2.F32 R60, -RZ, R45.H1_H1 ;  /* 0x3000002dff3c7230 */ /* 0x000fe40000004100 */
[----:B------:R-:W-:Y:S02]  /*9bd0*/  HADD2.F32 R64, -RZ, R154.H0_H0 ;  /* 0x2000009aff407230 */ /* 0x000fe40000004100 */
[-C--:B------:R-:W-:Y:S01]  /*9be0*/  FMUL.FTZ R63, R62, R61.reuse ;  /* 0x0000003d3e3f7220 */ /* 0x080fe20000410000 */
[----:B------:R-:W-:Y:S02]  /*9bf0*/  HADD2.F32 R59, -RZ, R66.H0_H0 ;  /* 0x20000042ff3b7230 */ /* 0x000fe40000004100 */
[-C--:B------:R-:W-:Y:S01]  /*9c00*/  FMUL.FTZ R66, R57, R68.reuse ;  /* 0x0000004439427220 */ /* 0x080fe20000410000 */
[----:B------:R-:W-:Y:S01]  /*9c10*/  FMUL.FTZ R68, R47, R68 ;  /* 0x000000442f447220 */ /* 0x000fe20000410000 */
[----:B------:R-:W-:Y:S01]  /*9c20*/  FMUL.FTZ R61, R60, R61 ;  /* 0x0000003d3c3d7220 */ /* 0x000fe20000410000 */
[----:B------:R-:W-:-:S02]  /*9c30*/  HADD2.F32 R50, -RZ, R50.H0_H0 ;  /* 0x20000032ff327230 */ /* 0x000fc40000004100 */
[-C--:B------:R-:W-:Y:S01]  /*9c40*/  FFMA.FTZ R45, R47, R64.reuse, -R66 ;  /* 0x000000402f2d7223 */ /* 0x080fe20000010842 */
[----:B------:R-:W-:Y:S01]  /*9c50*/  FFMA.FTZ R47, R57, R64, R68 ;  /* 0x00000040392f7223 */ /* 0x000fe20000010044 */
[-C--:B------:R-:W-:Y:S01]  /*9c60*/  FFMA.FTZ R60, R60, R59.reuse, -R63 ;  /* 0x0000003b3c3c7223 */ /* 0x080fe2000001083f */
[----:B------:R-:W-:Y:S01]  /*9c70*/  FFMA.FTZ R62, R62, R59, R61 ;  /* 0x0000003b3e3e7223 */ /* 0x000fe2000001003d */
[----:B------:R-:W-:Y:S02]  /*9c80*/  HADD2.F32 R68, -RZ, R53.H0_H0 ;  /* 0x20000035ff447230 */ /* 0x000fe40000004100 */
[----:B------:R-:W-:Y:S01]  /*9c90*/  HADD2.F32 R66, -RZ, R157.H0_H0 ;  /* 0x2000009dff427230 */ /* 0x000fe20000004100 */
[----:B------:R-:W-:Y:S01]  /*9ca0*/  F2FP.F16.F32.PACK_AB R60, R60, R45 ;  /* 0x0000002d3c3c723e */ /* 0x000fe200000000ff */
[----:B------:R-:W-:Y:S01]  /*9cb0*/  HADD2.F32 R59, -RZ, R44.H0_H0 ;  /* 0x2000002cff3b7230 */ /* 0x000fe20000004100 */
[----:B------:R-:W-:Y:S01]  /*9cc0*/  F2FP.F16.F32.PACK_AB R45, R58, R43 ;  /* 0x0000002b3a2d723e */ /* 0x000fe200000000ff */
[----:B------:R-:W-:Y:S01]  /*9cd0*/  HADD2.F32 R53, -RZ, R40.H0_H0 ;  /* 0x20000028ff357230 */ /* 0x000fe20000004100 */
[----:B------:R-:W-:Y:S01]  /*9ce0*/  F2FP.F16.F32.PACK_AB R47, R62, R47 ;  /* 0x0000002f3e2f723e */ /* 0x000fe200000000ff */
[----:B------:R-:W-:-:S02]  /*9cf0*/  HADD2.F32 R61, -RZ, R44.H1_H1 ;  /* 0x3000002cff3d7230 */ /* 0x000fc40000004100 */
[----:B------:R-:W-:Y:S02]  /*9d00*/  HADD2.F32 R57, -RZ, R40.H1_H1 ;  /* 0x30000028ff397230 */ /* 0x000fe40000004100 */
[-C--:B------:R-:W-:Y:S01]  /*9d10*/  FMUL.FTZ R40, R59, R66.reuse ;  /* 0x000000423b287220 */ /* 0x080fe20000410000 */
[----:B------:R-:W-:Y:S02]  /*9d20*/  HADD2.F32 R64, -RZ, R155.H0_H0 ;  /* 0x2000009bff407230 */ /* 0x000fe40000004100 */
[----:B------:R-:W-:Y:S01]  /*9d30*/  FMUL.FTZ R44, R53, R66 ;  /* 0x00000042352c7220 */ /* 0x000fe20000410000 */
[-C--:B------:R-:W-:Y:S01]  /*9d40*/  FMUL.FTZ R66, R61, R68.reuse ;  /* 0x000000443d427220 */ /* 0x080fe20000410000 */
[----:B------:R-:W-:Y:S01]  /*9d50*/  FMUL.FTZ R68, R57, R68 ;  /* 0x0000004439447220 */ /* 0x000fe20000410000 */
[----:B------:R-:W-:Y:S02]  /*9d60*/  HADD2.F32 R156, -RZ, R156.H0_H0 ;  /* 0x2000009cff9c7230 */ /* 0x000fe40000004100 */
[-C--:B------:R-:W-:Y:S01]  /*9d70*/  FFMA.FTZ R40, R53, R64.reuse, -R40 ;  /* 0x0000004035287223 */ /* 0x080fe20000010828 */
[----:B------:R-:W-:Y:S01]  /*9d80*/  FFMA.FTZ R44, R59, R64, R44 ;  /* 0x000000403b2c7223 */ /* 0x000fe2000001002c */
[-C--:B------:R-:W-:Y:S01]  /*9d90*/  FFMA.FTZ R59, R57, R50.reuse, -R66 ;  /* 0x00000032393b7223 */ /* 0x080fe20000010842 */
[----:B------:R-:W-:Y:S01]  /*9da0*/  FFMA.FTZ R61, R61, R50, R68 ;  /* 0x000000323d3d7223 */ /* 0x000fe20000010044 */
[----:B------:R-:W-:-:S02]  /*9db0*/  HADD2.F32 R53, -RZ, R46.H0_H0 ;  /* 0x2000002eff357230 */ /* 0x000fc40000004100 */
[----:B------:R-:W-:Y:S01]  /*9dc0*/  HADD2.F32 R57, -RZ, R55.H0_H0 ;  /* 0x20000037ff397230 */ /* 0x000fe20000004100 */
[----:B------:R-:W-:Y:S01]  /*9dd0*/  F2FP.F16.F32.PACK_AB R40, R59, R40 ;  /* 0x000000283b28723e */ /* 0x000fe200000000ff */
[----:B------:R-:W-:Y:S02]  /*9de0*/  HADD2.F32 R50, -RZ, R42.H0_H0 ;  /* 0x2000002aff327230 */ /* 0x000fe40000004100 */
[----:B------:R-:W-:Y:S01]  /*9df0*/  FMUL.FTZ R63, R53, R156 ;  /* 0x0000009c353f7220 */ /* 0x000fe20000410000 */
[----:B------:R-:W-:Y:S01]  /*9e00*/  HADD2.F32 R46, -RZ, R46.H1_H1 ;  /* 0x3000002eff2e7230 */ /* 0x000fe20000004100 */
[----:B------:R-:W-:Y:S01]  /*9e10*/  F2FP.F16.F32.PACK_AB R44, R61, R44 ;  /* 0x0000002c3d2c723e */ /* 0x000fe200000000ff */
[----:B------:R-:W-:Y:S02]  /*9e20*/  HADD2.F32 R42, -RZ, R42.H1_H1 ;  /* 0x3000002aff2a7230 */ /* 0x000fe40000004100 */
[----:B------:R-:W-:Y:S01]  /*9e30*/  FMUL.FTZ R156, R50, R156 ;  /* 0x0000009c329c7220 */ /* 0x000fe20000410000 */
[----:B------:R-:W-:-:S02]  /*9e40*/  HADD2.F32 R154, -RZ, R154.H1_H1 ;  /* 0x3000009aff9a7230 */ /* 0x000fc40000004100 */
[-C--:B------:R-:W-:Y:S01]  /*9e50*/  FMUL.FTZ R65, R46, R57.reuse ;  /* 0x000000392e417220 */ /* 0x080fe20000410000 */
[----:B------:R-:W-:Y:S02]  /*9e60*/  HADD2.F32 R55, -RZ, R54.H0_H0 ;  /* 0x20000036ff377230 */ /* 0x000fe40000004100 */
[----:B------:R-:W-:Y:S01]  /*9e70*/  FMUL.FTZ R57, R42, R57 ;  /* 0x000000392a397220 */ /* 0x000fe20000410000 */
[----:B------:R-:W-:Y:S02]  /*9e80*/  IMAD.MOV.U32 R43, RZ, RZ, R60 ;  /* 0x000000ffff2b7224 */ /* 0x000fe400078e003c */
[-C--:B------:R-:W-:Y:S01]  /*9e90*/  FFMA.FTZ R63, R50, R154.reuse, -R63 ;  /* 0x0000009a323f7223 */ /* 0x080fe2000001083f */
[----:B------:R-:W-:Y:S01]  /*9ea0*/  FFMA.FTZ R156, R53, R154, R156 ;  /* 0x0000009a359c7223 */ /* 0x000fe2000001009c */
[-C--:B------:R-:W-:Y:S01]  /*9eb0*/  FFMA.FTZ R42, R42, R55.reuse, -R65 ;  /* 0x000000372a2a7223 */ /* 0x080fe20000010841 */
[----:B------:R-:W-:-:S04]  /*9ec0*/  FFMA.FTZ R57, R46, R55, R57 ;  /* 0x000000372e397223 */ /* 0x000fc80000010039 */
[----:B------:R-:W-:Y:S02]  /*9ed0*/  F2FP.F16.F32.PACK_AB R42, R42, R63 ;  /* 0x0000003f2a2a723e */ /* 0x000fe400000000ff */
[----:B------:R-:W-:-:S07]  /*9ee0*/  F2FP.F16.F32.PACK_AB R46, R57, R156 ;  /* 0x0000009c392e723e */ /* 0x000fce00000000ff */
.L_x_518:
[----:B------:R-:W-:Y:S05]  /*9ef0*/  BSYNC B1 ;  /* 0x0000000000017941 */ /* 0x000fea0003800000 */
.L_x_517:
[----:B0-----:R0:W-:Y:S01]  /*9f00*/  STG.E.128 desc[UR58][R48.64], R40 ;  /* 0x0000002830007986 */ /* 0x0011e2000c101d3a */
[----:B------:R-:W-:-:S13]  /*9f10*/  ISETP.GE.AND P3, PT, R51, R146, PT ;  /* 0x000000923300720c */ /* 0x000fda0003f66270 */
[----:B------:R-:W-:Y:S05]  /*9f20*/  @P3 BRA `(.L_x_467) ;  /* 0x0000000000f43947 */ /* 0x000fea0003800000 */
[--C-:B0-----:R-:W-:Y:S02]  /*9f30*/  SHF.R.S32.HI R41, RZ, 0x1f, R51.reuse ;  /* 0x0000001fff297819 */ /* 0x101fe40000011433 */
[----:B------:R-:W-:-:S04]  /*9f40*/  IADD3 R51, P3, P4, R114, R124, R51 ;  /* 0x0000007c72337210 */ /* 0x000fc80007c7e033 */
[----:B------:R-:W-:Y:S02]  /*9f50*/  IADD3.X R52, R6, R52, R41, P3, P4 ;  /* 0x0000003406347210 */ /* 0x000fe40001fe8429 */
[----:B------:R-:W-:-:S04]  /*9f60*/  LEA R120, P3, R51, R120, 0x1 ;  /* 0x0000007833787211 */ /* 0x000fc800078608ff */
[----:B------:R-:W-:-:S05]  /*9f70*/  LEA.HI.X R121, R51, R121, R52, 0x1, P3 ;  /* 0x0000007933797211 */ /* 0x000fca00018f0c34 */
[----:B--2---:R0:W-:Y:S01]  /*9f80*/  STG.E.128 desc[UR58][R120.64], R44 ;  /* 0x0000002c78007986 */ /* 0x0041e2000c101d3a */
[----:B------:R-:W-:Y:S05]  /*9f90*/  BRA `(.L_x_467) ;  /* 0x0000000000d87947 */ /* 0x000fea0003800000 */
.L_x_434:
[----:B------:R-:W-:-:S06]  /*9fa0*/  UISETP.NE.AND UP0, UPT, UR57, 0x3, UPT ;  /* 0x000000033900788c */ /* 0x000fcc000bf05270 */
[----:B------:R-:W-:-:S13]  /*9fb0*/  PLOP3.LUT P2, PT, PT, PT, UP0, 0x80, 0x0 ;  /* 0x000000000000781c */ /* 0x000fda0003f4f008 */
[----:B------:R-:W-:Y:S05]  /*9fc0*/  @!P2 BRA `(.L_x_519) ;  /* 0x000000000004a947 */ /* 0x000fea0003800000 */
[----:B------:R-:W-:Y:S01]  /*9fd0*/  BPT.TRAP 0x1 ;  /* 0x000000040000795c */ /* 0x000fe20000300000 */
.L_x_519:
[----:B------:R-:W-:Y:S01]  /*9fe0*/  IMAD R101, R16, 0x8, R2 ;  /* 0x0000000810657824 */ /* 0x000fe200078e0202 */
[----:B------:R-:W-:Y:S01]  /*9ff0*/  SHF.L.U32 R102, R184, 0x1f, RZ ;  /* 0x0000001fb8667819 */ /* 0x000fe200000006ff */
[----:B------:R-:W-:Y:S01]  /*a000*/  IMAD R100, R25, -0x80, R24 ;  /* 0xffffff8019647824 */ /* 0x000fe200078e0218 */
[----:B------:R-:W-:Y:S02]  /*a010*/  BSSY B1, `(.L_x_520) ;  /* 0x0000004000017945 */ /* 0x000fe40003800000 */
[----:B------:R-:W0:Y:S02]  /*a020*/  SYNCS.PHASECHK.TRANS64.TRYWAIT P3, [R101+URZ+0x34890], R102 ;  /* 0x03489066650075a7 */ /* 0x000e24000806017f */
[----:B------:R-:W-:Y:S01]  /*a030*/  VIMNMX R100, R100, 0x80, PT ;  /* 0x0000008064647848 */ /* 0x000fe20003fe0100 */
[----:B0-----:R-:W-:Y:S06]  /*a040*/  @!P3 BRA `(.L_x_521) ;  /* 0x00000184008cb947 */ /* 0x001fec0003800000 */
.L_x_797:
[----:B------:R-:W-:Y:S05]  /*a050*/  BSYNC B1 ;  /* 0x0000000000017941 */ /* 0x000fea0003800000 */
.L_x_520:
[----:B------:R-:W-:Y:S01]  /*a060*/  ISETP.GE.AND P3, PT, R17, R100, PT ;  /* 0x000000641100720c */ /* 0x000fe20003f66270 */
[----:B------:R-:W-:-:S12]  /*a070*/  BSSY B1, `(.L_x_522) ;  /* 0x0000014000017945 */ /* 0x000fd80003800000 */
[----:B------:R-:W-:Y:S05]  /*a080*/  @P3 BRA `(.L_x_523) ;  /* 0x0000000000483947 */ /* 0x000fea0003800000 */
[----:B------:R-:W-:-:S13]  /*a090*/  ISETP.NE.AND P3, PT, R34, RZ, PT ;  /* 0x000000ff2200720c */ /* 0x000fda0003f65270 */
[----:B------:R-:W1:Y:S04]  /*a0a0*/  @P3 LDS.128 R40, [R47] ;  /* 0x000000002f283984 */ /* 0x000e680000000c00 */
[----:B-1----:R-:W-:Y:S01]  /*a0b0*/  @P3 STG.E.128 desc[UR58][R48.64], R40 ;  /* 0x0000002830003986 */ /* 0x002fe2000c101d3a */
[----:B------:R-:W-:-:S13]  /*a0c0*/  ISETP.NE.AND P3, PT, R38, RZ, PT ;  /* 0x000000ff2600720c */ /* 0x000fda0003f65270 */
[----:B------:R-:W1:Y:S04]  /*a0d0*/  @P3 LDS.128 R40, [R46] ;  /* 0x000000002e283984 */ /* 0x000e680000000c00 */
[----:B-1----:R-:W-:Y:S01]  /*a0e0*/  @P3 STG.E.128 desc[UR58][R48.64+0x40], R40 ;  /* 0x0000402830003986 */ /* 0x002fe2000c101d3a */
[----:B------:R-:W-:-:S13]  /*a0f0*/  ISETP.NE.AND P3, PT, R39, RZ, PT ;  /* 0x000000ff2700720c */ /* 0x000fda0003f65270 */
[----:B------:R-:W1:Y:S04]  /*a100*/  @P3 LDS.128 R40, [R47+0x4000] ;  /* 0x004000002f283984 */ /* 0x000e680000000c00 */
        /* <DEDUP_REMOVED lines=9> */
[----:B-1----:R1:W-:Y:S02]  /*a1a0*/  @P3 STG.E.128 desc[UR58][R48.64+0x140], R40 ;  /* 0x0001402830003986 */ /* 0x0023e4000c101d3a */
.L_x_523:
[----:B------:R-:W-:Y:S05]  /*a1b0*/  BSYNC B1 ;  /* 0x0000000000017941 */ /* 0x000fea0003800000 */
.L_x_522:
[----:B------:R-:W-:-:S13]  /*a1c0*/  ISETP.GE.AND P3, PT, R207, R100, PT ;  /* 0x00000064cf00720c */ /* 0x000fda0003f66270 */
[----:B------:R-:W-:Y:S05]  /*a1d0*/  @P3 BRA `(.L_x_467) ;  /* 0x0000000000483947 */ /* 0x000fea0003800000 */
[----:B------:R-:W-:-:S13]  /*a1e0*/  ISETP.NE.AND P3, PT, R34, RZ, PT ;  /* 0x000000ff2200720c */ /* 0x000fda0003f65270 */
[----:B-1----:R-:W1:Y:S04]  /*a1f0*/  @P3 LDS.128 R40, [R47+0x2000] ;  /* 0x002000002f283984 */ /* 0x002e680000000c00 */
        /* <DEDUP_REMOVED lines=16> */
.L_x_467:
[----:B------:R-:W-:Y:S05]  /*a300*/  BSYNC B0 ;  /* 0x0000000000007941 */ /* 0x000fea0003800000 */
.L_x_433:
[----:B01234-:R-:W0:Y:S01]  /*a310*/  S2R R40, SR_TID.X ;  /* 0x0000000000287919 */ /* 0x01fe220000002100 */
[----:B------:R-:W-:Y:S01]  /*a320*/  @!PT LDS RZ, [RZ] ;  /* 0x00000000fffff984 */ /* 0x000fe20000000800 */
[----:B------:R-:W-:Y:S01]  /*a330*/  @!PT LDS RZ, [RZ] ;  /* 0x00000000fffff984 */ /* 0x000fe20000000800 */
[----:B------:R-:W-:Y:S01]  /*a340*/  @!PT LDS RZ, [RZ] ;  /* 0x00000000fffff984 */ /* 0x000fe20000000800 */
[----:B------:R-:W-:Y:S01]  /*a350*/  @!PT LDS RZ, [RZ] ;  /* 0x00000000fffff984 */ /* 0x000fe20000000800 */
[----:B------:R1:W-:Y:S06]  /*a360*/  MEMBAR.ALL.CTA ;  /* 0x0000000000007992 */ /* 0x0003ec0000008000 */
[----:B-1----:R-:W1:Y:S01]  /*a370*/  FENCE.VIEW.ASYNC.S ;  /* 0x00000000000073c6 */ /* 0x002e620000000000 */
[----:B------:R-:W-:Y:S05]  /*a380*/  WARPSYNC.ALL ;  /* 0x0000000000007948 */ /* 0x000fea0003800000 */
[----:B------:R-:W-:Y:S01]  /*a390*/  BSSY B0, `(.L_x_524) ;  /* 0x0000009000007945 */ /* 0x000fe20003800000 */
[----:B0-----:R-:W-:Y:S01]  /*a3a0*/  LOP3.LUT R40, R40, 0x7f, RZ, 0xc0, !PT ;  /* 0x0000007f28287812 */ /* 0x001fe200078ec0ff */
[----:B-1----:R0:W-:Y:S03]  /*a3b0*/  BAR.SYNC.DEFER_BLOCKING R151, 0x80 ;  /* 0x000200970000751d */ /* 0x0021e60000010000 */
[----:B------:R-:W-:-:S13]  /*a3c0*/  ISETP.NE.AND P3, PT, R40, RZ, PT ;  /* 0x000000ff2800720c */ /* 0x000fda0003f65270 */
[----:B------:R-:W-:-:S04]  /*a3d0*/  @!P3 IADD3 R40, R101, 0x348a0, RZ ;  /* 0x000348a06528b810 */ /* 0x000fc80007ffe0ff */
[----:B------:R-:W-:-:S04]  /*a3e0*/  @!P3 PRMT R40, RZ, 0x654, R40 ;  /* 0x00000654ff28b816 */ /* 0x000fc80000000028 */
[----:B------:R0:W-:Y:S01]  /*a3f0*/  @!P3 SYNCS.ARRIVE.TRANS64.RED.A1T0 RZ, [R40+URZ], RZ ;  /* 0x000000ff28ffb9a7 */ /* 0x0001e2000810043f */
[----:B------:R-:W-:Y:S05]  /*a400*/  @!P2 BRA `(.L_x_525) ;  /* 0x000000000004a947 */ /* 0x000fea0003800000 */
[----:B------:R-:W-:Y:S01]  /*a410*/  BPT.TRAP 0x1 ;  /* 0x000000040000795c */ /* 0x000fe20000300000 */
.L_x_525:
[----:B------:R-:W-:Y:S05]  /*a420*/  BSYNC B0 ;  /* 0x0000000000007941 */ /* 0x000fea0003800000 */
.L_x_524:
[----:B------:R-:W1:Y:S01]  /*a430*/  SYNCS.PHASECHK.TRANS64.TRYWAIT P2, [R101+URZ+0x348b0], R102 ;  /* 0x0348b066650075a7 */ /* 0x000e62000804017f */
[----:B------:R-:W-:Y:S01]  /*a440*/  ULDC UR60, c[0x0][0x320] ;  /* 0x0000c800003c7ab9 */ /* 0x000fe20000000800 */
[----:B------:R-:W-:Y:S01]  /*a450*/  ULDC.64 UR38, c[0x0][0x328] ;  /* 0x0000ca0000267ab9 */ /* 0x000fe20000000a00 */
[----:B------:R-:W-:Y:S01]  /*a460*/  ULDC.64 UR36, c[0x0][0x318] ;  /* 0x0000c60000247ab9 */ /* 0x000fe20000000a00 */
[----:B------:R-:W-:Y:S04]  /*a470*/  BSSY B0, `(.L_x_526) ;  /* 0x0000002000007945 */ /* 0x000fe80003800000 */
[----:B-1----:R-:W-:Y:S05]  /*a480*/  @!P2 BRA `(.L_x_527) ;  /* 0x000001800090a947 */ /* 0x002fea0003800000 */
.L_x_798:
[----:B------:R-:W-:Y:S05]  /*a490*/  BSYNC B0 ;  /* 0x0000000000007941 */ /* 0x000fea0003800000 */
.L_x_526:
[----:B------:R-:W-:Y:S01]  /*a4a0*/  ISETP.GE.AND P2, PT, R17, R100, PT ;  /* 0x000000641100720c */ /* 0x000fe20003f46270 */
[----:B0-----:R-:W-:Y:S01]  /*a4b0*/  IMAD R40, R16, 0x4000, R15 ;  /* 0x0000400010287824 */ /* 0x001fe200078e020f */
[----:B------:R-:W-:Y:S01]  /*a4c0*/  BSSY B0, `(.L_x_528) ;  /* 0x000001a000007945 */ /* 0x000fe20003800000 */
[----:B------:R-:W-:-:S03]  /*a4d0*/  IMAD.WIDE R44, R25, 0x80, R118 ;  /* 0x00000080192c7825 */ /* 0x000fc600078e0276 */
[----:B------:R-:W-:Y:S01]  /*a4e0*/  LEA R48, R40, R103, 0x1 ;  /* 0x0000006728307211 */ /* 0x000fe200078e08ff */
[----:B------:R-:W-:-:S04]  /*a4f0*/  IMAD.IADD R42, R130, 0x1, R40 ;  /* 0x00000001822a7824 */ /* 0x000fc800078e0228 */
[----:B------:R-:W-:Y:S02]  /*a500*/  IMAD R49, R42, 0x2, R103 ;  /* 0x000000022a317824 */ /* 0x000fe400078e0267 */
[----:B------:R-:W-:Y:S05]  /*a510*/  @P2 BRA `(.L_x_529) ;  /* 0x0000000000502947 */ /* 0x000fea0003800000 */
[----:B------:R-:W-:Y:S01]  /*a520*/  MOV R41, R99 ;  /* 0x0000006300297202 */ /* 0x000fe20000000f00 */
[----:B------:R-:W-:Y:S02]  /*a530*/  IMAD R43, R45, UR38, RZ ;  /* 0x000000262d2b7c24 */ /* 0x000fe4000f8e02ff */
[----:B------:R-:W-:Y:S02]  /*a540*/  IMAD.MOV.U32 R40, RZ, RZ, R112 ;  /* 0x000000ffff287224 */ /* 0x000fe400078e0070 */
[C---:B------:R-:W-:Y:S02]  /*a550*/  IMAD R43, R44.reuse, UR39, R43 ;  /* 0x000000272c2b7c24 */ /* 0x040fe4000f8e022b */
[----:B------:R-:W-:-:S04]  /*a560*/  IMAD.WIDE.U32 R40, R44, UR38, R40 ;  /* 0x000000262c287c25 */ /* 0x000fc8000f8e0028 */
[----:B------:R-:W-:Y:S01]  /*a570*/  IMAD.IADD R41, R41, 0x1, R43 ;  /* 0x0000000129297824 */ /* 0x000fe200078e022b */
[----:B------:R-:W-:-:S04]  /*a580*/  LEA R46, P2, R40, UR36, 0x1 ;  /* 0x00000024282e7c11 */ /* 0x000fc8000f8408ff */
[----:B------:R-:W-:Y:S02]  /*a590*/  LEA.HI.X R47, R40, UR37, R41, 0x1, P2 ;  /* 0x00000025282f7c11 */ /* 0x000fe400090f0c29 */
[----:B------:R-:W-:-:S13]  /*a5a0*/  ISETP.GE.AND P2, PT, R18, UR60, PT ;  /* 0x0000003c12007c0c */ /* 0x000fda000bf46270 */
[----:B------:R-:W0:Y:S04]  /*a5b0*/  @!P2 LDS.128 R40, [R48] ;  /* 0x000000003028a984 */ /* 0x000e280000000c00 */
[----:B0-----:R-:W-:Y:S01]  /*a5c0*/  @!P2 STG.E.128 desc[UR58][R46.64], R40 ;  /* 0x000000282e00a986 */ /* 0x001fe2000c101d3a */
[----:B------:R-:W-:-:S13]  /*a5d0*/  ISETP.GE.AND P2, PT, R0, UR60, PT ;  /* 0x0000003c00007c0c */ /* 0x000fda000bf46270 */
[----:B------:R-:W0:Y:S04]  /*a5e0*/  @!P2 LDS.128 R40, [R49] ;  /* 0x000000003128a984 */ /* 0x000e280000000c00 */
[----:B0-----:R-:W-:Y:S01]  /*a5f0*/  @!P2 STG.E.128 desc[UR58][R46.64+0x40], R40 ;  /* 0x000040282e00a986 */ /* 0x001fe2000c101d3a */
[----:B------:R-:W-:-:S13]  /*a600*/  ISETP.GE.AND P2, PT, R3, UR60, PT ;  /* 0x0000003c03007c0c */ /* 0x000fda000bf46270 */
[----:B------:R-:W0:Y:S04]  /*a610*/  @!P2 LDS.128 R40, [R48+0x4000] ;  /* 0x004000003028a984 */ /* 0x000e280000000c00 */
[----:B0-----:R-:W-:Y:S01]  /*a620*/  @!P2 STG.E.128 desc[UR58][R46.64+0x80], R40 ;  /* 0x000080282e00a986 */ /* 0x001fe2000c101d3a */
[----:B------:R-:W-:-:S13]  /*a630*/  ISETP.GE.AND P2, PT, R4, UR60, PT ;  /* 0x0000003c04007c0c */ /* 0x000fda000bf46270 */
[----:B------:R-:W0:Y:S04]  /*a640*/  @!P2 LDS.128 R40, [R49+0x4000] ;  /* 0x004000003128a984 */ /* 0x000e280000000c00 */
[----:B0-----:R0:W-:Y:S02]  /*a650*/  @!P2 STG.E.128 desc[UR58][R46.64+0xc0], R40 ;  /* 0x0000c0282e00a986 */ /* 0x0011e4000c101d3a */
.L_x_529:
[----:B------:R-:W-:Y:S05]  /*a660*/  BSYNC B0 ;  /* 0x0000000000007941 */ /* 0x000fea0003800000 */
.L_x_528:
[----:B------:R-:W-:Y:S01]  /*a670*/  ISETP.GE.AND P2, PT, R207, R100, PT ;  /* 0x00000064cf00720c */ /* 0x000fe20003f46270 */
[----:B------:R-:W-:-:S12]  /*a680*/  BSSY B0, `(.L_x_530) ;  /* 0x0000018000007945 */ /* 0x000fd80003800000 */
[----:B------:R-:W-:Y:S05]  /*a690*/  @P2 BRA `(.L_x_531) ;  /* 0x0000000000582947 */ /* 0x000fea0003800000 */
[----:B0-----:R-:W-:Y:S01]  /*a6a0*/  IADD3 R43, P2, R44, 0x40, RZ ;  /* 0x000000402c2b7810 */ /* 0x001fe20007f5e0ff */
[----:B------:R-:W-:Y:S01]  /*a6b0*/  IMAD.MOV.U32 R41, RZ, RZ, R99 ;  /* 0x000000ffff297224 */ /* 0x000fe200078e0063 */
[----:B------:R-:W-:-:S03]  /*a6c0*/  MOV R40, R112 ;  /* 0x0000007000287202 */ /* 0x000fc60000000f00 */
[----:B------:R-:W-:Y:S02]  /*a6d0*/  IMAD.X R44, RZ, RZ, R45, P2 ;  /* 0x000000ffff2c7224 */ /* 0x000fe400010e062d */
[----:B------:R-:W-:-:S04]  /*a6e0*/  IMAD.WIDE.U32 R40, R43, UR38, R40 ;  /* 0x000000262b287c25 */ /* 0x000fc8000f8e0028 */
[----:B------:R-:W-:-:S04]  /*a6f0*/  IMAD R44, R44, UR38, RZ ;  /* 0x000000262c2c7c24 */ /* 0x000fc8000f8e02ff */
[----:B------:R-:W-:Y:S01]  /*a700*/  IMAD R43, R43, UR39, R44 ;  /* 0x000000272b2b7c24 */ /* 0x000fe2000f8e022c */
[----:B------:R-:W-:-:S03]  /*a710*/  LEA R44, P2, R40, UR36, 0x1 ;  /* 0x00000024282c7c11 */ /* 0x000fc6000f8408ff */
[----:B------:R-:W-:-:S05]  /*a720*/  IMAD.IADD R41, R41, 0x1, R43 ;  /* 0x0000000129297824 */ /* 0x000fca00078e022b */
[----:B------:R-:W-:Y:S02]  /*a730*/  LEA.HI.X R45, R40, UR37, R41, 0x1, P2 ;  /* 0x00000025282d7c11 */ /* 0x000fe400090f0c29 */
[----:B------:R-:W-:-:S13]  /*a740*/  ISETP.GE.AND P2, PT, R18, UR60, PT ;  /* 0x0000003c12007c0c */ /* 0x000fda000bf46270 */
[----:B------:R-:W0:Y:S04]  /*a750*/  @!P2 LDS.128 R40, [R48+0x2000] ;  /* 0x002000003028a984 */ /* 0x000e280000000c00 */
[----:B0-----:R-:W-:Y:S01]  /*a760*/  @!P2 STG.E.128 desc[UR58][R44.64], R40 ;  /* 0x000000282c00a986 */ /* 0x001fe2000c101d3a */
        /* <DEDUP_REMOVED lines=8> */
[----:B0-----:R2:W-:Y:S02]  /*a7f0*/  @!P2 STG.E.128 desc[UR58][R44.64+0xc0], R40 ;  /* 0x0000c0282c00a986 */ /* 0x0015e4000c101d3a */
.L_x_531:
[----:B------:R-:W-:Y:S05]  /*a800*/  BSYNC B0 ;  /* 0x0000000000007941 */ /* 0x000fea0003800000 */
.L_x_530:
[----:B0-2---:R-:W2:Y:S01]  /*a810*/  LDL R40, [R1+0x14] ;  /* 0x0000140001287983 */ /* 0x005ea20000100800 */
[----:B-1----:R-:W-:Y:S01]  /*a820*/  @!P3 IADD3 R101, R101, 0x348c0, RZ ;  /* 0x000348c06565b810 */ /* 0x002fe20007ffe0ff */
[----:B------:R-:W-:Y:S01]  /*a830*/  VIADD R16, R16, 0x1 ;  /* 0x0000000110107836 */ /* 0x000fe20000000000 */
[----:B------:R-:W-:Y:S01]  /*a840*/  PLOP3.LUT P2, PT, PT, PT, PT, 0x8, 0x0 ;  /* 0x000000000000781c */ /* 0x000fe20003f4e170 */
[----:B------:R-:W-:Y:S01]  /*a850*/  @!PT LDS RZ, [RZ] ;  /* 0x00000000fffff984 */ /* 0x000fe20000000800 */
[----:B------:R-:W-:Y:S01]  /*a860*/  @!PT LDS RZ, [RZ] ;  /* 0x00000000fffff984 */ /* 0x000fe20000000800 */
[----:B------:R-:W-:Y:S01]  /*a870*/  @!PT LDS RZ, [RZ] ;  /* 0x00000000fffff984 */ /* 0x000fe20000000800 */
[----:B------:R-:W-:Y:S01]  /*a880*/  @!PT LDS RZ, [RZ] ;  /* 0x00000000fffff984 */ /* 0x000fe20000000800 */
[----:B------:R0:W-:Y:S06]  /*a890*/  MEMBAR.ALL.CTA ;  /* 0x0000000000007992 */ /* 0x0001ec0000008000 */
[----:B0-----:R-:W0:Y:S01]  /*a8a0*/  FENCE.VIEW.ASYNC.S ;  /* 0x00000000000073c6 */ /* 0x001e220000000000 */
[----:B------:R-:W-:Y:S01]  /*a8b0*/  @!P3 PRMT R101, RZ, 0x654, R101 ;  /* 0x00000654ff65b816 */ /* 0x000fe20000000065 */
[----:B0-----:R1:W-:Y:S06]  /*a8c0*/  BAR.SYNC.DEFER_BLOCKING R151, 0x80 ;  /* 0x000200970000751d */ /* 0x0013ec0000010000 */
[----:B------:R1:W-:Y:S01]  /*a8d0*/  @!P3 SYNCS.ARRIVE.TRANS64.RED.A1T0 RZ, [R101+URZ], RZ ;  /* 0x000000ff65ffb9a7 */ /* 0x0003e2000810043f */
[----:B------:R-:W-:-:S04]  /*a8e0*/  ISETP.NE.AND P3, PT, R16, 0x2, PT ;  /* 0x000000021000780c */ /* 0x000fc80003f65270 */
[----:B------:R-:W-:Y:S02]  /*a8f0*/  SEL R41, RZ, 0x1, P3 ;  /* 0x00000001ff297807 */ /* 0x000fe40001800000 */
[----:B------:R-:W-:Y:S02]  /*a900*/  SEL R16, R16, RZ, P3 ;  /* 0x000000ff10107207 */ /* 0x000fe40001800000 */
[----:B------:R-:W-:Y:S02]  /*a910*/  LOP3.LUT R184, R184, R41, RZ, 0x3c, !PT ;  /* 0x00000029b8b87212 */ /* 0x000fe400078e3cff */
[----:B--2---:R-:W-:-:S13]  /*a920*/  LOP3.LUT P4, RZ, R40, 0x2, RZ, 0xc0, !PT ;  /* 0x0000000228ff7812 */ /* 0x004fda000788c0ff */
[----:B-1----:R-:W-:Y:S05]  /*a930*/  @P4 BRA `(.L_x_532) ;  /* 0xffffff8000dc4947 */ /* 0x002fea000383ffff */
.L_x_428:
[----:B------:R-:W-:Y:S01]  /*a940*/  BSSY B0, `(.L_x_533) ;  /* 0x0000005000007945 */ /* 0x000fe20003800000 */
[----:B------:R-:W-:-:S03]  /*a950*/  IMAD.MOV.U32 R4, RZ, RZ, RZ ;  /* 0x000000ffff047224 */ /* 0x000fc600078e00ff */
[----:B------:R-:W-:Y:S05]  /*a960*/  @P2 BRA `(.L_x_534) ;  /* 0x0000000000082947 */ /* 0x000fea0003800000 */
[----:B------:R-:W1:Y:S02]  /*a970*/  FENCE.VIEW.ASYNC.G ;  /* 0x00000000000073c6 */ /* 0x000e640000000100 */
[----:B-1----:R-:W-:Y:S06]  /*a980*/  BAR.ARV 0xc, 0x180 ;  /* 0x0306000000007b1d */ /* 0x002fec0000002000 */
.L_x_534:
[----:B------:R-:W-:Y:S05]  /*a990*/  BSYNC B0 ;  /* 0x0000000000007941 */ /* 0x000fea0003800000 */
.L_x_533:
[----:B------:R-:W2:Y:S01]  /*a9a0*/  LDL R0, [R1+0x14] ;  /* 0x0000140001007983 */ /* 0x000ea20000100800 */
[----:B------:R-:W-:Y:S01]  /*a9b0*/  BSSY B0, `(.L_x_535) ;  /* 0x0000020000007945 */ /* 0x000fe20003800000 */
[----:B--2---:R-:W-:-:S13]  /*a9c0*/  LOP3.LUT P0, RZ, R0, 0x4, RZ, 0xc0, !PT ;  /* 0x0000000400ff7812 */ /* 0x004fda000780c0ff */
        /* <DEDUP_REMOVED lines=30> */
.L_x_536:
[----:B------:R-:W-:Y:S05]  /*abb0*/  BSYNC B0 ;  /* 0x0000000000007941 */ /* 0x000fea0003800000 */
.L_x_535:
[-C--:B------:R-:W-:Y:S01]  /*abc0*/  IMAD R197, R210, R4.reuse, RZ ;  /* 0x00000004d2c57224 */ /* 0x080fe200078e02ff */
[----:B------:R-:W-:Y:S01]  /*abd0*/  PLOP3.LUT P0, PT, PT, PT, PT, 0x80, 0x0 ;  /* 0x000000000000781c */ /* 0x000fe20003f0f070 */
[----:B------:R-:W-:Y:S01]  /*abe0*/  IMAD.MOV.U32 R3, RZ, RZ, RZ ;  /* 0x000000ffff037224 */ /* 0x000fe200078e00ff */
[----:B------:R-:W-:Y:S02]  /*abf0*/  MOV R0, RZ ;  /* 0x000000ff00007202 */ /* 0x000fe40000000f00 */
[----:B------:R-:W-:Y:S02]  /*ac00*/  CS2R R86, SRZ ;  /* 0x0000000000567805 */ /* 0x000fe4000001ff00 */
[----:B------:R-:W-:Y:S02]  /*ac10*/  VIADDMNMX R149, R197, R4, R149, PT ;  /* 0x00000004c5957246 */ /* 0x000fe40003800195 */
[----:B------:R-:W-:Y:S02]  /*ac20*/  CS2R R84, SRZ ;  /* 0x0000000000547805 */ /* 0x000fe4000001ff00 */
        /* <DEDUP_REMOVED lines=32> */
[----:B0-----:R-:W2:Y:S01]  /*ae30*/  LDL R6, [R1+0x88] ;  /* 0x0000880001067983 */ /* 0x001ea20000100800 */
[----:B------:R-:W0:Y:S02]  /*ae40*/  S2R R7, SR_TID.X ;  /* 0x0000000000077919 */ /* 0x000e240000002100 */
[----:B0-----:R-:W-:-:S05]  /*ae50*/  VIADD R7, R7, 0xffffff80 ;  /* 0xffffff8007077836 */ /* 0x001fca0000000000 */
[----:B------:R-:W-:-:S04]  /*ae60*/  SHF.R.S32.HI R5, RZ, 0x1f, R7 ;  /* 0x0000001fff057819 */ /* 0x000fc80000011407 */
[----:B------:R-:W-:-:S04]  /*ae70*/  LEA.HI R5, R5, R7, RZ, 0x7 ;  /* 0x0000000705057211 */ /* 0x000fc800078f38ff */
[----:B------:R-:W-:-:S05]  /*ae80*/  SHF.R.S32.HI R5, RZ, 0x7, R5 ;  /* 0x00000007ff057819 */ /* 0x000fca0000011405 */
[----:B------:R-:W0:Y:S02]  /*ae90*/  SHFL.IDX PT, R0, R5, RZ, 0x1f ;  /* 0x00001fff05007589 */ /* 0x000e2400000e0000 */
[----:B0-----:R-:W-:-:S04]  /*aea0*/  LEA.HI R3, R0, R0, RZ, 0x1 ;  /* 0x0000000000037211 */ /* 0x001fc800078f08ff */
[----:B------:R-:W-:-:S04]  /*aeb0*/  LOP3.LUT R3, R3, 0x1e, RZ, 0xc0, !PT ;  /* 0x0000001e03037812 */ /* 0x000fc800078ec0ff */
[----:B------:R-:W-:Y:S02]  /*aec0*/  IADD3 R3, R0, -R3, RZ ;  /* 0x8000000300037210 */ /* 0x000fe40007ffe0ff */
[----:B--2---:R-:W-:-:S13]  /*aed0*/  R2UR UR4, R6 ;  /* 0x00000000060472ca */ /* 0x004fda00000e0000 */
[----:B------:R-:W-:-:S05]  /*aee0*/  IMAD.U32 R0, RZ, RZ, UR4 ;  /* 0x00000004ff007e24 */ /* 0x000fca000f8e00ff */
[----:B------:R-:W-:Y:S02]  /*aef0*/  LOP3.LUT P0, RZ, R0, 0x3ff, RZ, 0xc0, !PT ;  /* 0x000003ff00ff7812 */ /* 0x000fe4000780c0ff */
[----:B------:R-:W-:-:S04]  /*af00*/  LEA R3, R3, UR4, 0xd ;  /* 0x0000000403037c11 */ /* 0x000fc8000f8e68ff */
[----:B------:R-:W-:Y:S02]  /*af10*/  SHF.R.U32.HI R3, RZ, 0x4, R3 ;  /* 0x00000004ff037819 */ /* 0x000fe40000011603 */
[----:B------:R-:W-:Y:S02]  /*af20*/  P2R R24, PR, RZ, 0x1 ;  /* 0x00000001ff187803 */ /* 0x000fe40000000000 */
[----:B------:R-:W-:-:S03]  /*af30*/  LOP3.LUT R36, R3, 0x3fff, RZ, 0xc0, !PT ;  /* 0x00003fff03247812 */ /* 0x000fc600078ec0ff */
[----:B------:R-:W-:Y:S05]  /*af40*/  @!P0 BRA `(.L_x_538) ;  /* 0x0000000000408947 */ /* 0x000fea0003800000 */
[----:B------:R-:W-:Y:S01]  /*af50*/  MOV R14, 0x0 ;  /* 0x00000000000e7802 */ /* 0x000fe20000000f00 */
[----:B------:R-:W-:Y:S01]  /*af60*/  ULDC.64 UR4, c[0x4][0xb8] ;  /* 0x01002e0000047ab9 */ /* 0x000fe20000000a00 */
[----:B------:R-:W-:Y:S01]  /*af70*/  ULDC.64 UR6, c[0x4][0xc0] ;  /* 0x0100300000067ab9 */ /* 0x000fe20000000a00 */
[----:B------:R-:W-:Y:S01]  /*af80*/  IMAD.U32 R4, RZ, RZ, UR4 ;  /* 0x00000004ff047e24 */ /* 0x000fe2000f8e00ff */
[----:B------:R-:W-:Y:S01]  /*af90*/  MOV R5, UR5 ;  /* 0x0000000500057c02 */ /* 0x000fe20008000f00 */
[----:B------:R-:W-:Y:S01]  /*afa0*/  ULDC.64 UR4, c[0x4][0x30] ;  /* 0x01000c0000047ab9 */ /* 0x000fe20000000a00 */
        /* <DEDUP_REMOVED lines=9> */
[----:B0----5:R-:W-:Y:S05]  /*b040*/  CALL.ABS.NOINC R14 ;  /* 0x000000000e007343 */ /* 0x021fea0003c00000 */
.L_x_538:
[----:B------:R-:W-:Y:S02]  /*b050*/  ULDC UR4, c[0x0][0x3f4] ;  /* 0x0000fd0000047ab9 */ /* 0x000fe40000000800 */
[----:B------:R-:W-:-:S13]  /*b060*/  ISETP.LT.AND P0, PT, RZ, UR4, PT ;  /* 0x00000004ff007c0c */ /* 0x000fda000bf01270 */
[----:B------:R-:W-:Y:S05]  /*b070*/  @P0 BRA `(.L_x_539) ;  /* 0x00000000003c0947 */ /* 0x000fea0003800000 */
[----:B------:R-:W-:-:S04]  /*b080*/  LEA.HI R0, R206, R206, RZ, 0x1 ;  /* 0x000000cece007211 */ /* 0x000fc800078f08ff */
[----:B------:R-:W-:-:S05]  /*b090*/  LOP3.LUT R3, R0, 0xfffffffe, RZ, 0xc0, !PT ;  /* 0xfffffffe00037812 */ /* 0x000fca00078ec0ff */
[----:B------:R-:W-:-:S05]  /*b0a0*/  IMAD.IADD R3, R206, 0x1, -R3 ;  /* 0x00000001ce037824 */ /* 0x000fca00078e0a03 */
[----:B------:R-:W-:-:S04]  /*b0b0*/  SHF.L.U32 R3, R3, 0x1f, RZ ;  /* 0x0000001f03037819 */ /* 0x000fc800000006ff */
[----:B------:R0:W1:Y:S03]  /*b0c0*/  SYNCS.PHASECHK.TRANS64.TRYWAIT P0, [R2+URZ+0x34800], R3 ;  /* 0x03480003020075a7 */ /* 0x000066000800017f */
[----:B-1----:R-:W-:Y:S05]  /*b0d0*/  @!P0 NANOSLEEP.SYNCS 0x989680 ;  /* 0x009896800000895d */ /* 0x002fea0003900000 */
[----:B------:R-:W1:Y:S01]  /*b0e0*/  @!P0 SYNCS.PHASECHK.TRANS64 P0, [R2+URZ+0x34800], R3 ;  /* 0x03480003020085a7 */ /* 0x000e62000800007f */
[----:B------:R-:W-:Y:S04]  /*b0f0*/  BSSY B0, `(.L_x_540) ;  /* 0x0000006000007945 */ /* 0x000fe80003800000 */
[----:B-1----:R-:W-:Y:S05]  /*b100*/  @P0 BRA `(.L_x_541) ;  /* 0x0000000000100947 */ /* 0x002fea0003800000 */
.L_x_542:
[----:B-1----:R1:W2:Y:S02]  /*b110*/  SYNCS.PHASECHK.TRANS64.TRYWAIT P0, [R2+URZ+0x34800], R3 ;  /* 0x03480003020075a7 */ /* 0x0022a4000800017f */
[----:B--2---:R-:W-:Y:S05]  /*b120*/  @!P0 NANOSLEEP.SYNCS 0x989680 ;  /* 0x009896800000895d */ /* 0x004fea0003900000 */
[----:B------:R-:W2:Y:S02]  /*b130*/  @!P0 SYNCS.PHASECHK.TRANS64 P0, [R2+URZ+0x34800], R3 ;  /* 0x03480003020085a7 */ /* 0x000ea4000800007f */
[----:B--2---:R-:W-:Y:S05]  /*b140*/  @!P0 BRA `(.L_x_542) ;  /* 0xfffffffc00f08947 */ /* 0x004fea000383ffff */
.L_x_541:
[----:B------:R-:W-:Y:S05]  /*b150*/  BSYNC B0 ;  /* 0x0000000000007941 */ /* 0x000fea0003800000 */
.L_x_540:
[----:B------:R-:W-:Y:S05]  /*b160*/  BRA `(.L_x_543) ;  /* 0x00000058005c7947 */ /* 0x000fea0003800000 */
.L_x_539:
[----:B-----5:R-:W-:Y:S01]  /*b170*/  SHF.R.S32.HI R0, RZ, 0x1f, R143 ;  /* 0x0000001fff007819 */ /* 0x020fe2000001148f */
[----:B------:R-:W-:Y:S01]  /*b180*/  ULDC.64 UR4, c[0x0][0x3f8] ;  /* 0x0000fe0000047ab9 */ /* 0x000fe20000000a00 */
[----:B------:R-:W-:Y:S01]  /*b190*/  ULDC.64 UR6, c[0x0][0x408] ;  /* 0x0001020000067ab9 */ /* 0x000fe20000000a00 */
[----:B------:R-:W-:Y:S01]  /*b1a0*/  ISETP.NE.AND P2, PT, R24, RZ, PT ;  /* 0x000000ff1800720c */ /* 0x000fe20003f45270 */
[----:B------:R-:W-:-:S04]  /*b1b0*/  IMAD.WIDE.U32 R42, R143, UR4, RZ ;  /* 0x000000048f2a7c25 */ /* 0x000fc8000f8e00ff */
[C---:B------:R-:W-:Y:S02]  /*b1c0*/  IMAD R4, R0.reuse, UR4, RZ ;  /* 0x0000000400047c24 */ /* 0x040fe4000f8e02ff */
[----:B------:R-:W-:Y:S02]  /*b1d0*/  IMAD R0, R0, UR6, RZ ;  /* 0x0000000600007c24 */ /* 0x000fe4000f8e02ff */
[C---:B------:R-:W-:Y:S01]  /*b1e0*/  IMAD R5, R143.reuse, UR5, R4 ;  /* 0x000000058f057c24 */ /* 0x040fe2000f8e0204 */
[----:B------:R-:W-:Y:S01]  /*b1f0*/  ULDC.64 UR4, c[0x0][0x3e8] ;  /* 0x0000fa0000047ab9 */ /* 0x000fe20000000a00 */
[----:B------:R-:W-:Y:S01]  /*b200*/  IMAD.WIDE.U32 R50, R143, UR6, RZ ;  /* 0x000000068f327c25 */ /* 0x000fe2000f8e00ff */
[----:B------:R-:W-:Y:S02]  /*b210*/  LEA R39, P0, R42, UR4, 0x1 ;  /* 0x000000042a277c11 */ /* 0x000fe4000f8008ff */
[----:B------:R-:W-:Y:S01]  /*b220*/  IADD3 R5, R5, R43, RZ ;  /* 0x0000002b05057210 */ /* 0x000fe20007ffe0ff */
[----:B------:R-:W-:Y:S01]  /*b230*/  IMAD R3, R143, UR7, R0 ;  /* 0x000000078f037c24 */ /* 0x000fe2000f8e0200 */
[----:B------:R-:W-:-:S02]  /*b240*/  ULDC.64 UR6, c[0x0][0x400] ;  /* 0x0001000000067ab9 */ /* 0x000fc40000000a00 */
[----:B------:R-:W-:Y:S01]  /*b250*/  LEA R24, P1, R50, UR6, 0x1 ;  /* 0x0000000632187c11 */ /* 0x000fe2000f8208ff */
[----:B------:R-:W-:Y:S01]  /*b260*/  IMAD.IADD R3, R3, 0x1, R51 ;  /* 0x0000000103037824 */ /* 0x000fe200078e0233 */
[----:B------:R-:W-:-:S04]  /*b270*/  LEA.HI.X R42, R42, UR5, R5, 0x1, P0 ;  /* 0x000000052a2a7c11 */ /* 0x000fc800080f0c05 */
[----:B------:R-:W-:Y:S01]  /*b280*/  LEA.HI.X R50, R50, UR7, R3, 0x1, P1 ;  /* 0x0000000732327c11 */ /* 0x000fe200088f0c03 */
[----:B------:R-:W-:Y:S06]  /*b290*/  @!P2 BRA `(.L_x_544) ;  /* 0x000000000040a947 */ /* 0x000fec0003800000 */
        /* <DEDUP_REMOVED lines=16> */
.L_x_544:
[----:B------:R-:W-:Y:S01]  /*b3a0*/  ULDC.U8 UR4, c[0x0][0x410] ;  /* 0x0001040000047ab9 */ /* 0x000fe20000000000 */
[----:B------:R-:W-:Y:S01]  /*b3b0*/  BSSY B0, `(.L_x_545) ;  /* 0x000056a000007945 */ /* 0x000fe20003800000 */
[----:B------:R-:W-:Y:S01]  /*b3c0*/  ISETP.NE.AND P0, PT, RZ, UR4, PT ;  /* 0x00000004ff007c0c */ /* 0x000fe2000bf05270 */
[----:B------:R-:W-:-:S12]  /*b3d0*/  IMAD R0, R145, 0x80, R17 ;  /* 0x0000008091007824 */ /* 0x000fd800078e0211 */
[----:B------:R-:W-:Y:S05]  /*b3e0*/  @!P0 BRA `(.L_x_546) ;  /* 0x0000002800ac8947 */ /* 0x000fea0003800000 */
[----:B------:R-:W-:-:S03]  /*b3f0*/  UMOV UR4, 0xffffffff ;  /* 0xffffffff00047882 */ /* 0x000fc60000000000 */
[----:B------:R-:W-:Y:S05]  /*b400*/  BRA.DIV UR4, `(.L_x_547) ;  /* 0x0000017204c47947 */ /* 0x000fea000b800000 */
[----:B------:R-:W0:Y:S04]  /*b410*/  SHFL.IDX PT, R42, R42, RZ, 0x1c1f ;  /* 0x001c1fff2a2a7589 */ /* 0x000e2800000e0000 */
[----:B------:R-:W1:Y:S04]  /*b420*/  SHFL.IDX PT, R39, R39, RZ, 0x1c1f ;  /* 0x001c1fff27277589 */ /* 0x000e6800000e0000 */
[----:B------:R-:W2:Y:S04]  /*b430*/  SHFL.IDX PT, R50, R50, RZ, 0x1c1f ;  /* 0x001c1fff32327589 */ /* 0x000ea800000e0000 */
[----:B------:R3:W4:Y:S02]  /*b440*/  SHFL.IDX PT, R41, R24, RZ, 0x1c1f ;  /* 0x001c1fff18297589 */ /* 0x00072400000e0000 */
.L_x_804:
[----:B------:R-:W-:Y:S01]  /*b450*/  ULDC UR4, c[0x0][0x448] ;  /* 0x0001120000047ab9 */ /* 0x000fe20000000800 */
[----:B------:R-:W-:Y:S01]  /*b460*/  LOP3.LUT R8, R191, 0x18, R18, 0xf8, !PT ;  /* 0x00000018bf087812 */ /* 0x000fe200078ef812 */
[----:B------:R-:W-:Y:S01]  /*b470*/  IMAD R43, R150, UR4, RZ ;  /* 0x00000004962b7c24 */ /* 0x000fe2000f8e02ff */
[----:B------:R-:W-:Y:S01]  /*b480*/  BSSY B1, `(.L_x_548) ;  /* 0x0000052000017945 */ /* 0x000fe20003800000 */
[----:B------:R-:W-:Y:S02]  /*b490*/  LOP3.LUT P0, RZ, R229, 0x4, RZ, 0xc0, !PT ;  /* 0x00000004e5ff7812 */ /* 0x000fe4000780c0ff */
[----:B------:R-:W-:Y:S02]  /*b4a0*/  CS2R R4, SRZ ;  /* 0x0000000000047805 */ /* 0x000fe4000001ff00 */
[----:B------:R-:W-:Y:S02]  /*b4b0*/  LOP3.LUT R3, R8, R193, RZ, 0x3c, !PT ;  /* 0x000000c108037212 */ /* 0x000fe400078e3cff */
[----:B------:R-:W-:-:S02]  /*b4c0*/  CS2R R6, SRZ ;  /* 0x0000000000067805 */ /* 0x000fc4000001ff00 */
[----:B------:R-:W-:Y:S01]  /*b4d0*/  ISETP.GE.AND P1, PT, R0, R43, PT ;  /* 0x0000002b0000720c */ /* 0x000fe20003f26270 */
[----:B------:R-:W-:Y:S01]  /*b4e0*/  IMAD R43, R145, -0x80, R43 ;  /* 0xffffff80912b7824 */ /* 0x000fe200078e022b */
[----:B------:R-:W-:Y:S02]  /*b4f0*/  LEA R3, R192, R3, 0x9 ;  /* 0x00000003c0037211 */ /* 0x000fe400078e48ff */
[----:B------:R-:W-:Y:S02]  /*b500*/  CS2R R8, SRZ ;  /* 0x0000000000087805 */ /* 0x000fe4000001ff00 */
[----:B------:R-:W-:Y:S02]  /*b510*/  CS2R R10, SRZ ;  /* 0x00000000000a7805 */ /* 0x000fe4000001ff00 */
[----:B------:R-:W-:Y:S02]  /*b520*/  CS2R R12, SRZ ;  /* 0x00000000000c7805 */ /* 0x000fe4000001ff00 */
[----:B------:R-:W-:Y:S01]  /*b530*/  CS2R R14, SRZ ;  /* 0x00000000000e7805 */ /* 0x000fe2000001ff00 */
[----:B------:R-:W-:Y:S01]  /*b540*/  IMAD R3, R3, 0x2, R2 ;  /* 0x0000000203037824 */ /* 0x000fe200078e0202 */
[----:B------:R-:W-:-:S02]  /*b550*/  CS2R R20, SRZ ;  /* 0x0000000000147805 */ /* 0x000fc4000001ff00 */
[----:B---3--:R-:W-:Y:S02]  /*b560*/  CS2R R24, SRZ ;  /* 0x0000000000187805 */ /* 0x008fe4000001ff00 */
[----:B------:R-:W-:Y:S02]  /*b570*/  CS2R R26, SRZ ;  /* 0x00000000001a7805 */ /* 0x000fe4000001ff00 */
[----:B------:R-:W-:Y:S02]  /*b580*/  CS2R R28, SRZ ;  /* 0x00000000001c7805 */ /* 0x000fe4000001ff00 */
[----:B------:R-:W-:Y:S01]  /*b590*/  CS2R R30, SRZ ;  /* 0x00000000001e7805 */ /* 0x000fe2000001ff00 */
[C---:B------:R-:W-:Y:S01]  /*b5a0*/  VIADD R37, R3.reuse, 0x10400 ;  /* 0x0001040003257836 */ /* 0x040fe20000000000 */
[----:B------:R-:W-:Y:S02]  /*b5b0*/  IADD3 R0, R3, 0x10440, RZ ;  /* 0x0001044003007810 */ /* 0x000fe40007ffe0ff */
[----:B------:R-:W-:Y:S01]  /*b5c0*/  CS2R R32, SRZ ;  /* 0x0000000000207805 */ /* 0x000fe2000001ff00 */
[----:B------:R-:W-:Y:S06]  /*b5d0*/  @P1 BRA `(.L_x_549) ;  /* 0x0000000000f01947 */ /* 0x000fec0003800000 */
[----:B------:R-:W3:Y:S01]  /*b5e0*/  LDL R40, [R1+0x4c] ;  /* 0x00004c0001287983 */ /* 0x000ee20000100800 */
[----:B------:R-:W-:-:S03]  /*b5f0*/  ULDC UR4, c[0x0][0x3f4] ;  /* 0x0000fd0000047ab9 */ /* 0x000fc60000000800 */
[----:B------:R-:W3:Y:S04]  /*b600*/  LDL R34, [R1+0x10] ;  /* 0x0000100001227983 */ /* 0x000ee80000100800 */
[----:B------:R-:W3:Y:S01]  /*b610*/  LDL R51, [R1+0x48] ;  /* 0x0000480001337983 */ /* 0x000ee20000100800 */
[----:B------:R-:W-:Y:S02]  /*b620*/  ISETP.GE.AND P2, PT, R22, UR4, PT ;  /* 0x0000000416007c0c */ /* 0x000fe4000bf46270 */
[----:B------:R-:W-:Y:S02]  /*b630*/  ISETP.GE.AND P3, PT, R187, UR4, PT ;  /* 0x00000004bb007c0c */ /* 0x000fe4000bf66270 */
[----:B------:R-:W-:Y:S02]  /*b640*/  ISETP.GE.AND P4, PT, R186, UR4, PT ;  /* 0x00000004ba007c0c */ /* 0x000fe4000bf86270 */
[----:B------:R-:W-:-:S02]  /*b650*/  CS2R R20, SRZ ;  /* 0x0000000000147805 */ /* 0x000fc4000001ff00 */
[----:B------:R-:W-:-:S05]  /*b660*/  CS2R R4, SRZ ;  /* 0x0000000000047805 */ /* 0x000fca000001ff00 */
[----:B----4-:R-:W-:Y:S01]  /*b670*/  @!P2 MOV R10, R41 ;  /* 0x00000029000aa202 */ /* 0x010fe20000000f00 */
[----:B-1----:R-:W-:Y:S02]  /*b680*/  @!P2 IMAD.MOV.U32 R6, RZ, RZ, R39 ;  /* 0x000000ffff06a224 */ /* 0x002fe400078e0027 */
[----:B0-----:R-:W-:Y:S02]  /*b690*/  @!P2 IMAD.MOV.U32 R7, RZ, RZ, R42 ;  /* 0x000000ffff07a224 */ /* 0x001fe400078e002a */
[----:B--2---:R-:W-:Y:S01]  /*b6a0*/  @!P2 IMAD.MOV.U32 R11, RZ, RZ, R50 ;  /* 0x000000ffff0ba224 */ /* 0x004fe200078e0032 */
[----:B------:R-:W-:Y:S01]  /*b6b0*/  @!P3 IADD3 R28, P1, R39, R232, RZ ;  /* 0x000000e8271cb210 */ /* 0x000fe20007f3e0ff */
[----:B------:R-:W-:-:S04]  /*b6c0*/  @!P2 IMAD.WIDE R8, R22, 0x2, R6 ;  /* 0x000000021608a825 */ /* 0x000fc800078e0206 */
[----:B------:R-:W-:Y:S01]  /*b6d0*/  @!P2 IMAD.WIDE R10, R22, 0x2, R10 ;  /* 0x00000002160aa825 */ /* 0x000fe200078e020a */
[----:B------:R0:W5:Y:S03]  /*b6e0*/  @!P2 LD.E.64 R20, desc[UR58][R8.64] ;  /* 0x0000003a0814a980 */ /* 0x000166000c101b00 */
[----:B------:R-:W-:Y:S01]  /*b6f0*/  @!P3 IMAD.X R29, R42, 0x1, R231, P1 ;  /* 0x000000012a1db824 */ /* 0x000fe200008e06e7 */
[----:B------:R-:W5:Y:S01]  /*b700*/  @!P2 LD.E.64 R4, desc[UR58][R10.64] ;  /* 0x0000003a0a04a980 */ /* 0x000f62000c101b00 */
[----:B------:R-:W-:Y:S02]  /*b710*/  @!P3 IADD3 R12, P1, R41, R232, RZ ;  /* 0x000000e8290cb210 */ /* 0x000fe40007f3e0ff */
[----:B------:R-:W-:Y:S02]  /*b720*/  ISETP.GE.AND P2, PT, R189, UR4, PT ;  /* 0x00000004bd007c0c */ /* 0x000fe4000bf46270 */
[----:B------:R-:W-:-:S02]  /*b730*/  CS2R R24, SRZ ;  /* 0x0000000000187805 */ /* 0x000fc4000001ff00 */
[----:B------:R-:W-:Y:S02]  /*b740*/  CS2R R6, SRZ ;  /* 0x0000000000067805 */ /* 0x000fe4000001ff00 */
[-C--:B------:R-:W-:Y:S02]  /*b750*/  @!P4 IADD3 R14, P5, R39, R234.reuse, RZ ;  /* 0x000000ea270ec210 */ /* 0x080fe40007fbe0ff */
[----:B------:R-:W-:Y:S02]  /*b760*/  @!P4 IADD3 R32, P6, R41, R234, RZ ;  /* 0x000000ea2920c210 */ /* 0x000fe40007fde0ff */
[----:B------:R-:W-:Y:S02]  /*b770*/  @!P3 IADD3.X R13, R50, R231, RZ, P1, !PT ;  /* 0x000000e7320db210 */ /* 0x000fe40000ffe4ff */
[----:B------:R-:W-:Y:S02]  /*b780*/  CS2R R26, SRZ ;  /* 0x00000000001a7805 */ /* 0x000fe4000001ff00 */
[----:B0-----:R-:W-:Y:S01]  /*b790*/  CS2R R8, SRZ ;  /* 0x0000000000087805 */ /* 0x001fe2000001ff00 */
[----:B------:R0:W5:Y:S01]  /*b7a0*/  @!P3 LD.E.64 R24, desc[UR58][R28.64] ;  /* 0x0000003a1c18b980 */ /* 0x000162000c101b00 */
[----:B------:R-:W-:-:S02]  /*b7b0*/  @!P4 IMAD.X R15, R42, 0x1, R233, P5 ;  /* 0x000000012a0fc824 */ /* 0x000fc400028e06e9 */
[----:B------:R-:W-:Y:S01]  /*b7c0*/  @!P4 IMAD.X R33, R50, 0x1, R233, P6 ;  /* 0x000000013221c824 */ /* 0x000fe200030e06e9 */
[----:B------:R1:W5:Y:S01]  /*b7d0*/  @!P3 LD.E.64 R6, desc[UR58][R12.64] ;  /* 0x0000003a0c06b980 */ /* 0x000362000c101b00 */
[----:B------:R-:W-:Y:S02]  /*b7e0*/  ISETP.GE.AND P3, PT, R190, UR4, PT ;  /* 0x00000004be007c0c */ /* 0x000fe4000bf66270 */
[----:B------:R-:W-:Y:S01]  /*b7f0*/  ISETP.GE.AND P1, PT, R188, UR4, PT ;  /* 0x00000004bc007c0c */ /* 0x000fe2000bf26270 */
[----:B------:R-:W5:Y:S01]  /*b800*/  @!P4 LD.E.64 R26, desc[UR58][R14.64] ;  /* 0x0000003a0e1ac980 */ /* 0x000f62000c101b00 */
[----:B------:R-:W-:-:S03]  /*b810*/  @!P2 IADD3 R46, P5, R41, R236, RZ ;  /* 0x000000ec292ea210 */ /* 0x000fc60007fbe0ff */
[----:B------:R2:W5:Y:S01]  /*b820*/  @!P4 LD.E.64 R8, desc[UR58][R32.64] ;  /* 0x0000003a2008c980 */ /* 0x000562000c101b00 */
[----:B------:R-:W-:Y:S02]  /*b830*/  @!P2 IADD3 R44, P4, R39, R236, RZ ;  /* 0x000000ec272ca210 */ /* 0x000fe40007f9e0ff */
[----:B0-----:R-:W-:Y:S02]  /*b840*/  CS2R R28, SRZ ;  /* 0x00000000001c7805 */ /* 0x001fe4000001ff00 */
[----:B------:R-:W-:Y:S01]  /*b850*/  CS2R R10, SRZ ;  /* 0x00000000000a7805 */ /* 0x000fe2000001ff00 */
[----:B------:R-:W-:Y:S01]  /*b860*/  @!P2 IMAD.X R47, R50, 0x1, R235, P5 ;  /* 0x00000001322fa824 */ /* 0x000fe200028e06eb */
[----:B------:R-:W-:-:S04]  /*b870*/  @!P2 IADD3.X R45, R42, R235, RZ, P4, !PT ;  /* 0x000000eb2a2da210 */ /* 0x000fc800027fe4ff */
[----:B------:R0:W5:Y:S04]  /*b880*/  @!P2 LD.E.64 R10, desc[UR58][R46.64] ;  /* 0x0000003a2e0aa980 */ /* 0x000168000c101b00 */
[----:B------:R0:W5:Y:S01]  /*b890*/  @!P2 LD.E.64 R28, desc[UR58][R44.64] ;  /* 0x0000003a2c1ca980 */ /* 0x000162000c101b00 */
[----:B------:R-:W-:Y:S02]  /*b8a0*/  CS2R R30, SRZ ;  /* 0x00000000001e7805 */ /* 0x000fe4000001ff00 */
[----:B-1----:R-:W-:Y:S02]  /*b8b0*/  CS2R R12, SRZ ;  /* 0x00000000000c7805 */ /* 0x002fe4000001ff00 */
[----:B--2---:R-:W-:Y:S02]  /*b8c0*/  CS2R R32, SRZ ;  /* 0x0000000000207805 */ /* 0x004fe4000001ff00 */
[----:B------:R-:W-:-:S02]  /*b8d0*/  CS2R R14, SRZ ;  /* 0x00000000000e7805 */ /* 0x000fc4000001ff00 */
[-C--:B---3--:R-:W-:Y:S02]  /*b8e0*/  @!P3 IADD3 R38, P4, R39, R40.reuse, RZ ;  /* 0x000000282726b210 */ /* 0x088fe40007f9e0ff */
[----:B------:R-:W-:Y:S02]  /*b8f0*/  @!P3 IADD3 R40, P5, R41, R40, RZ ;  /* 0x000000282928b210 */ /* 0x000fe40007fbe0ff */
[-C--:B------:R-:W-:Y:S02]  /*b900*/  @!P1 IADD3 R48, P6, R39, R34.reuse, RZ ;  /* 0x0000002227309210 */ /* 0x080fe40007fde0ff */
[----:B------:R-:W-:Y:S01]  /*b910*/  @!P1 IADD3 R34, P2, R41, R34, RZ ;  /* 0x0000002229229210 */ /* 0x000fe20007f5e0ff */
[C---:B------:R-:W-:Y:S02]  /*b920*/  @!P3 IMAD.X R39, R42.reuse, 0x1, R51, P4 ;  /* 0x000000012a27b824 */ /* 0x040fe400020e0633 */
[----:B------:R-:W-:Y:S01]  /*b930*/  @!P1 IMAD.X R49, R42, 0x1, R237, P6 ;  /* 0x000000012a319824 */ /* 0x000fe200030e06ed */
[C---:B------:R-:W-:Y:S01]  /*b940*/  @!P1 IADD3.X R35, R50.reuse, R237, RZ, P2, !PT ;  /* 0x000000ed32239210 */ /* 0x040fe200017fe4ff */
[----:B------:R-:W-:Y:S01]  /*b950*/  @!P3 IMAD.X R41, R50, 0x1, R51, P5 ;  /* 0x000000013229b824 */ /* 0x000fe200028e0633 */
[----:B------:R0:W5:Y:S04]  /*b960*/  @!P3 LD.E.64 R32, desc[UR58][R38.64] ;  /* 0x0000003a2620b980 */ /* 0x000168000c101b00 */
[----:B------:R0:W5:Y:S04]  /*b970*/  @!P1 LD.E.64 R30, desc[UR58][R48.64] ;  /* 0x0000003a301e9980 */ /* 0x000168000c101b00 */
[----:B------:R0:W5:Y:S04]  /*b980*/  @!P1 LD.E.64 R12, desc[UR58][R34.64] ;  /* 0x0000003a220c9980 */ /* 0x000168000c101b00 */
[----:B------:R0:W5:Y:S02]  /*b990*/  @!P3 LD.E.64 R14, desc[UR58][R40.64] ;  /* 0x0000003a280eb980 */ /* 0x000164000c101b00 */
.L_x_549:
[----:B------:R-:W-:Y:S05]  /*b9a0*/  BSYNC B1 ;  /* 0x0000000000017941 */ /* 0x000fea0003800000 */
.L_x_548:
[----:B0----5:R-:W-:Y:S01]  /*b9b0*/  IMAD.MOV.U32 R38, RZ, RZ, R4 ;  /* 0x000000ffff267224 */ /* 0x021fe200078e0004 */
[----:B------:R-:W-:Y:S01]  /*b9c0*/  SHF.R.U64 R60, R4, 0x10, R5 ;  /* 0x00000010043c7819 */ /* 0x000fe20000001205 */
[----:B------:R-:W-:Y:S01]  /*b9d0*/  IMAD.MOV.U32 R35, RZ, RZ, R20 ;  /* 0x000000ffff237224 */ /* 0x000fe200078e0014 */
[----:B------:R-:W-:Y:S01]  /*b9e0*/  LEA.HI R4, R206, R206, RZ, 0x1 ;  /* 0x000000cece047211 */ /* 0x000fe200078f08ff */
[----:B------:R-:W-:Y:S01]  /*b9f0*/  IMAD.MOV.U32 R45, RZ, RZ, R29 ;  /* 0x000000ffff2d7224 */ /* 0x000fe200078e001d */
[----:B------:R-:W-:Y:S01]  /*ba00*/  @P0 IADD3 R0, R37, -0x40, RZ ;  /* 0xffffffc025000810 */ /* 0x000fe20007ffe0ff */
[--C-:B------:R-:W-:Y:S01]  /*ba10*/  IMAD.MOV.U32 R34, RZ, RZ, R21.reuse ;  /* 0x000000ffff227224 */ /* 0x100fe200078e0015 */
[----:B------:R-:W-:Y:S01]  /*ba20*/  SHF.R.U64 R37, R20, 0x10, R21 ;  /* 0x0000001014257819 */ /* 0x000fe20000001215 */
[--C-:B------:R-:W-:Y:S01]  /*ba30*/  IMAD.MOV.U32 R20, RZ, RZ, R5.reuse ;  /* 0x000000ffff147224 */ /* 0x100fe200078e0005 */
[----:B------:R-:W-:Y:S01]  /*ba40*/  SHF.R.U32.HI R61, RZ, 0x10, R5 ;  /* 0x00000010ff3d7819 */ /* 0x000fe20000011605 */
[----:B-1----:R-:W-:Y:S01]  /*ba50*/  IMAD.MOV.U32 R39, RZ, RZ, R25 ;  /* 0x000000ffff277224 */ /* 0x002fe200078e0019 */
[----:B------:R-:W-:Y:S01]  /*ba60*/  LOP3.LUT R5, R4, 0xfffffffe, RZ, 0xc0, !PT ;  /* 0xfffffffe04057812 */ /* 0x000fe200078ec0ff */
[----:B------:R-:W-:Y:S01]  /*ba70*/  IMAD.MOV.U32 R40, RZ, RZ, R13 ;  /* 0x000000ffff287224 */ /* 0x000fe200078e000d */
[----:B------:R-:W-:Y:S01]  /*ba80*/  MOV R46, R30 ;  /* 0x0000001e002e7202 */ /* 0x000fe20000000f00 */
[----:B------:R-:W-:Y:S01]  /*ba90*/  IMAD.MOV.U32 R44, RZ, RZ, R28 ;  /* 0x000000ffff2c7224 */ /* 0x000fe200078e001c */
[----:B------:R-:W-:Y:S01]  /*baa0*/  SHF.R.U64 R56, R30, 0x10, R31 ;  /* 0x000000101e387819 */ /* 0x000fe2000000121f */
[----:B------:R-:W-:Y:S01]  /*bab0*/  IMAD.IADD R5, R206, 0x1, -R5 ;  /* 0x00000001ce057824 */ /* 0x000fe200078e0a05 */
[--C-:B------:R-:W-:Y:S01]  /*bac0*/  SHF.R.U64 R54, R28, 0x10, R29.reuse ;  /* 0x000000101c367819 */ /* 0x100fe2000000121d */
[----:B------:R-:W-:Y:S01]  /*bad0*/  IMAD.MOV.U32 R30, RZ, RZ, R32 ;  /* 0x000000ffff1e7224 */ /* 0x000fe200078e0020 */
[----:B------:R-:W-:Y:S01]  /*bae0*/  SHF.R.U32.HI R55, RZ, 0x10, R29 ;  /* 0x00000010ff377819 */ /* 0x000fe2000001161d */
[----:B------:R-:W-:Y:S01]  /*baf0*/  IMAD.MOV.U32 R29, RZ, RZ, R8 ;  /* 0x000000ffff1d7224 */ /* 0x000fe200078e0008 */
[----:B------:R-:W-:Y:S01]  /*bb00*/  SHF.L.U32 R5, R5, 0x1f, RZ ;  /* 0x0000001f05057819 */ /* 0x000fe200000006ff */
[----:B------:R-:W-:Y:S01]  /*bb10*/  IMAD.MOV.U32 R47, RZ, RZ, R31 ;  /* 0x000000ffff2f7224 */ /* 0x000fe200078e001f */
[----:B------:R-:W-:Y:S01]  /*bb20*/  SHF.R.U32.HI R49, RZ, 0x10, R21 ;  /* 0x00000010ff317819 */ /* 0x000fe20000011615 */
[----:B------:R-:W-:Y:S01]  /*bb30*/  BSSY B1, `(.L_x_550) ;  /* 0x0000039000017945 */ /* 0x000fe20003800000 */
[----:B------:R-:W0:Y:S01]  /*bb40*/  SYNCS.PHASECHK.TRANS64.TRYWAIT P0, [R2+URZ+0x34800], R5 ;  /* 0x03480005020075a7 */ /* 0x000e22000800017f */
[----:B------:R-:W-:-:S02]  /*bb50*/  MOV R48, R33 ;  /* 0x0000002100307202 */ /* 0x000fc40000000f00 */
[----:B------:R-:W-:Y:S02]  /*bb60*/  MOV R21, R24 ;  /* 0x0000001800157202 */ /* 0x000fe40000000f00 */
[----:B--2---:R-:W-:Y:S01]  /*bb70*/  SHF.R.U64 R50, R24, 0x10, R25 ;  /* 0x0000001018327819 */ /* 0x004fe20000001219 */
[----:B------:R-:W-:Y:S01]  /*bb80*/  IMAD.MOV.U32 R24, RZ, RZ, R26 ;  /* 0x000000ffff187224 */ /* 0x000fe200078e001a */
[--C-:B------:R-:W-:Y:S02]  /*bb90*/  SHF.R.U64 R58, R32, 0x10, R33.reuse ;  /* 0x00000010203a7819 */ /* 0x100fe40000001221 */
[----:B------:R-:W-:Y:S02]  /*bba0*/  SHF.R.U32.HI R59, RZ, 0x10, R33 ;  /* 0x00000010ff3b7819 */ /* 0x000fe40000011621 */
[--C-:B------:R-:W-:Y:S02]  /*bbb0*/  SHF.R.U64 R8, R8, 0x10, R9.reuse ;  /* 0x0000001008087819 */ /* 0x100fe40000001209 */
[----:B------:R-:W-:-:S02]  /*bbc0*/  SHF.R.U32.HI R64, RZ, 0x10, R9 ;  /* 0x00000010ff407819 */ /* 0x000fc40000011609 */
[----:B------:R-:W-:Y:S01]  /*bbd0*/  SHF.R.U32.HI R51, RZ, 0x10, R25 ;  /* 0x00000010ff337819 */ /* 0x000fe20000011619 */
[----:B------:R-:W-:Y:S01]  /*bbe0*/  IMAD.MOV.U32 R25, RZ, RZ, R7 ;  /* 0x000000ffff197224 */ /* 0x000fe200078e0007 */
[----:B------:R-:W-:Y:S01]  /*bbf0*/  SHF.R.U64 R52, R26, 0x10, R27 ;  /* 0x000000101a347819 */ /* 0x000fe2000000121b */
[----:B------:R-:W-:Y:S01]  /*bc00*/  IMAD.MOV.U32 R26, RZ, RZ, R11 ;  /* 0x000000ffff1a7224 */ /* 0x000fe200078e000b */
[----:B------:R-:W-:Y:S02]  /*bc10*/  MOV R33, R6 ;  /* 0x0000000600217202 */ /* 0x000fe40000000f00 */
[--C-:B------:R-:W-:Y:S02]  /*bc20*/  SHF.R.U64 R62, R6, 0x10, R7.reuse ;  /* 0x00000010063e7819 */ /* 0x100fe40000001207 */
[----:B------:R-:W-:Y:S01]  /*bc30*/  SHF.R.U32.HI R63, RZ, 0x10, R7 ;  /* 0x00000010ff3f7819 */ /* 0x000fe20000011607 */
[----:B------:R-:W-:Y:S01]  /*bc40*/  IMAD.MOV.U32 R7, RZ, RZ, R10 ;  /* 0x000000ffff077224 */ /* 0x000fe200078e000a */
[----:B------:R-:W-:-:S02]  /*bc50*/  MOV R6, R9 ;  /* 0x0000000900067202 */ /* 0x000fc40000000f00 */
[--C-:B------:R-:W-:Y:S02]  /*bc60*/  SHF.R.U64 R65, R10, 0x10, R11.reuse ;  /* 0x000000100a417819 */ /* 0x100fe4000000120b */
[----:B------:R-:W-:Y:S02]  /*bc70*/  SHF.R.U32.HI R66, RZ, 0x10, R11 ;  /* 0x00000010ff427819 */ /* 0x000fe4000001160b */
[----:B------:R-:W-:Y:S02]  /*bc80*/  MOV R11, R12 ;  /* 0x0000000c000b7202 */ /* 0x000fe40000000f00 */
[----:B------:R-:W-:Y:S01]  /*bc90*/  SHF.R.U64 R67, R12, 0x10, R13 ;  /* 0x000000100c437819 */ /* 0x000fe2000000120d */
[----:B------:R-:W-:Y:S01]  /*bca0*/  IMAD.MOV.U32 R12, RZ, RZ, R14 ;  /* 0x000000ffff0c7224 */ /* 0x000fe200078e000e */
[----:B------:R-:W-:Y:S02]  /*bcb0*/  PRMT R9, R30, 0x5410, R48 ;  /* 0x000054101e097816 */ /* 0x000fe40000000030 */
[----:B------:R-:W-:-:S02]  /*bcc0*/  MOV R42, R27 ;  /* 0x0000001b002a7202 */ /* 0x000fc40000000f00 */
[----:B------:R-:W-:Y:S02]  /*bcd0*/  PRMT R30, R8, 0x5410, R64 ;  /* 0x00005410081e7816 */ /* 0x000fe40000000040 */
[----:B------:R-:W-:Y:S02]  /*bce0*/  SHF.R.U32.HI R53, RZ, 0x10, R27 ;  /* 0x00000010ff357819 */ /* 0x000fe4000001161b */
[----:B------:R-:W-:Y:S02]  /*bcf0*/  SHF.R.U32.HI R57, RZ, 0x10, R31 ;  /* 0x00000010ff397819 */ /* 0x000fe4000001161f */
[----:B------:R-:W-:Y:S02]  /*bd00*/  SHF.R.U32.HI R68, RZ, 0x10, R13 ;  /* 0x00000010ff447819 */ /* 0x000fe4000001160d */
[----:B----4-:R-:W-:Y:S02]  /*bd10*/  MOV R41, R15 ;  /* 0x0000000f00297202 */ /* 0x010fe40000000f00 */
[----:B------:R-:W-:-:S02]  /*bd20*/  VIMNMX R8, R43, 0x80, PT ;  /* 0x000000802b087848 */ /* 0x000fc40003fe0100 */
[--C-:B------:R-:W-:Y:S02]  /*bd30*/  SHF.R.U64 R69, R14, 0x10, R15.reuse ;  /* 0x000000100e457819 */ /* 0x100fe4000000120f */
[----:B------:R-:W-:Y:S02]  /*bd40*/  SHF.R.U32.HI R70, RZ, 0x10, R15 ;  /* 0x00000010ff467819 */ /* 0x000fe4000001160f */
[----:B------:R-:W-:Y:S02]  /*bd50*/  PRMT R33, R33, 0x5410, R25 ;  /* 0x0000541021217816 */ /* 0x000fe40000000019 */
[----:B------:R-:W-:Y:S02]  /*bd60*/  PRMT R35, R35, 0x5410, R34 ;  /* 0x0000541023237816 */ /* 0x000fe40000000022 */
[----:B------:R-:W-:Y:S02]  /*bd70*/  PRMT R31, R21, 0x5410, R39 ;  /* 0x00005410151f7816 */ /* 0x000fe40000000027 */
[----:B------:R-:W-:-:S02]  /*bd80*/  PRMT R27, R24, 0x5410, R42 ;  /* 0x00005410181b7816 */ /* 0x000fc4000000002a */
[----:B------:R-:W-:Y:S02]  /*bd90*/  PRMT R38, R38, 0x5410, R20 ;  /* 0x0000541026267816 */ /* 0x000fe40000000014 */
[----:B------:R-:W-:Y:S02]  /*bda0*/  PRMT R25, R7, 0x5410, R26 ;  /* 0x0000541007197816 */ /* 0x000fe4000000001a */
        /* <DEDUP_REMOVED lines=13> */
[----:B------:R-:W-:Y:S02]  /*be80*/  ISETP.GE.AND P1, PT, R17, R8, PT ;  /* 0x000000081100720c */ /* 0x000fe40003f26270 */
[----:B------:R-:W-:Y:S02]  /*be90*/  PRMT R20, R67, 0x5410, R68 ;  /* 0x0000541043147816 */ /* 0x000fe40000000044 */
[----:B------:R-:W-:Y:S01]  /*bea0*/  PRMT R11, R12, 0x5410, R41 ;  /* 0x000054100c0b7816 */ /* 0x000fe20000000029 */
[----:B0-----:R-:W-:Y:S08]  /*beb0*/  @!P0 BRA `(.L_x_551) ;  /* 0x00000168008c8947 */ /* 0x001ff00003800000 */
.L_x_805:
[----:B------:R-:W-:Y:S05]  /*bec0*/  BSYNC B1 ;  /* 0x0000000000017941 */ /* 0x000fea0003800000 */
.L_x_550:
[----:B------:R-:W-:Y:S01]  /*bed0*/  BSSY B1, `(.L_x_552) ;  /* 0x00000fe000017945 */ /* 0x000fe20003800000 */
[----:B------:R-:W-:-:S03]  /*bee0*/  PRMT R12, R69, 0x5410, R70 ;  /* 0x00005410450c7816 */ /* 0x000fc60000000046 */
[----:B------:R-:W-:Y:S05]  /*bef0*/  @P1 BRA `(.L_x_553) ;  /* 0x0000000c00ec1947 */ /* 0x000fea0003800000 */
[----:B0-----:R-:W0:Y:S01]  /*bf00*/  LDC R5, c[0x0][0x3f4] ;  /* 0x0000fd00ff057b82 */ /* 0x001e220000000800 */
[----:B------:R-:W-:Y:S01]  /*bf10*/  BSSY B2, `(.L_x_554) ;  /* 0x000002e000027945 */ /* 0x000fe20003800000 */
[-C--:B0-----:R-:W-:Y:S02]  /*bf20*/  ISETP.GE.AND P0, PT, R22, R5.reuse, PT ;  /* 0x000000051600720c */ /* 0x081fe40003f06270 */
[-C--:B------:R-:W-:Y:S02]  /*bf30*/  ISETP.GE.AND P1, PT, R187, R5.reuse, PT ;  /* 0x00000005bb00720c */ /* 0x080fe40003f26270 */
[-C--:B------:R-:W-:Y:S02]  /*bf40*/  ISETP.GE.AND P2, PT, R186, R5.reuse, PT ;  /* 0x00000005ba00720c */ /* 0x080fe40003f46270 */
[-C--:B------:R-:W-:Y:S02]  /*bf50*/  ISETP.GE.AND P3, PT, R189, R5.reuse, PT ;  /* 0x00000005bd00720c */ /* 0x080fe40003f66270 */
[----:B------:R-:W-:-:S02]  /*bf60*/  ISETP.GE.AND P4, PT, R188, R5, PT ;  /* 0x00000005bc00720c */ /* 0x000fc40003f86270 */
[----:B------:R-:W-:-:S03]  /*bf70*/  ISETP.GE.AND P5, PT, R190, R5, PT ;  /* 0x00000005be00720c */ /* 0x000fc60003fa6270 */
[----:B------:R-:W-:Y:S10]  /*bf80*/  @P0 BRA `(.L_x_555) ;  /* 0x0000000000980947 */ /* 0x000ff40003800000 */
[----:B------:R-:W0:Y:S01]  /*bf90*/  LDS.128 R4, [R3+0x10400] ;  /* 0x0104000003047984 */ /* 0x000e220000000c00 */
[----:B------:R-:W-:Y:S02]  /*bfa0*/  HADD2.F32 R47, -RZ, R38.H0_H0 ;  /* 0x20000026ff2f7230 */ /* 0x000fe40000004100 */
[----:B------:R-:W-:Y:S02]  /*bfb0*/  HADD2.F32 R45, -RZ, R35.H0_H0 ;  /* 0x20000023ff2d7230 */ /* 0x000fe40000004100 */
[----:B------:R-:W-:Y:S02]  /*bfc0*/  HADD2.F32 R44, -RZ, R37.H0_H0 ;  /* 0x20000025ff2c7230 */ /* 0x000fe40000004100 */
[----:B------:R-:W-:Y:S02]  /*bfd0*/  HADD2.F32 R46, -RZ, R39.H0_H0 ;  /* 0x20000027ff2e7230 */ /* 0x000fe40000004100 */
[--C-:B0-----:R-:W-:Y:S02]  /*bfe0*/  HADD2.F32 R40, -RZ, R4.reuse.H0_H0 ;  /* 0x20000004ff287230 */ /* 0x101fe40000004100 */
[----:B------:R-:W-:-:S02]  /*bff0*/  HADD2.F32 R4, -RZ, R4.H1_H1 ;  /* 0x30000004ff047230 */ /* 0x000fc40000004100 */
[--C-:B------:R-:W-:Y:S02]  /*c000*/  HADD2.F32 R41, -RZ, R5.reuse.H0_H0 ;  /* 0x20000005ff297230 */ /* 0x100fe40000004100 */
[----:B------:R-:W-:Y:S02]  /*c010*/  HADD2.F32 R5, -RZ, R5.H1_H1 ;  /* 0x30000005ff057230 */ /* 0x000fe40000004100 */
[C---:B------:R-:W-:Y:S01]  /*c020*/  FMUL.FTZ R49, R4.reuse, R47 ;  /* 0x0000002f04317220 */ /* 0x040fe20000410000 */
[-C--:B------:R-:W-:Y:S01]  /*c030*/  FMUL.FTZ R4, R4, R45.reuse ;  /* 0x0000002d04047220 */ /* 0x080fe20000410000 */
[--C-:B------:R-:W-:Y:S02]  /*c040*/  HADD2.F32 R42, -RZ, R6.reuse.H0_H0 ;  /* 0x20000006ff2a7230 */ /* 0x100fe40000004100 */
[----:B------:R-:W-:Y:S02]  /*c050*/  HADD2.F32 R43, -RZ, R7.H0_H0 ;  /* 0x20000007ff2b7230 */ /* 0x000fe40000004100 */
[C---:B------:R-:W-:Y:S01]  /*c060*/  FMUL.FTZ R50, R5.reuse, R46 ;  /* 0x0000002e05327220 */ /* 0x040fe20000410000 */
[C---:B------:R-:W-:Y:S01]  /*c070*/  FFMA.FTZ R49, R40.reuse, R45, -R49 ;  /* 0x0000002d28317223 */ /* 0x040fe20000010831 */
[----:B------:R-:W-:Y:S01]  /*c080*/  FFMA.FTZ R48, R40, R47, R4 ;  /* 0x0000002f28307223 */ /* 0x000fe20000010004 */
[----:B------:R-:W-:Y:S01]  /*c090*/  FMUL.FTZ R52, R5, R44 ;  /* 0x0000002c05347220 */ /* 0x000fe20000410000 */
[----:B------:R-:W-:-:S02]  /*c0a0*/  HADD2.F32 R6, -RZ, R6.H1_H1 ;  /* 0x30000006ff067230 */ /* 0x000fc40000004100 */
[C---:B------:R-:W-:Y:S01]  /*c0b0*/  FFMA.FTZ R50, R41.reuse, R44, -R50 ;  /* 0x0000002c29327223 */ /* 0x040fe20000010832 */
[----:B------:R-:W-:Y:S02]  /*c0c0*/  HADD2.F32 R7, -RZ, R7.H1_H1 ;  /* 0x30000007ff077230 */ /* 0x000fe40000004100 */
[----:B------:R-:W-:Y:S01]  /*c0d0*/  FFMA.FTZ R41, R41, R46, R52 ;  /* 0x0000002e29297223 */ /* 0x000fe20000010034 */
[----:B------:R-:W-:Y:S02]  /*c0e0*/  HADD2.F32 R45, -RZ, R38.H1_H1 ;  /* 0x30000026ff2d7230 */ /* 0x000fe40000004100 */
[----:B------:R-:W-:Y:S02]  /*c0f0*/  HADD2.F32 R5, -RZ, R35.H1_H1 ;  /* 0x30000023ff057230 */ /* 0x000fe40000004100 */
[----:B------:R-:W-:Y:S02]  /*c100*/  HADD2.F32 R40, -RZ, R39.H1_H1 ;  /* 0x30000027ff287230 */ /* 0x000fe40000004100 */
[----:B------:R-:W-:Y:S01]  /*c110*/  FMUL.FTZ R47, R6, R45 ;  /* 0x0000002d062f7220 */ /* 0x000fe20000410000 */
[----:B------:R-:W-:-:S02]  /*c120*/  HADD2.F32 R4, -RZ, R37.H1_H1 ;  /* 0x30000025ff047230 */ /* 0x000fc40000004100 */
[-C--:B------:R-:W-:Y:S01]  /*c130*/  FMUL.FTZ R44, R6, R5.reuse ;  /* 0x00000005062c7220 */ /* 0x080fe20000410000 */
[C---:B------:R-:W-:Y:S01]  /*c140*/  FMUL.FTZ R46, R7.reuse, R40 ;  /* 0x00000028072e7220 */ /* 0x040fe20000410000 */
[C---:B------:R-:W-:Y:S01]  /*c150*/  FFMA.FTZ R6, R42.reuse, R5, -R47 ;  /* 0x000000052a067223 */ /* 0x040fe2000001082f */
[-C--:B------:R-:W-:Y:S01]  /*c160*/  FMUL.FTZ R51, R7, R4.reuse ;  /* 0x0000000407337220 */ /* 0x080fe20000410000 */
[----:B------:R-:W-:Y:S01]  /*c170*/  FFMA.FTZ R45, R42, R45, R44 ;  /* 0x0000002d2a2d7223 */ /* 0x000fe2000001002c */
[C---:B------:R-:W-:Y:S01]  /*c180*/  FFMA.FTZ R7, R43.reuse, R4, -R46 ;  /* 0x000000042b077223 */ /* 0x040fe2000001082e */
[----:B------:R-:W-:Y:S01]  /*c190*/  F2FP.F16.F32.PACK_AB R4, R48, R49 ;  /* 0x000000313004723e */ /* 0x000fe200000000ff */
[----:B------:R-:W-:Y:S01]  /*c1a0*/  FFMA.FTZ R40, R43, R40, R51 ;  /* 0x000000282b287223 */ /* 0x000fe20000010033 */
[----:B------:R-:W-:Y:S02]  /*c1b0*/  F2FP.F16.F32.PACK_AB R5, R41, R50 ;  /* 0x000000322905723e */ /* 0x000fe400000000ff */
[----:B------:R-:W-:-:S02]  /*c1c0*/  F2FP.F16.F32.PACK_AB R6, R45, R6 ;  /* 0x000000062d06723e */ /* 0x000fc400000000ff */
[----:B------:R-:W-:-:S05]  /*c1d0*/  F2FP.F16.F32.PACK_AB R7, R40, R7 ;  /* 0x000000072807723e */ /* 0x000fca00000000ff */
[----:B------:R0:W-:Y:S02]  /*c1e0*/  STS.128 [R3+0x10400], R4 ;  /* 0x0104000403007388 */ /* 0x0001e40000000c00 */
.L_x_555:
[----:B------:R-:W-:Y:S05]  /*c1f0*/  BSYNC B2 ;  /* 0x0000000000027941 */ /* 0x000fea0003800000 */
.L_x_554:
[----:B------:R-:W-:Y:S04]  /*c200*/  BSSY B2, `(.L_x_556) ;  /* 0x0000028000027945 */ /* 0x000fe80003800000 */
[----:B------:R-:W-:Y:S05]  /*c210*/  @P1 BRA `(.L_x_557) ;  /* 0x0000000000981947 */ /* 0x000fea0003800000 */
[----:B0-----:R-:W0:Y:S01]  /*c220*/  LDS.128 R4, [R0] ;  /* 0x0000000000047984 */ /* 0x001e220000000c00 */
        /* <DEDUP_REMOVED lines=36> */
[----:B------:R1:W-:Y:S02]  /*c470*/  STS.128 [R0], R4 ;  /* 0x0000000400007388 */ /* 0x0003e40000000c00 */
.L_x_557:
[----:B------:R-:W-:Y:S05]  /*c480*/  BSYNC B2 ;  /* 0x0000000000027941 */ /* 0x000fea0003800000 */
.L_x_556:
[----:B------:R-:W-:Y:S04]  /*c490*/  BSSY B2, `(.L_x_558) ;  /* 0x0000028000027945 */ /* 0x000fe80003800000 */
[----:B------:R-:W-:Y:S05]  /*c4a0*/  @P2 BRA `(.L_x_559) ;  /* 0x0000000000982947 */ /* 0x000fea0003800000 */
[----:B01----:R-:W0:Y:S01]  /*c4b0*/  LDS.128 R4, [R3+0x14400] ;  /* 0x0144000003047984 */ /* 0x003e220000000c00 */
        /* <DEDUP_REMOVED lines=37> */
.L_x_559:
[----:B------:R-:W-:Y:S05]  /*c710*/  BSYNC B2 ;  /* 0x0000000000027941 */ /* 0x000fea0003800000 */
.L_x_558:
[----:B------:R-:W-:Y:S04]  /*c720*/  BSSY B2, `(.L_x_560) ;  /* 0x0000028000027945 */ /* 0x000fe80003800000 */
[----:B------:R-:W-:Y:S05]  /*c730*/  @P3 BRA `(.L_x_561) ;  /* 0x0000000000983947 */ /* 0x000fea0003800000 */
[----:B012---:R-:W0:Y:S01]  /*c740*/  LDS.128 R4, [R0+0x4000] ;  /* 0x0040000000047984 */ /* 0x007e220000000c00 */
        /* <DEDUP_REMOVED lines=37> */
.L_x_561:
[----:B------:R-:W-:Y:S05]  /*c9a0*/  BSYNC B2 ;  /* 0x0000000000027941 */ /* 0x000fea0003800000 */
.L_x_560:
[----:B------:R-:W-:Y:S04]  /*c9b0*/  BSSY B2, `(.L_x_562) ;  /* 0x0000028000027945 */ /* 0x000fe80003800000 */
[----:B------:R-:W-:Y:S05]  /*c9c0*/  @P4 BRA `(.L_x_563) ;  /* 0x0000000000984947 */ /* 0x000fea0003800000 */
[----:B0123--:R-:W0:Y:S01]  /*c9d0*/  LDS.128 R4, [R3+0x18400] ;  /* 0x0184000003047984 */ /* 0x00fe220000000c00 */
        /* <DEDUP_REMOVED lines=37> */
.L_x_563:
[----:B------:R-:W-:Y:S05]  /*cc30*/  BSYNC B2 ;  /* 0x0000000000027941 */ /* 0x000fea0003800000 */
.L_x_562:
[----:B------:R-:W-:Y:S05]  /*cc40*/  @P5 BRA `(.L_x_553) ;  /* 0x0000000000985947 */ /* 0x000fea0003800000 */
[----:B01234-:R-:W0:Y:S01]  /*cc50*/  LDS.128 R4, [R0+0x8000] ;  /* 0x0080000000047984 */ /* 0x01fe220000000c00 */
        /* <DEDUP_REMOVED lines=37> */
.L_x_553:
[----:B------:R-:W-:Y:S05]  /*ceb0*/  BSYNC B1 ;  /* 0x0000000000017941 */ /* 0x000fea0003800000 */
.L_x_552:
[----:B------:R-:W-:-:S13]  /*cec0*/  ISETP.GE.AND P0, PT, R207, R8, PT ;  /* 0x00000008cf00720c */ /* 0x000fda0003f06270 */
[----:B------:R-:W-:Y:S05]  /*ced0*/  @P0 BRA `(.L_x_564) ;  /* 0x0000003800dc0947 */ /* 0x000fea0003800000 */
[----:B01234-:R-:W0:Y:S01]  /*cee0*/  LDC R5, c[0x0][0x3f4] ;  /* 0x0000fd00ff057b82 */ /* 0x01fe220000000800 */
        /* <DEDUP_REMOVED lines=9> */
[--C-:B------:R-:W-:Y:S02]  /*cf80*/  HADD2.F32 R48, -RZ, R38.reuse.H0_H0 ;  /* 0x20000026ff307230 */ /* 0x100fe40000004100 */
[----:B------:R-:W-:Y:S02]  /*cf90*/  HADD2.F32 R50, -RZ, R39.H0_H0 ;  /* 0x20000027ff327230 */ /* 0x000fe40000004100 */
[----:B------:R-:W-:Y:S02]  /*cfa0*/  HADD2.F32 R44, -RZ, R35.H0_H0 ;  /* 0x20000023ff2c7230 */ /* 0x000fe40000004100 */
[----:B------:R-:W-:Y:S02]  /*cfb0*/  HADD2.F32 R46, -RZ, R37.H0_H0 ;  /* 0x20000025ff2e7230 */ /* 0x000fe40000004100 */
[----:B------:R-:W-:Y:S02]  /*cfc0*/  HADD2.F32 R49, -RZ, R38.H1_H1 ;  /* 0x30000026ff317230 */ /* 0x000fe40000004100 */
[----:B0-----:R-:W-:-:S02]  /*cfd0*/  HADD2.F32 R8, -RZ, R4.H0_H0 ;  /* 0x20000004ff087230 */ /* 0x001fc40000004100 */
[----:B------:R-:W-:Y:S02]  /*cfe0*/  HADD2.F32 R4, -RZ, R4.H1_H1 ;  /* 0x30000004ff047230 */ /* 0x000fe40000004100 */
[--C-:B------:R-:W-:Y:S02]  /*cff0*/  HADD2.F32 R40, -RZ, R5.reuse.H0_H0 ;  /* 0x20000005ff287230 */ /* 0x100fe40000004100 */
[----:B------:R-:W-:Y:S02]  /*d000*/  HADD2.F32 R5, -RZ, R5.H1_H1 ;  /* 0x30000005ff057230 */ /* 0x000fe40000004100 */
[-C--:B------:R-:W-:Y:S01]  /*d010*/  FMUL.FTZ R43, R48, R4.reuse ;  /* 0x00000004302b7220 */ /* 0x080fe20000410000 */
[----:B------:R-:W-:Y:S01]  /*d020*/  FMUL.FTZ R45, R44, R4 ;  /* 0x000000042c2d7220 */ /* 0x000fe20000410000 */
[----:B------:R-:W-:Y:S02]  /*d030*/  HADD2.F32 R41, -RZ, R6.H0_H0 ;  /* 0x20000006ff297230 */ /* 0x000fe40000004100 */
[-C--:B------:R-:W-:Y:S01]  /*d040*/  FMUL.FTZ R47, R50, R5.reuse ;  /* 0x00000005322f7220 */ /* 0x080fe20000410000 */
[----:B------:R-:W-:Y:S01]  /*d050*/  FFMA.FTZ R4, R44, R8, -R43 ;  /* 0x000000082c047223 */ /* 0x000fe2000001082b */
[----:B------:R-:W-:Y:S01]  /*d060*/  FMUL.FTZ R43, R46, R5 ;  /* 0x000000052e2b7220 */ /* 0x000fe20000410000 */
[----:B------:R-:W-:-:S02]  /*d070*/  HADD2.F32 R42, -RZ, R7.H0_H0 ;  /* 0x20000007ff2a7230 */ /* 0x000fc40000004100 */
[----:B------:R-:W-:Y:S01]  /*d080*/  FFMA.FTZ R5, R46, R40, -R47 ;  /* 0x000000282e057223 */ /* 0x000fe2000001082f */
[----:B------:R-:W-:Y:S02]  /*d090*/  HADD2.F32 R6, -RZ, R6.H1_H1 ;  /* 0x30000006ff067230 */ /* 0x000fe40000004100 */
[----:B------:R-:W-:Y:S01]  /*d0a0*/  FFMA.FTZ R45, R48, R8, R45 ;  /* 0x00000008302d7223 */ /* 0x000fe2000001002d */
[----:B------:R-:W-:Y:S02]  /*d0b0*/  HADD2.F32 R7, -RZ, R7.H1_H1 ;  /* 0x30000007ff077230 */ /* 0x000fe40000004100 */
[----:B------:R-:W-:Y:S01]  /*d0c0*/  FFMA.FTZ R40, R50, R40, R43 ;  /* 0x0000002832287223 */ /* 0x000fe2000001002b */
[----:B------:R-:W-:Y:S02]  /*d0d0*/  HADD2.F32 R46, -RZ, R39.H1_H1 ;  /* 0x30000027ff2e7230 */ /* 0x000fe40000004100 */
[----:B------:R-:W-:Y:S01]  /*d0e0*/  FMUL.FTZ R8, R49, R6 ;  /* 0x0000000631087220 */ /* 0x000fe20000410000 */
[----:B------:R-:W-:Y:S01]  /*d0f0*/  HADD2.F32 R47, -RZ, R35.H1_H1 ;  /* 0x30000023ff2f7230 */ /* 0x000fe20000004100 */
[----:B------:R-:W-:Y:S01]  /*d100*/  F2FP.F16.F32.PACK_AB R4, R45, R4 ;  /* 0x000000042d04723e */ /* 0x000fe200000000ff */
[----:B------:R-:W-:-:S02]  /*d110*/  HADD2.F32 R44, -RZ, R37.H1_H1 ;  /* 0x30000025ff2c7230 */ /* 0x000fc40000004100 */
[----:B------:R-:W-:Y:S01]  /*d120*/  FMUL.FTZ R35, R46, R7 ;  /* 0x000000072e237220 */ /* 0x000fe20000410000 */
[----:B------:R-:W-:Y:S01]  /*d130*/  F2FP.F16.F32.PACK_AB R5, R40, R5 ;  /* 0x000000052805723e */ /* 0x000fe200000000ff */
[C---:B------:R-:W-:Y:S01]  /*d140*/  FMUL.FTZ R38, R47.reuse, R6 ;  /* 0x000000062f267220 */ /* 0x040fe20000410000 */
[----:B------:R-:W-:Y:S01]  /*d150*/  FFMA.FTZ R6, R47, R41, -R8 ;  /* 0x000000292f067223 */ /* 0x000fe20000010808 */
[C---:B------:R-:W-:Y:S01]  /*d160*/  FMUL.FTZ R37, R44.reuse, R7 ;  /* 0x000000072c257220 */ /* 0x040fe20000410000 */
[-C--:B------:R-:W-:Y:S01]  /*d170*/  FFMA.FTZ R7, R44, R42.reuse, -R35 ;  /* 0x0000002a2c077223 */ /* 0x080fe20000010823 */
[----:B------:R-:W-:Y:S02]  /*d180*/  FFMA.FTZ R41, R49, R41, R38 ;  /* 0x0000002931297223 */ /* 0x000fe40000010026 */
[----:B------:R-:W-:-:S03]  /*d190*/  FFMA.FTZ R42, R46, R42, R37 ;  /* 0x0000002a2e2a7223 */ /* 0x000fc60000010025 */
[----:B------:R-:W-:Y:S02]  /*d1a0*/  F2FP.F16.F32.PACK_AB R6, R41, R6 ;  /* 0x000000062906723e */ /* 0x000fe400000000ff */
[----:B------:R-:W-:-:S05]  /*d1b0*/  F2FP.F16.F32.PACK_AB R7, R42, R7 ;  /* 0x000000072a07723e */ /* 0x000fca00000000ff */
[----:B------:R0:W-:Y:S02]  /*d1c0*/  STS.128 [R3+0x12400], R4 ;  /* 0x0124000403007388 */ /* 0x0001e40000000c00 */
.L_x_566:
[----:B------:R-:W-:Y:S05]  /*d1d0*/  BSYNC B1 ;  /* 0x0000000000017941 */ /* 0x000fea0003800000 */
.L_x_565:
[----:B------:R-:W-:Y:S04]  /*d1e0*/  BSSY B1, `(.L_x_567) ;  /* 0x0000028000017945 */ /* 0x000fe80003800000 */
[----:B------:R-:W-:Y:S05]  /*d1f0*/  @P1 BRA `(.L_x_568) ;  /* 0x0000000000981947 */ /* 0x000fea0003800000 */
[----:B0-----:R-:W0:Y:S01]  /*d200*/  LDS.128 R4, [R0+0x2000] ;  /* 0x0020000000047984 */ /* 0x001e220000000c00 */
        /* <DEDUP_REMOVED lines=8> */
[-C--:B------:R-:W-:Y:S01]  /*d290*/  FMUL.FTZ R39, R44, R4.reuse ;  /* 0x000000042c277220 */ /* 0x080fe20000410000 */
[C---:B------:R-:W-:Y:S01]  /*d2a0*/  FMUL.FTZ R41, R42.reuse, R4 ;  /* 0x000000042a297220 */ /* 0x040fe20000410000 */
[----:B------:R-:W-:Y:S02]  /*d2b0*/  HADD2.F32 R37, -RZ, R6.H0_H0 ;  /* 0x20000006ff257230 */ /* 0x000fe40000004100 */
[-C--:B------:R-:W-:Y:S01]  /*d2c0*/  FMUL.FTZ R40, R45, R5.reuse ;  /* 0x000000052d287220 */ /* 0x080fe20000410000 */
[-C--:B------:R-:W-:Y:S01]  /*d2d0*/  FFMA.FTZ R4, R42, R8.reuse, -R39 ;  /* 0x000000082a047223 */ /* 0x080fe20000010827 */
[----:B------:R-:W-:Y:S01]  /*d2e0*/  FFMA.FTZ R41, R44, R8, R41 ;  /* 0x000000082c297223 */ /* 0x000fe20000010029 */
[----:B------:R-:W-:Y:S01]  /*d2f0*/  FMUL.FTZ R8, R43, R5 ;  /* 0x000000052b087220 */ /* 0x000fe20000410000 */
[----:B------:R-:W-:-:S02]  /*d300*/  HADD2.F32 R38, -RZ, R7.H0_H0 ;  /* 0x20000007ff267230 */ /* 0x000fc40000004100 */
[-C--:B------:R-:W-:Y:S01]  /*d310*/  FFMA.FTZ R5, R43, R35.reuse, -R40 ;  /* 0x000000232b057223 */ /* 0x080fe20000010828 */
[----:B------:R-:W-:Y:S02]  /*d320*/  HADD2.F32 R6, -RZ, R6.H1_H1 ;  /* 0x30000006ff067230 */ /* 0x000fe40000004100 */
[----:B------:R-:W-:Y:S01]  /*d330*/  FFMA.FTZ R8, R45, R35, R8 ;  /* 0x000000232d087223 */ /* 0x000fe20000010008 */
[----:B------:R-:W-:Y:S01]  /*d340*/  HADD2.F32 R7, -RZ, R7.H1_H1 ;  /* 0x30000007ff077230 */ /* 0x000fe20000004100 */
[----:B------:R-:W-:Y:S01]  /*d350*/  F2FP.F16.F32.PACK_AB R4, R41, R4 ;  /* 0x000000042904723e */ /* 0x000fe200000000ff */
[----:B------:R-:W-:Y:S02]  /*d360*/  HADD2.F32 R43, -RZ, R33.H1_H1 ;  /* 0x30000021ff2b7230 */ /* 0x000fe40000004100 */
[----:B------:R-:W-:Y:S01]  /*d370*/  HADD2.F32 R42, -RZ, R34.H1_H1 ;  /* 0x30000022ff2a7230 */ /* 0x000fe20000004100 */
[----:B------:R-:W-:Y:S01]  /*d380*/  F2FP.F16.F32.PACK_AB R5, R8, R5 ;  /* 0x000000050805723e */ /* 0x000fe200000000ff */
[----:B------:R-:W-:-:S02]  /*d390*/  HADD2.F32 R39, -RZ, R31.H1_H1 ;  /* 0x3000001fff277230 */ /* 0x000fc40000004100 */
[----:B------:R-:W-:Y:S02]  /*d3a0*/  HADD2.F32 R40, -RZ, R32.H1_H1 ;  /* 0x30000020ff287230 */ /* 0x000fe40000004100 */
[-C--:B------:R-:W-:Y:S01]  /*d3b0*/  FMUL.FTZ R32, R43, R6.reuse ;  /* 0x000000062b207220 */ /* 0x080fe20000410000 */
[-C--:B------:R-:W-:Y:S01]  /*d3c0*/  FMUL.FTZ R31, R42, R7.reuse ;  /* 0x000000072a1f7220 */ /* 0x080fe20000410000 */
[C---:B------:R-:W-:Y:S01]  /*d3d0*/  FMUL.FTZ R34, R39.reuse, R6 ;  /* 0x0000000627227220 */ /* 0x040fe20000410000 */
[C---:B------:R-:W-:Y:S01]  /*d3e0*/  FMUL.FTZ R33, R40.reuse, R7 ;  /* 0x0000000728217220 */ /* 0x040fe20000410000 */
[-C--:B------:R-:W-:Y:S01]  /*d3f0*/  FFMA.FTZ R6, R39, R37.reuse, -R32 ;  /* 0x0000002527067223 */ /* 0x080fe20000010820 */
[-C--:B------:R-:W-:Y:S01]  /*d400*/  FFMA.FTZ R7, R40, R38.reuse, -R31 ;  /* 0x0000002628077223 */ /* 0x080fe2000001081f */
[----:B------:R-:W-:Y:S01]  /*d410*/  FFMA.FTZ R37, R43, R37, R34 ;  /* 0x000000252b257223 */ /* 0x000fe20000010022 */
[----:B------:R-:W-:-:S04]  /*d420*/  FFMA.FTZ R38, R42, R38, R33 ;  /* 0x000000262a267223 */ /* 0x000fc80000010021 */
[----:B------:R-:W-:Y:S02]  /*d430*/  F2FP.F16.F32.PACK_AB R6, R37, R6 ;  /* 0x000000062506723e */ /* 0x000fe400000000ff */
[----:B------:R-:W-:-:S05]  /*d440*/  F2FP.F16.F32.PACK_AB R7, R38, R7 ;  /* 0x000000072607723e */ /* 0x000fca00000000ff */
[----:B------:R1:W-:Y:S02]  /*d450*/  STS.128 [R0+0x2000], R4 ;  /* 0x0020000400007388 */ /* 0x0003e40000000c00 */
.L_x_568:
[----:B------:R-:W-:Y:S05]  /*d460*/  BSYNC B1 ;  /* 0x0000000000017941 */ /* 0x000fea0003800000 */
.L_x_567:
        /* <DEDUP_REMOVED lines=28> */
[-C--:B------:R-:W-:Y:S01]  /*d630*/  FMUL.FTZ R27, R38, R6.reuse ;  /* 0x00000006261b7220 */ /* 0x080fe20000410000 */
[----:B------:R-:W-:Y:S02]  /*d640*/  HADD2.F32 R35, -RZ, R28.H1_H1 ;  /* 0x3000001cff237230 */ /* 0x000fe40000004100 */
[C---:B------:R-:W-:Y:S01]  /*d650*/  FMUL.FTZ R29, R34.reuse, R6 ;  /* 0x00000006221d7220 */ /* 0x040fe20000410000 */
[-C--:B------:R-:W-:Y:S01]  /*d660*/  FMUL.FTZ R28, R39, R7.reuse ;  /* 0x00000007271c7220 */ /* 0x080fe20000410000 */
[-C--:B------:R-:W-:Y:S01]  /*d670*/  FFMA.FTZ R6, R34, R32.reuse, -R27 ;  /* 0x0000002022067223 */ /* 0x080fe2000001081b */
[C---:B------:R-:W-:Y:S01]  /*d680*/  FMUL.FTZ R30, R35.reuse, R7 ;  /* 0x00000007231e7220 */ /* 0x040fe20000410000 */
[----:B------:R-:W-:Y:S01]  /*d690*/  FFMA.FTZ R29, R38, R32, R29 ;  /* 0x00000020261d7223 */ /* 0x000fe2000001001d */
[-C--:B------:R-:W-:Y:S02]  /*d6a0*/  FFMA.FTZ R7, R35, R33.reuse, -R28 ;  /* 0x0000002123077223 */ /* 0x080fe4000001081c */
[----:B------:R-:W-:-:S02]  /*d6b0*/  FFMA.FTZ R30, R39, R33, R30 ;  /* 0x00000021271e7223 */ /* 0x000fc4000001001e */
[----:B------:R-:W-:-:S03]  /*d6c0*/  F2FP.F16.F32.PACK_AB R6, R29, R6 ;  /* 0x000000061d06723e */ /* 0x000fc600000000ff */
[----:B------:R-:W-:-:S05]  /*d6d0*/  F2FP.F16.F32.PACK_AB R7, R30, R7 ;  /* 0x000000071e07723e */ /* 0x000fca00000000ff */
[----:B------:R2:W-:Y:S02]  /*d6e0*/  STS.128 [R3+0x16400], R4 ;  /* 0x0164000403007388 */ /* 0x0005e40000000c00 */
.L_x_570:
[----:B------:R-:W-:Y:S05]  /*d6f0*/  BSYNC B1 ;  /* 0x0000000000017941 */ /* 0x000fea0003800000 */
.L_x_569:
        /* <DEDUP_REMOVED lines=40> */
.L_x_572:
[----:B------:R-:W-:Y:S05]  /*d980*/  BSYNC B1 ;  /* 0x0000000000017941 */ /* 0x000fea0003800000 */
.L_x_571:
        /* <DEDUP_REMOVED lines=40> */
.L_x_574:
[----:B------:R-:W-:Y:S05]  /*dc10*/  BSYNC B1 ;  /* 0x0000000000017941 */ /* 0x000fea0003800000 */
.L_x_573:
        /* <DEDUP_REMOVED lines=13> */
[----:B------:R-:W-:Y:S01]  /*dcf0*/  FMUL.FTZ R15, R28, R5 ;  /* 0x000000051c0f7220 */ /* 0x000fe20000410000 */
[----:B------:R-:W-:Y:S01]  /*dd00*/  FFMA.FTZ R4, R21, R3, -R20 ;  /* 0x0000000315047223 */ /* 0x000fe20000010814 */
[----:B------:R-:W-:-:S02]  /*dd10*/  HADD2.F32 R14, -RZ, R7.H0_H0 ;  /* 0x20000007ff0e7230 */ /* 0x000fc40000004100 */
[----:B------:R-:W-:Y:S01]  /*dd20*/  FFMA.FTZ R3, R25, R3, R24 ;  /* 0x0000000319037223 */ /* 0x000fe20000010018 */
[C---:B------:R-:W-:Y:S01]  /*dd30*/  FMUL.FTZ R21, R26.reuse, R5 ;  /* 0x000000051a157220 */ /* 0x040fe20000410000 */
[----:B------:R-:W-:Y:S02]  /*dd40*/  HADD2.F32 R6, -RZ, R6.H1_H1 ;  /* 0x30000006ff067230 */ /* 0x000fe40000004100 */
[-C--:B------:R-:W-:Y:S01]  /*dd50*/  FFMA.FTZ R5, R26, R8.reuse, -R15 ;  /* 0x000000081a057223 */ /* 0x080fe2000001080f */
[----:B------:R-:W-:Y:S02]  /*dd60*/  HADD2.F32 R7, -RZ, R7.H1_H1 ;  /* 0x30000007ff077230 */ /* 0x000fe40000004100 */
[----:B------:R-:W-:Y:S01]  /*dd70*/  FFMA.FTZ R8, R28, R8, R21 ;  /* 0x000000081c087223 */ /* 0x000fe20000010015 */
[----:B------:R-:W-:Y:S01]  /*dd80*/  HADD2.F32 R25, -RZ, R11.H1_H1 ;  /* 0x3000000bff197230 */ /* 0x000fe20000004100 */
[----:B------:R-:W-:Y:S01]  /*dd90*/  F2FP.F16.F32.PACK_AB R4, R3, R4 ;  /* 0x000000040304723e */ /* 0x000fe200000000ff */
[----:B------:R-:W-:-:S02]  /*dda0*/  HADD2.F32 R24, -RZ, R12.H1_H1 ;  /* 0x3000000cff187230 */ /* 0x000fc40000004100 */
[----:B------:R-:W-:Y:S01]  /*ddb0*/  HADD2.F32 R15, -RZ, R9.H1_H1 ;  /* 0x30000009ff0f7230 */ /* 0x000fe20000004100 */
[----:B------:R-:W-:Y:S01]  /*ddc0*/  F2FP.F16.F32.PACK_AB R5, R8, R5 ;  /* 0x000000050805723e */ /* 0x000fe200000000ff */
        /* <DEDUP_REMOVED lines=11> */
[----:B------:R0:W-:Y:S01]  /*de80*/  STS.128 [R0+0xa000], R4 ;  /* 0x00a0000400007388 */ /* 0x0001e20000000c00 */
[----:B------:R-:W-:Y:S05]  /*de90*/  BRA `(.L_x_564) ;  /* 0x0000002800ec7947 */ /* 0x000fea0003800000 */
.L_x_546:
[----:B------:R-:W-:-:S03]  /*dea0*/  UMOV UR4, 0xffffffff ;  /* 0xffffffff00047882 */ /* 0x000fc60000000000 */
[----:B------:R-:W-:Y:S05]  /*deb0*/  BRA.DIV UR4, `(.L_x_575) ;  /* 0x0000014a04a07947 */ /* 0x000fea000b800000 */
[----:B------:R0:W1:Y:S04]  /*dec0*/  SHFL.IDX PT, R41, R42, RZ, 0x1c1f ;  /* 0x001c1fff2a297589 */ /* 0x00006800000e0000 */
[----:B------:R0:W2:Y:S04]  /*ded0*/  SHFL.IDX PT, R40, R39, RZ, 0x1c1f ;  /* 0x001c1fff27287589 */ /* 0x0000a800000e0000 */
[----:B------:R0:W3:Y:S04]  /*dee0*/  SHFL.IDX PT, R21, R50, RZ, 0x1c1f ;  /* 0x001c1fff32157589 */ /* 0x0000e800000e0000 */
[----:B------:R0:W4:Y:S02]  /*def0*/  SHFL.IDX PT, R20, R24, RZ, 0x1c1f ;  /* 0x001c1fff18147589 */ /* 0x00012400000e0000 */
.L_x_811:
[----:B------:R-:W-:Y:S01]  /*df00*/  ULDC UR4, c[0x0][0x448] ;  /* 0x0001120000047ab9 */ /* 0x000fe20000000800 */
[----:B------:R-:W-:Y:S01]  /*df10*/  BSSY B1, `(.L_x_576) ;  /* 0x0000031000017945 */ /* 0x000fe20003800000 */
[----:B------:R-:W-:Y:S01]  /*df20*/  IMAD R150, R150, UR4, RZ ;  /* 0x0000000496967c24 */ /* 0x000fe2000f8e02ff */
[----:B------:R-:W-:Y:S02]  /*df30*/  CS2R R4, SRZ ;  /* 0x0000000000047805 */ /* 0x000fe4000001ff00 */
[----:B------:R-:W-:Y:S02]  /*df40*/  CS2R R6, SRZ ;  /* 0x0000000000067805 */ /* 0x000fe4000001ff00 */
[----:B------:R-:W-:Y:S02]  /*df50*/  CS2R R8, SRZ ;  /* 0x0000000000087805 */ /* 0x000fe4000001ff00 */
[----:B------:R-:W-:Y:S02]  /*df60*/  CS2R R10, SRZ ;  /* 0x00000000000a7805 */ /* 0x000fe4000001ff00 */
[----:B------:R-:W-:Y:S01]  /*df70*/  ISETP.GE.AND P0, PT, R0, R150, PT ;  /* 0x000000960000720c */ /* 0x000fe20003f06270 */
[----:B------:R-:W-:Y:S01]  /*df80*/  IMAD R0, R145, -0x80, R150 ;  /* 0xffffff8091007824 */ /* 0x000fe200078e0296 */
[----:B------:R-:W-:-:S02]  /*df90*/  CS2R R12, SRZ ;  /* 0x00000000000c7805 */ /* 0x000fc4000001ff00 */
[----:B------:R-:W-:Y:S02]  /*dfa0*/  CS2R R14, SRZ ;  /* 0x00000000000e7805 */ /* 0x000fe4000001ff00 */
[----:B0-----:R-:W-:Y:S02]  /*dfb0*/  CS2R R24, SRZ ;  /* 0x0000000000187805 */ /* 0x001fe4000001ff00 */
[----:B------:R-:W-:Y:S02]  /*dfc0*/  CS2R R26, SRZ ;  /* 0x00000000001a7805 */ /* 0x000fe4000001ff00 */
[----:B------:R-:W-:Y:S02]  /*dfd0*/  CS2R R28, SRZ ;  /* 0x00000000001c7805 */ /* 0x000fe4000001ff00 */
[----:B------:R-:W-:Y:S02]  /*dfe0*/  CS2R R30, SRZ ;  /* 0x00000000001e7805 */ /* 0x000fe4000001ff00 */
[----:B------:R-:W-:-:S02]  /*dff0*/  CS2R R32, SRZ ;  /* 0x0000000000207805 */ /* 0x000fc4000001ff00 */
[----:B------:R-:W-:Y:S01]  /*e000*/  CS2R R34, SRZ ;  /* 0x0000000000227805 */ /* 0x000fe2000001ff00 */
[----:B------:R-:W-:Y:S06]  /*e010*/  @P0 BRA `(.L_x_577) ;  /* 0x0000000000800947 */ /* 0x000fec0003800000 */
[C---:B------:R-:W-:Y:S01]  /*e020*/  VIADD R3, R18.reuse, 0x20 ;  /* 0x0000002012037836 */ /* 0x040fe20000000000 */
[C---:B------:R-:W-:Y:S01]  /*e030*/  IADD3 R4, R18.reuse, 0x40, RZ ;  /* 0x0000004012047810 */ /* 0x040fe20007ffe0ff */
[----:B------:R-:W-:Y:S01]  /*e040*/  ULDC UR4, c[0x0][0x3f4] ;  /* 0x0000fd0000047ab9 */ /* 0x000fe20000000800 */
[----:B------:R-:W-:Y:S02]  /*e050*/  CS2R R24, SRZ ;  /* 0x0000000000187805 */ /* 0x000fe4000001ff00 */
[----:B------:R-:W-:Y:S02]  /*e060*/  ISETP.GE.AND P0, PT, R18, UR4, PT ;  /* 0x0000000412007c0c */ /* 0x000fe4000bf06270 */
[----:B------:R-:W-:Y:S02]  /*e070*/  CS2R R26, SRZ ;  /* 0x00000000001a7805 */ /* 0x000fe4000001ff00 */
[----:B------:R-:W-:Y:S02]  /*e080*/  ISETP.GE.AND P1, PT, R3, UR4, PT ;  /* 0x0000000403007c0c */ /* 0x000fe4000bf26270 */
[----:B------:R-:W-:-:S02]  /*e090*/  ISETP.GE.AND P2, PT, R4, UR4, PT ;  /* 0x0000000404007c0c */ /* 0x000fc4000bf46270 */
[----:B------:R-:W-:Y:S02]  /*e0a0*/  CS2R R4, SRZ ;  /* 0x0000000000047805 */ /* 0x000fe4000001ff00 */
[----:B------:R-:W-:Y:S02]  /*e0b0*/  CS2R R6, SRZ ;  /* 0x0000000000067805 */ /* 0x000fe4000001ff00 */
[----:B------:R-:W-:Y:S01]  /*e0c0*/  CS2R R28, SRZ ;  /* 0x00000000001c7805 */ /* 0x000fe2000001ff00 */
[----:B-12---:R-:W-:-:S04]  /*e0d0*/  @!P0 IMAD.WIDE R12, R18, 0x2, R40 ;  /* 0x00000002120c8825 */ /* 0x006fc800078e0228 */
[----:B------:R-:W-:Y:S01]  /*e0e0*/  @!P1 IMAD.SHL.U32 R43, R227, 0x8, RZ ;  /* 0x00000008e32b9824 */ /* 0x000fe200078e00ff */
[----:B------:R0:W5:Y:S01]  /*e0f0*/  @!P0 LD.E.128 R24, desc[UR58][R12.64] ;  /* 0x0000003a0c188980 */ /* 0x000162000c101d00 */
[----:B------:R-:W-:Y:S01]  /*e100*/  @!P2 IMAD.SHL.U32 R45, R228, 0x8, RZ ;  /* 0x00000008e42da824 */ /* 0x000fe200078e00ff */
[----:B------:R-:W-:Y:S01]  /*e110*/  CS2R R30, SRZ ;  /* 0x00000000001e7805 */ /* 0x000fe2000001ff00 */
[--C-:B------:R-:W-:Y:S01]  /*e120*/  @!P1 IMAD.WIDE R38, R43, 0x2, R40.reuse ;  /* 0x000000022b269825 */ /* 0x100fe200078e0228 */
[----:B------:R-:W-:Y:S02]  /*e130*/  CS2R R8, SRZ ;  /* 0x0000000000087805 */ /* 0x000fe4000001ff00 */
[----:B------:R-:W-:Y:S02]  /*e140*/  CS2R R10, SRZ ;  /* 0x00000000000a7805 */ /* 0x000fe4000001ff00 */
[----:B------:R-:W-:Y:S01]  /*e150*/  CS2R R32, SRZ ;  /* 0x0000000000207805 */ /* 0x000fe2000001ff00 */
[----:B------:R-:W-:Y:S01]  /*e160*/  @!P2 IMAD.WIDE R40, R45, 0x2, R40 ;  /* 0x000000022d28a825 */ /* 0x000fe200078e0228 */
[----:B------:R-:W-:-:S02]  /*e170*/  CS2R R34, SRZ ;  /* 0x0000000000227805 */ /* 0x000fc4000001ff00 */
[----:B------:R-:W-:Y:S02]  /*e180*/  CS2R R14, SRZ ;  /* 0x00000000000e7805 */ /* 0x000fe4000001ff00 */
[----:B0-----:R-:W-:Y:S01]  /*e190*/  CS2R R12, SRZ ;  /* 0x00000000000c7805 */ /* 0x001fe2000001ff00 */
[--C-:B---34-:R-:W-:Y:S01]  /*e1a0*/  @!P1 IMAD.WIDE R42, R43, 0x2, R20.reuse ;  /* 0x000000022b2a9825 */ /* 0x118fe200078e0214 */
[----:B------:R0:W5:Y:S03]  /*e1b0*/  @!P1 LD.E.128 R28, desc[UR58][R38.64] ;  /* 0x0000003a261c9980 */ /* 0x000166000c101d00 */
[--C-:B------:R-:W-:Y:S01]  /*e1c0*/  @!P2 IMAD.WIDE R44, R45, 0x2, R20.reuse ;  /* 0x000000022d2ca825 */ /* 0x100fe200078e0214 */
[----:B------:R0:W5:Y:S03]  /*e1d0*/  @!P1 LD.E.128 R8, desc[UR58][R42.64] ;  /* 0x0000003a2a089980 */ /* 0x000166000c101d00 */
[----:B------:R-:W-:Y:S01]  /*e1e0*/  @!P0 IMAD.WIDE R20, R18, 0x2, R20 ;  /* 0x0000000212148825 */ /* 0x000fe200078e0214 */
[----:B------:R0:W5:Y:S04]  /*e1f0*/  @!P2 LD.E.128 R32, desc[UR58][R40.64] ;  /* 0x0000003a2820a980 */ /* 0x000168000c101d00 */
[----:B------:R0:W5:Y:S04]  /*e200*/  @!P0 LD.E.128 R4, desc[UR58][R20.64] ;  /* 0x0000003a14048980 */ /* 0x000168000c101d00 */
[----:B------:R0:W5:Y:S02]  /*e210*/  @!P2 LD.E.128 R12, desc[UR58][R44.64] ;  /* 0x0000003a2c0ca980 */ /* 0x000164000c101d00 */
.L_x_577:
[----:B------:R-:W-:Y:S05]  /*e220*/  BSYNC B1 ;  /* 0x0000000000017941 */ /* 0x000fea0003800000 */
.L_x_576:
[----:B-----5:R-:W-:Y:S01]  /*e230*/  IMAD.MOV.U32 R37, RZ, RZ, R25 ;  /* 0x000000ffff257224 */ /* 0x020fe200078e0019 */
[----:B------:R-:W-:Y:S01]  /*e240*/  MOV R3, R24 ;  /* 0x0000001800037202 */ /* 0x000fe20000000f00 */
[----:B0---4-:R-:W-:Y:S01]  /*e250*/  IMAD.MOV.U32 R20, RZ, RZ, R5 ;  /* 0x000000ffff147224 */ /* 0x011fe200078e0005 */
[----:B--2---:R-:W-:Y:S01]  /*e260*/  MOV R40, R33 ;  /* 0x0000002100287202 */ /* 0x004fe20000000f00 */
[----:B------:R-:W-:Y:S01]  /*e270*/  IMAD.MOV.U32 R42, RZ, RZ, R35 ;  /* 0x000000ffff2a7224 */ /* 0x000fe200078e0023 */
[--C-:B------:R-:W-:Y:S01]  /*e280*/  SHF.R.U64 R50, R32, 0x10, R33.reuse ;  /* 0x0000001020327819 */ /* 0x100fe20000001221 */
[----:B-1----:R-:W-:Y:S01]  /*e290*/  IMAD.MOV.U32 R41, RZ, RZ, R6 ;  /* 0x000000ffff297224 */ /* 0x002fe200078e0006 */
[----:B------:R-:W-:Y:S01]  /*e2a0*/  SHF.R.U32.HI R51, RZ, 0x10, R33 ;  /* 0x00000010ff337819 */ /* 0x000fe20000011621 */
[----:B------:R-:W-:Y:S01]  /*e2b0*/  IMAD.MOV.U32 R33, RZ, RZ, R34 ;  /* 0x000000ffff217224 */ /* 0x000fe200078e0022 */
[----:B------:R-:W-:Y:S01]  /*e2c0*/  SHF.R.U64 R52, R34, 0x10, R35 ;  /* 0x0000001022347819 */ /* 0x000fe20000001223 */
[----:B---3--:R-:W-:Y:S01]  /*e2d0*/  IMAD.MOV.U32 R21, RZ, RZ, R14 ;  /* 0x000000ffff157224 */ /* 0x008fe200078e000e */
[----:B------:R-:W-:Y:S01]  /*e2e0*/  PRMT R34, R3, 0x5410, R37 ;  /* 0x0000541003227816 */ /* 0x000fe20000000025 */
[----:B------:R-:W-:Y:S01]  /*e2f0*/  BSSY B1, `(.L_x_578) ;  /* 0x0000044000017945 */ /* 0x000fe20003800000 */
[----:B------:R-:W-:-:S02]  /*e300*/  LEA.HI R3, R206, R206, RZ, 0x1 ;  /* 0x000000cece037211 */ /* 0x000fc400078f08ff */
[--C-:B------:R-:W-:Y:S02]  /*e310*/  SHF.R.U64 R54, R4, 0x10, R5.reuse ;  /* 0x0000001004367819 */ /* 0x100fe40000001205 */
[----:B------:R-:W-:Y:S02]  /*e320*/  LOP3.LUT R3, R3, 0xfffffffe, RZ, 0xc0, !PT ;  /* 0xfffffffe03037812 */ /* 0x000fe400078ec0ff */
[----:B------:R-:W-:Y:S02]  /*e330*/  SHF.R.U32.HI R55, RZ, 0x10, R5 ;  /* 0x00000010ff377819 */ /* 0x000fe40000011605 */
[----:B------:R-:W-:Y:S02]  /*e340*/  IADD3 R3, R206, -R3, RZ ;  /* 0x80000003ce037210 */ /* 0x000fe40007ffe0ff */
[----:B------:R-:W-:Y:S01]  /*e350*/  SHF.R.U64 R38, R24, 0x10, R25 ;  /* 0x0000001018267819 */ /* 0x000fe20000001219 */
[----:B------:R-:W-:Y:S01]  /*e360*/  IMAD.MOV.U32 R24, RZ, RZ, R26 ;  /* 0x000000ffff187224 */ /* 0x000fe200078e001a */
[----:B------:R-:W-:-:S02]  /*e370*/  SHF.L.U32 R5, R3, 0x1f, RZ ;  /* 0x0000001f03057819 */ /* 0x000fc400000006ff */
[----:B------:R-:W-:Y:S02]  /*e380*/  SHF.R.U32.HI R43, RZ, 0x10, R25 ;  /* 0x00000010ff2b7819 */ /* 0x000fe40000011619 */
[----:B------:R-:W0:Y:S01]  /*e390*/  SYNCS.PHASECHK.TRANS64.TRYWAIT P0, [R2+URZ+0x34800], R5 ;  /* 0x03480005020075a7 */ /* 0x000e22000800017f */
[----:B------:R-:W-:Y:S02]  /*e3a0*/  MOV R25, R27 ;  /* 0x0000001b00197202 */ /* 0x000fe40000000f00 */
[--C-:B------:R-:W-:Y:S01]  /*e3b0*/  SHF.R.U64 R44, R26, 0x10, R27.reuse ;  /* 0x000000101a2c7819 */ /* 0x100fe2000000121b */
[----:B------:R-:W-:Y:S01]  /*e3c0*/  IMAD.MOV.U32 R26, RZ, RZ, R28 ;  /* 0x000000ffff1a7224 */ /* 0x000fe200078e001c */
[----:B------:R-:W-:Y:S01]  /*e3d0*/  SHF.R.U32.HI R45, RZ, 0x10, R27 ;  /* 0x00000010ff2d7819 */ /* 0x000fe2000001161b */
[--C-:B------:R-:W-:Y:S01]  /*e3e0*/  IMAD.MOV.U32 R27, RZ, RZ, R29.reuse ;  /* 0x000000ffff1b7224 */ /* 0x100fe200078e001d */
[--C-:B------:R-:W-:Y:S02]  /*e3f0*/  SHF.R.U64 R46, R28, 0x10, R29.reuse ;  /* 0x000000101c2e7819 */ /* 0x100fe4000000121d */
[----:B------:R-:W-:Y:S01]  /*e400*/  SHF.R.U32.HI R47, RZ, 0x10, R29 ;  /* 0x00000010ff2f7819 */ /* 0x000fe2000001161d */
[--C-:B------:R-:W-:Y:S01]  /*e410*/  IMAD.MOV.U32 R29, RZ, RZ, R31.reuse ;  /* 0x000000ffff1d7224 */ /* 0x100fe200078e001f */
[----:B------:R-:W-:-:S02]  /*e420*/  SHF.R.U64 R48, R30, 0x10, R31 ;  /* 0x000000101e307819 */ /* 0x000fc4000000121f */
[----:B------:R-:W-:Y:S01]  /*e430*/  SHF.R.U32.HI R49, RZ, 0x10, R31 ;  /* 0x00000010ff317819 */ /* 0x000fe2000001161f */
[----:B------:R-:W-:Y:S01]  /*e440*/  IMAD.MOV.U32 R31, RZ, RZ, R32 ;  /* 0x000000ffff1f7224 */ /* 0x000fe200078e0020 */
[----:B------:R-:W-:Y:S01]  /*e450*/  MOV R28, R30 ;  /* 0x0000001e001c7202 */ /* 0x000fe20000000f00 */
[----:B------:R-:W-:Y:S01]  /*e460*/  IMAD.MOV.U32 R30, RZ, RZ, R8 ;  /* 0x000000ffff1e7224 */ /* 0x000fe200078e0008 */
[----:B------:R-:W-:Y:S02]  /*e470*/  MOV R39, R4 ;  /* 0x0000000400277202 */ /* 0x000fe40000000f00 */
[----:B------:R-:W-:Y:S02]  /*e480*/  MOV R4, R7 ;  /* 0x0000000700047202 */ /* 0x000fe40000000f00 */
[----:B------:R-:W-:Y:S01]  /*e490*/  SHF.R.U64 R56, R6, 0x10, R7 ;  /* 0x0000001006387819 */ /* 0x000fe20000001207 */
[----:B------:R-:W-:Y:S01]  /*e4a0*/  IMAD.MOV.U32 R6, RZ, RZ, R9 ;  /* 0x000000ffff067224 */ /* 0x000fe200078e0009 */
[----:B------:R-:W-:Y:S01]  /*e4b0*/  SHF.R.U32.HI R57, RZ, 0x10, R7 ;  /* 0x00000010ff397819 */ /* 0x000fe20000011607 */
[----:B------:R-:W-:Y:S01]  /*e4c0*/  IMAD.MOV.U32 R7, RZ, RZ, R11 ;  /* 0x000000ffff077224 */ /* 0x000fe200078e000b */
[----:B------:R-:W-:Y:S01]  /*e4d0*/  SHF.R.U64 R58, R8, 0x10, R9 ;  /* 0x00000010083a7819 */ /* 0x000fe20000001209 */
[----:B------:R-:W-:Y:S01]  /*e4e0*/  IMAD.MOV.U32 R8, RZ, RZ, R12 ;  /* 0x000000ffff087224 */ /* 0x000fe200078e000c */
[----:B------:R-:W-:-:S02]  /*e4f0*/  MOV R32, R10 ;  /* 0x0000000a00207202 */ /* 0x000fc40000000f00 */
[----:B------:R-:W-:Y:S01]  /*e500*/  SHF.R.U64 R60, R10, 0x10, R11 ;  /* 0x000000100a3c7819 */ /* 0x000fe2000000120b */
[----:B------:R-:W-:Y:S01]  /*e510*/  IMAD.MOV.U32 R10, RZ, RZ, R15 ;  /* 0x000000ffff0a7224 */ /* 0x000fe200078e000f */
[----:B------:R-:W-:Y:S02]  /*e520*/  SHF.R.U32.HI R59, RZ, 0x10, R9 ;  /* 0x00000010ff3b7819 */ /* 0x000fe40000011609 */
[----:B------:R-:W-:Y:S02]  /*e530*/  SHF.R.U32.HI R53, RZ, 0x10, R35 ;  /* 0x00000010ff357819 */ /* 0x000fe40000011623 */
[----:B------:R-:W-:Y:S02]  /*e540*/  SHF.R.U32.HI R11, RZ, 0x10, R11 ;  /* 0x00000010ff0b7819 */ /* 0x000fe4000001160b */
[----:B------:R-:W-:Y:S02]  /*e550*/  MOV R9, R13 ;  /* 0x0000000d00097202 */ /* 0x000fe40000000f00 */
[----:B------:R-:W-:-:S02]  /*e560*/  SHF.R.U64 R61, R12, 0x10, R13 ;  /* 0x000000100c3d7819 */ /* 0x000fc4000000120d */
[----:B------:R-:W-:Y:S02]  /*e570*/  SHF.R.U32.HI R62, RZ, 0x10, R13 ;  /* 0x00000010ff3e7819 */ /* 0x000fe4000001160d */
[----:B------:R-:W-:Y:S02]  /*e580*/  VIMNMX R0, R0, 0x80, PT ;  /* 0x0000008000007848 */ /* 0x000fe40003fe0100 */
[--C-:B------:R-:W-:Y:S02]  /*e590*/  SHF.R.U64 R63, R14, 0x10, R15.reuse ;  /* 0x000000100e3f7819 */ /* 0x100fe4000000120f */
[----:B------:R-:W-:Y:S02]  /*e5a0*/  SHF.R.U32.HI R64, RZ, 0x10, R15 ;  /* 0x00000010ff407819 */ /* 0x000fe4000001160f */
        /* <DEDUP_REMOVED lines=19> */
[----:B------:R-:W-:-:S02]  /*e6e0*/  ISETP.GE.AND P1, PT, R17, R0, PT ;  /* 0x000000001100720c */ /* 0x000fc40003f26270 */
[----:B------:R-:W-:Y:S02]  /*e6f0*/  PRMT R15, R8, 0x5410, R9 ;  /* 0x00005410080f7816 */ /* 0x000fe40000000009 */
[----:B------:R-:W-:Y:S02]  /*e700*/  PRMT R20, R61, 0x5410, R62 ;  /* 0x000054103d147816 */ /* 0x000fe4000000003e */
[----:B------:R-:W-:Y:S01]  /*e710*/  PRMT R21, R21, 0x5410, R10 ;  /* 0x0000541015157816 */ /* 0x000fe2000000000a */
[----:B0-----:R-:W-:Y:S06]  /*e720*/  @!P0 BRA `(.L_x_579) ;  /* 0x0000014000f88947 */ /* 0x001fec0003800000 */
.L_x_812:
[----:B------:R-:W-:Y:S05]  /*e730*/  BSYNC B1 ;  /* 0x0000000000017941 */ /* 0x000fea0003800000 */
.L_x_578:
[----:B------:R-:W-:Y:S01]  /*e740*/  BSSY B1, `(.L_x_580) ;  /* 0x000011b000017945 */ /* 0x000fe20003800000 */
[----:B------:R-:W-:-:S03]  /*e750*/  PRMT R24, R63, 0x5410, R64 ;  /* 0x000054103f187816 */ /* 0x000fc60000000040 */
[----:B------:R-:W-:Y:S05]  /*e760*/  @P1 BRA `(.L_x_581) ;  /* 0x0000001000601947 */ /* 0x000fea0003800000 */
[----:B------:R-:W1:Y:S01]  /*e770*/  LDC R25, c[0x0][0x3f4] ;  /* 0x0000fd00ff197b82 */ /* 0x000e620000000800 */
[C---:B------:R-:W-:Y:S01]  /*e780*/  VIADD R4, R18.reuse, 0x20 ;  /* 0x0000002012047836 */ /* 0x040fe20000000000 */
[----:B------:R-:W-:Y:S01]  /*e790*/  BSSY B2, `(.L_x_582) ;  /* 0x0000061000027945 */ /* 0x000fe20003800000 */
[C---:B------:R-:W-:Y:S01]  /*e7a0*/  VIADD R6, R18.reuse, 0x40 ;  /* 0x0000004012067836 */ /* 0x040fe20000000000 */
[-C--:B-1----:R-:W-:Y:S02]  /*e7b0*/  ISETP.GE.AND P0, PT, R18, R25.reuse, PT ;  /* 0x000000191200720c */ /* 0x082fe40003f06270 */
[-C--:B------:R-:W-:Y:S02]  /*e7c0*/  ISETP.GE.AND P1, PT, R4, R25.reuse, PT ;  /* 0x000000190400720c */ /* 0x080fe40003f26270 */
[----:B------:R-:W-:-:S09]  /*e7d0*/  ISETP.GE.AND P2, PT, R6, R25, PT ;  /* 0x000000190600720c */ /* 0x000fd20003f46270 */
[----:B------:R-:W-:Y:S05]  /*e7e0*/  @P0 BRA `(.L_x_583) ;  /* 0x00000004006c0947 */ /* 0x000fea0003800000 */
[----:B------:R-:W-:Y:S01]  /*e7f0*/  LEA.HI R6, R25, R226, RZ, 0x1d ;  /* 0x000000e219067211 */ /* 0x000fe200078fe8ff */
[----:B------:R-:W-:Y:S01]  /*e800*/  HADD2.F32 R54, -RZ, R34.H0_H0 ;  /* 0x20000022ff367230 */ /* 0x000fe20000004100 */
[----:B------:R-:W-:Y:S01]  /*e810*/  LOP3.LUT R4, R191, 0x38, R18, 0xf8, !PT ;  /* 0x00000038bf047812 */ /* 0x000fe200078ef812 */
[--C-:B------:R-:W-:Y:S01]  /*e820*/  HADD2.F32 R56, -RZ, R39.reuse.H0_H0 ;  /* 0x20000027ff387230 */ /* 0x100fe20000004100 */
[----:B0-----:R-:W-:Y:S01]  /*e830*/  SHF.R.S32.HI R5, RZ, 0x1f, R6 ;  /* 0x0000001fff057819 */ /* 0x001fe20000011406 */
[----:B------:R-:W-:Y:S02]  /*e840*/  HADD2.F32 R53, -RZ, R40.H0_H0 ;  /* 0x20000028ff357230 */ /* 0x000fe40000004100 */
[----:B------:R-:W-:Y:S01]  /*e850*/  HADD2.F32 R55, -RZ, R39.H1_H1 ;  /* 0x30000027ff377230 */ /* 0x000fe20000004100 */
[----:B------:R-:W-:Y:S02]  /*e860*/  LEA.HI R7, R5, R6, RZ, 0x3 ;  /* 0x0000000605077211 */ /* 0x000fe400078f18ff */
[----:B------:R-:W-:-:S02]  /*e870*/  SHF.L.U32 R6, R6, 0x3, RZ ;  /* 0x0000000306067819 */ /* 0x000fc400000006ff */
[----:B------:R-:W-:Y:S01]  /*e880*/  LOP3.LUT R5, R4, R193, RZ, 0x3c, !PT ;  /* 0x000000c104057212 */ /* 0x000fe200078e3cff */
[----:B------:R-:W-:Y:S01]  /*e890*/  IMAD.SHL.U32 R7, R7, 0x400, RZ ;  /* 0x0000040007077824 */ /* 0x000fe200078e00ff */
[----:B------:R-:W-:-:S03]  /*e8a0*/  LOP3.LUT R6, R191, 0x38, R6, 0xf8, !PT ;  /* 0x00000038bf067812 */ /* 0x000fc600078ef806 */
[----:B------:R-:W-:Y:S01]  /*e8b0*/  IMAD R5, R192, 0x200, R5 ;  /* 0x00000200c0057824 */ /* 0x000fe200078e0205 */
[----:B------:R-:W-:Y:S02]  /*e8c0*/  LOP3.LUT R7, R7, 0x7fffe000, RZ, 0xc0, !PT ;  /* 0x7fffe00007077812 */ /* 0x000fe400078ec0ff */
[----:B------:R-:W-:Y:S02]  /*e8d0*/  LOP3.LUT R9, R6, R193, RZ, 0x3c, !PT ;  /* 0x000000c106097212 */ /* 0x000fe400078e3cff */
[----:B------:R-:W-:Y:S01]  /*e8e0*/  LEA R43, R5, R2, 0x1 ;  /* 0x00000002052b7211 */ /* 0x000fe200078e08ff */
[----:B------:R-:W-:-:S04]  /*e8f0*/  IMAD R8, R192, 0x200, R7 ;  /* 0x00000200c0087824 */ /* 0x000fc800078e0207 */
[----:B------:R-:W-:Y:S01]  /*e900*/  IMAD.IADD R9, R8, 0x1, R9 ;  /* 0x0000000108097824 */ /* 0x000fe200078e0209 */
[----:B------:R-:W0:Y:S04]  /*e910*/  LDS.128 R4, [R43+0x10400] ;  /* 0x010400002b047984 */ /* 0x000e280000000c00 */
[----:B------:R-:W-:-:S05]  /*e920*/  LEA R44, R9, R2, 0x1 ;  /* 0x00000002092c7211 */ /* 0x000fca00078e08ff */
[----:B------:R-:W1:Y:S01]  /*e930*/  LDS.128 R8, [R44+0x10400] ;  /* 0x010400002c087984 */ /* 0x000e620000000c00 */
[--C-:B0-----:R-:W-:Y:S02]  /*e940*/  HADD2.F32 R45, -RZ, R4.reuse.H0_H0 ;  /* 0x20000004ff2d7230 */ /* 0x101fe40000004100 */
[----:B------:R-:W-:Y:S02]  /*e950*/  HADD2.F32 R4, -RZ, R4.H1_H1 ;  /* 0x30000004ff047230 */ /* 0x000fe40000004100 */
[--C-:B------:R-:W-:Y:S02]  /*e960*/  HADD2.F32 R46, -RZ, R5.reuse.H0_H0 ;  /* 0x20000005ff2e7230 */ /* 0x100fe40000004100 */
[----:B------:R-:W-:Y:S02]  /*e970*/  HADD2.F32 R5, -RZ, R5.H1_H1 ;  /* 0x30000005ff057230 */ /* 0x000fe40000004100 */
[----:B------:R-:W-:Y:S02]  /*e980*/  HADD2.F32 R47, -RZ, R6.H0_H0 ;  /* 0x20000006ff2f7230 */ /* 0x000fe40000004100 */
[----:B-1----:R-:W-:-:S02]  /*e990*/  HADD2.F32 R49, -RZ, R8.H0_H0 ;  /* 0x20000008ff317230 */ /* 0x002fc40000004100 */
[----:B------:R-:W-:Y:S02]  /*e9a0*/  HADD2.F32 R8, -RZ, R8.H1_H1 ;  /* 0x30000008ff087230 */ /* 0x000fe40000004100 */
[----:B------:R-:W-:Y:S02]  /*e9b0*/  HADD2.F32 R50, -RZ, R9.H0_H0 ;  /* 0x20000009ff327230 */ /* 0x000fe40000004100 */
[C---:B------:R-:W-:Y:S01]  /*e9c0*/  FMUL.FTZ R58, R49.reuse, R56 ;  /* 0x00000038313a7220 */ /* 0x040fe20000410000 */
[-C--:B------:R-:W-:Y:S01]  /*e9d0*/  FMUL.FTZ R60, R49, R54.reuse ;  /* 0x00000036313c7220 */ /* 0x080fe20000410000 */
[----:B------:R-:W-:Y:S02]  /*e9e0*/  HADD2.F32 R49, -RZ, R35.H0_H0 ;  /* 0x20000023ff317230 */ /* 0x000fe40000004100 */
[----:B------:R-:W-:Y:S01]  /*e9f0*/  FMUL.FTZ R57, R8, R53 ;  /* 0x0000003508397220 */ /* 0x000fe20000410000 */
[C---:B------:R-:W-:Y:S01]  /*ea00*/  FFMA.FTZ R58, R45.reuse, R54, -R58 ;  /* 0x000000362d3a7223 */ /* 0x040fe2000001083a */
[----:B------:R-:W-:Y:S01]  /*ea10*/  FFMA.FTZ R60, R45, R56, R60 ;  /* 0x000000382d3c7223 */ /* 0x000fe2000001003c */
[----:B------:R-:W-:-:S02]  /*ea20*/  HADD2.F32 R45, -RZ, R34.H1_H1 ;  /* 0x30000022ff2d7230 */ /* 0x000fc40000004100 */
[-C--:B------:R-:W-:Y:S01]  /*ea30*/  FMUL.FTZ R59, R8, R49.reuse ;  /* 0x00000031083b7220 */ /* 0x080fe20000410000 */
[----:B------:R-:W-:Y:S01]  /*ea40*/  FFMA.FTZ R57, R4, R49, -R57 ;  /* 0x0000003104397223 */ /* 0x000fe20000010839 */
[C---:B------:R-:W-:Y:S01]  /*ea50*/  FMUL.FTZ R49, R50.reuse, R55 ;  /* 0x0000003732317220 */ /* 0x040fe20000410000 */
[----:B------:R-:W-:Y:S02]  /*ea60*/  HADD2.F32 R9, -RZ, R9.H1_H1 ;  /* 0x30000009ff097230 */ /* 0x000fe40000004100 */
[----:B------:R-:W-:Y:S01]  /*ea70*/  FMUL.FTZ R50, R50, R45 ;  /* 0x0000002d32327220 */ /* 0x000fe20000410000 */
[----:B------:R-:W-:Y:S02]  /*ea80*/  HADD2.F32 R54, -RZ, R40.H1_H1 ;  /* 0x30000028ff367230 */ /* 0x000fe40000004100 */
[----:B------:R-:W-:Y:S01]  /*ea90*/  FFMA.FTZ R59, R4, R53, R59 ;  /* 0x00000035043b7223 */ /* 0x000fe2000001003b */
[----:B------:R-:W-:Y:S02]  /*eaa0*/  HADD2.F32 R4, -RZ, R35.H1_H1 ;  /* 0x30000023ff047230 */ /* 0x000fe40000004100 */
[C---:B------:R-:W-:Y:S01]  /*eab0*/  FFMA.FTZ R49, R46.reuse, R45, -R49 ;  /* 0x0000002d2e317223 */ /* 0x040fe20000010831 */
[----:B------:R-:W-:Y:S01]  /*eac0*/  FFMA.FTZ R50, R46, R55, R50 ;  /* 0x000000372e327223 */ /* 0x000fe20000010032 */
[----:B------:R-:W-:-:S02]  /*ead0*/  HADD2.F32 R51, -RZ, R10.H0_H0 ;  /* 0x2000000aff337230 */ /* 0x000fc40000004100 */
[C---:B------:R-:W-:Y:S01]  /*eae0*/  FMUL.FTZ R56, R9.reuse, R54 ;  /* 0x0000003609387220 */ /* 0x040fe20000410000 */
[----:B------:R-:W-:Y:S02]  /*eaf0*/  HADD2.F32 R8, -RZ, R37.H0_H0 ;  /* 0x20000025ff087230 */ /* 0x000fe40000004100 */
[-C--:B------:R-:W-:Y:S01]  /*eb00*/  FMUL.FTZ R62, R9, R4.reuse ;  /* 0x00000004093e7220 */ /* 0x080fe20000410000 */
[----:B------:R-:W-:Y:S02]  /*eb10*/  HADD2.F32 R46, -RZ, R41.H0_H0 ;  /* 0x20000029ff2e7230 */ /* 0x000fe40000004100 */
[----:B------:R-:W-:Y:S01]  /*eb20*/  FFMA.FTZ R56, R5, R4, -R56 ;  /* 0x0000000405387223 */ /* 0x000fe20000010838 */
[----:B------:R-:W-:Y:S02]  /*eb30*/  HADD2.F32 R10, -RZ, R10.H1_H1 ;  /* 0x3000000aff0a7230 */ /* 0x000fe40000004100 */
[----:B------:R-:W-:Y:S01]  /*eb40*/  FMUL.FTZ R55, R51, R8 ;  /* 0x0000000833377220 */ /* 0x000fe20000410000 */
[----:B------:R-:W-:-:S02]  /*eb50*/  HADD2.F32 R45, -RZ, R42.H0_H0 ;  /* 0x2000002aff2d7230 */ /* 0x000fc40000004100 */
[----:B------:R-:W-:Y:S01]  /*eb60*/  FMUL.FTZ R4, R51, R46 ;  /* 0x0000002e33047220 */ /* 0x000fe20000410000 */
[----:B------:R-:W-:Y:S02]  /*eb70*/  HADD2.F32 R9, -RZ, R38.H0_H0 ;  /* 0x20000026ff097230 */ /* 0x000fe40000004100 */
[----:B------:R-:W-:Y:S01]  /*eb80*/  FFMA.FTZ R51, R5, R54, R62 ;  /* 0x0000003605337223 */ /* 0x000fe2000001003e */
[----:B------:R-:W-:Y:S02]  /*eb90*/  HADD2.F32 R6, -RZ, R6.H1_H1 ;  /* 0x30000006ff067230 */ /* 0x000fe40000004100 */
[C---:B------:R-:W-:Y:S01]  /*eba0*/  FMUL.FTZ R5, R10.reuse, R45 ;  /* 0x0000002d0a057220 */ /* 0x040fe20000410000 */
[C---:B------:R-:W-:Y:S01]  /*ebb0*/  FFMA.FTZ R53, R47.reuse, R8, -R4 ;  /* 0x000000082f357223 */ /* 0x040fe20000010804 */
[----:B------:R-:W-:Y:S01]  /*ebc0*/  FFMA.FTZ R55, R47, R46, R55 ;  /* 0x0000002e2f377223 */ /* 0x000fe20000010037 */
[-C--:B------:R-:W-:Y:S01]  /*ebd0*/  FMUL.FTZ R47, R10, R9.reuse ;  /* 0x000000090a2f7220 */ /* 0x080fe20000410000 */
[----:B------:R-:W-:Y:S01]  /*ebe0*/  FFMA.FTZ R10, R6, R9, -R5 ;  /* 0x00000009060a7223 */ /* 0x000fe20000010805 */
[----:B------:R-:W-:-:S02]  /*ebf0*/  HADD2.F32 R52, -RZ, R11.H0_H0 ;  /* 0x2000000bff347230 */ /* 0x000fc40000004100 */
[----:B------:R-:W-:Y:S02]  /*ec00*/  HADD2.F32 R9, -RZ, R41.H1_H1 ;  /* 0x30000029ff097230 */ /* 0x000fe40000004100 */
[----:B------:R-:W-:Y:S01]  /*ec10*/  FFMA.FTZ R46, R6, R45, R47 ;  /* 0x0000002d062e7223 */ /* 0x000fe2000001002f */
[----:B------:R-:W-:Y:S02]  /*ec20*/  HADD2.F32 R5, -RZ, R37.H1_H1 ;  /* 0x30000025ff057230 */ /* 0x000fe40000004100 */
[----:B------:R-:W-:Y:S02]  /*ec30*/  HADD2.F32 R11, -RZ, R11.H1_H1 ;  /* 0x3000000bff0b7230 */ /* 0x000fe40000004100 */
[C---:B------:R-:W-:Y:S01]  /*ec40*/  FMUL.FTZ R45, R52.reuse, R9 ;  /* 0x00000009342d7220 */ /* 0x040fe20000410000 */
[----:B------:R-:W-:Y:S02]  /*ec50*/  HADD2.F32 R8, -RZ, R42.H1_H1 ;  /* 0x3000002aff087230 */ /* 0x000fe40000004100 */
[----:B------:R-:W-:Y:S01]  /*ec60*/  FMUL.FTZ R52, R52, R5 ;  /* 0x0000000534347220 */ /* 0x000fe20000410000 */
[----:B------:R-:W-:-:S02]  /*ec70*/  HADD2.F32 R4, -RZ, R38.H1_H1 ;  /* 0x30000026ff047230 */ /* 0x000fc40000004100 */
[--C-:B------:R-:W-:Y:S02]  /*ec80*/  HADD2.F32 R48, -RZ, R7.reuse.H0_H0 ;  /* 0x20000007ff307230 */ /* 0x100fe40000004100 */
[C---:B------:R-:W-:Y:S01]  /*ec90*/  FMUL.FTZ R6, R11.reuse, R8 ;  /* 0x000000080b067220 */ /* 0x040fe20000410000 */
[----:B------:R-:W-:Y:S02]  /*eca0*/  HADD2.F32 R7, -RZ, R7.H1_H1 ;  /* 0x30000007ff077230 */ /* 0x000fe40000004100 */
[-C--:B------:R-:W-:Y:S01]  /*ecb0*/  FMUL.FTZ R47, R11, R4.reuse ;  /* 0x000000040b2f7220 */ /* 0x080fe20000410000 */
[C---:B------:R-:W-:Y:S01]  /*ecc0*/  FFMA.FTZ R45, R48.reuse, R5, -R45 ;  /* 0x00000005302d7223 */ /* 0x040fe2000001082d */
[----:B------:R-:W-:Y:S01]  /*ecd0*/  FFMA.FTZ R11, R48, R9, R52 ;  /* 0x00000009300b7223 */ /* 0x000fe20000010034 */
[C---:B------:R-:W-:Y:S01]  /*ece0*/  FFMA.FTZ R48, R7.reuse, R4, -R6 ;  /* 0x0000000407307223 */ /* 0x040fe20000010806 */
[----:B------:R-:W-:Y:S01]  /*ecf0*/  FFMA.FTZ R52, R7, R8, R47 ;  /* 0x0000000807347223 */ /* 0x000fe2000001002f */
[----:B------:R-:W-:-:S02]  /*ed00*/  F2FP.F16.F32.PACK_AB R4, R57, R58 ;  /* 0x0000003a3904723e */ /* 0x000fc400000000ff */
[----:B------:R-:W-:Y:S02]  /*ed10*/  F2FP.F16.F32.PACK_AB R5, R56, R49 ;  /* 0x000000313805723e */ /* 0x000fe400000000ff */
[----:B------:R-:W-:Y:S02]  /*ed20*/  F2FP.F16.F32.PACK_AB R6, R10, R53 ;  /* 0x000000350a06723e */ /* 0x000fe400000000ff */
[----:B------:R-:W-:Y:S02]  /*ed30*/  F2FP.F16.F32.PACK_AB R7, R48, R45 ;  /* 0x0000002d3007723e */ /* 0x000fe400000000ff */
[----:B------:R-:W-:Y:S02]  /*ed40*/  F2FP.F16.F32.PACK_AB R8, R59, R60 ;  /* 0x0000003c3b08723e */ /* 0x000fe400000000ff */
[----:B------:R-:W-:Y:S01]  /*ed50*/  F2FP.F16.F32.PACK_AB R9, R51, R50 ;  /* 0x000000323309723e */ /* 0x000fe200000000ff */
[----:B------:R1:W-:Y:S01]  /*ed60*/  STS.128 [R43+0x10400], R4 ;  /* 0x010400042b007388 */ /* 0x0003e20000000c00 */
[----:B------:R-:W-:-:S02]  /*ed70*/  F2FP.F16.F32.PACK_AB R10, R46, R55 ;  /* 0x000000372e0a723e */ /* 0x000fc400000000ff */
[----:B------:R-:W-:-:S05]  /*ed80*/  F2FP.F16.F32.PACK_AB R11, R52, R11 ;  /* 0x0000000b340b723e */ /* 0x000fca00000000ff */
[----:B------:R1:W-:Y:S02]  /*ed90*/  STS.128 [R44+0x10400], R8 ;  /* 0x010400082c007388 */ /* 0x0003e40000000c00 */
.L_x_583:
[----:B------:R-:W-:Y:S05]  /*eda0*/  BSYNC B2 ;  /* 0x0000000000027941 */ /* 0x000fea0003800000 */
.L_x_582:
[----:B------:R-:W-:Y:S04]  /*edb0*/  BSSY B2, `(.L_x_584) ;  /* 0x000005a000027945 */ /* 0x000fe80003800000 */
[----:B------:R-:W-:Y:S05]  /*edc0*/  @P1 BRA `(.L_x_585) ;  /* 0x0000000400601947 */ /* 0x000fea0003800000 */
[----:B------:R-:W2:Y:S01]  /*edd0*/  LDL R60, [R1+0x78] ;  /* 0x00007800013c7983 */ /* 0x000ea20000100800 */
[----:B-1----:R-:W-:Y:S01]  /*ede0*/  LEA.HI R4, R25, R227, RZ, 0x1d ;  /* 0x000000e319047211 */ /* 0x002fe200078fe8ff */
[----:B------:R-:W-:Y:S02]  /*edf0*/  HADD2.F32 R55, -RZ, R30.H0_H0 ;  /* 0x2000001eff377230 */ /* 0x000fe40000004100 */
[----:B------:R-:W-:Y:S01]  /*ee00*/  HADD2.F32 R53, -RZ, R26.H0_H0 ;  /* 0x2000001aff357230 */ /* 0x000fe20000004100 */
[----:B0-----:R-:W-:Y:S01]  /*ee10*/  SHF.R.S32.HI R5, RZ, 0x1f, R4 ;  /* 0x0000001fff057819 */ /* 0x001fe20000011404 */
[----:B------:R-:W-:-:S03]  /*ee20*/  HADD2.F32 R57, -RZ, R31.H0_H0 ;  /* 0x2000001fff397230 */ /* 0x000fc60000004100 */
        /* <DEDUP_REMOVED lines=8> */
[----:B------:R-:W-:-:S05]  /*eeb0*/  IMAD R43, R9, 0x2, R2 ;  /* 0x00000002092b7824 */ /* 0x000fca00078e0202 */
[----:B------:R-:W0:Y:S02]  /*eec0*/  LDS.128 R8, [R43+0x10400] ;  /* 0x010400002b087984 */ /* 0x000e240000000c00 */
[--C-:B0-----:R-:W-:Y:S02]  /*eed0*/  HADD2.F32 R48, -RZ, R8.reuse.H0_H0 ;  /* 0x20000008ff307230 */ /* 0x101fe40000004100 */
[----:B------:R-:W-:Y:S02]  /*eee0*/  HADD2.F32 R8, -RZ, R8.H1_H1 ;  /* 0x30000008ff087230 */ /* 0x000fe40000004100 */
[----:B------:R-:W-:Y:S02]  /*eef0*/  HADD2.F32 R49, -RZ, R9.H0_H0 ;  /* 0x20000009ff317230 */ /* 0x000fe40000004100 */
[C---:B------:R-:W-:Y:S01]  /*ef00*/  FMUL.FTZ R59, R48.reuse, R55 ;  /* 0x00000037303b7220 */ /* 0x040fe20000410000 */
[----:B------:R-:W-:Y:S01]  /*ef10*/  FMUL.FTZ R61, R48, R53 ;  /* 0x00000035303d7220 */ /* 0x000fe20000410000 */
[----:B------:R-:W-:-:S02]  /*ef20*/  HADD2.F32 R48, -RZ, R30.H1_H1 ;  /* 0x3000001eff307230 */ /* 0x000fc40000004100 */
[----:B------:R-:W-:Y:S01]  /*ef30*/  FMUL.FTZ R63, R8, R57 ;  /* 0x00000039083f7220 */ /* 0x000fe20000410000 */
[----:B------:R-:W-:Y:S02]  /*ef40*/  HADD2.F32 R9, -RZ, R9.H1_H1 ;  /* 0x30000009ff097230 */ /* 0x000fe40000004100 */
[--C-:B------:R-:W-:Y:S02]  /*ef50*/  HADD2.F32 R50, -RZ, R10.reuse.H0_H0 ;  /* 0x2000000aff327230 */ /* 0x100fe40000004100 */
[----:B------:R-:W-:Y:S01]  /*ef60*/  FMUL.FTZ R56, R49, R48 ;  /* 0x0000003031387220 */ /* 0x000fe20000410000 */
[----:B------:R-:W-:Y:S02]  /*ef70*/  HADD2.F32 R10, -RZ, R10.H1_H1 ;  /* 0x3000000aff0a7230 */ /* 0x000fe40000004100 */
[--C-:B------:R-:W-:Y:S02]  /*ef80*/  HADD2.F32 R51, -RZ, R11.reuse.H0_H0 ;  /* 0x2000000bff337230 */ /* 0x100fe40000004100 */
[----:B------:R-:W-:Y:S01]  /*ef90*/  HADD2.F32 R11, -RZ, R11.H1_H1 ;  /* 0x3000000bff0b7230 */ /* 0x000fe20000004100 */
[----:B--2---:R-:W0:Y:S02]  /*efa0*/  LDS.128 R4, [R60] ;  /* 0x000000003c047984 */ /* 0x004e240000000c00 */
[----:B0-----:R-:W-:-:S02]  /*efb0*/  HADD2.F32 R44, -RZ, R4.H0_H0 ;  /* 0x20000004ff2c7230 */ /* 0x001fc40000004100 */
[----:B------:R-:W-:Y:S02]  /*efc0*/  HADD2.F32 R4, -RZ, R4.H1_H1 ;  /* 0x30000004ff047230 */ /* 0x000fe40000004100 */
[----:B------:R-:W-:Y:S02]  /*efd0*/  HADD2.F32 R45, -RZ, R5.H0_H0 ;  /* 0x20000005ff2d7230 */ /* 0x000fe40000004100 */
[C---:B------:R-:W-:Y:S01]  /*efe0*/  FFMA.FTZ R59, R44.reuse, R53, -R59 ;  /* 0x000000352c3b7223 */ /* 0x040fe2000001083b */
[----:B------:R-:W-:Y:S02]  /*eff0*/  HADD2.F32 R53, -RZ, R27.H0_H0 ;  /* 0x2000001bff357230 */ /* 0x000fe40000004100 */
[----:B------:R-:W-:Y:S01]  /*f000*/  FFMA.FTZ R61, R44, R55, R61 ;  /* 0x000000372c3d7223 */ /* 0x000fe2000001003d */
[----:B------:R-:W-:Y:S02]  /*f010*/  HADD2.F32 R44, -RZ, R26.H1_H1 ;  /* 0x3000001aff2c7230 */ /* 0x000fe40000004100 */
[----:B------:R-:W-:-:S02]  /*f020*/  HADD2.F32 R5, -RZ, R5.H1_H1 ;  /* 0x30000005ff057230 */ /* 0x000fc40000004100 */
[-C--:B------:R-:W-:Y:S01]  /*f030*/  FMUL.FTZ R55, R8, R53.reuse ;  /* 0x0000003508377220 */ /* 0x080fe20000410000 */
[C---:B------:R-:W-:Y:S01]  /*f040*/  FFMA.FTZ R52, R4.reuse, R53, -R63 ;  /* 0x0000003504347223 */ /* 0x040fe2000001083f */
[----:B------:R-:W-:Y:S01]  /*f050*/  FMUL.FTZ R49, R49, R44 ;  /* 0x0000002c31317220 */ /* 0x000fe20000410000 */
[----:B------:R-:W-:Y:S02]  /*f060*/  HADD2.F32 R8, -RZ, R31.H1_H1 ;  /* 0x3000001fff087230 */ /* 0x000fe40000004100 */
[----:B------:R-:W-:Y:S01]  /*f070*/  FFMA.FTZ R54, R4, R57, R55 ;  /* 0x0000003904367223 */ /* 0x000fe20000010037 */
[----:B------:R-:W-:Y:S02]  /*f080*/  HADD2.F32 R4, -RZ, R27.H1_H1 ;  /* 0x3000001bff047230 */ /* 0x000fe40000004100 */
[C---:B------:R-:W-:Y:S01]  /*f090*/  FFMA.FTZ R48, R45.reuse, R48, R49 ;  /* 0x000000302d307223 */ /* 0x040fe20000010031 */
[----:B------:R-:W-:Y:S02]  /*f0a0*/  HADD2.F32 R49, -RZ, R32.H0_H0 ;  /* 0x20000020ff317230 */ /* 0x000fe40000004100 */
[----:B------:R-:W-:Y:S01]  /*f0b0*/  FFMA.FTZ R56, R45, R44, -R56 ;  /* 0x0000002c2d387223 */ /* 0x000fe20000010838 */
[----:B------:R-:W-:-:S02]  /*f0c0*/  HADD2.F32 R46, -RZ, R6.H0_H0 ;  /* 0x20000006ff2e7230 */ /* 0x000fc40000004100 */
[C---:B------:R-:W-:Y:S01]  /*f0d0*/  FMUL.FTZ R44, R9.reuse, R8 ;  /* 0x00000008092c7220 */ /* 0x040fe20000410000 */
[----:B------:R-:W-:Y:S02]  /*f0e0*/  HADD2.F32 R45, -RZ, R28.H0_H0 ;  /* 0x2000001cff2d7230 */ /* 0x000fe40000004100 */
[-C--:B------:R-:W-:Y:S01]  /*f0f0*/  FMUL.FTZ R58, R9, R4.reuse ;  /* 0x00000004093a7220 */ /* 0x080fe20000410000 */
[----:B------:R-:W-:Y:S02]  /*f100*/  HADD2.F32 R53, -RZ, R33.H0_H0 ;  /* 0x20000021ff357230 */ /* 0x000fe40000004100 */
[C---:B------:R-:W-:Y:S01]  /*f110*/  FMUL.FTZ R63, R50.reuse, R49 ;  /* 0x00000031323f7220 */ /* 0x040fe20000410000 */
[----:B------:R-:W-:Y:S02]  /*f120*/  HADD2.F32 R9, -RZ, R29.H0_H0 ;  /* 0x2000001dff097230 */ /* 0x000fe40000004100 */
[C---:B------:R-:W-:Y:S01]  /*f130*/  FFMA.FTZ R55, R5.reuse, R4, -R44 ;  /* 0x0000000405377223 */ /* 0x040fe2000001082c */
[-C--:B------:R-:W-:Y:S01]  /*f140*/  FMUL.FTZ R50, R50, R45.reuse ;  /* 0x0000002d32327220 */ /* 0x080fe20000410000 */
[----:B------:R-:W-:Y:S01]  /*f150*/  FFMA.FTZ R57, R5, R8, R58 ;  /* 0x0000000805397223 */ /* 0x000fe2000001003a */
[----:B------:R-:W-:Y:S01]  /*f160*/  FFMA.FTZ R63, R46, R45, -R63 ;  /* 0x0000002d2e3f7223 */ /* 0x000fe2000001083f */
[----:B------:R-:W-:-:S02]  /*f170*/  HADD2.F32 R6, -RZ, R6.H1_H1 ;  /* 0x30000006ff067230 */ /* 0x000fc40000004100 */
[C---:B------:R-:W-:Y:S01]  /*f180*/  FMUL.FTZ R5, R10.reuse, R53 ;  /* 0x000000350a057220 */ /* 0x040fe20000410000 */
[----:B------:R-:W-:Y:S01]  /*f190*/  FMUL.FTZ R45, R10, R9 ;  /* 0x000000090a2d7220 */ /* 0x000fe20000410000 */
[----:B------:R-:W-:Y:S02]  /*f1a0*/  HADD2.F32 R10, -RZ, R32.H1_H1 ;  /* 0x30000020ff0a7230 */ /* 0x000fe40000004100 */
[----:B------:R-:W-:Y:S01]  /*f1b0*/  FFMA.FTZ R50, R46, R49, R50 ;  /* 0x000000312e327223 */ /* 0x000fe20000010032 */
[----:B------:R-:W-:Y:S02]  /*f1c0*/  HADD2.F32 R44, -RZ, R33.H1_H1 ;  /* 0x30000021ff2c7230 */ /* 0x000fe40000004100 */
[C---:B------:R-:W-:Y:S01]  /*f1d0*/  FFMA.FTZ R46, R6.reuse, R9, -R5 ;  /* 0x00000009062e7223 */ /* 0x040fe20000010805 */
[----:B------:R-:W-:Y:S02]  /*f1e0*/  HADD2.F32 R4, -RZ, R28.H1_H1 ;  /* 0x3000001cff047230 */ /* 0x000fe40000004100 */
[----:B------:R-:W-:Y:S01]  /*f1f0*/  FFMA.FTZ R45, R6, R53, R45 ;  /* 0x00000035062d7223 */ /* 0x000fe2000001002d */
[----:B------:R-:W-:-:S02]  /*f200*/  HADD2.F32 R8, -RZ, R29.H1_H1 ;  /* 0x3000001dff087230 */ /* 0x000fc40000004100 */
[----:B------:R-:W-:Y:S01]  /*f210*/  FMUL.FTZ R6, R51, R10 ;  /* 0x0000000a33067220 */ /* 0x000fe20000410000 */
[--C-:B------:R-:W-:Y:S02]  /*f220*/  HADD2.F32 R47, -RZ, R7.reuse.H0_H0 ;  /* 0x20000007ff2f7230 */ /* 0x100fe40000004100 */
[----:B------:R-:W-:Y:S01]  /*f230*/  FMUL.FTZ R58, R11, R44 ;  /* 0x0000002c0b3a7220 */ /* 0x000fe20000410000 */
[----:B------:R-:W-:Y:S02]  /*f240*/  HADD2.F32 R7, -RZ, R7.H1_H1 ;  /* 0x30000007ff077230 */ /* 0x000fe40000004100 */
[----:B------:R-:W-:Y:S01]  /*f250*/  FMUL.FTZ R51, R51, R4 ;  /* 0x0000000433337220 */ /* 0x000fe20000410000 */
[----:B------:R-:W-:Y:S01]  /*f260*/  FMUL.FTZ R5, R11, R8 ;  /* 0x000000080b057220 */ /* 0x000fe20000410000 */
[----:B------:R-:W-:Y:S01]  /*f270*/  FFMA.FTZ R11, R47, R4, -R6 ;  /* 0x000000042f0b7223 */ /* 0x000fe20000010806 */
[----:B------:R-:W-:Y:S01]  /*f280*/  F2FP.F16.F32.PACK_AB R4, R52, R59 ;  /* 0x0000003b3404723e */ /* 0x000fe200000000ff */
[----:B------:R-:W-:Y:S01]  /*f290*/  FFMA.FTZ R58, R7, R8, -R58 ;  /* 0x00000008073a7223 */ /* 0x000fe2000001083a */
[----:B------:R-:W-:Y:S01]  /*f2a0*/  FFMA.FTZ R51, R47, R10, R51 ;  /* 0x0000000a2f337223 */ /* 0x000fe20000010033 */
[----:B------:R-:W-:Y:S01]  /*f2b0*/  FFMA.FTZ R44, R7, R44, R5 ;  /* 0x0000002c072c7223 */ /* 0x000fe20000010005 */
[----:B------:R-:W-:-:S02]  /*f2c0*/  F2FP.F16.F32.PACK_AB R5, R55, R56 ;  /* 0x000000383705723e */ /* 0x000fc400000000ff */
[----:B------:R-:W-:Y:S02]  /*f2d0*/  F2FP.F16.F32.PACK_AB R6, R46, R63 ;  /* 0x0000003f2e06723e */ /* 0x000fe400000000ff */
[----:B------:R-:W-:Y:S02]  /*f2e0*/  F2FP.F16.F32.PACK_AB R7, R58, R11 ;  /* 0x0000000b3a07723e */ /* 0x000fe400000000ff */
[----:B------:R-:W-:Y:S02]  /*f2f0*/  F2FP.F16.F32.PACK_AB R8, R54, R61 ;  /* 0x0000003d3608723e */ /* 0x000fe400000000ff */
[----:B------:R-:W-:Y:S01]  /*f300*/  F2FP.F16.F32.PACK_AB R9, R57, R48 ;  /* 0x000000303909723e */ /* 0x000fe200000000ff */
[----:B------:R2:W-:Y:S01]  /*f310*/  STS.128 [R60], R4 ;  /* 0x000000043c007388 */ /* 0x0005e20000000c00 */
[----:B------:R-:W-:Y:S02]  /*f320*/  F2FP.F16.F32.PACK_AB R10, R45, R50 ;  /* 0x000000322d0a723e */ /* 0x000fe400000000ff */
[----:B------:R-:W-:-:S05]  /*f330*/  F2FP.F16.F32.PACK_AB R11, R44, R51 ;  /* 0x000000332c0b723e */ /* 0x000fca00000000ff */
[----:B------:R2:W-:Y:S02]  /*f340*/  STS.128 [R43+0x10400], R8 ;  /* 0x010400082b007388 */ /* 0x0005e40000000c00 */
.L_x_585:
[----:B------:R-:W-:Y:S05]  /*f350*/  BSYNC B2 ;  /* 0x0000000000027941 */ /* 0x000fea0003800000 */
.L_x_584:
[----:B------:R-:W-:Y:S05]  /*f360*/  @P2 BRA `(.L_x_581) ;  /* 0x0000000400602947 */ /* 0x000fea0003800000 */
[----:B------:R-:W3:Y:S01]  /*f370*/  LDL R59, [R1+0x70] ;  /* 0x00007000013b7983 */ /* 0x000ee20000100800 */
[----:B------:R-:W-:Y:S01]  /*f380*/  LEA.HI R25, R25, R228, RZ, 0x1d ;  /* 0x000000e419197211 */ /* 0x000fe200078fe8ff */
[----:B------:R-:W-:Y:S02]  /*f390*/  HADD2.F32 R52, -RZ, R3.H0_H0 ;  /* 0x20000003ff347230 */ /* 0x000fe40000004100 */
[--C-:B------:R-:W-:Y:S01]  /*f3a0*/  HADD2.F32 R54, -RZ, R15.reuse.H0_H0 ;  /* 0x2000000fff367230 */ /* 0x100fe20000004100 */
[----:B-12---:R-:W-:Y:S01]  /*f3b0*/  SHF.R.S32.HI R4, RZ, 0x1f, R25 ;  /* 0x0000001fff047819 */ /* 0x006fe20000011419 */
[----:B------:R-:W-:Y:S02]  /*f3c0*/  HADD2.F32 R51, -RZ, R20.H0_H0 ;  /* 0x20000014ff337230 */ /* 0x000fe40000004100 */
[----:B------:R-:W-:Y:S01]  /*f3d0*/  HADD2.F32 R53, -RZ, R15.H1_H1 ;  /* 0x3000000fff357230 */ /* 0x000fe20000004100 */
[----:B0-----:R-:W-:Y:S02]  /*f3e0*/  LEA.HI R5, R4, R25, RZ, 0x3 ;  /* 0x0000001904057211 */ /* 0x001fe400078f18ff */
[----:B------:R-:W-:-:S03]  /*f3f0*/  SHF.L.U32 R4, R25, 0x3, RZ ;  /* 0x0000000319047819 */ /* 0x000fc600000006ff */
[----:B------:R-:W-:Y:S01]  /*f400*/  IMAD.SHL.U32 R5, R5, 0x400, RZ ;  /* 0x0000040005057824 */ /* 0x000fe200078e00ff */
[----:B------:R-:W-:-:S04]  /*f410*/  LOP3.LUT R4, R191, 0x38, R4, 0xf8, !PT ;  /* 0x00000038bf047812 */ /* 0x000fc800078ef804 */
[----:B------:R-:W-:Y:S02]  /*f420*/  LOP3.LUT R5, R5, 0x7fffe000, RZ, 0xc0, !PT ;  /* 0x7fffe00005057812 */ /* 0x000fe400078ec0ff */
[----:B------:R-:W-:-:S03]  /*f430*/  LOP3.LUT R9, R4, R193, RZ, 0x3c, !PT ;  /* 0x000000c104097212 */ /* 0x000fc600078e3cff */
[----:B------:R-:W-:-:S05]  /*f440*/  IMAD R8, R192, 0x200, R5 ;  /* 0x00000200c0087824 */ /* 0x000fca00078e0205 */
[----:B------:R-:W-:-:S05]  /*f450*/  IADD3 R9, R8, R9, RZ ;  /* 0x0000000908097210 */ /* 0x000fca0007ffe0ff */
[----:B------:R-:W-:-:S05]  /*f460*/  IMAD R25, R9, 0x2, R2 ;  /* 0x0000000209197824 */ /* 0x000fca00078e0202 */
[----:B------:R-:W0:Y:S02]  /*f470*/  LDS.128 R8, [R25+0x10400] ;  /* 0x0104000019087984 */ /* 0x000e240000000c00 */
[--C-:B0-----:R-:W-:Y:S02]  /*f480*/  HADD2.F32 R47, -RZ, R8.reuse.H0_H0 ;  /* 0x20000008ff2f7230 */ /* 0x101fe40000004100 */
[----:B------:R-:W-:Y:S02]  /*f490*/  HADD2.F32 R8, -RZ, R8.H1_H1 ;  /* 0x30000008ff087230 */ /* 0x000fe40000004100 */
[----:B------:R-:W-:Y:S02]  /*f4a0*/  HADD2.F32 R48, -RZ, R9.H0_H0 ;  /* 0x20000009ff307230 */ /* 0x000fe40000004100 */
[C---:B------:R-:W-:Y:S01]  /*f4b0*/  FMUL.FTZ R56, R47.reuse, R54 ;  /* 0x000000362f387220 */ /* 0x040fe20000410000 */
[----:B------:R-:W-:Y:S01]  /*f4c0*/  FMUL.FTZ R58, R47, R52 ;  /* 0x000000342f3a7220 */ /* 0x000fe20000410000 */
[----:B------:R-:W-:-:S02]  /*f4d0*/  HADD2.F32 R47, -RZ, R12.H0_H0 ;  /* 0x2000000cff2f7230 */ /* 0x000fc40000004100 */
[C---:B------:R-:W-:Y:S01]  /*f4e0*/  FMUL.FTZ R55, R8.reuse, R51 ;  /* 0x0000003308377220 */ /* 0x040fe20000410000 */
[----:B------:R-:W-:Y:S02]  /*f4f0*/  HADD2.F32 R9, -RZ, R9.H1_H1 ;  /* 0x30000009ff097230 */ /* 0x000fe40000004100 */
[--C-:B------:R-:W-:Y:S02]  /*f500*/  HADD2.F32 R49, -RZ, R10.reuse.H0_H0 ;  /* 0x2000000aff317230 */ /* 0x100fe40000004100 */
[----:B------:R-:W-:Y:S01]  /*f510*/  FMUL.FTZ R57, R8, R47 ;  /* 0x0000002f08397220 */ /* 0x000fe20000410000 */
[----:B------:R-:W-:Y:S02]  /*f520*/  HADD2.F32 R8, -RZ, R13.H0_H0 ;  /* 0x2000000dff087230 */ /* 0x000fe40000004100 */
[----:B------:R-:W-:Y:S02]  /*f530*/  HADD2.F32 R10, -RZ, R10.H1_H1 ;  /* 0x3000000aff0a7230 */ /* 0x000fe40000004100 */
[----:B------:R-:W-:-:S02]  /*f540*/  HADD2.F32 R50, -RZ, R11.H0_H0 ;  /* 0x2000000bff327230 */ /* 0x000fc40000004100 */
[----:B------:R-:W-:Y:S01]  /*f550*/  HADD2.F32 R11, -RZ, R11.H1_H1 ;  /* 0x3000000bff0b7230 */ /* 0x000fe20000004100 */
[----:B---3--:R-:W0:Y:S02]  /*f560*/  LDS.128 R4, [R59] ;  /* 0x000000003b047984 */ /* 0x008e240000000c00 */
[--C-:B0-----:R-:W-:Y:S02]  /*f570*/  HADD2.F32 R43, -RZ, R4.reuse.H0_H0 ;  /* 0x20000004ff2b7230 */ /* 0x101fe40000004100 */
[----:B------:R-:W-:Y:S02]  /*f580*/  HADD2.F32 R4, -RZ, R4.H1_H1 ;  /* 0x30000004ff047230 */ /* 0x000fe40000004100 */
[----:B------:R-:W-:Y:S02]  /*f590*/  HADD2.F32 R44, -RZ, R5.H0_H0 ;  /* 0x20000005ff2c7230 */ /* 0x000fe40000004100 */
[C---:B------:R-:W-:Y:S01]  /*f5a0*/  FFMA.FTZ R56, R43.reuse, R52, -R56 ;  /* 0x000000342b387223 */ /* 0x040fe20000010838 */
[----:B------:R-:W-:Y:S01]  /*f5b0*/  FFMA.FTZ R58, R43, R54, R58 ;  /* 0x000000362b3a7223 */ /* 0x000fe2000001003a */
[----:B------:R-:W-:-:S02]  /*f5c0*/  HADD2.F32 R43, -RZ, R3.H1_H1 ;  /* 0x30000003ff2b7230 */ /* 0x000fc40000004100 */
[----:B------:R-:W-:Y:S01]  /*f5d0*/  FFMA.FTZ R55, R4, R47, -R55 ;  /* 0x0000002f04377223 */ /* 0x000fe20000010837 */
[----:B------:R-:W-:Y:S01]  /*f5e0*/  FMUL.FTZ R47, R48, R53 ;  /* 0x00000035302f7220 */ /* 0x000fe20000410000 */
[----:B------:R-:W-:Y:S02]  /*f5f0*/  HADD2.F32 R52, -RZ, R20.H1_H1 ;  /* 0x30000014ff347230 */ /* 0x000fe40000004100 */
[----:B------:R-:W-:Y:S01]  /*f600*/  FFMA.FTZ R57, R4, R51, R57 ;  /* 0x0000003304397223 */ /* 0x000fe20000010039 */
[-C--:B------:R-:W-:Y:S01]  /*f610*/  FMUL.FTZ R48, R48, R43.reuse ;  /* 0x0000002b30307220 */ /* 0x080fe20000410000 */
[----:B------:R-:W-:Y:S02]  /*f620*/  HADD2.F32 R4, -RZ, R12.H1_H1 ;  /* 0x3000000cff047230 */ /* 0x000fe40000004100 */
[C---:B------:R-:W-:Y:S01]  /*f630*/  FFMA.FTZ R47, R44.reuse, R43, -R47 ;  /* 0x0000002b2c2f7223 */ /* 0x040fe2000001082f */
[----:B------:R-:W-:Y:S02]  /*f640*/  HADD2.F32 R5, -RZ, R5.H1_H1 ;  /* 0x30000005ff057230 */ /* 0x000fe40000004100 */
[----:B------:R-:W-:Y:S01]  /*f650*/  FFMA.FTZ R48, R44, R53, R48 ;  /* 0x000000352c307223 */ /* 0x000fe20000010030 */
[----:B------:R-:W-:Y:S01]  /*f660*/  FMUL.FTZ R54, R9, R52 ;  /* 0x0000003409367220 */ /* 0x000fe20000410000 */
[----:B------:R-:W-:-:S02]  /*f670*/  HADD2.F32 R44, -RZ, R21.H0_H0 ;  /* 0x20000015ff2c7230 */ /* 0x000fc40000004100 */
[-C--:B------:R-:W-:Y:S01]  /*f680*/  FMUL.FTZ R60, R9, R4.reuse ;  /* 0x00000004093c7220 */ /* 0x080fe20000410000 */
[----:B------:R-:W-:Y:S02]  /*f690*/  HADD2.F32 R43, -RZ, R24.H0_H0 ;  /* 0x20000018ff2b7230 */ /* 0x000fe40000004100 */
[----:B------:R-:W-:Y:S01]  /*f6a0*/  FFMA.FTZ R54, R5, R4, -R54 ;  /* 0x0000000405367223 */ /* 0x000fe20000010836 */
[----:B------:R-:W-:Y:S02]  /*f6b0*/  HADD2.F32 R45, -RZ, R6.H0_H0 ;  /* 0x20000006ff2d7230 */ /* 0x000fe40000004100 */
[C---:B------:R-:W-:Y:S01]  /*f6c0*/  FMUL.FTZ R4, R49.reuse, R44 ;  /* 0x0000002c31047220 */ /* 0x040fe20000410000 */
[----:B------:R-:W-:Y:S02]  /*f6d0*/  HADD2.F32 R9, -RZ, R14.H0_H0 ;  /* 0x2000000eff097230 */ /* 0x000fe40000004100 */
[----:B------:R-:W-:Y:S01]  /*f6e0*/  FMUL.FTZ R53, R49, R8 ;  /* 0x0000000831357220 */ /* 0x000fe20000410000 */
[----:B------:R-:W-:-:S02]  /*f6f0*/  HADD2.F32 R6, -RZ, R6.H1_H1 ;  /* 0x30000006ff067230 */ /* 0x000fc40000004100 */
[----:B------:R-:W-:Y:S01]  /*f700*/  FFMA.FTZ R49, R5, R52, R60 ;  /* 0x0000003405317223 */ /* 0x000fe2000001003c */
[C---:B------:R-:W-:Y:S01]  /*f710*/  FMUL.FTZ R5, R10.reuse, R43 ;  /* 0x0000002b0a057220 */ /* 0x040fe20000410000 */
[C---:B------:R-:W-:Y:S01]  /*f720*/  FFMA.FTZ R51, R45.reuse, R8, -R4 ;  /* 0x000000082d337223 */ /* 0x040fe20000010804 */
[----:B------:R-:W-:Y:S01]  /*f730*/  FFMA.FTZ R53, R45, R44, R53 ;  /* 0x0000002c2d357223 */ /* 0x000fe20000010035 */
[-C--:B------:R-:W-:Y:S01]  /*f740*/  FMUL.FTZ R45, R10, R9.reuse ;  /* 0x000000090a2d7220 */ /* 0x080fe20000410000 */
[C---:B------:R-:W-:Y:S01]  /*f750*/  FFMA.FTZ R10, R6.reuse, R9, -R5 ;  /* 0x00000009060a7223 */ /* 0x040fe20000010805 */
[----:B------:R-:W-:Y:S02]  /*f760*/  HADD2.F32 R9, -RZ, R21.H1_H1 ;  /* 0x30000015ff097230 */ /* 0x000fe40000004100 */
[----:B------:R-:W-:Y:S02]  /*f770*/  HADD2.F32 R5, -RZ, R13.H1_H1 ;  /* 0x3000000dff057230 */ /* 0x000fe40000004100 */
[----:B------:R-:W-:Y:S01]  /*f780*/  FFMA.FTZ R44, R6, R43, R45 ;  /* 0x0000002b062c7223 */ /* 0x000fe2000001002d */
[----:B------:R-:W-:-:S02]  /*f790*/  HADD2.F32 R8, -RZ, R24.H1_H1 ;  /* 0x30000018ff087230 */ /* 0x000fc40000004100 */
[C---:B------:R-:W-:Y:S01]  /*f7a0*/  FMUL.FTZ R43, R50.reuse, R9 ;  /* 0x00000009322b7220 */ /* 0x040fe20000410000 */
[----:B------:R-:W-:Y:S02]  /*f7b0*/  HADD2.F32 R4, -RZ, R14.H1_H1 ;  /* 0x3000000eff047230 */ /* 0x000fe40000004100 */
[-C--:B------:R-:W-:Y:S01]  /*f7c0*/  FMUL.FTZ R50, R50, R5.reuse ;  /* 0x0000000532327220 */ /* 0x080fe20000410000 */
        /* <DEDUP_REMOVED lines=14> */
[----:B------:R3:W-:Y:S01]  /*f8b0*/  STS.128 [R59], R4 ;  /* 0x000000043b007388 */ /* 0x0007e20000000c00 */
[----:B------:R-:W-:-:S02]  /*f8c0*/  F2FP.F16.F32.PACK_AB R10, R44, R53 ;  /* 0x000000352c0a723e */ /* 0x000fc400000000ff */
[----:B------:R-:W-:-:S05]  /*f8d0*/  F2FP.F16.F32.PACK_AB R11, R50, R11 ;  /* 0x0000000b320b723e */ /* 0x000fca00000000ff */
[----:B------:R3:W-:Y:S02]  /*f8e0*/  STS.128 [R25+0x10400], R8 ;  /* 0x0104000819007388 */ /* 0x0007e40000000c00 */
.L_x_581:
[----:B------:R-:W-:Y:S05]  /*f8f0*/  BSYNC B1 ;  /* 0x0000000000017941 */ /* 0x000fea0003800000 */
.L_x_580:
[----:B------:R-:W-:-:S13]  /*f900*/  ISETP.GE.AND P0, PT, R207, R0, PT ;  /* 0x00000000cf00720c */ /* 0x000fda0003f06270 */
[----:B------:R-:W-:Y:S05]  /*f910*/  @P0 BRA `(.L_x_564) ;  /* 0x00000010004c0947 */ /* 0x000fea0003800000 */
[----:B---3--:R-:W3:Y:S01]  /*f920*/  LDC R25, c[0x0][0x3f4] ;  /* 0x0000fd00ff197b82 */ /* 0x008ee20000000800 */
[C---:B------:R-:W-:Y:S01]  /*f930*/  VIADD R0, R18.reuse, 0x20 ;  /* 0x0000002012007836 */ /* 0x040fe20000000000 */
[C---:B-12---:R-:W-:Y:S01]  /*f940*/  IADD3 R4, R18.reuse, 0x40, RZ ;  /* 0x0000004012047810 */ /* 0x046fe20007ffe0ff */
[----:B------:R-:W-:Y:S01]  /*f950*/  BSSY B1, `(.L_x_586) ;  /* 0x000005d000017945 */ /* 0x000fe20003800000 */
[----:B------:R-:W-:Y:S02]  /*f960*/  SHF.R.U32.HI R59, RZ, 0x3, R185 ;  /* 0x00000003ff3b7819 */ /* 0x000fe400000116b9 */
[-C--:B---3--:R-:W-:Y:S02]  /*f970*/  ISETP.GE.AND P0, PT, R18, R25.reuse, PT ;  /* 0x000000191200720c */ /* 0x088fe40003f06270 */
[-C--:B------:R-:W-:Y:S02]  /*f980*/  ISETP.GE.AND P1, PT, R0, R25.reuse, PT ;  /* 0x000000190000720c */ /* 0x080fe40003f26270 */
[----:B------:R-:W-:-:S09]  /*f990*/  ISETP.GE.AND P2, PT, R4, R25, PT ;  /* 0x000000190400720c */ /* 0x000fd20003f46270 */
[----:B------:R-:W-:Y:S05]  /*f9a0*/  @P0 BRA `(.L_x_587) ;  /* 0x00000004005c0947 */ /* 0x000fea0003800000 */
[----:B------:R-:W2:Y:S01]  /*f9b0*/  LDL R61, [R1+0x74] ;  /* 0x00007400013d7983 */ /* 0x000ea20000100800 */
[----:B------:R-:W-:Y:S01]  /*f9c0*/  LEA.HI R0, R25, R226, RZ, 0x1d ;  /* 0x000000e219007211 */ /* 0x000fe200078fe8ff */
[----:B------:R-:W-:Y:S02]  /*f9d0*/  HADD2.F32 R51, -RZ, R34.H0_H0 ;  /* 0x20000022ff337230 */ /* 0x000fe40000004100 */
[----:B------:R-:W-:Y:S01]  /*f9e0*/  HADD2.F32 R53, -RZ, R39.H0_H0 ;  /* 0x20000027ff357230 */ /* 0x000fe20000004100 */
[----:B0-----:R-:W-:Y:S01]  /*f9f0*/  SHF.R.S32.HI R5, RZ, 0x1f, R0 ;  /* 0x0000001fff057819 */ /* 0x001fe20000011400 */
[----:B------:R-:W-:Y:S02]  /*fa00*/  IMAD.SHL.U32 R4, R0, 0x8, RZ ;  /* 0x0000000800047824 */ /* 0x000fe400078e00ff */
[----:B------:R-:W-:Y:S01]  /*fa10*/  HADD2.F32 R58, -RZ, R40.H0_H0 ;  /* 0x20000028ff3a7230 */ /* 0x000fe20000004100 */
[----:B------:R-:W-:Y:S01]  /*fa20*/  LEA.HI R5, R5, R0, RZ, 0x3 ;  /* 0x0000000005057211 */ /* 0x000fe200078f18ff */
[----:B------:R-:W-:Y:S01]  /*fa30*/  HADD2.F32 R56, -RZ, R35.H0_H0 ;  /* 0x20000023ff387230 */ /* 0x000fe20000004100 */
[----:B------:R-:W-:Y:S01]  /*fa40*/  LOP3.LUT R0, R185, 0x38, R4, 0xf8, !PT ;  /* 0x00000038b9007812 */ /* 0x000fe200078ef804 */
[----:B------:R-:W-:-:S02]  /*fa50*/  HADD2.F32 R60, -RZ, R39.H1_H1 ;  /* 0x30000027ff3c7230 */ /* 0x000fc40000004100 */
[----:B------:R-:W-:Y:S01]  /*fa60*/  IMAD.SHL.U32 R5, R5, 0x400, RZ ;  /* 0x0000040005057824 */ /* 0x000fe200078e00ff */
[----:B------:R-:W-:Y:S01]  /*fa70*/  LOP3.LUT R0, R0, R59, RZ, 0x3c, !PT ;  /* 0x0000003b00007212 */ /* 0x000fe200078e3cff */
[----:B------:R-:W-:Y:S02]  /*fa80*/  HADD2.F32 R34, -RZ, R34.H1_H1 ;  /* 0x30000022ff227230 */ /* 0x000fe40000004100 */
[----:B------:R-:W-:Y:S01]  /*fa90*/  HADD2.F32 R55, -RZ, R40.H1_H1 ;  /* 0x30000028ff377230 */ /* 0x000fe20000004100 */
[----:B------:R-:W-:Y:S01]  /*faa0*/  LOP3.LUT R9, R5, 0x7fffe000, RZ, 0xc0, !PT ;  /* 0x7fffe00005097812 */ /* 0x000fe200078ec0ff */
[----:B------:R-:W-:Y:S02]  /*fab0*/  HADD2.F32 R35, -RZ, R35.H1_H1 ;  /* 0x30000023ff237230 */ /* 0x000fe40000004100 */
[----:B------:R-:W-:Y:S01]  /*fac0*/  HADD2.F32 R57, -RZ, R41.H0_H0 ;  /* 0x20000029ff397230 */ /* 0x000fe20000004100 */
[----:B------:R-:W-:-:S04]  /*fad0*/  IADD3 R9, R0, R9, R195 ;  /* 0x0000000900097210 */ /* 0x000fc80007ffe0c3 */
[----:B------:R-:W-:-:S05]  /*fae0*/  LEA R0, R9, R2, 0x1 ;  /* 0x0000000209007211 */ /* 0x000fca00078e08ff */
[----:B------:R-:W0:Y:S02]  /*faf0*/  LDS.128 R8, [R0+0x10400] ;  /* 0x0104000000087984 */ /* 0x000e240000000c00 */
[--C-:B0-----:R-:W-:Y:S02]  /*fb00*/  HADD2.F32 R47, -RZ, R8.reuse.H0_H0 ;  /* 0x20000008ff2f7230 */ /* 0x101fe40000004100 */
[----:B------:R-:W-:Y:S02]  /*fb10*/  HADD2.F32 R8, -RZ, R8.H1_H1 ;  /* 0x30000008ff087230 */ /* 0x000fe40000004100 */
[--C-:B------:R-:W-:Y:S02]  /*fb20*/  HADD2.F32 R48, -RZ, R9.reuse.H0_H0 ;  /* 0x20000009ff307230 */ /* 0x100fe40000004100 */
[-C--:B------:R-:W-:Y:S01]  /*fb30*/  FMUL.FTZ R52, R53, R47.reuse ;  /* 0x0000002f35347220 */ /* 0x080fe20000410000 */
[----:B------:R-:W-:Y:S01]  /*fb40*/  FMUL.FTZ R54, R51, R47 ;  /* 0x0000002f33367220 */ /* 0x000fe20000410000 */
[----:B------:R-:W-:-:S02]  /*fb50*/  HADD2.F32 R9, -RZ, R9.H1_H1 ;  /* 0x30000009ff097230 */ /* 0x000fc40000004100 */
[----:B------:R-:W-:Y:S01]  /*fb60*/  FMUL.FTZ R39, R58, R8 ;  /* 0x000000083a277220 */ /* 0x000fe20000410000 */
        /* <DEDUP_REMOVED lines=8> */
[--C-:B------:R-:W-:Y:S02]  /*fbf0*/  HADD2.F32 R44, -RZ, R5.reuse.H0_H0 ;  /* 0x20000005ff2c7230 */ /* 0x100fe40000004100 */
[-C--:B------:R-:W-:Y:S01]  /*fc00*/  FFMA.FTZ R52, R51, R43.reuse, -R52 ;  /* 0x0000002b33347223 */ /* 0x080fe20000010834 */
[----:B------:R-:W-:Y:S01]  /*fc10*/  FFMA.FTZ R54, R53, R43, R54 ;  /* 0x0000002b35367223 */ /* 0x000fe20000010036 */
[C---:B------:R-:W-:Y:S01]  /*fc20*/  FMUL.FTZ R43, R56.reuse, R8 ;  /* 0x00000008382b7220 */ /* 0x040fe20000410000 */
[----:B------:R-:W-:Y:S02]  /*fc30*/  HADD2.F32 R5, -RZ, R5.H1_H1 ;  /* 0x30000005ff057230 */ /* 0x000fe40000004100 */
[----:B------:R-:W-:Y:S01]  /*fc40*/  FFMA.FTZ R39, R56, R4, -R39 ;  /* 0x0000000438277223 */ /* 0x000fe20000010827 */
[----:B------:R-:W-:Y:S01]  /*fc50*/  FMUL.FTZ R51, R34, R48 ;  /* 0x0000003022337220 */ /* 0x000fe20000410000 */
[----:B------:R-:W-:Y:S01]  /*fc60*/  FFMA.FTZ R43, R58, R4, R43 ;  /* 0x000000043a2b7223 */ /* 0x000fe2000001002b */
[----:B------:R-:W-:Y:S01]  /*fc70*/  FMUL.FTZ R4, R55, R9 ;  /* 0x0000000937047220 */ /* 0x000fe20000410000 */
[----:B------:R-:W-:-:S02]  /*fc80*/  HADD2.F32 R53, -RZ, R37.H0_H0 ;  /* 0x20000025ff357230 */ /* 0x000fc40000004100 */
[C---:B------:R-:W-:Y:S01]  /*fc90*/  FMUL.FTZ R8, R35.reuse, R9 ;  /* 0x0000000923087220 */ /* 0x040fe20000410000 */
[----:B------:R-:W-:Y:S02]  /*fca0*/  HADD2.F32 R56, -RZ, R42.H0_H0 ;  /* 0x2000002aff387230 */ /* 0x000fe40000004100 */
[-C--:B------:R-:W-:Y:S01]  /*fcb0*/  FFMA.FTZ R47, R34, R44.reuse, -R47 ;  /* 0x0000002c222f7223 */ /* 0x080fe2000001082f */
[----:B------:R-:W-:Y:S02]  /*fcc0*/  HADD2.F32 R45, -RZ, R6.H0_H0 ;  /* 0x20000006ff2d7230 */ /* 0x000fe40000004100 */
[----:B------:R-:W-:Y:S01]  /*fcd0*/  FFMA.FTZ R51, R60, R44, R51 ;  /* 0x0000002c3c337223 */ /* 0x000fe20000010033 */
[----:B------:R-:W-:Y:S02]  /*fce0*/  HADD2.F32 R48, -RZ, R38.H0_H0 ;  /* 0x20000026ff307230 */ /* 0x000fe40000004100 */
[----:B------:R-:W-:Y:S01]  /*fcf0*/  FFMA.FTZ R34, R35, R5, -R4 ;  /* 0x0000000523227223 */ /* 0x000fe20000010804 */
[----:B------:R-:W-:-:S02]  /*fd00*/  HADD2.F32 R6, -RZ, R6.H1_H1 ;  /* 0x30000006ff067230 */ /* 0x000fc40000004100 */
[----:B------:R-:W-:Y:S01]  /*fd10*/  FFMA.FTZ R40, R55, R5, R8 ;  /* 0x0000000537287223 */ /* 0x000fe20000010008 */
[-C--:B------:R-:W-:Y:S01]  /*fd20*/  FMUL.FTZ R4, R57, R49.reuse ;  /* 0x0000003139047220 */ /* 0x080fe20000410000 */
[C---:B------:R-:W-:Y:S01]  /*fd30*/  FMUL.FTZ R44, R53.reuse, R49 ;  /* 0x00000031352c7220 */ /* 0x040fe20000410000 */
[-C--:B------:R-:W-:Y:S01]  /*fd40*/  FMUL.FTZ R5, R56, R10.reuse ;  /* 0x0000000a38057220 */ /* 0x080fe20000410000 */
[C---:B------:R-:W-:Y:S01]  /*fd50*/  FMUL.FTZ R9, R48.reuse, R10 ;  /* 0x0000000a30097220 */ /* 0x040fe20000410000 */
[-C--:B------:R-:W-:Y:S01]  /*fd60*/  FFMA.FTZ R35, R53, R45.reuse, -R4 ;  /* 0x0000002d35237223 */ /* 0x080fe20000010804 */
[----:B------:R-:W-:Y:S01]  /*fd70*/  FFMA.FTZ R44, R57, R45, R44 ;  /* 0x0000002d392c7223 */ /* 0x000fe2000001002c */
[----:B------:R-:W-:Y:S01]  /*fd80*/  FFMA.FTZ R10, R48, R6, -R5 ;  /* 0x00000006300a7223 */ /* 0x000fe20000010805 */
[----:B------:R-:W-:Y:S02]  /*fd90*/  HADD2.F32 R48, -RZ, R41.H1_H1 ;  /* 0x30000029ff307230 */ /* 0x000fe40000004100 */
[----:B------:R-:W-:-:S02]  /*fda0*/  HADD2.F32 R45, -RZ, R42.H1_H1 ;  /* 0x3000002aff2d7230 */ /* 0x000fc40000004100 */
[----:B------:R-:W-:Y:S02]  /*fdb0*/  HADD2.F32 R8, -RZ, R37.H1_H1 ;  /* 0x30000025ff087230 */ /* 0x000fe40000004100 */
[----:B------:R-:W-:Y:S01]  /*fdc0*/  FFMA.FTZ R37, R56, R6, R9 ;  /* 0x0000000638257223 */ /* 0x000fe20000010009 */
[----:B------:R-:W-:Y:S02]  /*fdd0*/  HADD2.F32 R41, -RZ, R38.H1_H1 ;  /* 0x30000026ff297230 */ /* 0x000fe40000004100 */
[-C--:B------:R-:W-:Y:S01]  /*fde0*/  FMUL.FTZ R5, R48, R50.reuse ;  /* 0x0000003230057220 */ /* 0x080fe20000410000 */
[--C-:B------:R-:W-:Y:S02]  /*fdf0*/  HADD2.F32 R46, -RZ, R7.reuse.H0_H0 ;  /* 0x20000007ff2e7230 */ /* 0x100fe40000004100 */
[-C--:B------:R-:W-:Y:S01]  /*fe00*/  FMUL.FTZ R4, R45, R11.reuse ;  /* 0x0000000b2d047220 */ /* 0x080fe20000410000 */
[----:B------:R-:W-:Y:S02]  /*fe10*/  HADD2.F32 R7, -RZ, R7.H1_H1 ;  /* 0x30000007ff077230 */ /* 0x000fe40000004100 */
[C---:B------:R-:W-:Y:S01]  /*fe20*/  FMUL.FTZ R9, R8.reuse, R50 ;  /* 0x0000003208097220 */ /* 0x040fe20000410000 */
[C---:B------:R-:W-:Y:S01]  /*fe30*/  FMUL.FTZ R6, R41.reuse, R11 ;  /* 0x0000000b29067220 */ /* 0x040fe20000410000 */
[-C--:B------:R-:W-:Y:S01]  /*fe40*/  FFMA.FTZ R11, R8, R46.reuse, -R5 ;  /* 0x0000002e080b7223 */ /* 0x080fe20000010805 */
[----:B------:R-:W-:Y:S01]  /*fe50*/  F2FP.F16.F32.PACK_AB R5, R34, R47 ;  /* 0x0000002f2205723e */ /* 0x000fe200000000ff */
[-C--:B------:R-:W-:Y:S01]  /*fe60*/  FFMA.FTZ R38, R41, R7.reuse, -R4 ;  /* 0x0000000729267223 */ /* 0x080fe20000010804 */
        /* <DEDUP_REMOVED lines=11> */
.L_x_587:
[----:B------:R-:W-:Y:S05]  /*ff20*/  BSYNC B1 ;  /* 0x0000000000017941 */ /* 0x000fea0003800000 */
.L_x_586:
[----:B------:R-:W-:Y:S04]  /*ff30*/  BSSY B1, `(.L_x_588) ;  /* 0x0000059000017945 */ /* 0x000fe80003800000 */
[----:B------:R-:W-:Y:S05]  /*ff40*/  @P1 BRA `(.L_x_589) ;  /* 0x00000004005c1947 */ /* 0x000fea0003800000 */
[----:B------:R-:W2:Y:S01]  /*ff50*/  LDL R50, [R1+0x6c] ;  /* 0x00006c0001327983 */ /* 0x000ea20000100800 */
[----:B-1----:R-:W-:Y:S01]  /*ff60*/  LEA.HI R0, R25, R227, RZ, 0x1d ;  /* 0x000000e319007211 */ /* 0x002fe200078fe8ff */
[----:B------:R-:W-:Y:S02]  /*ff70*/  HADD2.F32 R46, -RZ, R30.H0_H0 ;  /* 0x2000001eff2e7230 */ /* 0x000fe40000004100 */
[----:B------:R-:W-:Y:S01]  /*ff80*/  HADD2.F32 R44, -RZ, R26.H0_H0 ;  /* 0x2000001aff2c7230 */ /* 0x000fe20000004100 */
[----:B0-----:R-:W-:Y:S01]  /*ff90*/  SHF.R.S32.HI R5, RZ, 0x1f, R0 ;  /* 0x0000001fff057819 */ /* 0x001fe20000011400 */
[----:B------:R-:W-:Y:S02]  /*ffa0*/  IMAD.SHL.U32 R4, R0, 0x8, RZ ;  /* 0x0000000800047824 */ /* 0x000fe400078e00ff */
[----:B------:R-:W-:Y:S01]  /*ffb0*/  HADD2.F32 R48, -RZ, R31.H0_H0 ;  /* 0x2000001fff307230 */ /* 0x000fe20000004100 */
[----:B------:R-:W-:Y:S01]  /*ffc0*/  LEA.HI R5, R5, R0, RZ, 0x3 ;  /* 0x0000000005057211 */ /* 0x000fe200078f18ff */
[----:B------:R-:W-:Y:S01]  /*ffd0*/  HADD2.F32 R51, -RZ, R30.H1_H1 ;  /* 0x3000001eff337230 */ /* 0x000fe20000004100 */
[----:B------:R-:W-:Y:S01]  /*ffe0*/  LOP3.LUT R0, R185, 0x38, R4, 0xf8, !PT ;  /* 0x00000038b9007812 */ /* 0x000fe200078ef804 */
[----:B------:R-:W-:-:S02]  /*fff0*/  HADD2.F32 R49, -RZ, R26.H1_H1 ;  /* 0x3000001aff317230 */ /* 0x000fc40000004100 */
[----:B------:R-:W-:Y:S01]  /*10000*/  IMAD.SHL.U32 R5, R5, 0x400, RZ ;  /* 0x0000040005057824 */ /* 0x000fe200078e00ff */
[----:B------:R-:W-:-:S04]  /*10010*/  LOP3.LUT R0, R0, R59, RZ, 0x3c, !PT ;  /* 0x0000003b00007212 */ /* 0x000fc800078e3cff */
[----:B------:R-:W-:-:S04]  /*10020*/  LOP3.LUT R9, R5, 0x7fffe000, RZ, 0xc0, !PT ;  /* 0x7fffe00005097812 */ /* 0x000fc800078ec0ff */
        /* <DEDUP_REMOVED lines=8> */
[----:B------:R-:W-:Y:S01]  /*100b0*/  FMUL.FTZ R45, R48, R8 ;  /* 0x00000008302d7220 */ /* 0x000fe20000410000 */
[----:B------:R-:W-:-:S02]  /*100c0*/  HADD2.F32 R9, -RZ, R9.H1_H1 ;  /* 0x30000009ff097230 */ /* 0x000fc40000004100 */
[-C--:B------:R-:W-:Y:S01]  /*100d0*/  FMUL.FTZ R30, R51, R40.reuse ;  /* 0x00000028331e7220 */ /* 0x080fe20000410000 */
[----:B------:R-:W-:Y:S01]  /*100e0*/  FMUL.FTZ R40, R49, R40 ;  /* 0x0000002831287220 */ /* 0x000fe20000410000 */
[--C-:B------:R-:W-:Y:S02]  /*100f0*/  HADD2.F32 R41, -RZ, R10.reuse.H0_H0 ;  /* 0x2000000aff297230 */ /* 0x100fe40000004100 */
[----:B------:R-:W-:Y:S02]  /*10100*/  HADD2.F32 R10, -RZ, R10.H1_H1 ;  /* 0x3000000aff0a7230 */ /* 0x000fe40000004100 */
[--C-:B------:R-:W-:Y:S02]  /*10110*/  HADD2.F32 R42, -RZ, R11.reuse.H0_H0 ;  /* 0x2000000bff2a7230 */ /* 0x100fe40000004100 */
[----:B------:R-:W-:Y:S01]  /*10120*/  HADD2.F32 R11, -RZ, R11.H1_H1 ;  /* 0x3000000bff0b7230 */ /* 0x000fe20000004100 */
[----:B--2---:R-:W0:Y:S02]  /*10130*/  LDS.128 R4, [R50] ;  /* 0x0000000032047984 */ /* 0x004e240000000c00 */
[----:B0-----:R-:W-:-:S02]  /*10140*/  HADD2.F32 R34, -RZ, R4.H0_H0 ;  /* 0x20000004ff227230 */ /* 0x001fc40000004100 */
[----:B------:R-:W-:Y:S02]  /*10150*/  HADD2.F32 R4, -RZ, R4.H1_H1 ;  /* 0x30000004ff047230 */ /* 0x000fe40000004100 */
[----:B------:R-:W-:Y:S02]  /*10160*/  HADD2.F32 R35, -RZ, R5.H0_H0 ;  /* 0x20000005ff237230 */ /* 0x000fe40000004100 */
[-C--:B------:R-:W-:Y:S01]  /*10170*/  FFMA.FTZ R43, R44, R34.reuse, -R43 ;  /* 0x000000222c2b7223 */ /* 0x080fe2000001082b */
[--C-:B------:R-:W-:Y:S02]  /*10180*/  HADD2.F32 R44, -RZ, R27.reuse.H0_H0 ;  /* 0x2000001bff2c7230 */ /* 0x100fe40000004100 */
[----:B------:R-:W-:Y:S01]  /*10190*/  FFMA.FTZ R39, R46, R34, R39 ;  /* 0x000000222e277223 */ /* 0x000fe20000010027 */
[----:B------:R-:W-:Y:S02]  /*101a0*/  HADD2.F32 R27, -RZ, R27.H1_H1 ;  /* 0x3000001bff1b7230 */ /* 0x000fe40000004100 */
[----:B------:R-:W-:Y:S01]  /*101b0*/  FFMA.FTZ R30, R49, R35, -R30 ;  /* 0x00000023311e7223 */ /* 0x000fe2000001081e */
[----:B------:R-:W-:-:S02]  /*101c0*/  HADD2.F32 R5, -RZ, R5.H1_H1 ;  /* 0x30000005ff057230 */ /* 0x000fc40000004100 */
[C---:B------:R-:W-:Y:S01]  /*101d0*/  FMUL.FTZ R47, R44.reuse, R8 ;  /* 0x000000082c2f7220 */ /* 0x040fe20000410000 */
[-C--:B------:R-:W-:Y:S01]  /*101e0*/  FFMA.FTZ R8, R44, R4.reuse, -R45 ;  /* 0x000000042c087223 */ /* 0x080fe2000001082d */
[----:B------:R-:W-:Y:S02]  /*101f0*/  HADD2.F32 R45, -RZ, R31.H1_H1 ;  /* 0x3000001fff2d7230 */ /* 0x000fe40000004100 */
[----:B------:R-:W-:Y:S01]  /*10200*/  FFMA.FTZ R40, R51, R35, R40 ;  /* 0x0000002333287223 */ /* 0x000fe20000010028 */
[----:B------:R-:W-:Y:S01]  /*10210*/  FFMA.FTZ R26, R48, R4, R47 ;  /* 0x00000004301a7223 */ /* 0x000fe2000001002f */
[----:B------:R-:W-:Y:S02]  /*10220*/  HADD2.F32 R31, -RZ, R28.H0_H0 ;  /* 0x2000001cff1f7230 */ /* 0x000fe40000004100 */
[-C--:B------:R-:W-:Y:S01]  /*10230*/  FMUL.FTZ R34, R27, R9.reuse ;  /* 0x000000091b227220 */ /* 0x080fe20000410000 */
[----:B------:R-:W-:Y:S01]  /*10240*/  FMUL.FTZ R4, R45, R9 ;  /* 0x000000092d047220 */ /* 0x000fe20000410000 */
[----:B------:R-:W-:-:S02]  /*10250*/  HADD2.F32 R35, -RZ, R32.H0_H0 ;  /* 0x20000020ff237230 */ /* 0x000fc40000004100 */
[--C-:B------:R-:W-:Y:S02]  /*10260*/  HADD2.F32 R37, -RZ, R6.reuse.H0_H0 ;  /* 0x20000006ff257230 */ /* 0x100fe40000004100 */
[----:B------:R-:W-:Y:S01]  /*10270*/  FFMA.FTZ R9, R27, R5, -R4 ;  /* 0x000000051b097223 */ /* 0x000fe20000010804 */
[----:B------:R-:W-:Y:S02]  /*10280*/  HADD2.F32 R48, -RZ, R33.H0_H0 ;  /* 0x20000021ff307230 */ /* 0x000fe40000004100 */
[-C--:B------:R-:W-:Y:S01]  /*10290*/  FMUL.FTZ R4, R35, R41.reuse ;  /* 0x0000002923047220 */ /* 0x080fe20000410000 */
[----:B------:R-:W-:Y:S01]  /*102a0*/  FMUL.FTZ R44, R31, R41 ;  /* 0x000000291f2c7220 */ /* 0x000fe20000410000 */
[----:B------:R-:W-:Y:S02]  /*102b0*/  HADD2.F32 R46, -RZ, R29.H0_H0 ;  /* 0x2000001dff2e7230 */ /* 0x000fe40000004100 */
[----:B------:R-:W-:Y:S01]  /*102c0*/  FFMA.FTZ R27, R45, R5, R34 ;  /* 0x000000052d1b7223 */ /* 0x000fe20000010022 */
[----:B------:R-:W-:-:S02]  /*102d0*/  HADD2.F32 R6, -RZ, R6.H1_H1 ;  /* 0x30000006ff067230 */ /* 0x000fc40000004100 */
[-C--:B------:R-:W-:Y:S01]  /*102e0*/  FMUL.FTZ R5, R48, R10.reuse ;  /* 0x0000000a30057220 */ /* 0x080fe20000410000 */
[-C--:B------:R-:W-:Y:S01]  /*102f0*/  FFMA.FTZ R31, R31, R37.reuse, -R4 ;  /* 0x000000251f1f7223 */ /* 0x080fe20000010804 */
[----:B------:R-:W-:Y:S01]  /*10300*/  FFMA.FTZ R44, R35, R37, R44 ;  /* 0x00000025232c7223 */ /* 0x000fe2000001002c */
[----:B------:R-:W-:Y:S02]  /*10310*/  HADD2.F32 R32, -RZ, R32.H1_H1 ;  /* 0x30000020ff207230 */ /* 0x000fe40000004100 */
[C---:B------:R-:W-:Y:S01]  /*10320*/  FMUL.FTZ R35, R46.reuse, R10 ;  /* 0x0000000a2e237220 */ /* 0x040fe20000410000 */
[----:B------:R-:W-:Y:S02]  /*10330*/  HADD2.F32 R28, -RZ, R28.H1_H1 ;  /* 0x3000001cff1c7230 */ /* 0x000fe40000004100 */
[----:B------:R-:W-:Y:S01]  /*10340*/  FFMA.FTZ R10, R46, R6, -R5 ;  /* 0x000000062e0a7223 */ /* 0x000fe20000010805 */
[----:B------:R-:W-:Y:S02]  /*10350*/  HADD2.F32 R37, -RZ, R33.H1_H1 ;  /* 0x30000021ff257230 */ /* 0x000fe40000004100 */
[----:B------:R-:W-:Y:S01]  /*10360*/  FMUL.FTZ R5, R32, R42 ;  /* 0x0000002a20057220 */ /* 0x000fe20000410000 */
[----:B------:R-:W-:-:S02]  /*10370*/  HADD2.F32 R33, -RZ, R29.H1_H1 ;  /* 0x3000001dff217230 */ /* 0x000fc40000004100 */
[----:B------:R-:W-:Y:S01]  /*10380*/  FFMA.FTZ R35, R48, R6, R35 ;  /* 0x0000000630237223 */ /* 0x000fe20000010023 */
[--C-:B------:R-:W-:Y:S02]  /*10390*/  HADD2.F32 R38, -RZ, R7.reuse.H0_H0 ;  /* 0x20000007ff267230 */ /* 0x100fe40000004100 */
[C---:B------:R-:W-:Y:S01]  /*103a0*/  FMUL.FTZ R29, R28.reuse, R42 ;  /* 0x0000002a1c1d7220 */ /* 0x040fe20000410000 */
[----:B------:R-:W-:Y:S02]  /*103b0*/  HADD2.F32 R7, -RZ, R7.H1_H1 ;  /* 0x30000007ff077230 */ /* 0x000fe40000004100 */
[-C--:B------:R-:W-:Y:S01]  /*103c0*/  FMUL.FTZ R4, R37, R11.reuse ;  /* 0x0000000b25047220 */ /* 0x080fe20000410000 */
[C---:B------:R-:W-:Y:S01]  /*103d0*/  FMUL.FTZ R6, R33.reuse, R11 ;  /* 0x0000000b21067220 */ /* 0x040fe20000410000 */
[-C--:B------:R-:W-:Y:S01]  /*103e0*/  FFMA.FTZ R11, R28, R38.reuse, -R5 ;  /* 0x000000261c0b7223 */ /* 0x080fe20000010805 */
[----:B------:R-:W-:Y:S01]  /*103f0*/  FFMA.FTZ R29, R32, R38, R29 ;  /* 0x00000026201d7223 */ /* 0x000fe2000001001d */
[-C--:B------:R-:W-:Y:S01]  /*10400*/  FFMA.FTZ R28, R33, R7.reuse, -R4 ;  /* 0x00000007211c7223 */ /* 0x080fe20000010804 */
        /* <DEDUP_REMOVED lines=11> */
.L_x_589:
[----:B------:R-:W-:Y:S05]  /*104c0*/  BSYNC B1 ;  /* 0x0000000000017941 */ /* 0x000fea0003800000 */
.L_x_588:
[----:B------:R-:W-:Y:S05]  /*104d0*/  @P2 BRA `(.L_x_564) ;  /* 0x00000004005c2947 */ /* 0x000fea0003800000 */
[----:B------:R-:W0:Y:S01]  /*104e0*/  LDL R41, [R1+0x68] ;  /* 0x0000680001297983 */ /* 0x000e220000100800 */
[----:B------:R-:W-:Y:S01]  /*104f0*/  LEA.HI R25, R25, R228, RZ, 0x1d ;  /* 0x000000e419197211 */ /* 0x000fe200078fe8ff */
[----:B------:R-:W-:Y:S02]  /*10500*/  HADD2.F32 R33, -RZ, R3.H0_H0 ;  /* 0x20000003ff217230 */ /* 0x000fe40000004100 */
[--C-:B------:R-:W-:Y:S01]  /*10510*/  HADD2.F32 R35, -RZ, R15.reuse.H0_H0 ;  /* 0x2000000fff237230 */ /* 0x100fe20000004100 */
[----:B-12---:R-:W-:Y:S01]  /*10520*/  SHF.R.S32.HI R4, RZ, 0x1f, R25 ;  /* 0x0000001fff047819 */ /* 0x006fe20000011419 */
        /* <DEDUP_REMOVED lines=11> */
[----:B------:R-:W-:-:S03]  /*105e0*/  HADD2.F32 R39, -RZ, R21.H0_H0 ;  /* 0x20000015ff277230 */ /* 0x000fc60000004100 */
[----:B------:R-:W-:-:S04]  /*105f0*/  IADD3 R9, R0, R9, R195 ;  /* 0x0000000900097210 */ /* 0x000fc80007ffe0c3 */
[----:B------:R-:W-:-:S05]  /*10600*/  LEA R0, R9, R2, 0x1 ;  /* 0x0000000209007211 */ /* 0x000fca00078e08ff */
[----:B------:R-:W1:Y:S02]  /*10610*/  LDS.128 R8, [R0+0x10400] ;  /* 0x0104000000087984 */ /* 0x000e640000000c00 */
[--C-:B-1----:R-:W-:Y:S02]  /*10620*/  HADD2.F32 R29, -RZ, R8.reuse.H0_H0 ;  /* 0x20000008ff1d7230 */ /* 0x102fe40000004100 */
[----:B------:R-:W-:Y:S02]  /*10630*/  HADD2.F32 R8, -RZ, R8.H1_H1 ;  /* 0x30000008ff087230 */ /* 0x000fe40000004100 */
[--C-:B------:R-:W-:Y:S02]  /*10640*/  HADD2.F32 R30, -RZ, R9.reuse.H0_H0 ;  /* 0x20000009ff1e7230 */ /* 0x100fe40000004100 */
[-C--:B------:R-:W-:Y:S01]  /*10650*/  FMUL.FTZ R34, R35, R29.reuse ;  /* 0x0000001d23227220 */ /* 0x080fe20000410000 */
[----:B------:R-:W-:Y:S01]  /*10660*/  FMUL.FTZ R38, R33, R29 ;  /* 0x0000001d21267220 */ /* 0x000fe20000410000 */
[----:B------:R-:W-:-:S02]  /*10670*/  HADD2.F32 R9, -RZ, R9.H1_H1 ;  /* 0x30000009ff097230 */ /* 0x000fc40000004100 */
[-C--:B------:R-:W-:Y:S01]  /*10680*/  FMUL.FTZ R15, R44, R8.reuse ;  /* 0x000000082c0f7220 */ /* 0x080fe20000410000 */
[----:B------:R-:W-:Y:S01]  /*10690*/  FMUL.FTZ R3, R40, R8 ;  /* 0x0000000828037220 */ /* 0x000fe20000410000 */
[--C-:B------:R-:W-:Y:S02]  /*106a0*/  HADD2.F32 R31, -RZ, R10.reuse.H0_H0 ;  /* 0x2000000aff1f7230 */ /* 0x100fe40000004100 */
[----:B------:R-:W-:Y:S01]  /*106b0*/  FMUL.FTZ R29, R42, R30 ;  /* 0x0000001e2a1d7220 */ /* 0x000fe20000410000 */
[----:B------:R-:W-:Y:S02]  /*106c0*/  HADD2.F32 R10, -RZ, R10.H1_H1 ;  /* 0x3000000aff0a7230 */ /* 0x000fe40000004100 */
[--C-:B------:R-:W-:Y:S02]  /*106d0*/  HADD2.F32 R32, -RZ, R11.reuse.H0_H0 ;  /* 0x2000000bff207230 */ /* 0x100fe40000004100 */
[----:B------:R-:W-:Y:S01]  /*106e0*/  HADD2.F32 R11, -RZ, R11.H1_H1 ;  /* 0x3000000bff0b7230 */ /* 0x000fe20000004100 */
[----:B0-----:R-:W0:Y:S02]  /*106f0*/  LDS.128 R4, [R41] ;  /* 0x0000000029047984 */ /* 0x001e240000000c00 */
[----:B0-----:R-:W-:-:S02]  /*10700*/  HADD2.F32 R25, -RZ, R4.H0_H0 ;  /* 0x20000004ff197230 */ /* 0x001fc40000004100 */
[----:B------:R-:W-:Y:S02]  /*10710*/  HADD2.F32 R4, -RZ, R4.H1_H1 ;  /* 0x30000004ff047230 */ /* 0x000fe40000004100 */
[--C-:B------:R-:W-:Y:S02]  /*10720*/  HADD2.F32 R26, -RZ, R5.reuse.H0_H0 ;  /* 0x20000005ff1a7230 */ /* 0x100fe40000004100 */
[-C--:B------:R-:W-:Y:S01]  /*10730*/  FFMA.FTZ R34, R33, R25.reuse, -R34 ;  /* 0x0000001921227223 */ /* 0x080fe20000010822 */
[----:B------:R-:W-:Y:S01]  /*10740*/  FFMA.FTZ R38, R35, R25, R38 ;  /* 0x0000001923267223 */ /* 0x000fe20000010026 */
[----:B------:R-:W-:Y:S01]  /*10750*/  FMUL.FTZ R25, R46, R30 ;  /* 0x0000001e2e197220 */ /* 0x000fe20000410000 */
[----:B------:R-:W-:Y:S02]  /*10760*/  HADD2.F32 R33, -RZ, R12.H1_H1 ;  /* 0x3000000cff217230 */ /* 0x000fe40000004100 */
[----:B------:R-:W-:Y:S01]  /*10770*/  FFMA.FTZ R15, R40, R4, -R15 ;  /* 0x00000004280f7223 */ /* 0x000fe2000001080f */
[----:B------:R-:W-:-:S02]  /*10780*/  HADD2.F32 R5, -RZ, R5.H1_H1 ;  /* 0x30000005ff057230 */ /* 0x000fc40000004100 */
[----:B------:R-:W-:Y:S01]  /*10790*/  FFMA.FTZ R3, R44, R4, R3 ;  /* 0x000000042c037223 */ /* 0x000fe20000010003 */
[----:B------:R-:W-:Y:S01]  /*107a0*/  FFMA.FTZ R25, R42, R26, -R25 ;  /* 0x0000001a2a197223 */ /* 0x000fe20000010819 */
[-C--:B------:R-:W-:Y:S01]  /*107b0*/  FMUL.FTZ R4, R37, R9.reuse ;  /* 0x0000000925047220 */ /* 0x080fe20000410000 */
[----:B------:R-:W-:Y:S02]  /*107c0*/  HADD2.F32 R35, -RZ, R13.H0_H0 ;  /* 0x2000000dff237230 */ /* 0x000fe40000004100 */
[C---:B------:R-:W-:Y:S01]  /*107d0*/  FMUL.FTZ R8, R33.reuse, R9 ;  /* 0x0000000921087220 */ /* 0x040fe20000410000 */
[----:B------:R-:W-:Y:S02]  /*107e0*/  HADD2.F32 R42, -RZ, R24.H0_H0 ;  /* 0x20000018ff2a7230 */ /* 0x000fe40000004100 */
[-C--:B------:R-:W-:Y:S01]  /*107f0*/  FFMA.FTZ R12, R33, R5.reuse, -R4 ;  /* 0x00000005210c7223 */ /* 0x080fe20000010804 */
[----:B------:R-:W-:Y:S02]  /*10800*/  HADD2.F32 R40, -RZ, R14.H0_H0 ;  /* 0x2000000eff287230 */ /* 0x000fe40000004100 */
[----:B------:R-:W-:Y:S01]  /*10810*/  FFMA.FTZ R20, R37, R5, R8 ;  /* 0x0000000525147223 */ /* 0x000fe20000010008 */
[----:B------:R-:W-:-:S02]  /*10820*/  HADD2.F32 R27, -RZ, R6.H0_H0 ;  /* 0x20000006ff1b7230 */ /* 0x000fc40000004100 */
[-C--:B------:R-:W-:Y:S01]  /*10830*/  FMUL.FTZ R4, R39, R31.reuse ;  /* 0x0000001f27047220 */ /* 0x080fe20000410000 */
[----:B------:R-:W-:Y:S02]  /*10840*/  HADD2.F32 R6, -RZ, R6.H1_H1 ;  /* 0x30000006ff067230 */ /* 0x000fe40000004100 */
[C---:B------:R-:W-:Y:S01]  /*10850*/  FMUL.FTZ R30, R35.reuse, R31 ;  /* 0x0000001f231e7220 */ /* 0x040fe20000410000 */
[-C--:B------:R-:W-:Y:S01]  /*10860*/  FMUL.FTZ R5, R42, R10.reuse ;  /* 0x0000000a2a057220 */ /* 0x080fe20000410000 */
[----:B------:R-:W-:Y:S01]  /*10870*/  FMUL.FTZ R9, R40, R10 ;  /* 0x0000000a28097220 */ /* 0x000fe20000410000 */
[----:B------:R-:W-:Y:S02]  /*10880*/  HADD2.F32 R10, -RZ, R21.H1_H1 ;  /* 0x30000015ff0a7230 */ /* 0x000fe40000004100 */
[----:B------:R-:W-:Y:S01]  /*10890*/  FFMA.FTZ R29, R46, R26, R29 ;  /* 0x0000001a2e1d7223 */ /* 0x000fe2000001001d */
[----:B------:R-:W-:Y:S02]  /*108a0*/  HADD2.F32 R31, -RZ, R24.H1_H1 ;  /* 0x30000018ff1f7230 */ /* 0x000fe40000004100 */
[----:B------:R-:W-:Y:S01]  /*108b0*/  FFMA.FTZ R26, R35, R27, -R4 ;  /* 0x0000001b231a7223 */ /* 0x000fe20000010804 */
[----:B------:R-:W-:-:S02]  /*108c0*/  HADD2.F32 R8, -RZ, R13.H1_H1 ;  /* 0x3000000dff087230 */ /* 0x000fc40000004100 */
[----:B------:R-:W-:Y:S01]  /*108d0*/  FFMA.FTZ R30, R39, R27, R30 ;  /* 0x0000001b271e7223 */ /* 0x000fe2000001001e */
[----:B------:R-:W-:Y:S02]  /*108e0*/  HADD2.F32 R21, -RZ, R14.H1_H1 ;  /* 0x3000000eff157230 */ /* 0x000fe40000004100 */
[-C--:B------:R-:W-:Y:S01]  /*108f0*/  FFMA.FTZ R27, R40, R6.reuse, -R5 ;  /* 0x00000006281b7223 */ /* 0x080fe20000010805 */
[--C-:B------:R-:W-:Y:S02]  /*10900*/  HADD2.F32 R28, -RZ, R7.reuse.H0_H0 ;  /* 0x20000007ff1c7230 */ /* 0x100fe40000004100 */
[----:B------:R-:W-:Y:S01]  /*10910*/  FFMA.FTZ R13, R42, R6, R9 ;  /* 0x000000062a0d7223 */ /* 0x000fe20000010009 */
        /* <DEDUP_REMOVED lines=19> */
.L_x_564:
[----:B------:R-:W-:Y:S05]  /*10a50*/  BSYNC B0 ;  /* 0x0000000000007941 */ /* 0x000fea0003800000 */
.L_x_545:
[----:B------:R-:W-:Y:S01]  /*10a60*/  @!PT LDS RZ, [RZ] ;  /* 0x00000000fffff984 */ /* 0x000fe20000000800 */
[----:B------:R-:W-:Y:S01]  /*10a70*/  @!PT LDS RZ, [RZ] ;  /* 0x00000000fffff984 */ /* 0x000fe20000000800 */
[----:B------:R-:W-:Y:S01]  /*10a80*/  @!PT LDS RZ, [RZ] ;  /* 0x00000000fffff984 */ /* 0x000fe20000000800 */
[----:B------:R-:W-:Y:S01]  /*10a90*/  @!PT LDS RZ, [RZ] ;  /* 0x00000000fffff984 */ /* 0x000fe20000000800 */
[----:B------:R5:W-:Y:S06]  /*10aa0*/  MEMBAR.ALL.CTA ;  /* 0x0000000000007992 */ /* 0x000bec0000008000 */
[----:B-----5:R-:W5:Y:S01]  /*10ab0*/  FENCE.VIEW.ASYNC.S ;  /* 0x00000000000073c6 */ /* 0x020f620000000000 */
[----:B------:R-:W-:Y:S05]  /*10ac0*/  WARPSYNC.ALL ;  /* 0x0000000000007948 */ /* 0x000fea0003800000 */
[----:B-----5:R-:W-:Y:S06]  /*10ad0*/  BAR.SYNC.DEFER_BLOCKING 0xd, 0x100 ;  /* 0x0344000000007b1d */ /* 0x020fec0000010000 */
.L_x_543:
[----:B0123--:R-:W-:-:S05]  /*10ae0*/  IMAD.U32 R0, RZ, RZ, UR57 ;  /* 0x00000039ff007e24 */ /* 0x00ffca000f8e00ff */
[----:B------:R-:W-:-:S13]  /*10af0*/  ISETP.NE.AND P0, PT, R0, 0x3, PT ;  /* 0x000000030000780c */ /* 0x000fda0003f05270 */
[----:B------:R-:W-:Y:S05]  /*10b00*/  @!P0 BRA `(.L_x_590) ;  /* 0x0000000000048947 */ /* 0x000fea0003800000 */
[----:B------:R-:W-:Y:S01]  /*10b10*/  BPT.TRAP 0x1 ;  /* 0x000000040000795c */ /* 0x000fe20000300000 */
.L_x_590:
[----:B------:R-:W-:Y:S01]  /*10b20*/  IMAD R0, R194, 0x8, R2 ;  /* 0x00000008c2007824 */ /* 0x000fe200078e0202 */
[----:B----4-:R-:W-:-:S04]  /*10b30*/  SHF.L.U32 R3, R196, 0x1f, RZ ;  /* 0x0000001fc4037819 */ /* 0x010fc800000006ff */
[----:B------:R0:W1:Y:S01]  /*10b40*/  SYNCS.PHASECHK.TRANS64.TRYWAIT P2, [R0+URZ+0x34830], R3 ;  /* 0x03483003000075a7 */ /* 0x000062000804017f */
[----:B------:R-:W-:Y:S05]  /*10b50*/  @!P0 BRA `(.L_x_591) ;  /* 0x0000000000048947 */ /* 0x000fea0003800000 */
[----:B------:R-:W-:Y:S01]  /*10b60*/  BPT.TRAP 0x1 ;  /* 0x000000040000795c */ /* 0x000fe20000300000 */
.L_x_591:
[----:B------:R-:W2:Y:S01]  /*10b70*/  S2R R4, SR_TID.X ;  /* 0x0000000000047919 */ /* 0x000ea20000002100 */
[----:B------:R-:W-:Y:S02]  /*10b80*/  MOV R151, RZ ;  /* 0x000000ff00977202 */ /* 0x000fe40000000f00 */
[----:B--2---:R-:W-:-:S04]  /*10b90*/  LOP3.LUT R4, R4, 0x7f, RZ, 0xc0, !PT ;  /* 0x0000007f04047812 */ /* 0x004fc800078ec0ff */
[----:B------:R-:W-:Y:S01]  /*10ba0*/  ISETP.NE.AND P1, PT, R4, RZ, PT ;  /* 0x000000ff0400720c */ /* 0x000fe20003f25270 */
[----:B-1----:R-:W-:-:S12]  /*10bb0*/  @P2 BRA `(.L_x_592) ;  /* 0x0000000000082947 */ /* 0x002fd80003800000 */
[----:B------:R-:W1:Y:S02]  /*10bc0*/  SYNCS.PHASECHK.TRANS64.TRYWAIT P2, [R0+URZ+0x34830], R3 ;  /* 0x03483003000075a7 */ /* 0x000e64000804017f */
[----:B-1----:R-:W-:Y:S05]  /*10bd0*/  @!P2 BRA `(.L_x_593) ;  /* 0x0000011c00e0a947 */ /* 0x002fea0003800000 */
.L_x_592:
[----:B------:R-:W-:Y:S05]  /*10be0*/  WARPSYNC.ALL ;  /* 0x0000000000007948 */ /* 0x000fea0003800000 */
[----:B01----:R-:W-:Y:S01]  /*10bf0*/  VIADD R3, R2, 0x1c400 ;  /* 0x0001c40002037836 */ /* 0x003fe20000000000 */
[----:B------:R-:W-:Y:S01]  /*10c00*/  R2UR UR4, R36 ;  /* 0x00000000240472ca */ /* 0x000fe200000e0000 */
[----:B------:R-:W-:Y:S01]  /*10c10*/  IMAD.MOV.U32 R7, RZ, RZ, 0x40000040 ;  /* 0x40000040ff077424 */ /* 0x000fe200078e00ff */
[----:B------:R-:W-:Y:S01]  /*10c20*/  WARPGROUP.ARRIVE ;  /* 0x00000000000079c5 */ /* 0x000fe20000000000 */
[----:B------:R-:W-:Y:S01]  /*10c30*/  UMOV UR9, 0x40000040 ;  /* 0x4000004000097882 */ /* 0x000fe20000000000 */
[----:B------:R-:W-:Y:S01]  /*10c40*/  SHF.R.U32.HI R3, RZ, 0x4, R3 ;  /* 0x00000004ff037819 */ /* 0x000fe20000011603 */
[----:B------:R-:W-:Y:S01]  /*10c50*/  IMAD.U32 R11, RZ, RZ, UR9 ;  /* 0x00000009ff0b7e24 */ /* 0x000fe2000f8e00ff */
[----:B------:R-:W-:Y:S01]  /*10c60*/  R2UR UR11, R7 ;  /* 0x00000000070b72ca */ /* 0x000fe200000e0000 */
[----:B------:R-:W-:Y:S01]  /*10c70*/  UMOV UR41, 0x40000040 ;  /* 0x4000004000297882 */ /* 0x000fe20000000000 */
[----:B------:R-:W-:Y:S01]  /*10c80*/  LOP3.LUT R3, R3, 0x3fff, RZ, 0xc0, !PT ;  /* 0x00003fff03037812 */ /* 0x000fe200078ec0ff */
[----:B------:R-:W-:Y:S01]  /*10c90*/  UMOV UR45, 0x40000040 ;  /* 0x40000040002d7882 */ /* 0x000fe20000000000 */
[----:B------:R-:W-:Y:S01]  /*10ca0*/  MOV R9, 0x40000040 ;  /* 0x4000004000097802 */ /* 0x000fe20000000f00 */
[----:B------:R-:W-:Y:S01]  /*10cb0*/  UMOV UR49, 0x40000040 ;  /* 0x4000004000317882 */ /* 0x000fe20000000000 */
[----:B------:R-:W-:Y:S01]  /*10cc0*/  LOP3.LUT R4, R3, 0x10000, RZ, 0xfc, !PT ;  /* 0x0001000003047812 */ /* 0x000fe200078efcff */
[----:B------:R-:W-:Y:S01]  /*10cd0*/  ULOP3.LUT UR4, UR4, 0x10000, URZ, 0xfc, !UPT ;  /* 0x0001000004047892 */ /* 0x000fe2000f8efc3f */
[----:B------:R-:W-:Y:S01]  /*10ce0*/  IMAD.MOV.U32 R7, RZ, RZ, 0x40000040 ;  /* 0x40000040ff077424 */ /* 0x000fe200078e00ff */
[----:B------:R-:W-:Y:S01]  /*10cf0*/  UMOV UR53, 0x40000040 ;  /* 0x4000004000357882 */ /* 0x000fe20000000000 */
[----:B------:R-:W-:Y:S01]  /*10d00*/  P2R R12, PR, RZ, 0x1 ;  /* 0x00000001ff0c7803 */ /* 0x000fe20000000000 */
[----:B------:R-:W-:Y:S01]  /*10d10*/  IMAD R6, R194, 0xc00, R4 ;  /* 0x00000c00c2067824 */ /* 0x000fe200078e0204 */
[----:B------:R-:W-:Y:S01]  /*10d20*/  UIADD3 UR5, UR4, 0x2, URZ ;  /* 0x0000000204057890 */ /* 0x000fe2000fffe03f */
[----:B------:R-:W-:Y:S01]  /*10d30*/  R2UR UR55, R7 ;  /* 0x00000000073772ca */ /* 0x000fe200000e0000 */
[----:B------:R-:W-:Y:S01]  /*10d40*/  UMOV UR8, UR4 ;  /* 0x0000000400087c82 */ /* 0x000fe20008000000 */
[C---:B------:R-:W-:Y:S01]  /*10d50*/  VIADD R8, R6.reuse, 0x2 ;  /* 0x0000000206087836 */ /* 0x040fe20000000000 */
[----:B------:R-:W-:Y:S01]  /*10d60*/  R2UR UR10, R6 ;  /* 0x00000000060a72ca */ /* 0x000fe200000e0000 */
[----:B------:R-:W-:Y:S01]  /*10d70*/  UIADD3 UR40, UR4, 0x800, URZ ;  /* 0x0000080004287890 */ /* 0x000fe2000fffe03f */
[----:B------:R-:W-:Y:S01]  /*10d80*/  MOV R10, UR8 ;  /* 0x00000008000a7c02 */ /* 0x000fe20008000f00 */
[----:B------:R-:W-:Y:S01]  /*10d90*/  UIADD3 UR44, UR4, 0x802, URZ ;  /* 0x00000802042c7890 */ /* 0x000fe2000fffe03f */
[----:B------:R-:W-:Y:S01]  /*10da0*/  BSSY B0, `(.L_x_594) ;  /* 0x00005b8000007945 */ /* 0x000fe20003800000 */
[----:B------:R-:W-:Y:S01]  /*10db0*/  UIADD3 UR48, UR4, 0x804, URZ ;  /* 0x0000080404307890 */ /* 0x000fe2000fffe03f */
[--C-:B------:R-:W-:Y:S01]  /*10dc0*/  IMAD.MOV.U32 R150, RZ, RZ, R151.reuse ;  /* 0x000000ffff967224 */ /* 0x100fe200078e0097 */
[----:B------:R0:W-:Y:S01]  /*10dd0*/  STL.64 [R1+0x40], R10 ;  /* 0x0000400a01007387 */ /* 0x0001e20000100a00 */
[----:B------:R-:W-:Y:S01]  /*10de0*/  UIADD3 UR52, UR4, 0x806, URZ ;  /* 0x0000080604347890 */ /* 0x000fe2000fffe03f */
[-C--:B------:R-:W-:Y:S01]  /*10df0*/  MOV R148, R151.reuse ;  /* 0x0000009700947202 */ /* 0x080fe20000000f00 */
[----:B------:R-:W-:Y:S01]  /*10e00*/  ULDC UR56, c[0x0][0x9d8] ;  /* 0x0002760000387ab9 */ /* 0x000fe20000000800 */
[----:B------:R-:W-:Y:S01]  /*10e10*/  ULDC UR61, c[0x0][0x988] ;  /* 0x00026200003d7ab9 */ /* 0x000fe20000000800 */
[--C-:B------:R-:W-:Y:S01]  /*10e20*/  IMAD.MOV.U32 R147, RZ, RZ, R151.reuse ;  /* 0x000000ffff937224 */ /* 0x100fe200078e0097 */
[----:B------:R-:W-:Y:S01]  /*10e30*/  HGMMA.64x128x16.F32 R24, gdesc[UR8], RZ, !UPT, gsb0 ;  /* 0x01e00000081879f0 */ /* 0x000fe2000c0008ff */
[----:B------:R-:W-:Y:S01]  /*10e40*/  R2UR UR10, R8 ;  /* 0x00000000080a72ca */ /* 0x000fe200000e0000 */
[----:B------:R-:W-:Y:S01]  /*10e50*/  UMOV UR8, UR5 ;  /* 0x0000000500087c82 */ /* 0x000fe20008000000 */
[----:B------:R-:W-:Y:S01]  /*10e60*/  R2UR UR11, R9 ;  /* 0x00000000090b72ca */ /* 0x000fe200000e0000 */
[----:B------:R-:W-:Y:S01]  /*10e70*/  UMOV UR9, 0x40000040 ;  /* 0x4000004000097882 */ /* 0x000fe20000000000 */
[----:B------:R-:W-:Y:S01]  /*10e80*/  IMAD.MOV.U32 R9, RZ, RZ, 0x40000040 ;  /* 0x40000040ff097424 */ /* 0x000fe200078e00ff */
[----:B------:R-:W-:Y:S01]  /*10e90*/  IADD3 R8, R6, 0x4, RZ ;  /* 0x0000000406087810 */ /* 0x000fe20007ffe0ff */
[----:B------:R-:W-:Y:S01]  /*10ea0*/  UIADD3 UR5, UR4, 0x4, URZ ;  /* 0x0000000404057890 */ /* 0x000fe2000fffe03f */
[----:B0-----:R-:W-:Y:S01]  /*10eb0*/  IMAD.U32 R10, RZ, RZ, UR8 ;  /* 0x00000008ff0a7e24 */ /* 0x001fe2000f8e00ff */
[-C--:B------:R-:W-:Y:S01]  /*10ec0*/  MOV R145, R151.reuse ;  /* 0x0000009700917202 */ /* 0x080fe20000000f00 */
[----:B------:R-:W-:Y:S01]  /*10ed0*/  IMAD.U32 R11, RZ, RZ, UR9 ;  /* 0x00000009ff0b7e24 */ /* 0x000fe2000f8e00ff */
[-C--:B------:R-:W-:Y:S01]  /*10ee0*/  MOV R142, R151.reuse ;  /* 0x00000097008e7202 */ /* 0x080fe20000000f00 */
[--C-:B------:R-:W-:Y:S01]  /*10ef0*/  IMAD.MOV.U32 R146, RZ, RZ, R151.reuse ;  /* 0x000000ffff927224 */ /* 0x100fe200078e0097 */
[-C--:B------:R-:W-:Y:S01]  /*10f00*/  MOV R139, R151.reuse ;  /* 0x00000097008b7202 */ /* 0x080fe20000000f00 */
[--C-:B------:R-:W-:Y:S01]  /*10f10*/  IMAD.MOV.U32 R144, RZ, RZ, R151.reuse ;  /* 0x000000ffff907224 */ /* 0x100fe200078e0097 */
[----:B------:R0:W-:Y:S01]  /*10f20*/  STL.64 [R1+0x38], R10 ;  /* 0x0000380a01007387 */ /* 0x0001e20000100a00 */
[--C-:B-----5:R-:W-:Y:S01]  /*10f30*/  IMAD.MOV.U32 R143, RZ, RZ, R151.reuse ;  /* 0x000000ffff8f7224 */ /* 0x120fe200078e0097 */
[-C--:B------:R-:W-:Y:S01]  /*10f40*/  MOV R136, R151.reuse ;  /* 0x0000009700887202 */ /* 0x080fe20000000f00 */
[--C-:B------:R-:W-:Y:S01]  /*10f50*/  IMAD.MOV.U32 R141, RZ, RZ, R151.reuse ;  /* 0x000000ffff8d7224 */ /* 0x100fe200078e0097 */
        /* <DEDUP_REMOVED lines=28> */
[----:B------:R-:W-:Y:S01]  /*11120*/  IMAD.MOV.U32 R90, RZ, RZ, R151 ;  /* 0x000000ffff5a7224 */ /* 0x000fe200078e0097 */
[----:B------:R-:W-:Y:S02]  /*11130*/  WARPGROUP.DEPBAR.LE gsb0, 0x0 ;  /* 0x00008000000079c5 */ /* 0x000fe40000010000 */
[----:B------:R-:W-:-:S06]  /*11140*/  WARPGROUP.ARRIVE ;  /* 0x00000000000079c5 */ /* 0x000fcc0000000000 */
[----:B------:R-:W-:Y:S01]  /*11150*/  HGMMA.64x128x16.F32 R24, gdesc[UR8], R24, gsb0 ;  /* 0x01e00000081879f0 */ /* 0x000fe20008000818 */
[----:B------:R-:W-:Y:S01]  /*11160*/  R2UR UR10, R8 ;  /* 0x00000000080a72ca */ /* 0x000fe200000e0000 */
[----:B------:R-:W-:Y:S01]  /*11170*/  UMOV UR8, UR5 ;  /* 0x0000000500087c82 */ /* 0x000fe20008000000 */
[----:B------:R-:W-:Y:S01]  /*11180*/  R2UR UR11, R9 ;  /* 0x00000000090b72ca */ /* 0x000fe200000e0000 */
[----:B------:R-:W-:Y:S01]  /*11190*/  UMOV UR9, 0x40000040 ;  /* 0x4000004000097882 */ /* 0x000fe20000000000 */
[----:B------:R-:W-:Y:S01]  /*111a0*/  VIADD R8, R6, 0x6 ;  /* 0x0000000606087836 */ /* 0x000fe20000000000 */
[----:B------:R-:W-:Y:S01]  /*111b0*/  UIADD3 UR5, UR4, 0x6, URZ ;  /* 0x0000000604057890 */ /* 0x000fe2000fffe03f */
[----:B------:R-:W-:Y:S01]  /*111c0*/  IMAD.MOV.U32 R9, RZ, RZ, 0x40000040 ;  /* 0x40000040ff097424 */ /* 0x000fe200078e00ff */
[----:B0-----:R-:W-:Y:S01]  /*111d0*/  MOV R11, UR9 ;  /* 0x00000009000b7c02 */ /* 0x001fe20008000f00 */
[----:B------:R-:W-:-:S05]  /*111e0*/  IMAD.U32 R10, RZ, RZ, UR8 ;  /* 0x00000008ff0a7e24 */ /* 0x000fca000f8e00ff */
[----:B------:R0:W-:Y:S01]  /*111f0*/  STL.64 [R1+0x30], R10 ;  /* 0x0000300a01007387 */ /* 0x0001e20000100a00 */
        /* <DEDUP_REMOVED lines=8> */
[----:B------:R-:W-:Y:S01]  /*11280*/  MOV R9, 0x40000040 ;  /* 0x4000004000097802 */ /* 0x000fe20000000f00 */
[----:B------:R-:W-:Y:S01]  /*11290*/  UIADD3 UR5, UR4, 0x400, URZ ;  /* 0x0000040004057890 */ /* 0x000fe2000fffe03f */
        /* <DEDUP_REMOVED lines=10> */
[----:B------:R-:W-:Y:S01]  /*11340*/  IMAD.MOV.U32 R9, RZ, RZ, 0x40000040 ;  /* 0x40000040ff097424 */ /* 0x000fe200078e00ff */
[----:B------:R-:W-:Y:S01]  /*11350*/  IADD3 R8, R6, 0x402, RZ ;  /* 0x0000040206087810 */ /* 0x000fe20007ffe0ff */
[----:B------:R-:W-:Y:S01]  /*11360*/  UIADD3 UR5, UR4, 0x402, URZ ;  /* 0x0000040204057890 */ /* 0x000fe2000fffe03f */
[----:B0-----:R-:W-:Y:S02]  /*11370*/  IMAD.U32 R10, RZ, RZ, UR8 ;  /* 0x00000008ff0a7e24 */ /* 0x001fe4000f8e00ff */
        /* <DEDUP_REMOVED lines=26> */
[----:B------:R-:W-:Y:S01]  /*11520*/  IMAD.U32 R11, RZ, RZ, UR9 ;  /* 0x00000009ff0b7e24 */ /* 0x000fe2000f8e00ff */
[----:B------:R-:W-:-:S04]  /*11530*/  ULDC UR4, c[0x0][0x9d8] ;  /* 0x0002760000047ab9 */ /* 0x000fc80000000800 */
        /* <DEDUP_REMOVED lines=10> */
[----:B0-----:R-:W-:Y:S01]  /*115e0*/  IMAD.U32 R10, RZ, RZ, UR8 ;  /* 0x00000008ff0a7e24 */ /* 0x001fe2000f8e00ff */
[----:B------:R-:W-:Y:S01]  /*115f0*/  ULDC UR5, c[0x0][0x988] ;  /* 0x0002620000057ab9 */ /* 0x000fe20000000800 */
[----:B------:R-:W-:Y:S01]  /*11600*/  IMAD.U32 R11, RZ, RZ, UR9 ;  /* 0x00000009ff0b7e24 */ /* 0x000fe2000f8e00ff */
[----:B------:R-:W-:Y:S01]  /*11610*/  R2UR UR42, R8 ;  /* 0x00000000082a72ca */ /* 0x000fe200000e0000 */
[----:B------:R-:W-:Y:S01]  /*11620*/  VIADD R8, R6, 0x802 ;  /* 0x0000080206087836 */ /* 0x000fe20000000000 */
[----:B------:R-:W-:-:S02]  /*11630*/  R2UR UR43, R9 ;  /* 0x00000000092b72ca */ /* 0x000fc400000e0000 */
[----:B------:R-:W-:Y:S01]  /*11640*/  MOV R9, 0x40000040 ;  /* 0x4000004000097802 */ /* 0x000fe20000000f00 */
[----:B------:R0:W-:Y:S01]  /*11650*/  STL.64 [R1], R10 ;  /* 0x0000000a01007387 */ /* 0x0001e20000100a00 */
[----:B------:R-:W-:Y:S01]  /*11660*/  R2UR UR46, R8 ;  /* 0x00000000082e72ca */ /* 0x000fe200000e0000 */
[C---:B------:R-:W-:Y:S01]  /*11670*/  VIADD R8, R6.reuse, 0x804 ;  /* 0x0000080406087836 */ /* 0x040fe20000000000 */
[----:B------:R-:W-:Y:S01]  /*11680*/  R2UR UR47, R9 ;  /* 0x00000000092f72ca */ /* 0x000fe200000e0000 */
[----:B------:R-:W-:Y:S01]  /*11690*/  IMAD.MOV.U32 R9, RZ, RZ, 0x40000040 ;  /* 0x40000040ff097424 */ /* 0x000fe200078e00ff */
[----:B------:R-:W-:Y:S02]  /*116a0*/  IADD3 R6, R6, 0x806, RZ ;  /* 0x0000080606067810 */ /* 0x000fe40007ffe0ff */
[----:B------:R-:W-:Y:S02]  /*116b0*/  R2UR UR50, R8 ;  /* 0x00000000083272ca */ /* 0x000fe400000e0000 */
[----:B------:R-:W-:-:S02]  /*116c0*/  R2UR UR51, R9 ;  /* 0x00000000093372ca */ /* 0x000fc400000e0000 */
[----:B------:R-:W-:Y:S02]  /*116d0*/  R2UR UR54, R6 ;  /* 0x00000000063672ca */ /* 0x000fe400000e0000 */
[----:B------:R-:W-:-:S05]  /*116e0*/  IADD3 R6, R152, 0x80, -R209 ;  /* 0x0000008098067810 */ /* 0x000fca0007ffe8d1 */
[----:B------:R-:W-:-:S05]  /*116f0*/  IMAD R6, R149, -0x80, R6 ;  /* 0xffffff8095067824 */ /* 0x000fca00078e0206 */
[C---:B------:R-:W-:Y:S02]  /*11700*/  ISETP.GT.AND P2, PT, R6.reuse, RZ, PT ;  /* 0x000000ff0600720c */ /* 0x040fe40003f44270 */
[C---:B------:R-:W-:Y:S02]  /*11710*/  ISETP.GT.AND P3, PT, R6.reuse, 0x1, PT ;  /* 0x000000010600780c */ /* 0x040fe40003f64270 */
[C---:B------:R-:W-:Y:S02]  /*11720*/  ISETP.GT.AND P5, PT, R6.reuse, 0x9, PT ;  /* 0x000000090600780c */ /* 0x040fe40003fa4270 */
[C---:B------:R-:W-:Y:S02]  /*11730*/  ISETP.GT.AND P6, PT, R6.reuse, 0x8, PT ;  /* 0x000000080600780c */ /* 0x040fe40003fc4270 */
[----:B------:R-:W-:Y:S01]  /*11740*/  ISETP.GT.AND P4, PT, R6, 0x10, PT ;  /* 0x000000100600780c */ /* 0x000fe20003f84270 */
        /* <DEDUP_REMOVED lines=17> */
[----:B0-----:R-:W-:Y:S01]  /*11860*/  FMUL.FTZ R10, R25, UR4 ;  /* 0x00000004190a7c20 */ /* 0x001fe20008410000 */
        /* <DEDUP_REMOVED lines=33> */
[----:B------:R-:W-:Y:S01]  /*11a80*/  FMUL.FTZ R46, R56, UR4 ;  /* 0x00000004382e7c20 */ /* 0x000fe20008410000 */
[----:B------:R-:W-:Y:S01]  /*11a90*/  FMUL.FTZ R51, R51, UR4 ;  /* 0x0000000433337c20 */ /* 0x000fe20008410000 */
[----:B------:R-:W-:Y:S01]  /*11aa0*/  FMUL.FTZ R48, R57, UR4 ;  /* 0x0000000439307c20 */ /* 0x000fe20008410000 */
[----:B------:R-:W1:Y:S01]  /*11ab0*/  MUFU.TANH R14, R14 ;  /* 0x0000000e000e7308 */ /* 0x000e620000002400 */
[----:B--2---:R-:W-:Y:S01]  /*11ac0*/  FSEL R33, R8, -INF , P5 ;  /* 0xff80000008217808 */ /* 0x004fe20002800000 */
[----:B------:R-:W-:Y:S01]  /*11ad0*/  FMUL.FTZ R44, R54, UR4 ;  /* 0x00000004362c7c20 */ /* 0x000fe20008410000 */
[----:B------:R-:W-:Y:S01]  /*11ae0*/  FMNMX.FTZ R8, R9, R10, !PT ;  /* 0x0000000a09087209 */ /* 0x000fe20007810000 */
        /* <DEDUP_REMOVED lines=15> */
[----:B------:R-:W-:Y:S01]  /*11be0*/  FMNMX.FTZ R14, R31, R8, !PT ;  /* 0x000000081f0e7209 */ /* 0x000fe20007810000 */
[----:B------:R-:W-:Y:S01]  /*11bf0*/  FMUL.FTZ R67, R67, UR4 ;  /* 0x0000000443437c20 */ /* 0x000fe20008410000 */
[----:B------:R-:W-:Y:S01]  /*11c00*/  FMUL.FTZ R119, R72, UR4 ;  /* 0x0000000448777c20 */ /* 0x000fe20008410000 */
[----:B------:R-:W-:Y:S01]  /*11c10*/  FMUL.FTZ R62, R66, UR4 ;  /* 0x00000004423e7c20 */ /* 0x000fe20008410000 */
[----:B------:R-:W-:Y:S01]  /*11c20*/  FMNMX.FTZ R14, R33, R14, !PT ;  /* 0x0000000e210e7209 */ /* 0x000fe20007810000 */
[----:B------:R-:W1:Y:S01]  /*11c30*/  MUFU.TANH R20, R20 ;  /* 0x0000001400147308 */ /* 0x000e620000002400 */
[----:B--2---:R-:W-:Y:S01]  /*11c40*/  FSEL R3, R3, -INF , P2 ;  /* 0xff80000003037808 */ /* 0x004fe20001000000 */
[----:B------:R-:W-:Y:S01]  /*11c50*/  FMUL.FTZ R73, R73, UR4 ;  /* 0x0000000449497c20 */ /* 0x000fe20008410000 */
[----:B------:R-:W-:Y:S01]  /*11c60*/  ISETP.GT.AND P2, PT, R6, 0x11, PT ;  /* 0x000000110600780c */ /* 0x000fe20003f44270 */
        /* <DEDUP_REMOVED lines=14> */
[----:B------:R-:W-:-:S03]  /*11d50*/  FMUL.FTZ R84, R84, UR4 ;  /* 0x0000000454547c20 */ /* 0x000fc60008410000 */
[----:B------:R-:W-:-:S03]  /*11d60*/  FMNMX.FTZ R14, R43, R14, !PT ;  /* 0x0000000e2b0e7209 */ /* 0x000fc60007810000 */
[----:B------:R-:W1:Y:S01]  /*11d70*/  MUFU.TANH R13, R13 ;  /* 0x0000000d000d7308 */ /* 0x000e620000002400 */
[----:B--2---:R-:W-:Y:S02]  /*11d80*/  FSEL R11, R11, -INF , P6 ;  /* 0xff8000000b0b7808 */ /* 0x004fe40003000000 */
[----:B------:R-:W-:-:S05]  /*11d90*/  ISETP.GT.AND P6, PT, R6, 0x19, PT ;  /* 0x000000190600780c */ /* 0x000fca0003fc4270 */
[----:B------:R-:W2:Y:S01]  /*11da0*/  MUFU.TANH R26, R26 ;  /* 0x0000001a001a7308 */ /* 0x000ea20000002400 */
[----:B0-----:R-:W-:Y:S01]  /*11db0*/  FSEL R47, R24, -INF , P3 ;  /* 0xff800000182f7808 */ /* 0x001fe20001800000 */
[----:B------:R-:W-:-:S03]  /*11dc0*/  FMUL.FTZ R24, R83, UR4 ;  /* 0x0000000453187c20 */ /* 0x000fc60008410000 */
[----:B------:R-:W-:-:S03]  /*11dd0*/  FMNMX.FTZ R14, R47, R14, !PT ;  /* 0x0000000e2f0e7209 */ /* 0x000fc60007810000 */
[----:B------:R-:W0:Y:S01]  /*11de0*/  MUFU.TANH R15, R15 ;  /* 0x0000000f000f7308 */ /* 0x000e220000002400 */
[----:B-1----:R-:W-:Y:S02]  /*11df0*/  FSEL R13, R13, -INF , P5 ;  /* 0xff8000000d0d7808 */ /* 0x002fe40002800000 */
[----:B------:R-:W-:-:S05]  /*11e00*/  ISETP.GT.AND P5, PT, R6, 0x20, PT ;  /* 0x000000200600780c */ /* 0x000fca0003fa4270 */
[----:B------:R-:W1:Y:S01]  /*11e10*/  MUFU.TANH R28, R28 ;  /* 0x0000001c001c7308 */ /* 0x000e620000002400 */
[----:B--2---:R-:W-:Y:S01]  /*11e20*/  FSEL R49, R26, -INF , P6 ;  /* 0xff8000001a317808 */ /* 0x004fe20003000000 */
[----:B------:R-:W-:-:S03]  /*11e30*/  FMUL.FTZ R26, R79, UR4 ;  /* 0x000000044f1a7c20 */ /* 0x000fc60008410000 */
        /* <DEDUP_REMOVED lines=78> */
[----:B------:R-:W-:Y:S01]  /*12320*/  FMNMX.FTZ R20, R113, R14, !PT ;  /* 0x0000000e71147209 */ /* 0x000fe20007810000 */
[----:B------:R-:W-:Y:S02]  /*12330*/  FMUL.FTZ R14, R81, UR4 ;  /* 0x00000004510e7c20 */ /* 0x000fe40008410000 */
        /* <DEDUP_REMOVED lines=44> */
[----:B-1----:R-:W-:Y:S01]  /*12600*/  FSEL R73, R8, -INF , P4 ;  /* 0xff80000008497808 */ /* 0x002fe20002000000 */
[----:B------:R-:W-:Y:S01]  /*12610*/  IMAD.U32 R8, RZ, RZ, UR5 ;  /* 0x00000005ff087e24 */ /* 0x000fe2000f8e00ff */
        /* <DEDUP_REMOVED lines=16> */
[----:B------:R-:W-:Y:S01]  /*12720*/  MUFU.TANH R24, R24 ;  /* 0x0000001800187308 */ /* 0x000fe20000002400 */
[----:B-1----:R-:W-:-:S04]  /*12730*/  FSEL R129, R7, -INF , P2 ;  /* 0xff80000007817808 */ /* 0x002fc80001000000 */
[----:B------:R-:W-:-:S05]  /*12740*/  FMNMX.FTZ R20, R129, R20, !PT ;  /* 0x0000001481147209 */ /* 0x000fca0007810000 */
[----:B------:R-:W0:Y:S02]  /*12750*/  SHFL.BFLY PT, R7, R20, 0x2, 0x1f ;  /* 0x0c401f0014077f89 */ /* 0x000e2400000e0000 */
[----:B0-----:R-:W-:Y:S01]  /*12760*/  FMNMX.FTZ R14, R20, R7, !PT ;  /* 0x00000007140e7209 */ /* 0x001fe20007810000 */
[----:B------:R-:W-:-:S04]  /*12770*/  FMUL.FTZ R20, R82, UR4 ;  /* 0x0000000452147c20 */ /* 0x000fc80008410000 */
[----:B------:R-:W0:Y:S02]  /*12780*/  SHFL.BFLY PT, R7, R14, 0x1, 0x1f ;  /* 0x0c201f000e077f89 */ /* 0x000e2400000e0000 */
[----:B------:R-:W1:Y:S01]  /*12790*/  MUFU.TANH R20, R20 ;  /* 0x0000001400147308 */ /* 0x000e620000002400 */
[----:B0-----:R-:W-:Y:S01]  /*127a0*/  FMNMX.FTZ R7, R14, R7, !PT ;  /* 0x000000070e077209 */ /* 0x001fe20007810000 */
[----:B------:R-:W-:-:S03]  /*127b0*/  FMUL.FTZ R14, R86, UR4 ;  /* 0x00000004560e7c20 */ /* 0x000fc60008410000 */
[C---:B------:R-:W-:Y:S01]  /*127c0*/  FSETP.NEU.FTZ.AND P0, PT, R7.reuse, -INF , PT ;  /* 0xff8000000700780b */ /* 0x040fe20003f1d000 */
[-C--:B------:R-:W-:Y:S02]  /*127d0*/  FMUL.FTZ R6, R7, R8.reuse ;  /* 0x0000000807067220 */ /* 0x080fe40000410000 */
[----:B------:R-:W0:Y:S03]  /*127e0*/  MUFU.TANH R14, R14 ;  /* 0x0000000e000e7308 */ /* 0x000e260000002400 */
[----:B------:R-:W-:Y:S02]  /*127f0*/  FSEL R6, R6, RZ, P0 ;  /* 0x000000ff06067208 */ /* 0x000fe40000000000 */
[----:B------:R-:W-:Y:S01]  /*12800*/  ISETP.NE.AND P0, PT, R12, RZ, PT ;  /* 0x000000ff0c00720c */ /* 0x000fe20003f05270 */
[----:B------:R-:W-:Y:S01]  /*12810*/  FMUL.FTZ R12, R87, UR4 ;  /* 0x00000004570c7c20 */ /* 0x000fe20008410000 */
[----:B--2---:R-:W-:Y:S01]  /*12820*/  FSEL R87, R26, -INF , P6 ;  /* 0xff8000001a577808 */ /* 0x004fe20003000000 */
[-CC-:B------:R-:W-:Y:S01]  /*12830*/  FFMA.FTZ R79, R10, R8.reuse, -R6.reuse ;  /* 0x000000080a4f7223 */ /* 0x180fe20000010806 */
[----:B------:R-:W-:Y:S01]  /*12840*/  FMNMX.FTZ R10, R3, R5, !PT ;  /* 0x00000005030a7209 */ /* 0x000fe20007810000 */
[-CC-:B------:R-:W-:Y:S01]  /*12850*/  FFMA.FTZ R182, R31, R8.reuse, -R6.reuse ;  /* 0x000000081fb67223 */ /* 0x180fe20000010806 */
[--C-:B------:R-:W-:Y:S01]  /*12860*/  FFMA.FTZ R31, R33, R8, -R6.reuse ;  /* 0x00000008211f7223 */ /* 0x100fe20000010806 */
[----:B------:R-:W2:Y:S01]  /*12870*/  MUFU.TANH R12, R12 ;  /* 0x0000000c000c7308 */ /* 0x000ea20000002400 */
[----:B------:R-:W-:Y:S01]  /*12880*/  FMNMX.FTZ R10, R11, R10, !PT ;  /* 0x0000000a0b0a7209 */ /* 0x000fe20007810000 */
[-CC-:B------:R-:W-:Y:S01]  /*12890*/  FFMA.FTZ R33, R43, R8.reuse, -R6.reuse ;  /* 0x000000082b217223 */ /* 0x180fe20000010806 */
[-CC-:B------:R-:W-:Y:S01]  /*128a0*/  FFMA.FTZ R43, R91, R8.reuse, -R6.reuse ;  /* 0x000000085b2b7223 */ /* 0x180fe20000010806 */
[----:B-1----:R-:W-:Y:S01]  /*128b0*/  FSEL R91, R20, -INF , P5 ;  /* 0xff800000145b7808 */ /* 0x002fe20002800000 */
[--C-:B------:R-:W-:Y:S01]  /*128c0*/  FFMA.FTZ R174, R93, R8, -R6.reuse ;  /* 0x000000085dae7223 */ /* 0x100fe20000010806 */
[----:B------:R-:W-:Y:S01]  /*128d0*/  FMNMX.FTZ R10, R13, R10, !PT ;  /* 0x0000000a0d0a7209 */ /* 0x000fe20007810000 */
[-CC-:B------:R-:W-:Y:S01]  /*128e0*/  FFMA.FTZ R178, R47, R8.reuse, -R6.reuse ;  /* 0x000000082fb27223 */ /* 0x180fe20000010806 */
[----:B------:R-:W-:Y:S01]  /*128f0*/  FSEL R93, R24, -INF , P4 ;  /* 0xff800000185d7808 */ /* 0x000fe20002000000 */
[--C-:B------:R-:W-:Y:S01]  /*12900*/  FFMA.FTZ R47, R95, R8, -R6.reuse ;  /* 0x000000085f2f7223 */ /* 0x100fe20000010806 */
[----:B------:R-:W-:Y:S01]  /*12910*/  FMNMX.FTZ R10, R15, R10, !PT ;  /* 0x0000000a0f0a7209 */ /* 0x000fe20007810000 */
[-CC-:B------:R-:W-:Y:S01]  /*12920*/  FFMA.FTZ R170, R101, R8.reuse, -R6.reuse ;  /* 0x0000000865aa7223 */ /* 0x180fe20000010806 */
[----:B0-----:R-:W-:Y:S01]  /*12930*/  FSEL R95, R14, -INF , P3 ;  /* 0xff8000000e5f7808 */ /* 0x001fe20001800000 */
[--C-:B------:R-:W-:Y:S01]  /*12940*/  FFMA.FTZ R180, R9, R8, -R6.reuse ;  /* 0x0000000809b47223 */ /* 0x100fe20000010806 */
[----:B------:R-:W-:Y:S01]  /*12950*/  FMNMX.FTZ R10, R21, R10, !PT ;  /* 0x0000000a150a7209 */ /* 0x000fe20007810000 */
[----:B------:R-:W-:Y:S01]  /*12960*/  MUFU.EX2 R79, R79 ;  /* 0x0000004f004f7308 */ /* 0x000fe20000000800 */
[-CC-:B------:R-:W-:Y:S01]  /*12970*/  FFMA.FTZ R176, R37, R8.reuse, -R6.reuse ;  /* 0x0000000825b07223 */ /* 0x180fe20000010806 */
[----:B--2---:R-:W-:Y:S01]  /*12980*/  FSEL R101, R12, -INF , P2 ;  /* 0xff8000000c657808 */ /* 0x004fe20001000000 */
        /* <DEDUP_REMOVED lines=32> */
[----:B------:R-:W3:Y:S01]  /*12b90*/  MUFU.EX2 R176, R176 ;  /* 0x000000b000b07308 */ /* 0x000ee20000000800 */
[----:B------:R-:W-:Y:S01]  /*12ba0*/  FMNMX.FTZ R10, R53, R10, !PT ;  /* 0x0000000a350a7209 */ /* 0x000fe20007810000 */
[--C-:B------:R-:W-:Y:S01]  /*12bb0*/  IMAD.MOV.U32 R131, RZ, RZ, R151.reuse ;  /* 0x000000ffff837224 */ /* 0x100fe200078e0097 */
[-C--:B------:R-:W-:Y:S01]  /*12bc0*/  MOV R127, R151.reuse ;  /* 0x00000097007f7202 */ /* 0x080fe20000000f00 */
[--C-:B------:R-:W-:Y:S01]  /*12bd0*/  IMAD.MOV.U32 R129, RZ, RZ, R151.reuse ;  /* 0x000000ffff817224 */ /* 0x100fe200078e0097 */
[----:B------:R-:W-:Y:S01]  /*12be0*/  FMNMX.FTZ R10, R55, R10, !PT ;  /* 0x0000000a370a7209 */ /* 0x000fe20007810000 */
[--C-:B------:R-:W-:Y:S01]  /*12bf0*/  IMAD.MOV.U32 R125, RZ, RZ, R151.reuse ;  /* 0x000000ffff7d7224 */ /* 0x100fe200078e0097 */
[-C--:B------:R-:W-:Y:S01]  /*12c00*/  MOV R121, R151.reuse ;  /* 0x0000009700797202 */ /* 0x080fe20000000f00 */
[----:B------:R-:W4:Y:S01]  /*12c10*/  MUFU.EX2 R33, R33 ;  /* 0x0000002100217308 */ /* 0x000f220000000800 */
[----:B------:R-:W-:Y:S01]  /*12c20*/  FMNMX.FTZ R10, R57, R10, !PT ;  /* 0x0000000a390a7209 */ /* 0x000fe20007810000 */
[--C-:B------:R-:W-:Y:S01]  /*12c30*/  IMAD.MOV.U32 R123, RZ, RZ, R151.reuse ;  /* 0x000000ffff7b7224 */ /* 0x100fe200078e0097 */
[-C--:B------:R-:W-:Y:S01]  /*12c40*/  MOV R115, R151.reuse ;  /* 0x0000009700737202 */ /* 0x080fe20000000f00 */
[--C-:B------:R-:W-:Y:S01]  /*12c50*/  IMAD.MOV.U32 R119, RZ, RZ, R151.reuse ;  /* 0x000000ffff777224 */ /* 0x100fe200078e0097 */
[----:B------:R-:W-:Y:S01]  /*12c60*/  FMNMX.FTZ R10, R59, R10, !PT ;  /* 0x0000000a3b0a7209 */ /* 0x000fe20007810000 */
[--C-:B------:R-:W-:Y:S01]  /*12c70*/  IMAD.MOV.U32 R117, RZ, RZ, R151.reuse ;  /* 0x000000ffff757224 */ /* 0x100fe200078e0097 */
[----:B------:R-:W-:Y:S01]  /*12c80*/  MOV R109, R151 ;  /* 0x00000097006d7202 */ /* 0x000fe20000000f00 */
[----:B------:R-:W4:Y:S01]  /*12c90*/  MUFU.EX2 R178, R178 ;  /* 0x000000b200b27308 */ /* 0x000f220000000800 */
[----:B------:R-:W-:Y:S01]  /*12ca0*/  FMNMX.FTZ R10, R61, R10, !PT ;  /* 0x0000000a3d0a7209 */ /* 0x000fe20007810000 */
[----:B------:R-:W-:-:S02]  /*12cb0*/  IMAD.MOV.U32 R113, RZ, RZ, R151 ;  /* 0x000000ffff717224 */ /* 0x000fc400078e0097 */
[----:B------:R-:W-:Y:S01]  /*12cc0*/  IMAD.MOV.U32 R111, RZ, RZ, R151 ;  /* 0x000000ffff6f7224 */ /* 0x000fe200078e0097 */
[----:B------:R-:W-:-:S03]  /*12cd0*/  FMNMX.FTZ R10, R63, R10, !PT ;  /* 0x0000000a3f0a7209 */ /* 0x000fc60007810000 */
[----:B------:R-:W4:Y:S01]  /*12ce0*/  MUFU.EX2 R37, R37 ;  /* 0x0000002500257308 */ /* 0x000f220000000800 */
        /* <DEDUP_REMOVED lines=17> */
[----:B------:R-:W-:Y:S02]  /*12e00*/  MUFU.EX2 R49, R49 ;  /* 0x0000003100317308 */ /* 0x000fe40000000800 */
[----:B------:R-:W0:Y:S06]  /*12e10*/  SHFL.BFLY PT, R9, R10, 0x2, 0x1f ;  /* 0x0c401f000a097f89 */ /* 0x000e2c00000e0000 */
[----:B------:R-:W-:Y:S08]  /*12e20*/  MUFU.EX2 R170, R170 ;  /* 0x000000aa00aa7308 */ /* 0x000ff00000000800 */
[----:B------:R-:W-:Y:S08]  /*12e30*/  MUFU.EX2 R83, R83 ;  /* 0x0000005300537308 */ /* 0x000ff00000000800 */
[----:B------:R-:W-:Y:S01]  /*12e40*/  MUFU.EX2 R152, R152 ;  /* 0x0000009800987308 */ /* 0x000fe20000000800 */
[----:B0-----:R-:W-:-:S05]  /*12e50*/  FMNMX.FTZ R12, R10, R9, !PT ;  /* 0x000000090a0c7209 */ /* 0x001fca0007810000 */
[----:B------:R-:W0:Y:S02]  /*12e60*/  SHFL.BFLY PT, R9, R12, 0x1, 0x1f ;  /* 0x0c201f000c097f89 */ /* 0x000e2400000e0000 */
[----:B------:R-:W-:Y:S08]  /*12e70*/  MUFU.EX2 R89, R89 ;  /* 0x0000005900597308 */ /* 0x000ff00000000800 */
[----:B------:R-:W-:Y:S08]  /*12e80*/  MUFU.EX2 R154, R154 ;  /* 0x0000009a009a7308 */ /* 0x000ff00000000800 */
[----:B------:R-:W-:Y:S01]  /*12e90*/  MUFU.EX2 R97, R97 ;  /* 0x0000006100617308 */ /* 0x000fe20000000800 */
[----:B0-----:R-:W-:-:S07]  /*12ea0*/  FMNMX.FTZ R9, R12, R9, !PT ;  /* 0x000000090c097209 */ /* 0x001fce0007810000 */
[----:B------:R-:W-:Y:S01]  /*12eb0*/  MUFU.EX2 R156, R156 ;  /* 0x0000009c009c7308 */ /* 0x000fe20000000800 */
[C---:B------:R-:W-:Y:S01]  /*12ec0*/  FSETP.NEU.FTZ.AND P2, PT, R9.reuse, -INF , PT ;  /* 0xff8000000900780b */ /* 0x040fe20003f5d000 */
[----:B------:R-:W-:-:S06]  /*12ed0*/  FMUL.FTZ R24, R9, R8 ;  /* 0x0000000809187220 */ /* 0x000fcc0000410000 */
[----:B------:R-:W-:Y:S01]  /*12ee0*/  MUFU.EX2 R99, R99 ;  /* 0x0000006300637308 */ /* 0x000fe20000000800 */
[----:B------:R-:W-:-:S05]  /*12ef0*/  FSEL R24, R24, RZ, P2 ;  /* 0x000000ff18187208 */ /* 0x000fca0001000000 */
[-CC-:B------:R-:W-:Y:S01]  /*12f00*/  FFMA.FTZ R181, R3, R8.reuse, -R24.reuse ;  /* 0x0000000803b57223 */ /* 0x180fe20000010818 */
[-CC-:B------:R-:W-:Y:S01]  /*12f10*/  FFMA.FTZ R6, R5, R8.reuse, -R24.reuse ;  /* 0x0000000805067223 */ /* 0x180fe20000010818 */
[-CC-:B------:R-:W-:Y:S01]  /*12f20*/  FFMA.FTZ R183, R11, R8.reuse, -R24.reuse ;  /* 0x000000080bb77223 */ /* 0x180fe20000010818 */
[----:B------:R-:W-:Y:S01]  /*12f30*/  FADD.FTZ R3, R180, R79 ;  /* 0x0000004fb4037221 */ /* 0x000fe20000010000 */
        /* <DEDUP_REMOVED lines=19> */
[----:B------:R-:W-:Y:S01]  /*13070*/  FADD.FTZ R34, R178, R3 ;  /* 0x00000003b2227221 */ /* 0x000fe20000010000 */
        /* <DEDUP_REMOVED lines=26> */
[----:B------:R-:W-:-:S02]  /*13220*/  F2FP.F16.F32.PACK_AB R181, R6, R181 ;  /* 0x000000b506b5723e */ /* 0x000fc400000000ff */
[----:B------:R-:W-:Y:S02]  /*13230*/  F2FP.F16.F32.PACK_AB R183, R10, R183 ;  /* 0x000000b70ab7723e */ /* 0x000fe400000000ff */
[----:B------:R-:W2:Y:S01]  /*13240*/  MUFU.EX2 R179, R179 ;  /* 0x000000b300b37308 */ /* 0x000ea20000000800 */
[----:B0-----:R-:W-:Y:S01]  /*13250*/  FADD.FTZ R3, R177, R36 ;  /* 0x00000024b1037221 */ /* 0x001fe20000010000 */
[----:B------:R-:W-:Y:S02]  /*13260*/  F2FP.F16.F32.PACK_AB R180, R79, R180 ;  /* 0x000000b44fb4723e */ /* 0x000fe400000000ff */
[----:B------:R-:W-:Y:S02]  /*13270*/  F2FP.F16.F32.PACK_AB R182, R31, R182 ;  /* 0x000000b61fb6723e */ /* 0x000fe400000000ff */
[----:B------:R-:W-:Y:S02]  /*13280*/  F2FP.F16.F32.PACK_AB R176, R33, R176 ;  /* 0x000000b021b0723e */ /* 0x000fe400000000ff */
[----:B------:R-:W0:Y:S01]  /*13290*/  MUFU.EX2 R14, R14 ;  /* 0x0000000e000e7308 */ /* 0x000e220000000800 */
[----:B-1----:R-:W-:Y:S01]  /*132a0*/  FADD.FTZ R36, R12, R3 ;  /* 0x000000030c247221 */ /* 0x002fe20000010000 */
[----:B------:R-:W-:Y:S01]  /*132b0*/  FADD.FTZ R3, R47, R38 ;  /* 0x000000262f037221 */ /* 0x000fe20000010000 */
[----:B------:R-:W-:-:S02]  /*132c0*/  F2FP.F16.F32.PACK_AB R178, R37, R178 ;  /* 0x000000b225b2723e */ /* 0x000fc400000000ff */
[----:B------:R-:W-:Y:S01]  /*132d0*/  F2FP.F16.F32.PACK_AB R172, R43, R172 ;  /* 0x000000ac2bac723e */ /* 0x000fe200000000ff */
[----:B------:R-:W-:Y:S01]  /*132e0*/  FADD.FTZ R38, R168, R3 ;  /* 0x00000003a8267221 */ /* 0x000fe20000010000 */
[----:B------:R-:W-:Y:S01]  /*132f0*/  @!P1 IADD3 R3, R0, 0x34840, RZ ;  /* 0x0003484000039810 */ /* 0x000fe20007ffe0ff */
[----:B------:R-:W1:Y:S01]  /*13300*/  MUFU.EX2 R173, R173 ;  /* 0x000000ad00ad7308 */ /* 0x000e620000000800 */
[----:B--2---:R-:W-:Y:S01]  /*13310*/  FADD.FTZ R5, R179, R36 ;  /* 0x00000024b3057221 */ /* 0x004fe20000010000 */
[----:B------:R-:W-:Y:S01]  /*13320*/  FADD.FTZ R11, R49, R38 ;  /* 0x00000026310b7221 */ /* 0x000fe20000010000 */
[----:B------:R-:W-:Y:S02]  /*13330*/  @!P1 PRMT R3, RZ, 0x654, R3 ;  /* 0x00000654ff039816 */ /* 0x000fe40000000003 */
[----:B------:R-:W-:Y:S02]  /*13340*/  F2FP.F16.F32.PACK_AB R174, R47, R174 ;  /* 0x000000ae2fae723e */ /* 0x000fe400000000ff */
[----:B------:R2:W-:Y:S01]  /*13350*/  @!P1 SYNCS.ARRIVE.TRANS64.RED.A1T0 RZ, [R3+URZ], RZ ;  /* 0x000000ff03ff99a7 */ /* 0x0005e2000810043f */
[----:B------:R-:W3:Y:S01]  /*13360*/  MUFU.EX2 R20, R20 ;  /* 0x0000001400147308 */ /* 0x000ee20000000800 */
[----:B0-----:R-:W-:Y:S01]  /*13370*/  FADD.FTZ R36, R14, R5 ;  /* 0x000000050e247221 */ /* 0x001fe20000010000 */
[----:B------:R-:W-:-:S02]  /*13380*/  F2FP.F16.F32.PACK_AB R168, R49, R168 ;  /* 0x000000a831a8723e */ /* 0x000fc400000000ff */
[----:B------:R-:W-:Y:S02]  /*13390*/  F2FP.F16.F32.PACK_AB R177, R12, R177 ;  /* 0x000000b10cb1723e */ /* 0x000fe400000000ff */
[----:B------:R-:W-:Y:S02]  /*133a0*/  F2FP.F16.F32.PACK_AB R179, R14, R179 ;  /* 0x000000b30eb3723e */ /* 0x000fe400000000ff */
[----:B------:R-:W2:Y:S01]  /*133b0*/  MUFU.EX2 R175, R175 ;  /* 0x000000af00af7308 */ /* 0x000ea20000000800 */
[----:B-1----:R-:W-:Y:S01]  /*133c0*/  FADD.FTZ R5, R173, R36 ;  /* 0x00000024ad057221 */ /* 0x002fe20000010000 */
[----:B------:R-:W-:Y:S01]  /*133d0*/  FADD.FTZ R36, R170, R11 ;  /* 0x0000000baa247221 */ /* 0x000fe20000010000 */
[----:B------:R-:W-:-:S05]  /*133e0*/  F2FP.F16.F32.PACK_AB R170, R83, R170 ;  /* 0x000000aa53aa723e */ /* 0x000fca00000000ff */
[----:B------:R-:W0:Y:S01]  /*133f0*/  MUFU.EX2 R26, R26 ;  /* 0x0000001a001a7308 */ /* 0x000e220000000800 */
[C---:B---3--:R-:W-:Y:S01]  /*13400*/  FADD.FTZ R38, R20.reuse, R5 ;  /* 0x0000000514267221 */ /* 0x048fe20000010000 */
[----:B------:R-:W-:Y:S01]  /*13410*/  FADD.FTZ R5, R83, R36 ;  /* 0x0000002453057221 */ /* 0x000fe20000010000 */
[----:B------:R-:W-:Y:S01]  /*13420*/  FFMA.FTZ R36, R71, R8, -R24 ;  /* 0x0000000847247223 */ /* 0x000fe20000010818 */
[----:B------:R-:W-:Y:S02]  /*13430*/  F2FP.F16.F32.PACK_AB R173, R20, R173 ;  /* 0x000000ad14ad723e */ /* 0x000fe400000000ff */
        /* <DEDUP_REMOVED lines=11> */
[----:B------:R-:W-:Y:S02]  /*134f0*/  F2FP.F16.F32.PACK_AB R175, R26, R175 ;  /* 0x000000af1aaf723e */ /* 0x000fe400000000ff */
[----:B------:R-:W-:Y:S01]  /*13500*/  MOV R97, R151 ;  /* 0x0000009700617202 */ /* 0x000fe20000000f00 */
[----:B------:R-:W-:Y:S01]  /*13510*/  FADD.FTZ R40, R156, R5 ;  /* 0x000000059c287221 */ /* 0x000fe20000010000 */
[----:B------:R-:W-:Y:S01]  /*13520*/  F2FP.F16.F32.PACK_AB R156, R99, R156 ;  /* 0x0000009c639c723e */ /* 0x000fe200000000ff */
[----:B------:R-:W0:Y:S01]  /*13530*/  MUFU.EX2 R171, R171 ;  /* 0x000000ab00ab7308 */ /* 0x000e220000000800 */
[----:B-1----:R-:W-:Y:S01]  /*13540*/  FADD.FTZ R3, R169, R38 ;  /* 0x00000026a9037221 */ /* 0x002fe20000010000 */
[----:B------:R-:W-:Y:S01]  /*13550*/  FADD.FTZ R5, R99, R40 ;  /* 0x0000002863057221 */ /* 0x000fe20000010000 */
[----:B------:R-:W-:-:S05]  /*13560*/  IMAD.MOV.U32 R99, RZ, RZ, R151 ;  /* 0x000000ffff637224 */ /* 0x000fca00078e0097 */
        /* <DEDUP_REMOVED lines=19> */
[----:B------:R-:W-:-:S06]  /*136a0*/  F2FP.F16.F32.PACK_AB R158, R81, R158 ;  /* 0x0000009e519e723e */ /* 0x000fcc00000000ff */
        /* <DEDUP_REMOVED lines=9> */
[----:B------:R-:W-:Y:S02]  /*13740*/  F2FP.F16.F32.PACK_AB R160, R103, R160 ;  /* 0x000000a067a0723e */ /* 0x000fe400000000ff */
[----:B------:R-:W-:-:S04]  /*13750*/  MOV R103, R151 ;  /* 0x0000009700677202 */ /* 0x000fc80000000f00 */
        /* <DEDUP_REMOVED lines=9> */
[----:B------:R-:W-:Y:S02]  /*137f0*/  F2FP.F16.F32.PACK_AB R162, R85, R162 ;  /* 0x000000a255a2723e */ /* 0x000fe400000000ff */
[----:B------:R-:W-:-:S04]  /*13800*/  MOV R85, 0x3f800000 ;  /* 0x3f80000000557802 */ /* 0x000fc80000000f00 */
        /* <DEDUP_REMOVED lines=14> */
[----:B------:R1:W3:Y:S01]  /*138f0*/  MUFU.EX2 R38, R87 ;  /* 0x0000005700267308 */ /* 0x0002e20000000800 */
[----:B--2---:R-:W-:-:S07]  /*13900*/  FADD.FTZ R44, R166, R5 ;  /* 0x00000005a62c7221 */ /* 0x004fce0000010000 */
[----:B------:R-:W2:Y:S01]  /*13910*/  MUFU.EX2 R91, R91 ;  /* 0x0000005b005b7308 */ /* 0x000ea20000000800 */
[----:B0-----:R-:W-:Y:S01]  /*13920*/  FADD.FTZ R5, R77, R42 ;  /* 0x0000002a4d057221 */ /* 0x001fe20000010000 */
[----:B-1----:R-:W-:-:S06]  /*13930*/  IMAD.MOV.U32 R87, RZ, RZ, 0x3f800000 ;  /* 0x3f800000ff577424 */ /* 0x002fcc00078e00ff */
[----:B------:R0:W1:Y:S01]  /*13940*/  MUFU.EX2 R40, R93 ;  /* 0x0000005d00287308 */ /* 0x0000620000000800 */
[C---:B---3--:R-:W-:Y:S01]  /*13950*/  FADD.FTZ R10, R38.reuse, R5 ;  /* 0x00000005260a7221 */ /* 0x048fe20000010000 */
[----:B------:R-:W-:-:S06]  /*13960*/  F2FP.F16.F32.PACK_AB R163, R38, R77 ;  /* 0x0000004d26a3723e */ /* 0x000fcc00000000ff */
[----:B------:R-:W3:Y:S01]  /*13970*/  MUFU.EX2 R95, R95 ;  /* 0x0000005f005f7308 */ /* 0x000ee20000000800 */
[----:B--2---:R-:W-:Y:S01]  /*13980*/  FADD.FTZ R5, R91, R10 ;  /* 0x0000000a5b057221 */ /* 0x004fe20000010000 */
[----:B0-----:R-:W-:-:S06]  /*13990*/  IMAD.MOV.U32 R93, RZ, RZ, R151 ;  /* 0x000000ffff5d7224 */ /* 0x001fcc00078e0097 */
[----:B------:R0:W2:Y:S01]  /*139a0*/  MUFU.EX2 R6, R101 ;  /* 0x0000006500067308 */ /* 0x0000a20000000800 */
[C---:B-1----:R-:W-:Y:S01]  /*139b0*/  FADD.FTZ R10, R40.reuse, R5 ;  /* 0x00000005280a7221 */ /* 0x042fe20000010000 */
[----:B------:R-:W-:Y:S02]  /*139c0*/  F2FP.F16.F32.PACK_AB R165, R40, R91 ;  /* 0x0000005b28a5723e */ /* 0x000fe400000000ff */
[----:B------:R-:W-:-:S04]  /*139d0*/  MOV R91, R151 ;  /* 0x00000097005b7202 */ /* 0x000fc80000000f00 */
[----:B------:R-:W1:Y:S01]  /*139e0*/  MUFU.EX2 R107, R107 ;  /* 0x0000006b006b7308 */ /* 0x000e620000000800 */
[----:B---3--:R-:W-:Y:S01]  /*139f0*/  FADD.FTZ R5, R95, R10 ;  /* 0x0000000a5f057221 */ /* 0x008fe20000010000 */
[----:B0-----:R-:W-:-:S03]  /*13a00*/  IMAD.MOV.U32 R101, RZ, RZ, R151 ;  /* 0x000000ffff657224 */ /* 0x001fc600078e0097 */
[C---:B--2---:R-:W-:Y:S01]  /*13a10*/  FADD.FTZ R0, R6.reuse, R5 ;  /* 0x0000000506007221 */ /* 0x044fe20000010000 */
[----:B------:R-:W-:Y:S01]  /*13a20*/  VIADD R5, R149, 0xfffffffe ;  /* 0xfffffffe95057836 */ /* 0x000fe20000000000 */
[----:B------:R-:W-:Y:S01]  /*13a30*/  F2FP.F16.F32.PACK_AB R167, R6, R95 ;  /* 0x0000005f06a7723e */ /* 0x000fe200000000ff */
[--C-:B------:R-:W-:Y:S02]  /*13a40*/  IMAD.MOV.U32 R149, RZ, RZ, R151.reuse ;  /* 0x000000ffff957224 */ /* 0x100fe400078e0097 */
[--C-:B------:R-:W-:Y:S01]  /*13a50*/  IMAD.MOV.U32 R95, RZ, RZ, R151.reuse ;  /* 0x000000ffff5f7224 */ /* 0x100fe200078e0097 */
[----:B------:R-:W-:Y:S01]  /*13a60*/  ISETP.GE.AND P2, PT, R5, R197, PT ;  /* 0x000000c50500720c */ /* 0x000fe20003f46270 */
[C---:B-1----:R-:W-:Y:S01]  /*13a70*/  FADD.FTZ R3, R107.reuse, R44 ;  /* 0x0000002c6b037221 */ /* 0x042fe20000010000 */
[----:B------:R-:W-:Y:S01]  /*13a80*/  F2FP.F16.F32.PACK_AB R166, R107, R166 ;  /* 0x000000a66ba6723e */ /* 0x000fe200000000ff */
[----:B------:R-:W-:-:S10]  /*13a90*/  IMAD.MOV.U32 R107, RZ, RZ, R151 ;  /* 0x000000ffff6b7224 */ /* 0x000fd400078e0097 */
[----:B------:R-:W-:Y:S05]  /*13aa0*/  @!P2 BRA `(.L_x_595) ;  /* 0x0000002c009ca947 */ /* 0x000fea0003800000 */
[----:B------:R-:W-:Y:S01]  /*13ab0*/  IMAD.MOV.U32 R10, RZ, RZ, R9 ;  /* 0x000000ffff0a7224 */ /* 0x000fe200078e0009 */
[----:B------:R-:W-:Y:S01]  /*13ac0*/  MOV R13, R196 ;  /* 0x000000c4000d7202 */ /* 0x000fe20000000f00 */
[----:B------:R-:W-:Y:S01]  /*13ad0*/  IMAD.MOV.U32 R11, RZ, RZ, R7 ;  /* 0x000000ffff0b7224 */ /* 0x000fe200078e0007 */
[----:B------:R-:W-:Y:S01]  /*13ae0*/  CS2R R150, SRZ ;  /* 0x0000000000967805 */ /* 0x000fe2000001ff00 */
[----:B------:R-:W-:Y:S01]  /*13af0*/  IMAD.MOV.U32 R6, RZ, RZ, R194 ;  /* 0x000000ffff067224 */ /* 0x000fe200078e00c2 */
[----:B------:R-:W-:Y:S01]  /*13b00*/  CS2R R146, SRZ ;  /* 0x0000000000927805 */ /* 0x000fe2000001ff00 */
[----:B------:R-:W-:Y:S01]  /*13b10*/  IMAD.MOV.U32 R87, RZ, RZ, 0x3f800000 ;  /* 0x3f800000ff577424 */ /* 0x000fe200078e00ff */
        /* <DEDUP_REMOVED lines=29> */
[----:B------:R-:W-:-:S07]  /*13cf0*/  CS2R R88, SRZ ;  /* 0x0000000000587805 */ /* 0x000fce000001ff00 */
.L_x_606:
[----:B------:R-:W-:-:S04]  /*13d00*/  IADD3 R7, R6, 0x1, RZ ;  /* 0x0000000106077810 */ /* 0x000fc80007ffe0ff */
[----:B------:R-:W-:-:S04]  /*13d10*/  ISETP.NE.AND P2, PT, R7, 0x2, PT ;  /* 0x000000020700780c */ /* 0x000fc80003f45270 */
[----:B------:R-:W-:Y:S02]  /*13d20*/  SEL R196, RZ, 0x1, P2 ;  /* 0x00000001ffc47807 */ /* 0x000fe40001000000 */
[----:B------:R-:W-:Y:S02]  /*13d30*/  SEL R194, R7, RZ, P2 ;  /* 0x000000ff07c27207 */ /* 0x000fe40001000000 */
[----:B------:R-:W-:Y:S01]  /*13d40*/  LOP3.LUT R196, R13, R196, RZ, 0x3c, !PT ;  /* 0x000000c40dc47212 */ /* 0x000fe200078e3cff */
[----:B------:R-:W-:Y:S06]  /*13d50*/  @!P0 BRA `(.L_x_596) ;  /* 0x0000000000048947 */ /* 0x000fec0003800000 */
[----:B------:R-:W-:Y:S01]  /*13d60*/  BPT.TRAP 0x1 ;  /* 0x000000040000795c */ /* 0x000fe20000300000 */
.L_x_596:
[----:B------:R-:W-:Y:S01]  /*13d70*/  IMAD R12, R194, 0x8, R2 ;  /* 0x00000008c20c7824 */ /* 0x000fe200078e0202 */
[----:B------:R-:W-:-:S04]  /*13d80*/  SHF.L.U32 R9, R196, 0x1f, RZ ;  /* 0x0000001fc4097819 */ /* 0x000fc800000006ff */
[----:B------:R0:W1:Y:S01]  /*13d90*/  SYNCS.PHASECHK.TRANS64.TRYWAIT P2, [R12+URZ+0x34830], R9 ;  /* 0x034830090c0075a7 */ /* 0x000062000804017f */
[----:B------:R-:W-:Y:S05]  /*13da0*/  @!P0 BRA `(.L_x_597) ;  /* 0x0000000000048947 */ /* 0x000fea0003800000 */
[----:B------:R-:W-:Y:S01]  /*13db0*/  BPT.TRAP 0x1 ;  /* 0x000000040000795c */ /* 0x000fe20000300000 */
.L_x_597:
[----:B------:R-:W-:Y:S01]  /*13dc0*/  IMAD R7, R194, 0xc00, R4 ;  /* 0x00000c00c2077824 */ /* 0x000fe200078e0204 */
[----:B------:R-:W-:Y:S03]  /*13dd0*/  BSSY B1, `(.L_x_598) ;  /* 0x0000006000017945 */ /* 0x000fe60003800000 */
[C---:B------:R-:W-:Y:S01]  /*13de0*/  VIADD R14, R7.reuse, 0x2 ;  /* 0x00000002070e7836 */ /* 0x040fe20000000000 */
[----:B------:R-:W-:Y:S01]  /*13df0*/  IADD3 R20, R7, 0x4, RZ ;  /* 0x0000000407147810 */ /* 0x000fe20007ffe0ff */
[----:B-1----:R-:W-:Y:S06]  /*13e00*/  @P2 BRA `(.L_x_599) ;  /* 0x0000000000082947 */ /* 0x002fec0003800000 */
[----:B------:R-:W1:Y:S02]  /*13e10*/  SYNCS.PHASECHK.TRANS64.TRYWAIT P2, [R12+URZ+0x34830], R9 ;  /* 0x034830090c0075a7 */ /* 0x000e64000804017f */
[----:B-1----:R-:W-:Y:S05]  /*13e20*/  @!P2 BRA `(.L_x_600) ;  /* 0x000000ec0060a947 */ /* 0x002fea0003800000 */
.L_x_599:
[----:B------:R-:W-:Y:S05]  /*13e30*/  BSYNC B1 ;  /* 0x0000000000017941 */ /* 0x000fea0003800000 */
.L_x_598:
[----:B------:R-:W2:Y:S01]  /*13e40*/  LDL.64 R24, [R1+0x40] ;  /* 0x0000400001187983 */ /* 0x000ea20000100a00 */
[----:B------:R-:W-:Y:S02]  /*13e50*/  IMAD.MOV.U32 R8, RZ, RZ, R7 ;  /* 0x000000ffff087224 */ /* 0x000fe400078e0007 */
[----:B01----:R-:W-:Y:S01]  /*13e60*/  IMAD.MOV.U32 R9, RZ, RZ, 0x40000040 ;  /* 0x40000040ff097424 */ /* 0x003fe200078e00ff */
[----:B------:R0:W-:Y:S02]  /*13e70*/  STL.64 [R1+0xa0], R10 ;  /* 0x0000a00a01007387 */ /* 0x0001e40000100a00 */
[----:B------:R-:W-:Y:S01]  /*13e80*/  R2UR UR6, R8 ;  /* 0x00000000080672ca */ /* 0x000fe200000e0000 */
[----:B------:R-:W-:-:S05]  /*13e90*/  VIADD R8, R7, 0x6 ;  /* 0x0000000607087836 */ /* 0x000fca0000000000 */
[----:B------:R-:W-:Y:S01]  /*13ea0*/  R2UR UR18, R8 ;  /* 0x00000000081272ca */ /* 0x000fe200000e0000 */
[C---:B------:R-:W-:Y:S01]  /*13eb0*/  VIADD R8, R7.reuse, 0x404 ;  /* 0x0000040407087836 */ /* 0x040fe20000000000 */
[----:B0-----:R-:W3:Y:S04]  /*13ec0*/  LDL.64 R10, [R1+0x30] ;  /* 0x00003000010a7983 */ /* 0x001ee80000100a00 */
[----:B------:R-:W-:Y:S02]  /*13ed0*/  R2UR UR30, R8 ;  /* 0x00000000081e72ca */ /* 0x000fe400000e0000 */
[C---:B------:R-:W-:Y:S01]  /*13ee0*/  IADD3 R8, R7.reuse, 0x802, RZ ;  /* 0x0000080207087810 */ /* 0x040fe20007ffe0ff */
[----:B------:R0:W-:Y:S03]  /*13ef0*/  STL.64 [R1+0x98], R4 ;  /* 0x0000980401007387 */ /* 0x0001e60000100a00 */
[----:B------:R-:W-:Y:S01]  /*13f00*/  R2UR UR46, R8 ;  /* 0x00000000082e72ca */ /* 0x000fe200000e0000 */
[----:B------:R-:W-:Y:S01]  /*13f10*/  VIADD R8, R7, 0x806 ;  /* 0x0000080607087836 */ /* 0x000fe20000000000 */
[----:B------:R-:W-:-:S02]  /*13f20*/  R2UR UR7, R9 ;  /* 0x00000000090772ca */ /* 0x000fc400000e0000 */
[C---:B------:R-:W-:Y:S02]  /*13f30*/  R2UR UR19, R9.reuse ;  /* 0x00000000091372ca */ /* 0x040fe400000e0000 */
[C---:B------:R-:W-:Y:S02]  /*13f40*/  R2UR UR31, R9.reuse ;  /* 0x00000000091f72ca */ /* 0x040fe400000e0000 */
[C---:B------:R-:W-:Y:S01]  /*13f50*/  R2UR UR47, R9.reuse ;  /* 0x00000000092f72ca */ /* 0x040fe200000e0000 */
[----:B0-----:R-:W4:Y:S01]  /*13f60*/  LDL.64 R4, [R1+0x28] ;  /* 0x0000280001047983 */ /* 0x001f220000100a00 */
[----:B------:R-:W-:Y:S02]  /*13f70*/  R2UR UR54, R8 ;  /* 0x00000000083672ca */ /* 0x000fe400000e0000 */
[----:B------:R-:W-:Y:S01]  /*13f80*/  R2UR UR55, R9 ;  /* 0x00000000093772ca */ /* 0x000fe200000e0000 */
[----:B------:R0:W-:Y:S04]  /*13f90*/  STL.64 [R1+0x90], R2 ;  /* 0x0000900201007387 */ /* 0x0001e80000100a00 */
[----:B------:R-:W3:Y:S01]  /*13fa0*/  LDL.64 R8, [R1+0x38] ;  /* 0x0000380001087983 */ /* 0x000ee20000100a00 */
        /* <DEDUP_REMOVED lines=64> */
[----:B------:R-:W-:Y:S01]  /*143b0*/  MOV R15, 0x40000040 ;  /* 0x40000040000f7802 */ /* 0x000fe20000000f00 */
[----:B0-----:R-:W4:Y:S01]  /*143c0*/  LDL.64 R2, [R1+0x20] ;  /* 0x0000200001027983 */ /* 0x001f220000100a00 */
[----:B------:R-:W-:Y:S01]  /*143d0*/  R2UR UR10, R14 ;  /* 0x000000000e0a72ca */ /* 0x000fe200000e0000 */
[----:B------:R-:W-:Y:S01]  /*143e0*/  IMAD.MOV.U32 R14, RZ, RZ, R20 ;  /* 0x000000ffff0e7224 */ /* 0x000fe200078e0014 */
[----:B------:R-:W-:Y:S01]  /*143f0*/  R2UR UR11, R15 ;  /* 0x000000000f0b72ca */ /* 0x000fe200000e0000 */
[----:B------:R-:W-:Y:S01]  /*14400*/  VIADD R20, R7, 0x402 ;  /* 0x0000040207147836 */ /* 0x000fe20000000000 */
[----:B------:R-:W-:-:S02]  /*14410*/  R2UR UR15, R15 ;  /* 0x000000000f0f72ca */ /* 0x000fc400000e0000 */
[----:B------:R-:W-:Y:S02]  /*14420*/  R2UR UR14, R14 ;  /* 0x000000000e0e72ca */ /* 0x000fe400000e0000 */
[----:B------:R-:W-:Y:S01]  /*14430*/  R2UR UR26, R20 ;  /* 0x00000000141a72ca */ /* 0x000fe200000e0000 */
[C---:B------:R-:W-:Y:S01]  /*14440*/  VIADD R20, R7.reuse, 0x800 ;  /* 0x0000080007147836 */ /* 0x040fe20000000000 */
[----:B------:R-:W-:Y:S02]  /*14450*/  MOV R21, 0x40000040 ;  /* 0x4000004000157802 */ /* 0x000fe40000000f00 */
[----:B------:R-:W-:Y:S02]  /*14460*/  IADD3 R14, R7, 0x400, RZ ;  /* 0x00000400070e7810 */ /* 0x000fe40007ffe0ff */
[----:B------:R-:W-:Y:S02]  /*14470*/  R2UR UR27, R21 ;  /* 0x00000000151b72ca */ /* 0x000fe400000e0000 */
[----:B------:R-:W-:-:S02]  /*14480*/  R2UR UR42, R20 ;  /* 0x00000000142a72ca */ /* 0x000fc400000e0000 */
[----:B------:R-:W-:Y:S02]  /*14490*/  R2UR UR43, R21 ;  /* 0x00000000152b72ca */ /* 0x000fe400000e0000 */
[----:B------:R-:W4:Y:S01]  /*144a0*/  LDL.64 R20, [R1+0x18] ;  /* 0x0000180001147983 */ /* 0x000f220000100a00 */
[----:B------:R-:W-:Y:S01]  /*144b0*/  R2UR UR22, R14 ;  /* 0x000000000e1672ca */ /* 0x000fe200000e0000 */
[----:B------:R-:W-:Y:S01]  /*144c0*/  VIADD R14, R7, 0x406 ;  /* 0x00000406070e7836 */ /* 0x000fe20000000000 */
[C---:B------:R-:W-:Y:S02]  /*144d0*/  R2UR UR23, R15.reuse ;  /* 0x000000000f1772ca */ /* 0x040fe400000e0000 */
[----:B------:R-:W-:Y:S02]  /*144e0*/  R2UR UR35, R15 ;  /* 0x000000000f2372ca */ /* 0x000fe400000e0000 */
[----:B------:R-:W-:Y:S01]  /*144f0*/  R2UR UR34, R14 ;  /* 0x000000000e2272ca */ /* 0x000fe200000e0000 */
[----:B------:R-:W-:Y:S01]  /*14500*/  VIADD R14, R7, 0x804 ;  /* 0x00000804070e7836 */ /* 0x000fe20000000000 */
[----:B------:R-:W-:-:S04]  /*14510*/  R2UR UR51, R15 ;  /* 0x000000000f3372ca */ /* 0x000fc800000e0000 */
[----:B------:R-:W-:Y:S02]  /*14520*/  R2UR UR50, R14 ;  /* 0x000000000e3272ca */ /* 0x000fe400000e0000 */
[----:B------:R-:W4:Y:S01]  /*14530*/  LDL.64 R14, [R1+0x8] ;  /* 0x00000800010e7983 */ /* 0x000f220000100a00 */
[----:B--2---:R-:W-:Y:S02]  /*14540*/  R2UR UR4, R24 ;  /* 0x00000000180472ca */ /* 0x004fe400000e0000 */
[----:B------:R-:W-:Y:S02]  /*14550*/  R2UR UR5, R25 ;  /* 0x00000000190572ca */ /* 0x000fe400000e0000 */
[----:B------:R-:W-:-:S11]  /*14560*/  WARPGROUP.ARRIVE ;  /* 0x00000000000079c5 */ /* 0x000fd60000000000 */
[----:B------:R-:W-:Y:S01]  /*14570*/  HGMMA.64x128x16.F32 R24, gdesc[UR4], RZ, !UPT, gsb0 ;  /* 0x01e00000041879f0 */ /* 0x000fe2000c0008ff */
[----:B---3--:R-:W-:Y:S02]  /*14580*/  R2UR UR8, R8 ;  /* 0x00000000080872ca */ /* 0x008fe400000e0000 */
[----:B------:R-:W-:Y:S02]  /*14590*/  R2UR UR9, R9 ;  /* 0x00000000090972ca */ /* 0x000fe400000e0000 */
[----:B------:R-:W-:Y:S01]  /*145a0*/  R2UR UR12, R10 ;  /* 0x000000000a0c72ca */ /* 0x000fe200000e0000 */
[----:B------:R-:W2:Y:S01]  /*145b0*/  LDL.64 R8, [R1] ;  /* 0x0000000001087983 */ /* 0x000ea20000100a00 */
[----:B------:R-:W-:Y:S02]  /*145c0*/  WARPGROUP.DEPBAR.LE gsb0, 0x0 ;  /* 0x00008000000079c5 */ /* 0x000fe40000010000 */
[----:B------:R-:W-:-:S07]  /*145d0*/  WARPGROUP.ARRIVE ;  /* 0x00000000000079c5 */ /* 0x000fce0000000000 */
[----:B------:R-:W-:Y:S01]  /*145e0*/  HGMMA.64x128x16.F32 R24, gdesc[UR8], R24, gsb0 ;  /* 0x01e00000081879f0 */ /* 0x000fe20008000818 */
[----:B------:R-:W-:Y:S02]  /*145f0*/  R2UR UR13, R11 ;  /* 0x000000000b0d72ca */ /* 0x000fe400000e0000 */
[----:B----4-:R-:W-:Y:S01]  /*14600*/  R2UR UR16, R4 ;  /* 0x00000000041072ca */ /* 0x010fe200000e0000 */
[----:B------:R0:W5:Y:S01]  /*14610*/  LDL.LU.64 R10, [R1+0xa0] ;  /* 0x0000a000010a7983 */ /* 0x0001620000300a00 */
[----:B------:R-:W-:Y:S02]  /*14620*/  R2UR UR17, R5 ;  /* 0x00000000051172ca */ /* 0x000fe400000e0000 */
[----:B------:R-:W-:Y:S01]  /*14630*/  R2UR UR20, R2 ;  /* 0x00000000021472ca */ /* 0x000fe200000e0000 */
[----:B------:R0:W5:Y:S01]  /*14640*/  LDL.LU.64 R4, [R1+0x98] ;  /* 0x0000980001047983 */ /* 0x0001620000300a00 */
[----:B------:R-:W-:Y:S02]  /*14650*/  WARPGROUP.DEPBAR.LE gsb0, 0x0 ;  /* 0x00008000000079c5 */ /* 0x000fe40000010000 */
[----:B------:R-:W-:-:S06]  /*14660*/  WARPGROUP.ARRIVE ;  /* 0x00000000000079c5 */ /* 0x000fcc0000000000 */
[----:B------:R-:W-:Y:S01]  /*14670*/  HGMMA.64x128x16.F32 R24, gdesc[UR12], R24, gsb0 ;  /* 0x01e000000c1879f0 */ /* 0x000fe20008000818 */
[----:B------:R-:W-:Y:S02]  /*14680*/  R2UR UR21, R3 ;  /* 0x00000000031572ca */ /* 0x000fe400000e0000 */
[----:B------:R-:W-:Y:S01]  /*14690*/  R2UR UR24, R20 ;  /* 0x00000000141872ca */ /* 0x000fe200000e0000 */
[----:B------:R0:W5:Y:S01]  /*146a0*/  LDL.LU.64 R2, [R1+0x90] ;  /* 0x0000900001027983 */ /* 0x0001620000300a00 */
[----:B------:R-:W-:Y:S02]  /*146b0*/  WARPGROUP.DEPBAR.LE gsb0, 0x0 ;  /* 0x00008000000079c5 */ /* 0x000fe40000010000 */
[----:B------:R-:W-:-:S06]  /*146c0*/  WARPGROUP.ARRIVE ;  /* 0x00000000000079c5 */ /* 0x000fcc0000000000 */
[----:B------:R-:W-:Y:S01]  /*146d0*/  HGMMA.64x128x16.F32 R24, gdesc[UR16], R24, gsb0 ;  /* 0x01e00000101879f0 */ /* 0x000fe20008000818 */
[----:B------:R-:W-:Y:S02]  /*146e0*/  R2UR UR25, R21 ;  /* 0x00000000151972ca */ /* 0x000fe400000e0000 */
[----:B------:R-:W-:Y:S02]  /*146f0*/  WARPGROUP.DEPBAR.LE gsb0, 0x0 ;  /* 0x00008000000079c5 */ /* 0x000fe40000010000 */
[----:B------:R-:W-:-:S07]  /*14700*/  WARPGROUP.ARRIVE ;  /* 0x00000000000079c5 */ /* 0x000fce0000000000 */
[----:B------:R-:W-:Y:S01]  /*14710*/  HGMMA.64x128x16.F32 R24, gdesc[UR20], R24, gsb0 ;  /* 0x01e00000141879f0 */ /* 0x000fe20008000818 */
[----:B------:R-:W-:Y:S02]  /*14720*/  R2UR UR28, R14 ;  /* 0x000000000e1c72ca */ /* 0x000fe400000e0000 */
[----:B------:R-:W-:Y:S01]  /*14730*/  R2UR UR29, R15 ;  /* 0x000000000f1d72ca */ /* 0x000fe200000e0000 */
[----:B------:R-:W-:Y:S02]  /*14740*/  WARPGROUP.DEPBAR.LE gsb0, 0x0 ;  /* 0x00008000000079c5 */ /* 0x000fe40000010000 */
[----:B------:R-:W-:-:S06]  /*14750*/  WARPGROUP.ARRIVE ;  /* 0x00000000000079c5 */ /* 0x000fcc0000000000 */
[----:B------:R-:W-:Y:S01]  /*14760*/  HGMMA.64x128x16.F32 R24, gdesc[UR24], R24, gsb0 ;  /* 0x01e00000181879f0 */ /* 0x000fe20008000818 */
[----:B--2---:R-:W-:Y:S02]  /*14770*/  R2UR UR32, R8 ;  /* 0x00000000082072ca */ /* 0x004fe400000e0000 */
[----:B------:R-:W-:Y:S01]  /*14780*/  R2UR UR33, R9 ;  /* 0x00000000092172ca */ /* 0x000fe200000e0000 */
        /* <DEDUP_REMOVED lines=19> */
[----:B0-----:R-:W-:Y:S05]  /*148c0*/  @!P0 BRA `(.L_x_601) ;  /* 0x0000000000048947 */ /* 0x001fea0003800000 */
[----:B------:R-:W-:Y:S01]  /*148d0*/  BPT.TRAP 0x1 ;  /* 0x000000040000795c */ /* 0x000fe20000300000 */
.L_x_601:
[----:B------:R-:W-:Y:S02]  /*148e0*/  SHF.L.U32 R7, R13, 0x1f, RZ ;  /* 0x0000001f0d077819 */ /* 0x000fe400000006ff */
[----:B-----5:R-:W-:-:S04]  /*148f0*/  LEA R13, R6, R2, 0x3 ;  /* 0x00000002060d7211 */ /* 0x020fc800078e18ff */
[----:B------:R0:W1:Y:S01]  /*14900*/  SYNCS.PHASECHK.TRANS64.TRYWAIT P2, [R13+URZ+0x34850], R7 ;  /* 0x034850070d0075a7 */ /* 0x000062000804017f */
[----:B------:R-:W-:Y:S05]  /*14910*/  @!P0 BRA `(.L_x_602) ;  /* 0x0000000000048947 */ /* 0x000fea0003800000 */
[----:B------:R-:W-:Y:S01]  /*14920*/  BPT.TRAP 0x1 ;  /* 0x000000040000795c */ /* 0x000fe20000300000 */
.L_x_602:
[----:B------:R-:W-:Y:S04]  /*14930*/  BSSY B1, `(.L_x_603) ;  /* 0x0000004000017945 */ /* 0x000fe80003800000 */
[----:B-1----:R-:W-:Y:S05]  /*14940*/  @P2 BRA `(.L_x_604) ;  /* 0x0000000000082947 */ /* 0x002fea0003800000 */
[----:B------:R-:W1:Y:S02]  /*14950*/  SYNCS.PHASECHK.TRANS64.TRYWAIT P2, [R13+URZ+0x34850], R7 ;  /* 0x034850070d0075a7 */ /* 0x000e64000804017f */
[----:B-1----:R-:W-:Y:S05]  /*14960*/  @!P2 BRA `(.L_x_605) ;  /* 0x000000e000a4a947 */ /* 0x002fea0003800000 */
.L_x_604:
[----:B------:R-:W-:Y:S05]  /*14970*/  BSYNC B1 ;  /* 0x0000000000017941 */ /* 0x000fea0003800000 */
.L_x_603:
[----:B01----:R-:W-:Y:S01]  /*14980*/  VIADD R7, R2, 0x400 ;  /* 0x0000040002077836 */ /* 0x003fe20000000000 */
[----:B------:R-:W-:Y:S01]  /*14990*/  WARPGROUP.ARRIVE ;  /* 0x00000000000079c5 */ /* 0x000fe20000000000 */
[----:B------:R-:W-:Y:S02]  /*149a0*/  IMAD.MOV.U32 R9, RZ, RZ, 0x40000040 ;  /* 0x40000040ff097424 */ /* 0x000fe400078e00ff */
[----:B------:R-:W-:Y:S01]  /*149b0*/  FMUL.FTZ R20, R25, UR56 ;  /* 0x0000003819147c20 */ /* 0x000fe20008410000 */
[----:B------:R-:W-:Y:S01]  /*149c0*/  FMUL.FTZ R14, R26, UR56 ;  /* 0x000000381a0e7c20 */ /* 0x000fe20008410000 */
[----:B------:R-:W-:Y:S01]  /*149d0*/  SHF.R.U32.HI R7, RZ, 0x4, R7 ;  /* 0x00000004ff077819 */ /* 0x000fe20000011607 */
[----:B------:R-:W-:Y:S01]  /*149e0*/  FMUL.FTZ R26, R29, UR56 ;  /* 0x000000381d1a7c20 */ /* 0x000fe20008410000 */
[----:B------:R-:W-:Y:S01]  /*149f0*/  FMUL.FTZ R29, R33, UR56 ;  /* 0x00000038211d7c20 */ /* 0x000fe20008410000 */
[----:B------:R-:W-:Y:S01]  /*14a00*/  FMUL.FTZ R15, R27, UR56 ;  /* 0x000000381b0f7c20 */ /* 0x000fe20008410000 */
[----:B------:R-:W-:Y:S01]  /*14a10*/  LOP3.LUT R7, R7, 0x3fff, RZ, 0xc0, !PT ;  /* 0x00003fff07077812 */ /* 0x000fe200078ec0ff */
[----:B------:R-:W-:Y:S01]  /*14a20*/  MUFU.TANH R20, R20 ;  /* 0x0000001400147308 */ /* 0x000fe20000002400 */
[----:B------:R-:W-:Y:S01]  /*14a30*/  FMUL.FTZ R27, R34, UR56 ;  /* 0x00000038221b7c20 */ /* 0x000fe20008410000 */
[----:B------:R-:W-:Y:S01]  /*14a40*/  FMUL.FTZ R34, R37, UR56 ;  /* 0x0000003825227c20 */ /* 0x000fe20008410000 */
[----:B------:R-:W-:Y:S01]  /*14a50*/  LOP3.LUT R7, R7, 0x4000000, RZ, 0xfc, !PT ;  /* 0x0400000007077812 */ /* 0x000fe200078efcff */
[----:B------:R-:W-:Y:S01]  /*14a60*/  FMUL.FTZ R37, R41, UR56 ;  /* 0x0000003829257c20 */ /* 0x000fe20008410000 */
[----:B------:R-:W-:Y:S01]  /*14a70*/  FMUL.FTZ R21, R30, UR56 ;  /* 0x000000381e157c20 */ /* 0x000fe20008410000 */
[----:B------:R-:W-:Y:S01]  /*14a80*/  FMUL.FTZ R30, R35, UR56 ;  /* 0x00000038231e7c20 */ /* 0x000fe20008410000 */
[----:B------:R-:W-:Y:S01]  /*14a90*/  FMUL.FTZ R35, R42, UR56 ;  /* 0x000000382a237c20 */ /* 0x000fe20008410000 */
[----:B------:R-:W-:Y:S01]  /*14aa0*/  IMAD R6, R6, 0x800, R7 ;  /* 0x0000080006067824 */ /* 0x000fe200078e0207 */
[----:B------:R-:W-:Y:S01]  /*14ab0*/  MOV R7, 0x40000040 ;  /* 0x4000004000077802 */ /* 0x000fe20000000f00 */
[----:B------:R-:W-:Y:S01]  /*14ac0*/  MUFU.TANH R26, R26 ;  /* 0x0000001a001a7308 */ /* 0x000fe20000002400 */
[----:B------:R-:W-:Y:S01]  /*14ad0*/  FMUL.FTZ R42, R44, UR56 ;  /* 0x000000382c2a7c20 */ /* 0x000fe20008410000 */
[C---:B------:R-:W-:Y:S01]  /*14ae0*/  VIADD R8, R6.reuse, 0x80 ;  /* 0x0000008006087836 */ /* 0x040fe20000000000 */
[----:B------:R-:W-:Y:S01]  /*14af0*/  R2UR UR6, R6 ;  /* 0x00000000060672ca */ /* 0x000fe200000e0000 */
[----:B------:R-:W-:Y:S01]  /*14b00*/  FMUL.FTZ R25, R31, UR56 ;  /* 0x000000381f197c20 */ /* 0x000fe20008410000 */
[----:B------:R-:W-:Y:S01]  /*14b10*/  R2UR UR7, R7 ;  /* 0x00000000070772ca */ /* 0x000fe200000e0000 */
        /* <DEDUP_REMOVED lines=12> */
[----:B------:R-:W-:Y:S01]  /*14be0*/  HGMMA.64x128x16.F32 R88, R180, gdesc[UR4].tnspB, R88, gsb0 ;  /* 0x41e00004b4587df0 */ /* 0x000fe20008000858 */
[----:B------:R-:W-:Y:S01]  /*14bf0*/  R2UR UR6, R8 ;  /* 0x00000000080672ca */ /* 0x000fe200000e0000 */
[----:B------:R-:W-:Y:S01]  /*14c00*/  FMUL.FTZ R49, R54, UR56 ;  /* 0x0000003836317c20 */ /* 0x000fe20008410000 */
[----:B------:R-:W-:Y:S01]  /*14c10*/  R2UR UR7, R9 ;  /* 0x00000000090772ca */ /* 0x000fe200000e0000 */
[----:B------:R-:W-:Y:S01]  /*14c20*/  IMAD.MOV.U32 R9, RZ, RZ, 0x40000040 ;  /* 0x40000040ff097424 */ /* 0x000fe200078e00ff */
[----:B------:R-:W-:Y:S01]  /*14c30*/  IADD3 R8, R6, 0x100, RZ ;  /* 0x0000010006087810 */ /* 0x000fe20007ffe0ff */
        /* <DEDUP_REMOVED lines=34> */
[----:B------:R-:W-:-:S02]  /*14e60*/  IMAD.MOV.U32 R41, RZ, RZ, 0x40000040 ;  /* 0x40000040ff297424 */ /* 0x000fc400078e00ff */
[----:B------:R-:W-:Y:S01]  /*14e70*/  FMUL.FTZ R78, R78, UR56 ;  /* 0x000000384e4e7c20 */ /* 0x000fe20008410000 */
[----:B------:R-:W-:Y:S01]  /*14e80*/  FMUL.FTZ R79, R79, UR56 ;  /* 0x000000384f4f7c20 */ /* 0x000fe20008410000 */
[----:B------:R-:W-:Y:S01]  /*14e90*/  FMUL.FTZ R81, R82, UR56 ;  /* 0x0000003852517c20 */ /* 0x000fe20008410000 */
[----:B------:R-:W-:Y:S01]  /*14ea0*/  FMUL.FTZ R82, R83, UR56 ;  /* 0x0000003853527c20 */ /* 0x000fe20008410000 */
[----:B------:R-:W-:Y:S01]  /*14eb0*/  FMUL.FTZ R83, R86, UR56 ;  /* 0x0000003856537c20 */ /* 0x000fe20008410000 */
[----:B------:R-:W-:Y:S01]  /*14ec0*/  MUFU.TANH R50, R50 ;  /* 0x0000003200327308 */ /* 0x000fe20000002400 */
[----:B------:R-:W-:Y:S01]  /*14ed0*/  FMUL.FTZ R87, R87, UR56 ;  /* 0x0000003857577c20 */ /* 0x000fe20008410000 */
[----:B------:R-:W-:Y:S01]  /*14ee0*/  @!P1 VIADD R12, R12, 0x34840 ;  /* 0x000348400c0c9836 */ /* 0x000fe20000000000 */
[----:B------:R-:W-:Y:S01]  /*14ef0*/  ISETP.GT.AND P2, PT, R5, R197, PT ;  /* 0x000000c50500720c */ /* 0x000fe20003f44270 */
[----:B------:R-:W-:Y:S01]  /*14f00*/  @!P1 VIADD R13, R13, 0x34860 ;  /* 0x000348600d0d9836 */ /* 0x000fe20000000000 */
[----:B------:R-:W-:-:S02]  /*14f10*/  IADD3 R5, R5, -0x1, RZ ;  /* 0xffffffff05057810 */ /* 0x000fc40007ffe0ff */
[----:B------:R-:W-:Y:S01]  /*14f20*/  @!P1 PRMT R12, RZ, 0x654, R12 ;  /* 0x00000654ff0c9816 */ /* 0x000fe2000000000c */
[----:B------:R-:W-:Y:S01]  /*14f30*/  MUFU.TANH R52, R52 ;  /* 0x0000003400347308 */ /* 0x000fe20000002400 */
[----:B------:R-:W-:-:S07]  /*14f40*/  @!P1 PRMT R13, RZ, 0x654, R13 ;  /* 0x00000654ff0d9816 */ /* 0x000fce000000000d */
        /* <DEDUP_REMOVED lines=11> */
[----:B------:R-:W-:-:S05]  /*15000*/  WARPGROUP.ARRIVE ;  /* 0x00000000000079c5 */ /* 0x000fca0000000000 */
[----:B------:R-:W-:Y:S01]  /*15010*/  MUFU.TANH R69, R69 ;  /* 0x0000004500457308 */ /* 0x000fe20000002400 */
[----:B------:R-:W-:Y:S01]  /*15020*/  HGMMA.64x128x16.F32 R88, R176, gdesc[UR4].tnspB, R88, gsb0 ;  /* 0x41e00004b0587df0 */ /* 0x000fe20008000858 */
[----:B------:R-:W-:Y:S01]  /*15030*/  R2UR UR6, R8 ;  /* 0x00000000080672ca */ /* 0x000fe200000e0000 */
[----:B------:R-:W-:Y:S01]  /*15040*/  VIADD R8, R6, 0x180 ;  /* 0x0000018006087836 */ /* 0x000fe20000000000 */
[----:B------:R-:W-:-:S04]  /*15050*/  R2UR UR7, R9 ;  /* 0x00000000090772ca */ /* 0x000fc800000e0000 */
[----:B------:R-:W-:Y:S01]  /*15060*/  MUFU.TANH R72, R72 ;  /* 0x0000004800487308 */ /* 0x000fe20000002400 */
[----:B------:R-:W-:-:S07]  /*15070*/  MOV R9, 0x40000040 ;  /* 0x4000004000097802 */ /* 0x000fce0000000f00 */
        /* <DEDUP_REMOVED lines=23> */
[----:B------:R-:W-:Y:S01]  /*151f0*/  R2UR UR7, R9 ;  /* 0x00000000090772ca */ /* 0x000fe200000e0000 */
[----:B------:R-:W-:-:S03]  /*15200*/  IMAD.MOV.U32 R9, RZ, RZ, 0x40000040 ;  /* 0x40000040ff097424 */ /* 0x000fc600078e00ff */
        /* <DEDUP_REMOVED lines=18> */
[----:B------:R-:W-:-:S06]  /*15330*/  WARPGROUP.ARRIVE ;  /* 0x00000000000079c5 */ /* 0x000fcc0000000000 */
[----:B------:R-:W-:Y:S01]  /*15340*/  HGMMA.64x128x16.F32 R88, R168, gdesc[UR4].tnspB, R88, gsb0 ;  /* 0x41e00004a8587df0 */ /* 0x000fe20008000858 */
[----:B------:R-:W-:Y:S01]  /*15350*/  R2UR UR7, R9 ;  /* 0x00000000090772ca */ /* 0x000fe200000e0000 */
[----:B------:R-:W-:Y:S01]  /*15360*/  FMUL.FTZ R9, R24, UR56 ;  /* 0x0000003818097c20 */ /* 0x000fe20008410000 */
[----:B------:R-:W-:Y:S01]  /*15370*/  FMUL.FTZ R24, R28, UR56 ;  /* 0x000000381c187c20 */ /* 0x000fe20008410000 */
[----:B------:R-:W-:Y:S01]  /*15380*/  FMUL.FTZ R28, R32, UR56 ;  /* 0x00000038201c7c20 */ /* 0x000fe20008410000 */
[----:B------:R-:W-:Y:S01]  /*15390*/  FMUL.FTZ R32, R36, UR56 ;  /* 0x0000003824207c20 */ /* 0x000fe20008410000 */
[----:B------:R-:W-:Y:S01]  /*153a0*/  FMUL.FTZ R36, R40, UR56 ;  /* 0x0000003828247c20 */ /* 0x000fe20008410000 */
[----:B------:R-:W-:Y:S01]  /*153b0*/  R2UR UR6, R8 ;  /* 0x00000000080672ca */ /* 0x000fe200000e0000 */
[----:B------:R-:W0:Y:S01]  /*153c0*/  MUFU.TANH R9, R9 ;  /* 0x0000000900097308 */ /* 0x000e220000002400 */
[----:B------:R-:W-:-:S07]  /*153d0*/  IADD3 R40, R6, 0x280, RZ ;  /* 0x0000028006287810 */ /* 0x000fce0007ffe0ff */
[----:B------:R-:W1:Y:S08]  /*153e0*/  MUFU.TANH R24, R24 ;  /* 0x0000001800187308 */ /* 0x000e700000002400 */
[----:B------:R-:W2:Y:S01]  /*153f0*/  MUFU.TANH R28, R28 ;  /* 0x0000001c001c7308 */ /* 0x000ea20000002400 */
[----:B0-----:R-:W-:-:S04]  /*15400*/  FMNMX.FTZ R7, R9, R11, !PT ;  /* 0x0000000b09077209 */ /* 0x001fc80007810000 */
[----:B------:R-:W-:-:S03]  /*15410*/  FMNMX.FTZ R7, R20, R7, !PT ;  /* 0x0000000714077209 */ /* 0x000fc60007810000 */
[----:B------:R-:W0:Y:S01]  /*15420*/  MUFU.TANH R32, R32 ;  /* 0x0000002000207308 */ /* 0x000e220000002400 */
[----:B-1----:R-:W-:-:S04]  /*15430*/  FMNMX.FTZ R7, R24, R7, !PT ;  /* 0x0000000718077209 */ /* 0x002fc80007810000 */
[----:B------:R-:W-:-:S03]  /*15440*/  FMNMX.FTZ R7, R26, R7, !PT ;  /* 0x000000071a077209 */ /* 0x000fc60007810000 */
[----:B------:R-:W1:Y:S01]  /*15450*/  MUFU.TANH R36, R36 ;  /* 0x0000002400247308 */ /* 0x000e620000002400 */
[----:B--2---:R-:W-:-:S04]  /*15460*/  FMNMX.FTZ R7, R28, R7, !PT ;  /* 0x000000071c077209 */ /* 0x004fc80007810000 */
[----:B------:R-:W-:-:S04]  /*15470*/  FMNMX.FTZ R7, R29, R7, !PT ;  /* 0x000000071d077209 */ /* 0x000fc80007810000 */
        /* <DEDUP_REMOVED lines=23> */
[----:B------:R-:W-:Y:S01]  /*155f0*/  FMNMX.FTZ R7, R80, R7, !PT ;  /* 0x0000000750077209 */ /* 0x000fe20007810000 */
[----:B------:R-:W-:Y:S02]  /*15600*/  WARPGROUP.DEPBAR.LE gsb0, 0x0 ;  /* 0x00008000000079c5 */ /* 0x000fe40000010000 */
[----:B------:R-:W-:Y:S01]  /*15610*/  WARPGROUP.ARRIVE ;  /* 0x00000000000079c5 */ /* 0x000fe20000000000 */
[----:B------:R-:W-:-:S04]  /*15620*/  FMNMX.FTZ R7, R76, R7, !PT ;  /* 0x000000074c077209 */ /* 0x000fc80007810000 */
[----:B------:R-:W-:Y:S01]  /*15630*/  FMNMX.FTZ R7, R77, R7, !PT ;  /* 0x000000074d077209 */ /* 0x000fe20007810000 */
[----:B------:R-:W-:Y:S01]  /*15640*/  HGMMA.64x128x16.F32 R88, R152, gdesc[UR4].tnspB, R88, gsb0 ;  /* 0x41e0000498587df0 */ /* 0x000fe20008000858 */
[----:B------:R-:W-:Y:S02]  /*15650*/  R2UR UR6, R40 ;  /* 0x00000000280672ca */ /* 0x000fe400000e0000 */
[----:B------:R-:W-:Y:S01]  /*15660*/  R2UR UR7, R41 ;  /* 0x00000000290772ca */ /* 0x000fe200000e0000 */
[----:B------:R-:W0:Y:S01]  /*15670*/  SHFL.BFLY PT, R8, R7, 0x2, 0x1f ;  /* 0x0c401f0007087f89 */ /* 0x000e2200000e0000 */
[----:B------:R-:W-:Y:S01]  /*15680*/  MUFU.TANH R40, R87 ;  /* 0x0000005700287308 */ /* 0x000fe20000002400 */
[----:B0-----:R-:W-:-:S05]  /*15690*/  FMNMX.FTZ R7, R7, R8, !PT ;  /* 0x0000000807077209 */ /* 0x001fca0007810000 */
[----:B------:R-:W0:Y:S02]  /*156a0*/  SHFL.BFLY PT, R8, R7, 0x1, 0x1f ;  /* 0x0c201f0007087f89 */ /* 0x000e2400000e0000 */
[----:B0-----:R-:W-:Y:S01]  /*156b0*/  FMNMX.FTZ R7, R7, R8, !PT ;  /* 0x0000000807077209 */ /* 0x001fe20007810000 */
[----:B------:R-:W-:-:S04]  /*156c0*/  IMAD.U32 R8, RZ, RZ, UR61 ;  /* 0x0000003dff087e24 */ /* 0x000fc8000f8e00ff */
[----:B------:R-:W-:-:S04]  /*156d0*/  FADD.FTZ R11, -R7, R11 ;  /* 0x0000000b070b7221 */ /* 0x000fc80000010100 */
[----:B------:R-:W-:-:S04]  /*156e0*/  FMUL.FTZ R11, R11, R8 ;  /* 0x000000080b0b7220 */ /* 0x000fc80000410000 */
[----:B------:R0:W-:Y:S02]  /*156f0*/  MUFU.EX2 R85, R11 ;  /* 0x0000000b00557308 */ /* 0x0001e40000000800 */
[----:B0-----:R-:W-:-:S04]  /*15700*/  FMUL.FTZ R11, R7, R8 ;  /* 0x00000008070b7220 */ /* 0x001fc80000410000 */
[--C-:B------:R-:W-:Y:S01]  /*15710*/  FFMA.FTZ R180, R9, R8, -R11.reuse ;  /* 0x0000000809b47223 */ /* 0x100fe2000001080b */
[----:B------:R-:W-:Y:S01]  /*15720*/  FMNMX.FTZ R9, R14, R10, !PT ;  /* 0x0000000a0e097209 */ /* 0x000fe20007810000 */
[-CC-:B------:R-:W-:Y:S01]  /*15730*/  FFMA.FTZ R176, R28, R8.reuse, -R11.reuse ;  /* 0x000000081cb07223 */ /* 0x180fe2000001080b */
[-CC-:B------:R-:W-:Y:S01]  /*15740*/  FFMA.FTZ R41, R29, R8.reuse, -R11.reuse ;  /* 0x000000081d297223 */ /* 0x180fe2000001080b */
[-CC-:B------:R-:W-:Y:S01]  /*15750*/  FFMA.FTZ R86, R26, R8.reuse, -R11.reuse ;  /* 0x000000081a567223 */ /* 0x180fe2000001080b */
        /* <DEDUP_REMOVED lines=27> */
[----:B------:R-:W-:Y:S01]  /*15910*/  FFMA.FTZ R56, R80, R8, -R11 ;  /* 0x0000000850387223 */ /* 0x000fe2000001080b */
[----:B------:R-:W-:Y:S01]  /*15920*/  FMNMX.FTZ R9, R35, R9, !PT ;  /* 0x0000000923097209 */ /* 0x000fe20007810000 */
[----:B------:R-:W0:Y:S03]  /*15930*/  MUFU.EX2 R180, R180 ;  /* 0x000000b400b47308 */ /* 0x000e260000000800 */
[----:B------:R-:W-:-:S04]  /*15940*/  FMNMX.FTZ R9, R38, R9, !PT ;  /* 0x0000000926097209 */ /* 0x000fc80007810000 */
[----:B------:R-:W-:Y:S01]  /*15950*/  FMNMX.FTZ R9, R39, R9, !PT ;  /* 0x0000000927097209 */ /* 0x000fe20007810000 */
[----:B------:R-:W1:Y:S03]  /*15960*/  MUFU.EX2 R20, R20 ;  /* 0x0000001400147308 */ /* 0x000e660000000800 */
[----:B------:R-:W-:-:S04]  /*15970*/  FMNMX.FTZ R9, R44, R9, !PT ;  /* 0x000000092c097209 */ /* 0x000fc80007810000 */
[----:B------:R-:W-:Y:S01]  /*15980*/  FMNMX.FTZ R9, R45, R9, !PT ;  /* 0x000000092d097209 */ /* 0x000fe20007810000 */
[----:B------:R-:W2:Y:S01]  /*15990*/  MUFU.EX2 R182, R182 ;  /* 0x000000b600b67308 */ /* 0x000ea20000000800 */
[----:B0-----:R-:W-:Y:S02]  /*159a0*/  FFMA.FTZ R3, R85, R3, R180 ;  /* 0x0000000355037223 */ /* 0x001fe400000100b4 */
[----:B------:R-:W-:-:S04]  /*159b0*/  FMNMX.FTZ R9, R47, R9, !PT ;  /* 0x000000092f097209 */ /* 0x000fc80007810000 */
[----:B------:R-:W-:Y:S01]  /*159c0*/  FMNMX.FTZ R9, R49, R9, !PT ;  /* 0x0000000931097209 */ /* 0x000fe20007810000 */
[----:B------:R-:W0:Y:S01]  /*159d0*/  MUFU.EX2 R86, R86 ;  /* 0x0000005600567308 */ /* 0x000e220000000800 */
[----:B------:R-:W-:Y:S02]  /*159e0*/  WARPGROUP.DEPBAR.LE gsb0, 0x0 ;  /* 0x00008000000079c5 */ /* 0x000fe40000010000 */
[----:B------:R-:W-:Y:S01]  /*159f0*/  FMNMX.FTZ R9, R51, R9, !PT ;  /* 0x0000000933097209 */ /* 0x000fe20007810000 */
[----:B------:R-:W-:Y:S01]  /*15a00*/  WARPGROUP.ARRIVE ;  /* 0x00000000000079c5 */ /* 0x000fe20000000000 */
[-CC-:B------:R-:W-:Y:S01]  /*15a10*/  FFMA.FTZ R152, R54, R8.reuse, -R11.reuse ;  /* 0x0000000836987223 */ /* 0x180fe2000001080b */
[-CC-:B------:R-:W-:Y:S01]  /*15a20*/  FFMA.FTZ R154, R58, R8.reuse, -R11.reuse ;  /* 0x000000083a9a7223 */ /* 0x180fe2000001080b */
[----:B------:R-:W-:Y:S01]  /*15a30*/  FMNMX.FTZ R9, R53, R9, !PT ;  /* 0x0000000935097209 */ /* 0x000fe20007810000 */
[-CC-:B------:R-:W-:Y:S01]  /*15a40*/  FFMA.FTZ R54, R73, R8.reuse, -R11.reuse ;  /* 0x0000000849367223 */ /* 0x180fe2000001080b */
[----:B------:R-:W-:Y:S01]  /*15a50*/  FFMA.FTZ R58, R76, R8, -R11 ;  /* 0x000000084c3a7223 */ /* 0x000fe2000001080b */
[----:B------:R-:W-:Y:S01]  /*15a60*/  HGMMA.64x128x16.F32 R88, R156, gdesc[UR4].tnspB, R88, gsb0 ;  /* 0x41e000049c587df0 */ /* 0x000fe20008000858 */
[----:B------:R-:W-:Y:S01]  /*15a70*/  FMNMX.FTZ R9, R55, R9, !PT ;  /* 0x0000000937097209 */ /* 0x000fe20007810000 */
[----:B------:R-:W-:Y:S01]  /*15a80*/  MUFU.EX2 R176, R176 ;  /* 0x000000b000b07308 */ /* 0x000fe20000000800 */
[C---:B-1----:R-:W-:Y:S01]  /*15a90*/  FADD.FTZ R3, R20.reuse, R3 ;  /* 0x0000000314037221 */ /* 0x042fe20000010000 */
[----:B------:R-:W-:-:S02]  /*15aa0*/  F2FP.F16.F32.PACK_AB R180, R20, R180 ;  /* 0x000000b414b4723e */ /* 0x000fc400000000ff */
[----:B------:R-:W-:Y:S01]  /*15ab0*/  FMNMX.FTZ R9, R57, R9, !PT ;  /* 0x0000000939097209 */ /* 0x000fe20007810000 */
[----:B--2---:R-:W-:Y:S01]  /*15ac0*/  FADD.FTZ R3, R182, R3 ;  /* 0x00000003b6037221 */ /* 0x004fe20000010000 */
[C---:B0-----:R-:W-:Y:S02]  /*15ad0*/  F2FP.F16.F32.PACK_AB R182, R86.reuse, R182 ;  /* 0x000000b656b6723e */ /* 0x041fe400000000ff */
[----:B------:R-:W-:Y:S01]  /*15ae0*/  FMNMX.FTZ R9, R63, R9, !PT ;  /* 0x000000093f097209 */ /* 0x000fe20007810000 */
[----:B------:R-:W-:Y:S01]  /*15af0*/  MUFU.EX2 R41, R41 ;  /* 0x0000002900297308 */ /* 0x000fe20000000800 */
[----:B------:R-:W-:Y:S02]  /*15b00*/  FADD.FTZ R3, R86, R3 ;  /* 0x0000000356037221 */ /* 0x000fe40000010000 */
        /* <DEDUP_REMOVED lines=17> */
[----:B------:R-:W-:Y:S04]  /*15c20*/  MUFU.EX2 R36, R36 ;  /* 0x0000002400247308 */ /* 0x000fe80000000800 */
[----:B------:R-:W0:Y:S04]  /*15c30*/  SHFL.BFLY PT, R28, R9, 0x2, 0x1f ;  /* 0x0c401f00091c7f89 */ /* 0x000e2800000e0000 */
[----:B------:R-:W-:Y:S08]  /*15c40*/  MUFU.EX2 R168, R168 ;  /* 0x000000a800a87308 */ /* 0x000ff00000000800 */
[----:B------:R-:W-:Y:S08]  /*15c50*/  MUFU.EX2 R48, R48 ;  /* 0x0000003000307308 */ /* 0x000ff00000000800 */
[----:B------:R-:W-:Y:S01]  /*15c60*/  MUFU.EX2 R170, R170 ;  /* 0x000000aa00aa7308 */ /* 0x000fe20000000800 */
[----:B0-----:R-:W-:-:S02]  /*15c70*/  FMNMX.FTZ R9, R9, R28, !PT ;  /* 0x0000001c09097209 */ /* 0x001fc40007810000 */
[----:B------:R-:W-:-:S05]  /*15c80*/  IADD3 R28, R6, 0x300, RZ ;  /* 0x00000300061c7810 */ /* 0x000fca0007ffe0ff */
[----:B------:R-:W-:Y:S01]  /*15c90*/  MUFU.EX2 R32, R32 ;  /* 0x0000002000207308 */ /* 0x000fe20000000800 */
[----:B------:R-:W0:Y:S01]  /*15ca0*/  SHFL.BFLY PT, R29, R9, 0x1, 0x1f ;  /* 0x0c201f00091d7f89 */ /* 0x000e2200000e0000 */
[----:B------:R-:W-:Y:S01]  /*15cb0*/  R2UR UR6, R28 ;  /* 0x000000001c0672ca */ /* 0x000fe200000e0000 */
[----:B------:R-:W-:-:S05]  /*15cc0*/  FFMA.FTZ R28, R77, R8, -R11 ;  /* 0x000000084d1c7223 */ /* 0x000fca000001080b */
[----:B------:R-:W-:Y:S08]  /*15cd0*/  MUFU.EX2 R152, R152 ;  /* 0x0000009800987308 */ /* 0x000ff00000000800 */
[----:B------:R-:W-:Y:S08]  /*15ce0*/  MUFU.EX2 R37, R37 ;  /* 0x0000002500257308 */ /* 0x000ff00000000800 */
[----:B------:R-:W-:Y:S01]  /*15cf0*/  MUFU.EX2 R154, R154 ;  /* 0x0000009a009a7308 */ /* 0x000fe20000000800 */
[----:B0-----:R-:W-:Y:S01]  /*15d00*/  FMNMX.FTZ R9, R9, R29, !PT ;  /* 0x0000001d09097209 */ /* 0x001fe20007810000 */
[----:B------:R-:W-:-:S04]  /*15d10*/  IMAD.MOV.U32 R29, RZ, RZ, 0x40000040 ;  /* 0x40000040ff1d7424 */ /* 0x000fc800078e00ff */
[----:B------:R-:W-:Y:S01]  /*15d20*/  FADD.FTZ R10, -R9, R10 ;  /* 0x0000000a090a7221 */ /* 0x000fe20000010100 */
[----:B------:R-:W-:Y:S01]  /*15d30*/  R2UR UR7, R29 ;  /* 0x000000001d0772ca */ /* 0x000fe200000e0000 */
[----:B------:R-:W-:Y:S02]  /*15d40*/  MUFU.EX2 R46, R46 ;  /* 0x0000002e002e7308 */ /* 0x000fe40000000800 */
[----:B------:R-:W-:-:S06]  /*15d50*/  FMUL.FTZ R10, R10, R8 ;  /* 0x000000080a0a7220 */ /* 0x000fcc0000410000 */
[----:B------:R0:W-:Y:S08]  /*15d60*/  MUFU.EX2 R87, R10 ;  /* 0x0000000a00577308 */ /* 0x0001f00000000800 */
[----:B------:R-:W-:Y:S01]  /*15d70*/  MUFU.EX2 R34, R34 ;  /* 0x0000002200227308 */ /* 0x000fe20000000800 */
[----:B0-----:R-:W-:Y:S01]  /*15d80*/  VIADD R10, R6, 0x380 ;  /* 0x00000380060a7836 */ /* 0x001fe20000000000 */
[----:B------:R-:W-:-:S02]  /*15d90*/  WARPGROUP.DEPBAR.LE gsb0, 0x0 ;  /* 0x00008000000079c5 */ /* 0x000fc40000010000 */
[----:B------:R-:W-:Y:S01]  /*15da0*/  WARPGROUP.ARRIVE ;  /* 0x00000000000079c5 */ /* 0x000fe20000000000 */
[-CC-:B------:R-:W-:Y:S01]  /*15db0*/  FFMA.FTZ R156, R60, R8.reuse, -R11.reuse ;  /* 0x000000083c9c7223 */ /* 0x180fe2000001080b */
[-C--:B------:R-:W-:Y:S01]  /*15dc0*/  FFMA.FTZ R158, R62, R8.reuse, -R11 ;  /* 0x000000083e9e7223 */ /* 0x080fe2000001080b */
[----:B------:R-:W-:Y:S01]  /*15dd0*/  MOV R11, 0x40000040 ;  /* 0x40000040000b7802 */ /* 0x000fe20000000f00 */
[-C--:B------:R-:W-:Y:S01]  /*15de0*/  FMUL.FTZ R60, R9, R8.reuse ;  /* 0x00000008093c7220 */ /* 0x080fe20000410000 */
[----:B------:R-:W-:Y:S01]  /*15df0*/  MUFU.EX2 R42, R42 ;  /* 0x0000002a002a7308 */ /* 0x000fe20000000800 */
[----:B------:R-:W-:Y:S01]  /*15e00*/  HGMMA.64x128x16.F32 R88, R160, gdesc[UR4].tnspB, R88, gsb0 ;  /* 0x41e00004a0587df0 */ /* 0x000fe20008000858 */
[----:B------:R-:W-:Y:S01]  /*15e10*/  R2UR UR6, R10 ;  /* 0x000000000a0672ca */ /* 0x000fe200000e0000 */
[-CC-:B------:R-:W-:Y:S01]  /*15e20*/  FFMA.FTZ R181, R14, R8.reuse, -R60.reuse ;  /* 0x000000080eb57223 */ /* 0x180fe2000001083c */
[----:B------:R-:W-:Y:S01]  /*15e30*/  R2UR UR7, R11 ;  /* 0x000000000b0772ca */ /* 0x000fe200000e0000 */
[-CC-:B------:R-:W-:Y:S01]  /*15e40*/  FFMA.FTZ R14, R15, R8.reuse, -R60.reuse ;  /* 0x000000080f0e7223 */ /* 0x180fe2000001083c */
[-CC-:B------:R-:W-:Y:S01]  /*15e50*/  FFMA.FTZ R183, R21, R8.reuse, -R60.reuse ;  /* 0x0000000815b77223 */ /* 0x180fe2000001083c */
[-CC-:B------:R-:W-:Y:S01]  /*15e60*/  FFMA.FTZ R15, R25, R8.reuse, -R60.reuse ;  /* 0x00000008190f7223 */ /* 0x180fe2000001083c */
[-CC-:B------:R-:W-:Y:S01]  /*15e70*/  FFMA.FTZ R177, R27, R8.reuse, -R60.reuse ;  /* 0x000000081bb17223 */ /* 0x180fe2000001083c */
[----:B------:R-:W0:Y:S01]  /*15e80*/  MUFU.EX2 R181, R181 ;  /* 0x000000b500b57308 */ /* 0x000e220000000800 */
[-CC-:B------:R-:W-:Y:S01]  /*15e90*/  FFMA.FTZ R21, R30, R8.reuse, -R60.reuse ;  /* 0x000000081e157223 */ /* 0x180fe2000001083c */
[-CC-:B------:R-:W-:Y:S01]  /*15ea0*/  FFMA.FTZ R179, R31, R8.reuse, -R60.reuse ;  /* 0x000000081fb37223 */ /* 0x180fe2000001083c */
[-CC-:B------:R-:W-:Y:S01]  /*15eb0*/  FFMA.FTZ R25, R33, R8.reuse, -R60.reuse ;  /* 0x0000000821197223 */ /* 0x180fe2000001083c */
[-CC-:B------:R-:W-:Y:S01]  /*15ec0*/  FFMA.FTZ R173, R35, R8.reuse, -R60.reuse ;  /* 0x0000000823ad7223 */ /* 0x180fe2000001083c */
[-CC-:B------:R-:W-:Y:S01]  /*15ed0*/  FFMA.FTZ R27, R38, R8.reuse, -R60.reuse ;  /* 0x00000008261b7223 */ /* 0x180fe2000001083c */
[-CC-:B------:R-:W-:Y:S01]  /*15ee0*/  FFMA.FTZ R175, R39, R8.reuse, -R60.reuse ;  /* 0x0000000827af7223 */ /* 0x180fe2000001083c */
[-CC-:B------:R-:W-:Y:S01]  /*15ef0*/  FFMA.FTZ R29, R44, R8.reuse, -R60.reuse ;  /* 0x000000082c1d7223 */ /* 0x180fe2000001083c */
[----:B------:R-:W1:Y:S01]  /*15f00*/  MUFU.EX2 R14, R14 ;  /* 0x0000000e000e7308 */ /* 0x000e620000000800 */
[-CC-:B------:R-:W-:Y:S01]  /*15f10*/  FFMA.FTZ R169, R45, R8.reuse, -R60.reuse ;  /* 0x000000082da97223 */ /* 0x180fe2000001083c */
[-CC-:B------:R-:W-:Y:S01]  /*15f20*/  FFMA.FTZ R30, R47, R8.reuse, -R60.reuse ;  /* 0x000000082f1e7223 */ /* 0x180fe2000001083c */
[-CC-:B------:R-:W-:Y:S01]  /*15f30*/  FFMA.FTZ R171, R49, R8.reuse, -R60.reuse ;  /* 0x0000000831ab7223 */ /* 0x180fe2000001083c */
[-CC-:B------:R-:W-:Y:S01]  /*15f40*/  FFMA.FTZ R6, R51, R8.reuse, -R60.reuse ;  /* 0x0000000833067223 */ /* 0x180fe2000001083c */
[-CC-:B------:R-:W-:Y:S01]  /*15f50*/  FFMA.FTZ R153, R53, R8.reuse, -R60.reuse ;  /* 0x0000000835997223 */ /* 0x180fe2000001083c */
[-CC-:B------:R-:W-:Y:S01]  /*15f60*/  FFMA.FTZ R10, R55, R8.reuse, -R60.reuse ;  /* 0x00000008370a7223 */ /* 0x180fe2000001083c */
[--C-:B------:R-:W-:Y:S01]  /*15f70*/  FFMA.FTZ R155, R57, R8, -R60.reuse ;  /* 0x00000008399b7223 */ /* 0x100fe2000001083c */
[----:B------:R-:W2:Y:S01]  /*15f80*/  MUFU.EX2 R183, R183 ;  /* 0x000000b700b77308 */ /* 0x000ea20000000800 */
[----:B0-----:R-:W-:Y:S01]  /*15f90*/  FFMA.FTZ R0, R87, R0, R181 ;  /* 0x0000000057007223 */ /* 0x001fe200000100b5 */
[-CC-:B------:R-:W-:Y:S01]  /*15fa0*/  FFMA.FTZ R63, R63, R8.reuse, -R60.reuse ;  /* 0x000000083f3f7223 */ /* 0x180fe2000001083c */
[-CC-:B------:R-:W-:Y:S01]  /*15fb0*/  FFMA.FTZ R157, R66, R8.reuse, -R60.reuse ;  /* 0x00000008429d7223 */ /* 0x180fe2000001083c */
[-CC-:B------:R-:W-:Y:S01]  /*15fc0*/  FFMA.FTZ R159, R70, R8.reuse, -R60.reuse ;  /* 0x00000008469f7223 */ /* 0x180fe2000001083c */
[-CC-:B------:R-:W-:Y:S01]  /*15fd0*/  FFMA.FTZ R75, R75, R8.reuse, -R60.reuse ;  /* 0x000000084b4b7223 */ /* 0x180fe2000001083c */
[-CC-:B------:R-:W-:Y:S01]  /*15fe0*/  FFMA.FTZ R78, R78, R8.reuse, -R60.reuse ;  /* 0x000000084e4e7223 */ /* 0x180fe2000001083c */
[-C--:B------:R-:W-:Y:S01]  /*15ff0*/  FFMA.FTZ R79, R79, R8.reuse, -R60 ;  /* 0x000000084f4f7223 */ /* 0x080fe2000001083c */
[----:B------:R-:W0:Y:S01]  /*16000*/  MUFU.EX2 R15, R15 ;  /* 0x0000000f000f7308 */ /* 0x000e220000000800 */
[----:B-1----:R-:W-:Y:S01]  /*16010*/  FADD.FTZ R0, R14, R0 ;  /* 0x000000000e007221 */ /* 0x002fe20000010000 */
[-CC-:B------:R-:W-:Y:S01]  /*16020*/  FFMA.FTZ R81, R81, R8.reuse, -R60.reuse ;  /* 0x0000000851517223 */ /* 0x180fe2000001083c */
[-CC-:B------:R-:W-:Y:S01]  /*16030*/  FFMA.FTZ R82, R82, R8.reuse, -R60.reuse ;  /* 0x0000000852527223 */ /* 0x180fe2000001083c */
[-CC-:B------:R-:W-:Y:S01]  /*16040*/  FFMA.FTZ R83, R83, R8.reuse, -R60.reuse ;  /* 0x0000000853537223 */ /* 0x180fe2000001083c */
[----:B------:R-:W-:Y:S01]  /*16050*/  FFMA.FTZ R40, R40, R8, -R60 ;  /* 0x0000000828287223 */ /* 0x000fe2000001083c */
[----:B------:R-:W-:-:S02]  /*16060*/  F2FP.F16.F32.PACK_AB R181, R14, R181 ;  /* 0x000000b50eb5723e */ /* 0x000fc400000000ff */
[----:B------:R-:W1:Y:S01]  /*16070*/  MUFU.EX2 R177, R177 ;  /* 0x000000b100b17308 */ /* 0x000e620000000800 */
[----:B--2---:R-:W-:-:S07]  /*16080*/  FADD.FTZ R11, R183, R0 ;  /* 0x00000000b70b7221 */ /* 0x004fce0000010000 */
[----:B------:R-:W2:Y:S01]  /*16090*/  MUFU.EX2 R21, R21 ;  /* 0x0000001500157308 */ /* 0x000ea20000000800 */
[C---:B0-----:R-:W-:Y:S01]  /*160a0*/  FADD.FTZ R11, R15.reuse, R11 ;  /* 0x0000000b0f0b7221 */ /* 0x041fe20000010000 */
[----:B------:R-:W-:-:S06]  /*160b0*/  F2FP.F16.F32.PACK_AB R183, R15, R183 ;  /* 0x000000b70fb7723e */ /* 0x000fcc00000000ff */
[----:B------:R-:W-:Y:S01]  /*160c0*/  MUFU.EX2 R179, R179 ;  /* 0x000000b300b37308 */ /* 0x000fe20000000800 */
[----:B-1----:R-:W-:-:S07]  /*160d0*/  FADD.FTZ R11, R177, R11 ;  /* 0x0000000bb10b7221 */ /* 0x002fce0000010000 */
        /* <DEDUP_REMOVED lines=12> */
[----:B------:R-:W-:-:S05]  /*161a0*/  WARPGROUP.ARRIVE ;  /* 0x00000000000079c5 */ /* 0x000fca0000000000 */
[----:B------:R-:W-:Y:S01]  /*161b0*/  MUFU.EX2 R10, R10 ;  /* 0x0000000a000a7308 */ /* 0x000fe20000000800 */
[----:B------:R-:W-:Y:S01]  /*161c0*/  FFMA.FTZ R161, R74, R8, -R60 ;  /* 0x000000084aa17223 */ /* 0x000fe2000001083c */
[----:B------:R-:W-:Y:S06]  /*161d0*/  HGMMA.64x128x16.F32 R88, R164, gdesc[UR4].tnspB, R88, gsb0 ;  /* 0x41e00004a4587df0 */ /* 0x000fec0008000858 */
        /* <DEDUP_REMOVED lines=12> */
[----:B------:R-:W-:Y:S08]  /*162a0*/  MUFU.EX2 R78, R78 ;  /* 0x0000004e004e7308 */ /* 0x000ff00000000800 */
[----:B------:R-:W0:Y:S08]  /*162b0*/  MUFU.EX2 R52, R52 ;  /* 0x0000003400347308 */ /* 0x000e300000000800 */
[----:B------:R-:W1:Y:S08]  /*162c0*/  MUFU.EX2 R79, R79 ;  /* 0x0000004f004f7308 */ /* 0x000e700000000800 */
[----:B------:R-:W-:Y:S01]  /*162d0*/  MUFU.EX2 R54, R54 ;  /* 0x0000003600367308 */ /* 0x000fe20000000800 */
[----:B0-----:R-:W-:-:S07]  /*162e0*/  F2FP.F16.F32.PACK_AB R162, R52, R50 ;  /* 0x0000003234a2723e */ /* 0x001fce00000000ff */
[----:B------:R-:W-:Y:S01]  /*162f0*/  MUFU.EX2 R81, R81 ;  /* 0x0000005100517308 */ /* 0x000fe20000000800 */
[----:B-1----:R-:W-:-:S07]  /*16300*/  F2FP.F16.F32.PACK_AB R163, R79, R78 ;  /* 0x0000004e4fa3723e */ /* 0x002fce00000000ff */
[----:B------:R-:W0:Y:S08]  /*16310*/  MUFU.EX2 R56, R56 ;  /* 0x0000003800387308 */ /* 0x000e300000000800 */
[----:B------:R-:W1:Y:S01]  /*16320*/  MUFU.EX2 R82, R82 ;  /* 0x0000005200527308 */ /* 0x000e620000000800 */
[----:B------:R-:W-:Y:S02]  /*16330*/  WARPGROUP.DEPBAR.LE gsb0, 0x0 ;  /* 0x00008000000079c5 */ /* 0x000fe40000010000 */
[----:B------:R2:W-:Y:S05]  /*16340*/  @!P1 SYNCS.ARRIVE.TRANS64.RED.A1T0 RZ, [R12+URZ], RZ ;  /* 0x000000ff0cff99a7 */ /* 0x0005ea000810043f */
[----:B------:R-:W-:Y:S01]  /*16350*/  MUFU.EX2 R58, R58 ;  /* 0x0000003a003a7308 */ /* 0x000fe20000000800 */
[----:B0-----:R-:W-:Y:S01]  /*16360*/  F2FP.F16.F32.PACK_AB R164, R56, R54 ;  /* 0x0000003638a4723e */ /* 0x001fe200000000ff */
[----:B--2---:R-:W-:Y:S01]  /*16370*/  FADD.FTZ R12, R176, R3 ;  /* 0x00000003b00c7221 */ /* 0x004fe20000010000 */
[----:B------:R0:W-:Y:S01]  /*16380*/  @!P1 SYNCS.ARRIVE.TRANS64.RED.A1T0 RZ, [R13+URZ], RZ ;  /* 0x000000ff0dff99a7 */ /* 0x0001e2000810043f */
[----:B------:R-:W-:-:S04]  /*16390*/  FFMA.FTZ R3, R67, R8, -R60 ;  /* 0x0000000843037223 */ /* 0x000fc8000001083c */
[----:B------:R-:W-:Y:S01]  /*163a0*/  MUFU.EX2 R83, R83 ;  /* 0x0000005300537308 */ /* 0x000fe20000000800 */
[C---:B------:R-:W-:Y:S01]  /*163b0*/  FADD.FTZ R12, R41.reuse, R12 ;  /* 0x0000000c290c7221 */ /* 0x040fe20000010000 */
[----:B------:R-:W-:Y:S02]  /*163c0*/  F2FP.F16.F32.PACK_AB R176, R41, R176 ;  /* 0x000000b029b0723e */ /* 0x000fe400000000ff */
[----:B-1----:R-:W-:Y:S01]  /*163d0*/  F2FP.F16.F32.PACK_AB R165, R82, R81 ;  /* 0x0000005152a5723e */ /* 0x002fe200000000ff */
[----:B------:R-:W-:Y:S01]  /*163e0*/  FADD.FTZ R12, R178, R12 ;  /* 0x0000000cb20c7221 */ /* 0x000fe20000010000 */
[----:B0-----:R-:W-:Y:S01]  /*163f0*/  FADD.FTZ R13, R21, R11 ;  /* 0x0000000b150d7221 */ /* 0x001fe20000010000 */
[----:B------:R-:W-:Y:S01]  /*16400*/  FFMA.FTZ R11, R71, R8, -R60 ;  /* 0x00000008470b7223 */ /* 0x000fe2000001083c */
[----:B------:R-:W0:Y:S01]  /*16410*/  MUFU.EX2 R3, R3 ;  /* 0x0000000300037308 */ /* 0x000e220000000800 */
[C---:B------:R-:W-:Y:S01]  /*16420*/  FADD.FTZ R12, R84.reuse, R12 ;  /* 0x0000000c540c7221 */ /* 0x040fe20000010000 */
[----:B------:R-:W-:Y:S01]  /*16430*/  FADD.FTZ R13, R179, R13 ;  /* 0x0000000db30d7221 */ /* 0x000fe20000010000 */
[----:B------:R-:W-:-:S02]  /*16440*/  F2FP.F16.F32.PACK_AB R178, R84, R178 ;  /* 0x000000b254b2723e */ /* 0x000fc400000000ff */
[----:B------:R-:W-:Y:S01]  /*16450*/  FADD.FTZ R12, R172, R12 ;  /* 0x0000000cac0c7221 */ /* 0x000fe20000010000 */
[C---:B------:R-:W-:Y:S01]  /*16460*/  FADD.FTZ R13, R25.reuse, R13 ;  /* 0x0000000d190d7221 */ /* 0x040fe20000010000 */
[----:B------:R-:W-:Y:S01]  /*16470*/  F2FP.F16.F32.PACK_AB R179, R25, R179 ;  /* 0x000000b319b3723e */ /* 0x000fe200000000ff */
[----:B------:R-:W1:Y:S01]  /*16480*/  MUFU.EX2 R11, R11 ;  /* 0x0000000b000b7308 */ /* 0x000e620000000800 */
[C---:B------:R-:W-:Y:S01]  /*16490*/  FADD.FTZ R12, R26.reuse, R12 ;  /* 0x0000000c1a0c7221 */ /* 0x040fe20000010000 */
[----:B------:R-:W-:Y:S01]  /*164a0*/  FADD.FTZ R13, R173, R13 ;  /* 0x0000000dad0d7221 */ /* 0x000fe20000010000 */
[----:B------:R-:W-:Y:S02]  /*164b0*/  F2FP.F16.F32.PACK_AB R172, R26, R172 ;  /* 0x000000ac1aac723e */ /* 0x000fe400000000ff */
[----:B------:R-:W-:Y:S01]  /*164c0*/  FADD.FTZ R12, R174, R12 ;  /* 0x0000000cae0c7221 */ /* 0x000fe20000010000 */
[C---:B------:R-:W-:Y:S01]  /*164d0*/  FADD.FTZ R13, R27.reuse, R13 ;  /* 0x0000000d1b0d7221 */ /* 0x040fe20000010000 */
[----:B------:R-:W-:Y:S01]  /*164e0*/  F2FP.F16.F32.PACK_AB R173, R27, R173 ;  /* 0x000000ad1bad723e */ /* 0x000fe200000000ff */
[----:B------:R-:W2:Y:S01]  /*164f0*/  MUFU.EX2 R28, R28 ;  /* 0x0000001c001c7308 */ /* 0x000ea20000000800 */
[C---:B------:R-:W-:Y:S01]  /*16500*/  FADD.FTZ R12, R36.reuse, R12 ;  /* 0x0000000c240c7221 */ /* 0x040fe20000010000 */
[----:B------:R-:W-:Y:S01]  /*16510*/  FADD.FTZ R13, R175, R13 ;  /* 0x0000000daf0d7221 */ /* 0x000fe20000010000 */
[----:B------:R-:W-:-:S02]  /*16520*/  F2FP.F16.F32.PACK_AB R174, R36, R174 ;  /* 0x000000ae24ae723e */ /* 0x000fc400000000ff */
[----:B------:R-:W-:Y:S01]  /*16530*/  FADD.FTZ R12, R168, R12 ;  /* 0x0000000ca80c7221 */ /* 0x000fe20000010000 */
[C---:B------:R-:W-:Y:S01]  /*16540*/  FADD.FTZ R13, R29.reuse, R13 ;  /* 0x0000000d1d0d7221 */ /* 0x040fe20000010000 */
[----:B------:R-:W-:Y:S01]  /*16550*/  F2FP.F16.F32.PACK_AB R175, R29, R175 ;  /* 0x000000af1daf723e */ /* 0x000fe200000000ff */
[----:B------:R-:W3:Y:S01]  /*16560*/  MUFU.EX2 R40, R40 ;  /* 0x0000002800287308 */ /* 0x000ee20000000800 */
[C---:B------:R-:W-:Y:S01]  /*16570*/  FADD.FTZ R12, R48.reuse, R12 ;  /* 0x0000000c300c7221 */ /* 0x040fe20000010000 */
[----:B------:R-:W-:Y:S01]  /*16580*/  FADD.FTZ R13, R169, R13 ;  /* 0x0000000da90d7221 */ /* 0x000fe20000010000 */
[----:B------:R-:W-:Y:S02]  /*16590*/  F2FP.F16.F32.PACK_AB R168, R48, R168 ;  /* 0x000000a830a8723e */ /* 0x000fe400000000ff */
[----:B------:R-:W-:Y:S01]  /*165a0*/  FADD.FTZ R12, R170, R12 ;  /* 0x0000000caa0c7221 */ /* 0x000fe20000010000 */
[C---:B------:R-:W-:Y:S01]  /*165b0*/  FADD.FTZ R13, R30.reuse, R13 ;  /* 0x0000000d1e0d7221 */ /* 0x040fe20000010000 */
[----:B------:R-:W-:-:S02]  /*165c0*/  F2FP.F16.F32.PACK_AB R169, R30, R169 ;  /* 0x000000a91ea9723e */ /* 0x000fc400000000ff */
[----:B------:R-:W-:Y:S01]  /*165d0*/  FADD.FTZ R12, R32, R12 ;  /* 0x0000000c200c7221 */ /* 0x000fe20000010000 */
[----:B------:R-:W-:Y:S01]  /*165e0*/  FADD.FTZ R13, R171, R13 ;  /* 0x0000000dab0d7221 */ /* 0x000fe20000010000 */
[----:B------:R-:W-:Y:S02]  /*165f0*/  F2FP.F16.F32.PACK_AB R171, R6, R171 ;  /* 0x000000ab06ab723e */ /* 0x000fe400000000ff */
[----:B------:R-:W-:Y:S01]  /*16600*/  FADD.FTZ R12, R152, R12 ;  /* 0x0000000c980c7221 */ /* 0x000fe20000010000 */
[----:B------:R-:W-:Y:S01]  /*16610*/  FADD.FTZ R13, R6, R13 ;  /* 0x0000000d060d7221 */ /* 0x000fe20000010000 */
[----:B------:R-:W-:Y:S02]  /*16620*/  F2FP.F16.F32.PACK_AB R170, R32, R170 ;  /* 0x000000aa20aa723e */ /* 0x000fe400000000ff */
[----:B------:R-:W-:Y:S01]  /*16630*/  FADD.FTZ R12, R37, R12 ;  /* 0x0000000c250c7221 */ /* 0x000fe20000010000 */
[----:B------:R-:W-:Y:S01]  /*16640*/  FADD.FTZ R13, R153, R13 ;  /* 0x0000000d990d7221 */ /* 0x000fe20000010000 */
        /* <DEDUP_REMOVED lines=12> */
[C---:B0-----:R-:W-:Y:S02]  /*16710*/  F2FP.F16.F32.PACK_AB R157, R3.reuse, R157 ;  /* 0x0000009d039d723e */ /* 0x041fe400000000ff */
[----:B------:R-:W-:Y:S01]  /*16720*/  FADD.FTZ R15, R158, R15 ;  /* 0x0000000f9e0f7221 */ /* 0x000fe20000010000 */
[----:B------:R-:W-:Y:S01]  /*16730*/  FADD.FTZ R12, R3, R12 ;  /* 0x0000000c030c7221 */ /* 0x000fe20000010000 */
[----:B------:R-:W-:Y:S02]  /*16740*/  F2FP.F16.F32.PACK_AB R156, R34, R156 ;  /* 0x0000009c229c723e */ /* 0x000fe400000000ff */
[----:B------:R-:W-:Y:S01]  /*16750*/  FADD.FTZ R15, R42, R15 ;  /* 0x0000000f2a0f7221 */ /* 0x000fe20000010000 */
[----:B------:R-:W-:Y:S01]  /*16760*/  FADD.FTZ R12, R159, R12 ;  /* 0x0000000c9f0c7221 */ /* 0x000fe20000010000 */
[----:B-1----:R-:W-:-:S02]  /*16770*/  F2FP.F16.F32.PACK_AB R159, R11, R159 ;  /* 0x0000009f0b9f723e */ /* 0x002fc400000000ff */
[----:B------:R-:W-:Y:S01]  /*16780*/  FADD.FTZ R6, R24, R15 ;  /* 0x0000000f18067221 */ /* 0x000fe20000010000 */
[----:B------:R-:W-:Y:S01]  /*16790*/  FADD.FTZ R12, R11, R12 ;  /* 0x0000000c0b0c7221 */ /* 0x000fe20000010000 */
[----:B------:R-:W-:Y:S02]  /*167a0*/  F2FP.F16.F32.PACK_AB R158, R42, R158 ;  /* 0x0000009e2a9e723e */ /* 0x000fe400000000ff */
[----:B------:R-:W-:Y:S01]  /*167b0*/  FADD.FTZ R13, R43, R6 ;  /* 0x000000062b0d7221 */ /* 0x000fe20000010000 */
[----:B------:R-:W-:Y:S01]  /*167c0*/  FADD.FTZ R12, R161, R12 ;  /* 0x0000000ca10c7221 */ /* 0x000fe20000010000 */
[C---:B------:R-:W-:Y:S01]  /*167d0*/  F2FP.F16.F32.PACK_AB R161, R75.reuse, R161 ;  /* 0x000000a14ba1723e */ /* 0x040fe200000000ff */
[----:B------:R-:W-:Y:S02]  /*167e0*/  IMAD.MOV.U32 R6, RZ, RZ, R194 ;  /* 0x000000ffff067224 */ /* 0x000fe400078e00c2 */
[----:B------:R-:W-:Y:S01]  /*167f0*/  FADD.FTZ R13, R50, R13 ;  /* 0x0000000d320d7221 */ /* 0x000fe20000010000 */
[----:B------:R-:W-:Y:S01]  /*16800*/  FADD.FTZ R15, R75, R12 ;  /* 0x0000000c4b0f7221 */ /* 0x000fe20000010000 */
[----:B--2---:R-:W-:-:S02]  /*16810*/  F2FP.F16.F32.PACK_AB R166, R28, R58 ;  /* 0x0000003a1ca6723e */ /* 0x004fc400000000ff */
[----:B------:R-:W-:Y:S01]  /*16820*/  FADD.FTZ R13, R52, R13 ;  /* 0x0000000d340d7221 */ /* 0x000fe20000010000 */
[----:B------:R-:W-:Y:S01]  /*16830*/  FADD.FTZ R0, R78, R15 ;  /* 0x0000000f4e007221 */ /* 0x000fe20000010000 */
[----:B---3--:R-:W-:Y:S02]  /*16840*/  F2FP.F16.F32.PACK_AB R167, R40, R83 ;  /* 0x0000005328a7723e */ /* 0x008fe400000000ff */
[----:B------:R-:W-:Y:S01]  /*16850*/  FADD.FTZ R13, R54, R13 ;  /* 0x0000000d360d7221 */ /* 0x000fe20000010000 */
[----:B------:R-:W-:Y:S01]  /*16860*/  FADD.FTZ R0, R79, R0 ;  /* 0x000000004f007221 */ /* 0x000fe20000010000 */
[----:B------:R-:W-:Y:S02]  /*16870*/  MOV R10, R9 ;  /* 0x00000009000a7202 */ /* 0x000fe40000000f00 */
[----:B------:R-:W-:Y:S01]  /*16880*/  FADD.FTZ R13, R56, R13 ;  /* 0x0000000d380d7221 */ /* 0x000fe20000010000 */
[----:B------:R-:W-:-:S03]  /*16890*/  FADD.FTZ R3, R81, R0 ;  /* 0x0000000051037221 */ /* 0x000fc60000010000 */
[----:B------:R-:W-:Y:S01]  /*168a0*/  FADD.FTZ R13, R58, R13 ;  /* 0x0000000d3a0d7221 */ /* 0x000fe20000010000 */
[----:B------:R-:W-:-:S03]  /*168b0*/  FADD.FTZ R0, R82, R3 ;  /* 0x0000000352007221 */ /* 0x000fc60000010000 */
[----:B------:R-:W-:Y:S01]  /*168c0*/  FADD.FTZ R3, R28, R13 ;  /* 0x0000000d1c037221 */ /* 0x000fe20000010000 */
[----:B------:R-:W-:Y:S01]  /*168d0*/  FADD.FTZ R11, R83, R0 ;  /* 0x00000000530b7221 */ /* 0x000fe20000010000 */
[----:B------:R-:W-:-:S03]  /*168e0*/  IMAD.MOV.U32 R13, RZ, RZ, R196 ;  /* 0x000000ffff0d7224 */ /* 0x000fc600078e00c4 */
[----:B------:R-:W-:Y:S01]  /*168f0*/  FADD.FTZ R0, R40, R11 ;  /* 0x0000000b28007221 */ /* 0x000fe20000010000 */
[----:B------:R-:W-:Y:S01]  /*16900*/  IMAD.MOV.U32 R11, RZ, RZ, R7 ;  /* 0x000000ffff0b7224 */ /* 0x000fe200078e0007 */
[----:B------:R-:W-:Y:S06]  /*16910*/  @P2 BRA `(.L_x_606) ;  /* 0xffffffd000f82947 */ /* 0x000fec000383ffff */
.L_x_595:
[----:B------:R-:W-:Y:S05]  /*16920*/  BSYNC B0 ;  /* 0x0000000000007941 */ /* 0x000fea0003800000 */
.L_x_594:
        /* <DEDUP_REMOVED lines=63> */
[----:B------:R-:W-:Y:S01]  /*16d20*/  FMUL.FTZ R85, R149, R85 ;  /* 0x0000005595557220 */ /* 0x000fe20000410000 */
[----:B------:R-:W-:Y:S01]  /*16d30*/  FMUL.FTZ R87, R151, R87 ;  /* 0x0000005797577220 */ /* 0x000fe20000410000 */
[----:B------:R-:W-:Y:S06]  /*16d40*/  @!P0 BRA `(.L_x_607) ;  /* 0x0000000000048947 */ /* 0x000fec0003800000 */
[----:B------:R-:W-:Y:S01]  /*16d50*/  BPT.TRAP 0x1 ;  /* 0x000000040000795c */ /* 0x000fe20000300000 */
.L_x_607:
[----:B------:R-:W-:Y:S01]  /*16d60*/  IMAD R6, R194, 0x8, R2 ;  /* 0x00000008c2067824 */ /* 0x000fe200078e0202 */
[----:B------:R-:W-:-:S04]  /*16d70*/  SHF.L.U32 R5, R196, 0x1f, RZ ;  /* 0x0000001fc4057819 */ /* 0x000fc800000006ff */
[----:B------:R0:W1:Y:S01]  /*16d80*/  SYNCS.PHASECHK.TRANS64.TRYWAIT P2, [R6+URZ+0x34850], R5 ;  /* 0x03485005060075a7 */ /* 0x000062000804017f */
[----:B------:R-:W-:Y:S05]  /*16d90*/  @!P0 BRA `(.L_x_608) ;  /* 0x0000000000048947 */ /* 0x000fea0003800000 */
[----:B------:R-:W-:Y:S01]  /*16da0*/  BPT.TRAP 0x1 ;  /* 0x000000040000795c */ /* 0x000fe20000300000 */
.L_x_608:
[----:B------:R-:W-:Y:S01]  /*16db0*/  IADD3 R2, R2, 0x400, RZ ;  /* 0x0000040002027810 */ /* 0x000fe20007ffe0ff */
[----:B------:R-:W-:Y:S03]  /*16dc0*/  BSSY B0, `(.L_x_609) ;  /* 0x0000008000007945 */ /* 0x000fe60003800000 */
[----:B------:R-:W-:-:S04]  /*16dd0*/  SHF.R.U32.HI R2, RZ, 0x4, R2 ;  /* 0x00000004ff027819 */ /* 0x000fc80000011602 */
[----:B------:R-:W-:-:S04]  /*16de0*/  LOP3.LUT R2, R2, 0x3fff, RZ, 0xc0, !PT ;  /* 0x00003fff02027812 */ /* 0x000fc800078ec0ff */
[----:B------:R-:W-:-:S05]  /*16df0*/  LOP3.LUT R11, R2, 0x4000000, RZ, 0xfc, !PT ;  /* 0x04000000020b7812 */ /* 0x000fca00078efcff */
[----:B------:R-:W-:Y:S01]  /*16e00*/  IMAD R2, R194, 0x800, R11 ;  /* 0x00000800c2027824 */ /* 0x000fe200078e020b */
[----:B-1----:R-:W-:Y:S06]  /*16e10*/  @P2 BRA `(.L_x_610) ;  /* 0x0000000000082947 */ /* 0x002fec0003800000 */
[----:B------:R-:W1:Y:S02]  /*16e20*/  SYNCS.PHASECHK.TRANS64.TRYWAIT P0, [R6+URZ+0x34850], R5 ;  /* 0x03485005060075a7 */ /* 0x000e64000800017f */
[----:B-1----:R-:W-:Y:S05]  /*16e30*/  @!P0 BRA `(.L_x_611) ;  /* 0x000000bc00848947 */ /* 0x002fea0003800000 */
.L_x_610:
[----:B------:R-:W-:Y:S05]  /*16e40*/  BSYNC B0 ;  /* 0x0000000000007941 */ /* 0x000fea0003800000 */
.L_x_609:
[----:B------:R-:W-:Y:S01]  /*16e50*/  IMAD.MOV.U32 R4, RZ, RZ, R2 ;  /* 0x000000ffff047224 */ /* 0x000fe200078e0002 */
[----:B01----:R-:W-:Y:S01]  /*16e60*/  MOV R5, 0x40000040 ;  /* 0x4000004000057802 */ /* 0x003fe20000000f00 */
[----:B------:R-:W-:Y:S01]  /*16e70*/  WARPGROUP.ARRIVE ;  /* 0x00000000000079c5 */ /* 0x000fe20000000000 */
[----:B------:R-:W-:Y:S01]  /*16e80*/  @!P1 VIADD R6, R6, 0x34860 ;  /* 0x0003486006069836 */ /* 0x000fe20000000000 */
[----:B------:R-:W-:Y:S02]  /*16e90*/  IADD3 R194, R194, 0x1, RZ ;  /* 0x00000001c2c27810 */ /* 0x000fe40007ffe0ff */
[----:B------:R-:W-:Y:S01]  /*16ea0*/  R2UR UR6, R4 ;  /* 0x00000000040672ca */ /* 0x000fe200000e0000 */
[----:B------:R-:W-:Y:S01]  /*16eb0*/  VIADD R4, R2, 0x80 ;  /* 0x0000008002047836 */ /* 0x000fe20000000000 */
[----:B------:R-:W-:Y:S01]  /*16ec0*/  R2UR UR7, R5 ;  /* 0x00000000050772ca */ /* 0x000fe200000e0000 */
[----:B------:R-:W-:Y:S01]  /*16ed0*/  IMAD.MOV.U32 R5, RZ, RZ, 0x40000040 ;  /* 0x40000040ff057424 */ /* 0x000fe200078e00ff */
[----:B------:R-:W-:-:S02]  /*16ee0*/  @!P1 PRMT R6, RZ, 0x654, R6 ;  /* 0x00000654ff069816 */ /* 0x000fc40000000006 */
[----:B------:R-:W-:Y:S02]  /*16ef0*/  ISETP.NE.AND P2, PT, R194, 0x2, PT ;  /* 0x00000002c200780c */ /* 0x000fe40003f45270 */
[----:B------:R-:W-:Y:S02]  /*16f00*/  IADD3 R206, R206, 0x1, RZ ;  /* 0x00000001cece7810 */ /* 0x000fe40007ffe0ff */
[----:B------:R-:W-:-:S05]  /*16f10*/  SEL R194, R194, RZ, P2 ;  /* 0x000000ffc2c27207 */ /* 0x000fca0001000000 */
[----:B------:R-:W-:Y:S01]  /*16f20*/  HGMMA.64x128x16.F32 R24, R180, gdesc[UR4].tnspB, R24, gsb0 ;  /* 0x41e00004b4187df0 */ /* 0x000fe20008000818 */
[----:B------:R-:W-:Y:S02]  /*16f30*/  R2UR UR6, R4 ;  /* 0x00000000040672ca */ /* 0x000fe400000e0000 */
[----:B------:R-:W-:Y:S01]  /*16f40*/  R2UR UR7, R5 ;  /* 0x00000000050772ca */ /* 0x000fe200000e0000 */
[----:B------:R-:W-:Y:S01]  /*16f50*/  IMAD.MOV.U32 R5, RZ, RZ, 0x40000040 ;  /* 0x40000040ff057424 */ /* 0x000fe200078e00ff */
[----:B------:R-:W-:Y:S01]  /*16f60*/  IADD3 R4, R2, 0x100, RZ ;  /* 0x0000010002047810 */ /* 0x000fe20007ffe0ff */
[----:B------:R-:W-:Y:S02]  /*16f70*/  WARPGROUP.DEPBAR.LE gsb0, 0x0 ;  /* 0x00008000000079c5 */ /* 0x000fe40000010000 */
[----:B------:R-:W-:-:S08]  /*16f80*/  WARPGROUP.ARRIVE ;  /* 0x00000000000079c5 */ /* 0x000fd00000000000 */
[----:B------:R-:W-:Y:S01]  /*16f90*/  HGMMA.64x128x16.F32 R24, R176, gdesc[UR4].tnspB, R24, gsb0 ;  /* 0x41e00004b0187df0 */ /* 0x000fe20008000818 */
[----:B------:R-:W-:Y:S01]  /*16fa0*/  R2UR UR6, R4 ;  /* 0x00000000040672ca */ /* 0x000fe200000e0000 */
[----:B------:R-:W-:Y:S01]  /*16fb0*/  VIADD R4, R2, 0x180 ;  /* 0x0000018002047836 */ /* 0x000fe20000000000 */
[----:B------:R-:W-:Y:S02]  /*16fc0*/  R2UR UR7, R5 ;  /* 0x00000000050772ca */ /* 0x000fe400000e0000 */
[----:B------:R-:W-:Y:S01]  /*16fd0*/  MOV R5, 0x40000040 ;  /* 0x4000004000057802 */ /* 0x000fe20000000f00 */
[----:B------:R-:W-:Y:S02]  /*16fe0*/  WARPGROUP.DEPBAR.LE gsb0, 0x0 ;  /* 0x00008000000079c5 */ /* 0x000fe40000010000 */
[----:B------:R-:W-:-:S08]  /*16ff0*/  WARPGROUP.ARRIVE ;  /* 0x00000000000079c5 */ /* 0x000fd00000000000 */
        /* <DEDUP_REMOVED lines=26> */
[----:B------:R-:W0:Y:S02]  /*171a0*/  SHFL.BFLY PT, R2, R3, 0x2, 0x1f ;  /* 0x0c401f0003027f89 */ /* 0x000e2400000e0000 */
[----:B0-----:R-:W-:Y:S01]  /*171b0*/  FADD.FTZ R2, R2, R3 ;  /* 0x0000000302027221 */ /* 0x001fe20000010000 */
[----:B------:R-:W-:-:S04]  /*171c0*/  SEL R3, RZ, 0x1, P2 ;  /* 0x00000001ff037807 */ /* 0x000fc80001000000 */
[----:B------:R-:W-:Y:S02]  /*171d0*/  LOP3.LUT R196, R196, R3, RZ, 0x3c, !PT ;  /* 0x00000003c4c47212 */ /* 0x000fe400078e3cff */
[----:B------:R-:W-:Y:S01]  /*171e0*/  MOV R3, 0xff800000 ;  /* 0xff80000000037802 */ /* 0x000fe20000000f00 */
[----:B------:R-:W-:Y:S02]  /*171f0*/  WARPGROUP.DEPBAR.LE gsb0, 0x0 ;  /* 0x00008000000079c5 */ /* 0x000fe40000010000 */
[----:B------:R-:W-:-:S06]  /*17200*/  WARPGROUP.ARRIVE ;  /* 0x00000000000079c5 */ /* 0x000fcc0000000000 */
[----:B------:R-:W-:Y:S01]  /*17210*/  HGMMA.64x128x16.F32 R24, R160, gdesc[UR4].tnspB, R24, gsb0 ;  /* 0x41e00004a0187df0 */ /* 0x000fe20008000818 */
[----:B------:R-:W-:Y:S02]  /*17220*/  R2UR UR6, R4 ;  /* 0x00000000040672ca */ /* 0x000fe400000e0000 */
[----:B------:R-:W-:Y:S02]  /*17230*/  R2UR UR7, R5 ;  /* 0x00000000050772ca */ /* 0x000fe400000e0000 */
[----:B------:R-:W0:Y:S02]  /*17240*/  SHFL.BFLY PT, R5, R0, 0x2, 0x1f ;  /* 0x0c401f0000057f89 */ /* 0x000e2400000e0000 */
[----:B0-----:R-:W-:Y:S01]  /*17250*/  FADD.FTZ R4, R5, R0 ;  /* 0x0000000005047221 */ /* 0x001fe20000010000 */
[----:B------:R-:W-:Y:S01]  /*17260*/  IMAD.MOV.U32 R0, RZ, RZ, -0x800000 ;  /* 0xff800000ff007424 */ /* 0x000fe200078e00ff */
[----:B------:R-:W0:Y:S04]  /*17270*/  SHFL.BFLY PT, R5, R2, 0x1, 0x1f ;  /* 0x0c201f0002057f89 */ /* 0x000e2800000e0000 */
[----:B------:R-:W1:Y:S01]  /*17280*/  SHFL.BFLY PT, R11, R4, 0x1, 0x1f ;  /* 0x0c201f00040b7f89 */ /* 0x000e6200000e0000 */
[----:B0-----:R-:W-:Y:S01]  /*17290*/  FADD.FTZ R13, R2, R5 ;  /* 0x00000005020d7221 */ /* 0x001fe20000010000 */
[----:B------:R-:W-:-:S02]  /*172a0*/  IMAD.MOV.U32 R5, RZ, RZ, RZ ;  /* 0x000000ffff057224 */ /* 0x000fc400078e00ff */
[----:B------:R-:W-:Y:S02]  /*172b0*/  IMAD.MOV.U32 R2, RZ, RZ, RZ ;  /* 0x000000ffff027224 */ /* 0x000fe400078e00ff */
[----:B-1----:R-:W-:Y:S01]  /*172c0*/  FADD.FTZ R14, R4, R11 ;  /* 0x0000000b040e7221 */ /* 0x002fe20000010000 */
[----:B------:R-:W-:-:S04]  /*172d0*/  FSETP.NE.FTZ.AND P0, PT, R13, RZ, PT ;  /* 0x000000ff0d00720b */ /* 0x000fc80003f15000 */
[----:B------:R-:W-:-:S09]  /*172e0*/  FSETP.NE.FTZ.AND P3, PT, R14, RZ, PT ;  /* 0x000000ff0e00720b */ /* 0x000fd20003f75000 */
        /* <DEDUP_REMOVED lines=80> */
.L_x_537:
[----:B------:R-:W1:Y:S08]  /*177f0*/  S2UR UR5, SR_CgaCtaId ;  /* 0x00000000000579c3 */ /* 0x000e700000008800 */
[----:B------:R-:W-:Y:S06]  /*17800*/  BAR.SYNC.DEFER_BLOCKING 0x5, 0x180 ;  /* 0x0146000000007b1d */ /* 0x000fec0000010000 */
[----:B------:R-:W-:Y:S01]  /*17810*/  UMOV UR4, 0x400 ;  /* 0x0000040000047882 */ /* 0x000fe20000000000 */
[----:B------:R-:W-:Y:S01]  /*17820*/  BSSY B0, `(.L_x_612) ;  /* 0x00002dc000007945 */ /* 0x000fe20003800000 */
[----:B-1----:R-:W-:-:S06]  /*17830*/  ULEA UR4, UR5, UR4, 0x18 ;  /* 0x0000000405047291 */ /* 0x002fcc000f8ec03f */
[----:B------:R-:W-:-:S05]  /*17840*/  IMAD.U32 R2, RZ, RZ, UR4 ;  /* 0x00000004ff027e24 */ /* 0x000fca000f8e00ff */
[----:B------:R1:W2:Y:S01]  /*17850*/  LDS.128 R144, [R2+0x348d0] ;  /* 0x0348d00002907984 */ /* 0x0002a20000000c00 */
[----:B------:R-:W-:Y:S06]  /*17860*/  BAR.ARV 0x4, 0x180 ;  /* 0x0106000000007b1d */ /* 0x000fec0000002000 */
[----:B------:R-:W-:Y:S05]  /*17870*/  @P0 BRA `(.L_x_613) ;  /* 0x00000020006c0947 */ /* 0x000fea0003800000 */
[----:B------:R-:W3:Y:S01]  /*17880*/  LDL R4, [R1+0x84] ;  /* 0x0000840001047983 */ /* 0x000ee20000100800 */
[----:B------:R-:W4:Y:S01]  /*17890*/  S2R R5, SR_SWINHI ;  /* 0x0000000000057919 */ /* 0x000f220000002f00 */
[----:B------:R-:W-:Y:S01]  /*178a0*/  F2FP.F16.F32.PACK_AB R32, R73, R72 ;  /* 0x000000484920723e */ /* 0x000fe200000000ff */
[----:B------:R-:W-:Y:S01]  /*178b0*/  ULDC.64 UR6, c[0x0][0xc00] ;  /* 0x0003000000067ab9 */ /* 0x000fe20000000a00 */
[----:B------:R-:W-:Y:S01]  /*178c0*/  ULDC.64 UR4, c[0x0][0xc08] ;  /* 0x0003020000047ab9 */ /* 0x000fe20000000a00 */
[----:B------:R-:W2:Y:S01]  /*178d0*/  LDL R104, [R1+0x80] ;  /* 0x0000800001687983 */ /* 0x000ea20000100800 */
[----:B------:R-:W-:Y:S02]  /*178e0*/  MOV R98, R2 ;  /* 0x0000000200627202 */ /* 0x000fe40000000f00 */
[----:B----4-:R-:W-:Y:S01]  /*178f0*/  MOV R99, R5 ;  /* 0x0000000500637202 */ /* 0x010fe20000000f00 */
[----:B------:R-:W-:Y:S02]  /*17900*/  BAR.SYNC.DEFER_BLOCKING 0x1, 0x100 ;  /* 0x0044000000007b1d */ /* 0x000fe40000010000 */
[----:B---3--:R-:W-:-:S03]  /*17910*/  IMAD.WIDE R8, R4, 0x2, R98 ;  /* 0x0000000204087825 */ /* 0x008fc600078e0262 */
[C---:B------:R-:W-:Y:S02]  /*17920*/  LOP3.LUT R11, R8.reuse, 0x380, RZ, 0xc0, !PT ;  /* 0x00000380080b7812 */ /* 0x040fe400078ec0ff */
[C---:B------:R-:W-:Y:S02]  /*17930*/  IADD3 R35, P4, R8.reuse, 0x60, RZ ;  /* 0x0000006008237810 */ /* 0x040fe40007f9e0ff */
[----:B------:R-:W-:Y:S02]  /*17940*/  SHF.R.U64 R11, R11, 0x3, RZ ;  /* 0x000000030b0b7819 */ /* 0x000fe400000012ff */
[C---:B------:R-:W-:Y:S02]  /*17950*/  IADD3 R14, P3, R8.reuse, 0x4000, RZ ;  /* 0x00004000080e7810 */ /* 0x040fe40007f7e0ff */
[C---:B------:R-:W-:Y:S02]  /*17960*/  IADD3 R31, P6, R8.reuse, 0x20, RZ ;  /* 0x00000020081f7810 */ /* 0x040fe40007fde0ff */
[----:B------:R-:W-:-:S02]  /*17970*/  IADD3 R33, P5, R8, 0x40, RZ ;  /* 0x0000004008217810 */ /* 0x000fc40007fbe0ff */
[C---:B------:R-:W-:Y:S02]  /*17980*/  IADD3 R101, P2, R8.reuse, 0x4020, RZ ;  /* 0x0000402008657810 */ /* 0x040fe40007f5e0ff */
[C---:B------:R-:W-:Y:S02]  /*17990*/  IADD3 R103, P1, R8.reuse, 0x4040, RZ ;  /* 0x0000404008677810 */ /* 0x040fe40007f3e0ff */
[----:B------:R-:W-:Y:S02]  /*179a0*/  IADD3 R105, P0, R8, 0x4060, RZ ;  /* 0x0000406008697810 */ /* 0x000fe40007f1e0ff */
[----:B------:R-:W-:Y:S02]  /*179b0*/  LOP3.LUT R8, R11, R8, RZ, 0x3c, !PT ;  /* 0x000000080b087212 */ /* 0x000fe400078e3cff */
[----:B------:R-:W-:Y:S02]  /*179c0*/  LOP3.LUT R10, R35, 0x380, RZ, 0xc0, !PT ;  /* 0x00000380230a7812 */ /* 0x000fe400078ec0ff */
[----:B------:R-:W-:-:S02]  /*179d0*/  LOP3.LUT R11, R14, 0x380, RZ, 0xc0, !PT ;  /* 0x000003800e0b7812 */ /* 0x000fc400078ec0ff */
[----:B------:R-:W-:Y:S02]  /*179e0*/  LOP3.LUT R4, R31, 0x380, RZ, 0xc0, !PT ;  /* 0x000003801f047812 */ /* 0x000fe400078ec0ff */
[----:B0-----:R-:W-:Y:S02]  /*179f0*/  LOP3.LUT R6, R33, 0x380, RZ, 0xc0, !PT ;  /* 0x0000038021067812 */ /* 0x001fe400078ec0ff */
[----:B------:R-:W-:Y:S02]  /*17a00*/  SHF.R.U64 R10, R10, 0x3, RZ ;  /* 0x000000030a0a7819 */ /* 0x000fe400000012ff */
[----:B------:R-:W-:Y:S02]  /*17a10*/  SHF.R.U64 R11, R11, 0x3, RZ ;  /* 0x000000030b0b7819 */ /* 0x000fe400000012ff */
[----:B------:R-:W-:Y:S02]  /*17a20*/  SHF.R.U64 R4, R4, 0x3, RZ ;  /* 0x0000000304047819 */ /* 0x000fe400000012ff */
[----:B------:R-:W-:Y:S01]  /*17a30*/  SHF.R.U64 R6, R6, 0x3, RZ ;  /* 0x0000000306067819 */ /* 0x000fe200000012ff */
[--C-:B------:R-:W-:Y:S01]  /*17a40*/  IMAD.X R5, RZ, RZ, R9.reuse, P6 ;  /* 0x000000ffff057224 */ /* 0x100fe200030e0609 */
[----:B------:R-:W-:Y:S01]  /*17a50*/  LOP3.LUT R24, R101, 0x380, RZ, 0xc0, !PT ;  /* 0x0000038065187812 */ /* 0x000fe200078ec0ff */
[--C-:B------:R-:W-:Y:S01]  /*17a60*/  IMAD.X R13, RZ, RZ, R9.reuse, P4 ;  /* 0x000000ffff0d7224 */ /* 0x100fe200020e0609 */
[----:B------:R-:W-:Y:S01]  /*17a70*/  LOP3.LUT R26, R103, 0x380, RZ, 0xc0, !PT ;  /* 0x00000380671a7812 */ /* 0x000fe200078ec0ff */
[--C-:B------:R-:W-:Y:S01]  /*17a80*/  IMAD.X R15, RZ, RZ, R9.reuse, P3 ;  /* 0x000000ffff0f7224 */ /* 0x100fe200018e0609 */
[-C--:B------:R-:W-:Y:S01]  /*17a90*/  IADD3.X R7, RZ, R9.reuse, RZ, P5, !PT ;  /* 0x00000009ff077210 */ /* 0x080fe20002ffe4ff */
[--C-:B------:R-:W-:Y:S01]  /*17aa0*/  IMAD.X R27, RZ, RZ, R9.reuse, P1 ;  /* 0x000000ffff1b7224 */ /* 0x100fe200008e0609 */
[----:B------:R-:W-:Y:S01]  /*17ab0*/  IADD3.X R25, RZ, R9, RZ, P2, !PT ;  /* 0x00000009ff197210 */ /* 0x000fe200017fe4ff */
[----:B------:R-:W-:Y:S01]  /*17ac0*/  IMAD.X R29, RZ, RZ, R9, P0 ;  /* 0x000000ffff1d7224 */ /* 0x000fe200000e0609 */
[----:B------:R-:W-:-:S02]  /*17ad0*/  LOP3.LUT R12, R10, R35, RZ, 0x3c, !PT ;  /* 0x000000230a0c7212 */ /* 0x000fc400078e3cff */
[----:B------:R-:W-:Y:S02]  /*17ae0*/  LOP3.LUT R14, R11, R14, RZ, 0x3c, !PT ;  /* 0x0000000e0b0e7212 */ /* 0x000fe400078e3cff */
[----:B------:R-:W-:Y:S02]  /*17af0*/  MOV R30, R8 ;  /* 0x00000008001e7202 */ /* 0x000fe40000000f00 */
[----:B------:R-:W-:Y:S02]  /*17b00*/  LOP3.LUT R28, R105, 0x380, RZ, 0xc0, !PT ;  /* 0x00000380691c7812 */ /* 0x000fe400078ec0ff */
[----:B------:R-:W-:Y:S02]  /*17b10*/  LOP3.LUT R4, R4, R31, RZ, 0x3c, !PT ;  /* 0x0000001f04047212 */ /* 0x000fe400078e3cff */
[----:B------:R-:W-:Y:S02]  /*17b20*/  LOP3.LUT R6, R6, R33, RZ, 0x3c, !PT ;  /* 0x0000002106067212 */ /* 0x000fe400078e3cff */
[----:B------:R-:W-:-:S02]  /*17b30*/  F2FP.F16.F32.PACK_AB R8, R21, R20 ;  /* 0x000000141508723e */ /* 0x000fc400000000ff */
[----:B------:R-:W-:Y:S02]  /*17b40*/  F2FP.F16.F32.PACK_AB R9, R93, R92 ;  /* 0x0000005c5d09723e */ /* 0x000fe400000000ff */
[----:B------:R-:W-:Y:S02]  /*17b50*/  F2FP.F16.F32.PACK_AB R10, R89, R88 ;  /* 0x00000058590a723e */ /* 0x000fe400000000ff */
[----:B------:R-:W-:Y:S02]  /*17b60*/  F2FP.F16.F32.PACK_AB R11, R95, R94 ;  /* 0x0000005e5f0b723e */ /* 0x000fe400000000ff */
[----:B------:R-:W-:Y:S02]  /*17b70*/  SHF.R.U64 R24, R24, 0x3, RZ ;  /* 0x0000000318187819 */ /* 0x000fe400000012ff */
[----:B------:R-:W-:Y:S02]  /*17b80*/  SHF.R.U64 R26, R26, 0x3, RZ ;  /* 0x000000031a1a7819 */ /* 0x000fe400000012ff */
[----:B------:R-:W-:Y:S01]  /*17b90*/  SHF.R.U64 R28, R28, 0x3, RZ ;  /* 0x000000031c1c7819 */ /* 0x000fe200000012ff */
[----:B------:R0:W-:Y:S01]  /*17ba0*/  STSM.16.M88.4 [R30], R8 ;  /* 0x000000081e007844 */ /* 0x0001e20000000200 */
[----:B------:R-:W-:-:S02]  /*17bb0*/  MOV R33, R4 ;  /* 0x0000000400217202 */ /* 0x000fc40000000f00 */
[----:B------:R-:W-:Y:S02]  /*17bc0*/  MOV R34, R6 ;  /* 0x0000000600227202 */ /* 0x000fe40000000f00 */
[----:B------:R-:W-:Y:S02]  /*17bd0*/  F2FP.F16.F32.PACK_AB R4, R91, R90 ;  /* 0x0000005a5b04723e */ /* 0x000fe400000000ff */
[----:B------:R-:W-:Y:S02]  /*17be0*/  F2FP.F16.F32.PACK_AB R5, R97, R96 ;  /* 0x000000606105723e */ /* 0x000fe400000000ff */
[----:B------:R-:W-:Y:S02]  /*17bf0*/  F2FP.F16.F32.PACK_AB R6, R37, R36 ;  /* 0x000000242506723e */ /* 0x000fe400000000ff */
[----:B------:R-:W-:Y:S02]  /*17c00*/  F2FP.F16.F32.PACK_AB R7, R39, R38 ;  /* 0x000000262707723e */ /* 0x000fe400000000ff */
[----:B------:R-:W-:-:S02]  /*17c10*/  LOP3.LUT R24, R24, R101, RZ, 0x3c, !PT ;  /* 0x0000006518187212 */ /* 0x000fc400078e3cff */
[----:B------:R-:W-:Y:S02]  /*17c20*/  LOP3.LUT R26, R26, R103, RZ, 0x3c, !PT ;  /* 0x000000671a1a7212 */ /* 0x000fe400078e3cff */
[----:B------:R-:W-:Y:S02]  /*17c30*/  MOV R35, R12 ;  /* 0x0000000c00237202 */ /* 0x000fe40000000f00 */
[----:B------:R-:W-:Y:S02]  /*17c40*/  MOV R100, R14 ;  /* 0x0000000e00647202 */ /* 0x000fe40000000f00 */
[----:B0-----:R-:W-:Y:S02]  /*17c50*/  F2FP.F16.F32.PACK_AB R8, R41, R40 ;  /* 0x000000282908723e */ /* 0x001fe400000000ff */
[----:B------:R-:W-:Y:S02]  /*17c60*/  F2FP.F16.F32.PACK_AB R9, R43, R42 ;  /* 0x0000002a2b09723e */ /* 0x000fe400000000ff */
[----:B------:R-:W-:-:S02]  /*17c70*/  F2FP.F16.F32.PACK_AB R10, R45, R44 ;  /* 0x0000002c2d0a723e */ /* 0x000fc400000000ff */
[----:B------:R-:W-:Y:S02]  /*17c80*/  F2FP.F16.F32.PACK_AB R11, R47, R46 ;  /* 0x0000002e2f0b723e */ /* 0x000fe400000000ff */
[----:B------:R-:W-:Y:S02]  /*17c90*/  LOP3.LUT R28, R28, R105, RZ, 0x3c, !PT ;  /* 0x000000691c1c7212 */ /* 0x000fe400078e3cff */
[----:B------:R-:W-:Y:S02]  /*17ca0*/  F2FP.F16.F32.PACK_AB R12, R49, R48 ;  /* 0x00000030310c723e */ /* 0x000fe400000000ff */
[----:B------:R-:W-:Y:S02]  /*17cb0*/  F2FP.F16.F32.PACK_AB R13, R51, R50 ;  /* 0x00000032330d723e */ /* 0x000fe400000000ff */
[----:B------:R-:W-:Y:S02]  /*17cc0*/  F2FP.F16.F32.PACK_AB R14, R53, R52 ;  /* 0x00000034350e723e */ /* 0x000fe400000000ff */
[----:B------:R-:W-:Y:S01]  /*17cd0*/  F2FP.F16.F32.PACK_AB R15, R55, R54 ;  /* 0x00000036370f723e */ /* 0x000fe200000000ff */
[----:B------:R0:W-:Y:S01]  /*17ce0*/  STSM.16.M88.4 [R33], R4 ;  /* 0x0000000421007844 */ /* 0x0001e20000000200 */
[----:B------:R-:W-:-:S02]  /*17cf0*/  MOV R102, R24 ;  /* 0x0000001800667202 */ /* 0x000fc40000000f00 */
[----:B------:R-:W-:Y:S01]  /*17d00*/  MOV R103, R26 ;  /* 0x0000001a00677202 */ /* 0x000fe20000000f00 */
[----:B------:R-:W-:Y:S01]  /*17d10*/  STSM.16.M88.4 [R34], R8 ;  /* 0x0000000822007844 */ /* 0x000fe20000000200 */
[----:B------:R-:W-:Y:S02]  /*17d20*/  F2FP.F16.F32.PACK_AB R24, R57, R56 ;  /* 0x000000383918723e */ /* 0x000fe400000000ff */
[----:B------:R-:W-:Y:S01]  /*17d30*/  F2FP.F16.F32.PACK_AB R25, R59, R58 ;  /* 0x0000003a3b19723e */ /* 0x000fe200000000ff */
[----:B------:R3:W-:Y:S01]  /*17d40*/  STSM.16.M88.4 [R35], R12 ;  /* 0x0000000c23007844 */ /* 0x0007e20000000200 */
[----:B------:R-:W-:Y:S02]  /*17d50*/  F2FP.F16.F32.PACK_AB R26, R61, R60 ;  /* 0x0000003c3d1a723e */ /* 0x000fe400000000ff */
[----:B------:R-:W-:Y:S02]  /*17d60*/  F2FP.F16.F32.PACK_AB R27, R63, R62 ;  /* 0x0000003e3f1b723e */ /* 0x000fe400000000ff */
[----:B------:R-:W-:-:S02]  /*17d70*/  MOV R101, R28 ;  /* 0x0000001c00657202 */ /* 0x000fc40000000f00 */
[----:B------:R-:W-:Y:S02]  /*17d80*/  F2FP.F16.F32.PACK_AB R28, R65, R64 ;  /* 0x00000040411c723e */ /* 0x000fe400000000ff */
[----:B------:R-:W-:Y:S02]  /*17d90*/  F2FP.F16.F32.PACK_AB R29, R67, R66 ;  /* 0x00000042431d723e */ /* 0x000fe400000000ff */
[----:B------:R-:W-:Y:S02]  /*17da0*/  F2FP.F16.F32.PACK_AB R30, R69, R68 ;  /* 0x00000044451e723e */ /* 0x000fe400000000ff */
[----:B------:R-:W-:Y:S02]  /*17db0*/  F2FP.F16.F32.PACK_AB R31, R71, R70 ;  /* 0x00000046471f723e */ /* 0x000fe400000000ff */
[----:B0-----:R-:W-:Y:S01]  /*17dc0*/  F2FP.F16.F32.PACK_AB R33, R75, R74 ;  /* 0x0000004a4b21723e */ /* 0x001fe200000000ff */
[----:B---3--:R-:W0:Y:S01]  /*17dd0*/  LDC.64 R14, c[0x0][0xba8] ;  /* 0x0002ea00ff0e7b82 */ /* 0x008e220000000a00 */
[----:B------:R-:W-:-:S02]  /*17de0*/  F2FP.F16.F32.PACK_AB R34, R77, R76 ;  /* 0x0000004c4d22723e */ /* 0x000fc400000000ff */
[----:B------:R-:W-:Y:S02]  /*17df0*/  F2FP.F16.F32.PACK_AB R35, R79, R78 ;  /* 0x0000004e4f23723e */ /* 0x000fe400000000ff */
[----:B------:R-:W-:Y:S02]  /*17e00*/  F2FP.F16.F32.PACK_AB R4, R81, R80 ;  /* 0x000000505104723e */ /* 0x000fe400000000ff */
[----:B------:R-:W-:Y:S02]  /*17e10*/  F2FP.F16.F32.PACK_AB R5, R83, R82 ;  /* 0x000000525305723e */ /* 0x000fe400000000ff */
[----:B------:R-:W-:Y:S02]  /*17e20*/  F2FP.F16.F32.PACK_AB R6, R85, R84 ;  /* 0x000000545506723e */ /* 0x000fe400000000ff */
[----:B------:R-:W-:Y:S01]  /*17e30*/  F2FP.F16.F32.PACK_AB R7, R87, R86 ;  /* 0x000000565707723e */ /* 0x000fe200000000ff */
[----:B------:R3:W-:Y:S04]  /*17e40*/  STSM.16.M88.4 [R100], R24 ;  /* 0x0000001864007844 */ /* 0x0007e80000000200 */
[----:B------:R-:W-:Y:S04]  /*17e50*/  STSM.16.M88.4 [R102], R28 ;  /* 0x0000001c66007844 */ /* 0x000fe80000000200 */
[----:B------:R-:W-:Y:S04]  /*17e60*/  STSM.16.M88.4 [R103], R32 ;  /* 0x0000002067007844 */ /* 0x000fe80000000200 */
[----:B------:R4:W-:Y:S01]  /*17e70*/  STSM.16.M88.4 [R101], R4 ;  /* 0x0000000465007844 */ /* 0x0009e20000000200 */
[----:B------:R-:W-:Y:S01]  /*17e80*/  BAR.SYNC.DEFER_BLOCKING 0x1, 0x100 ;  /* 0x0044000000007b1d */ /* 0x000fe20000010000 */
[----:B------:R-:W-:-:S04]  /*17e90*/  ISETP.NE.U32.AND P0, PT, RZ, UR6, PT ;  /* 0x00000006ff007c0c */ /* 0x000fc8000bf05070 */
[----:B------:R-:W-:Y:S02]  /*17ea0*/  ISETP.NE.AND.EX P0, PT, RZ, UR7, PT, P0 ;  /* 0x00000007ff007c0c */ /* 0x000fe4000bf05300 */
[----:B------:R-:W-:Y:S02]  /*17eb0*/  IADD3 R8, P1, R204, UR6, RZ ;  /* 0x00000006cc087c10 */ /* 0x000fe4000ff3e0ff */
[----:B---3--:R-:W-:Y:S02]  /*17ec0*/  MOV R100, RZ ;  /* 0x000000ff00647202 */ /* 0x008fe40000000f00 */
[----:B------:R-:W-:Y:S01]  /*17ed0*/  IADD3.X R9, R205, UR7, RZ, P1, !PT ;  /* 0x00000007cd097c10 */ /* 0x000fe20008ffe4ff */
[----:B------:R-:W-:Y:S01]  /*17ee0*/  IMAD.MOV.U32 R26, RZ, RZ, 0x9b8 ;  /* 0x000009b8ff1a7424 */ /* 0x000fe200078e00ff */
[----:B----4-:R-:W3:Y:S05]  /*17ef0*/  LDC R101, c[0x0][0xbe8] ;  /* 0x0002fa00ff657b82 */ /* 0x010eea0000000800 */
[----:B------:R-:W4:Y:S01]  /*17f00*/  @P0 LDG.E R100, desc[UR58][R8.64] ;  /* 0x0000003a08640981 */ /* 0x000f22000c1e1900 */
[----:B------:R-:W-:-:S04]  /*17f10*/  ISETP.NE.U32.AND P1, PT, RZ, UR4, PT ;  /* 0x00000004ff007c0c */ /* 0x000fc8000bf25070 */
[----:B------:R-:W-:-:S13]  /*17f20*/  ISETP.NE.AND.EX P1, PT, RZ, UR5, PT, P1 ;  /* 0x00000005ff007c0c */ /* 0x000fda000bf25310 */
[----:B------:R-:W-:Y:S01]  /*17f30*/  @P1 IADD3 R204, P2, R204, UR4, RZ ;  /* 0x00000004cccc1c10 */ /* 0x000fe2000ff5e0ff */
[----:B------:R-:W-:Y:S02]  /*17f40*/  ULDC UR4, c[0x0][0xa88] ;  /* 0x0002a20000047ab9 */ /* 0x000fe40000000800 */
[----:B------:R-:W-:Y:S01]  /*17f50*/  IMAD.U32 R102, RZ, RZ, UR4 ;  /* 0x00000004ff667e24 */ /* 0x000fe2000f8e00ff */
[----:B------:R-:W-:Y:S01]  /*17f60*/  @P1 IADD3.X R205, R205, UR5, RZ, P2, !PT ;  /* 0x00000005cdcd1c10 */ /* 0x000fe200097fe4ff */
[----:B------:R-:W-:-:S04]  /*17f70*/  ULDC UR4, c[0x0][0xad4] ;  /* 0x0002b50000047ab9 */ /* 0x000fc80000000800 */
[----:B------:R0:W5:Y:S01]  /*17f80*/  @P1 LDG.E R102, desc[UR58][R204.64] ;  /* 0x0000003acc661981 */ /* 0x000162000c1e1900 */
[----:B------:R-:W-:-:S04]  /*17f90*/  ISETP.NE.AND P2, PT, R202, RZ, PT ;  /* 0x000000ffca00720c */ /* 0x000fc80003f45270 */
[----:B------:R-:W-:-:S04]  /*17fa0*/  SEL R202, R202, UR4, P2 ;  /* 0x00000004caca7c07 */ /* 0x000fc80009000000 */
[----:B------:R-:W-:-:S04]  /*17fb0*/  ISETP.GT.AND P3, PT, R202, 0x1, PT ;  /* 0x00000001ca00780c */ /* 0x000fc80003f64270 */
[----:B------:R-:W-:-:S04]  /*17fc0*/  SEL R26, R26, 0x978, P3 ;  /* 0x000009781a1a7807 */ /* 0x000fc80001800000 */
[----:B------:R-:W1:Y:S08]  /*17fd0*/  LDC.64 R6, c[0x0][R26+0x220] ;  /* 0x000088001a067b82 */ /* 0x000e700000000a00 */
[----:B------:R-:W0:Y:S01]  /*17fe0*/  LDC.64 R10, c[0x0][R26+0x218] ;  /* 0x000086001a0a7b82 */ /* 0x000e220000000a00 */
[----:B---3--:R-:W-:-:S07]  /*17ff0*/  ISETP.NE.AND P4, PT, R101, 0x1, PT ;  /* 0x000000016500780c */ /* 0x008fce0003f85270 */
[----:B------:R-:W3:Y:S01]  /*18000*/  LDC.64 R12, c[0x0][R26+0x228] ;  /* 0x00008a001a0c7b82 */ /* 0x000ee20000000a00 */
[----:B------:R-:W-:-:S07]  /*18010*/  ISETP.NE.U32.AND P2, PT, RZ, UR6, PT ;  /* 0x00000006ff007c0c */ /* 0x000fce000bf45070 */
[----:B------:R-:W4:Y:S01]  /*18020*/  LDC.64 R4, c[0x0][R26+0x210] ;  /* 0x000084001a047b82 */ /* 0x000f220000000a00 */
[----:B------:R-:W-:-:S07]  /*18030*/  ISETP.NE.AND.EX P2, PT, RZ, UR7, PT, P2 ;  /* 0x00000007ff007c0c */ /* 0x000fce000bf45320 */
[----:B------:R-:W4:Y:S01]  /*18040*/  @P4 LDC R29, c[0x0][0xbec] ;  /* 0x0002fb00ff1d4b82 */ /* 0x000f220000000800 */
[----:B------:R-:W-:-:S07]  /*18050*/  SEL R203, R203, RZ, !P2 ;  /* 0x000000ffcbcb7207 */ /* 0x000fce0005000000 */
[----:B------:R-:W4:Y:S01]  /*18060*/  @P4 LDC R31, c[0x0][0xbf0] ;  /* 0x0002fc00ff1f4b82 */ /* 0x000f220000000800 */
[----:B------:R-:W-:Y:S01]  /*18070*/  SEL R225, R225, RZ, !P2 ;  /* 0x000000ffe1e17207 */ /* 0x000fe20005000000 */
[----:B-1----:R-:W-:Y:S01]  /*18080*/  IMAD R7, R7, R203, RZ ;  /* 0x000000cb07077224 */ /* 0x002fe200078e02ff */
[----:B--2---:R-:W-:-:S05]  /*18090*/  LEA R24, R208, R104, 0x7 ;  /* 0x00000068d0187211 */ /* 0x004fca00078e38ff */
[----:B0-----:R-:W0:Y:S01]  /*180a0*/  @!P3 LDC R14, c[0x0][0xb50] ;  /* 0x0002d400ff0ebb82 */ /* 0x001e220000000800 */
[C---:B------:R-:W-:Y:S02]  /*180b0*/  IMAD R225, R6.reuse, R225, R7 ;  /* 0x000000e106e17224 */ /* 0x040fe400078e0207 */
[----:B------:R-:W-:-:S04]  /*180c0*/  IMAD.WIDE.U32 R6, R6, R203, RZ ;  /* 0x000000cb06067225 */ /* 0x000fc800078e00ff */
[-C--:B------:R-:W-:Y:S01]  /*180d0*/  IMAD R27, R11, R199.reuse, RZ ;  /* 0x000000c70b1b7224 */ /* 0x080fe200078e02ff */
[----:B------:R-:W1:Y:S01]  /*180e0*/  @!P3 LDC R15, c[0x0][0xb54] ;  /* 0x0002d500ff0fbb82 */ /* 0x000e620000000800 */
[----:B------:R-:W-:Y:S01]  /*180f0*/  IMAD.WIDE.U32 R10, R10, R199, RZ ;  /* 0x000000c70a0a7225 */ /* 0x000fe200078e00ff */
[----:B------:R-:W-:-:S03]  /*18100*/  SEL R25, R210, RZ, P3 ;  /* 0x000000ffd2197207 */ /* 0x000fc60001800000 */
[----:B------:R-:W-:Y:S02]  /*18110*/  IMAD.IADD R28, R11, 0x1, R27 ;  /* 0x000000010b1c7824 */ /* 0x000fe400078e021b */
[----:B------:R-:W-:Y:S01]  /*18120*/  IMAD.IADD R11, R7, 0x1, R225 ;  /* 0x00000001070b7824 */ /* 0x000fe200078e02e1 */
[----:B------:R-:W-:Y:S01]  /*18130*/  MOV R7, R24 ;  /* 0x0000001800077202 */ /* 0x000fe20000000f00 */
[-C--:B---3--:R-:W-:Y:S02]  /*18140*/  IMAD R27, R13, R25.reuse, RZ ;  /* 0x000000190d1b7224 */ /* 0x088fe400078e02ff */
[----:B------:R-:W-:-:S04]  /*18150*/  IMAD.WIDE.U32 R12, R12, R25, RZ ;  /* 0x000000190c0c7225 */ /* 0x000fc800078e00ff */
[----:B------:R-:W-:Y:S01]  /*18160*/  IMAD.IADD R27, R13, 0x1, R27 ;  /* 0x000000010d1b7824 */ /* 0x000fe200078e021b */
[--C-:B----4-:R-:W-:Y:S01]  /*18170*/  IADD3 R10, P2, P5, R6, R10, R100.reuse ;  /* 0x0000000a060a7210 */ /* 0x110fe20007d5e064 */
[----:B------:R-:W-:Y:S01]  /*18180*/  @P4 IMAD.HI.U32 R6, R24, R29, RZ ;  /* 0x0000001d18064227 */ /* 0x000fe200078e00ff */
[----:B------:R-:W-:-:S04]  /*18190*/  SHF.R.S32.HI R103, RZ, 0x1f, R100 ;  /* 0x0000001fff677819 */ /* 0x000fc80000011464 */
[----:B------:R-:W-:Y:S02]  /*181a0*/  @P4 SHF.R.U32.HI R7, RZ, R31, R6 ;  /* 0x0000001fff074219 */ /* 0x000fe40000011606 */
[----:B------:R-:W-:-:S03]  /*181b0*/  IADD3.X R11, R11, R28, R103, P2, P5 ;  /* 0x0000001c0b0b7210 */ /* 0x000fc600017ea467 */
[--C-:B------:R-:W-:Y:S01]  /*181c0*/  IMAD.MOV R25, RZ, RZ, -R7.reuse ;  /* 0x000000ffff197224 */ /* 0x100fe200078e0a07 */
[----:B------:R-:W-:Y:S02]  /*181d0*/  IADD3 R12, P2, P5, R7, R10, R12 ;  /* 0x0000000a070c7210 */ /* 0x000fe40007d5e00c */
[----:B------:R-:W-:Y:S01]  /*181e0*/  SHF.R.S32.HI R6, RZ, 0x1f, R7 ;  /* 0x0000001fff067819 */ /* 0x000fe20000011407 */
[----:B------:R-:W-:-:S03]  /*181f0*/  IMAD R7, R101, R25, R24 ;  /* 0x0000001965077224 */ /* 0x000fc600078e0218 */
[----:B------:R-:W-:Y:S01]  /*18200*/  IADD3.X R13, R6, R11, R27, P2, P5 ;  /* 0x0000000b060d7210 */ /* 0x000fe200017ea41b */
[-C--:B------:R-:W-:Y:S01]  /*18210*/  IMAD R5, R5, R7.reuse, RZ ;  /* 0x0000000705057224 */ /* 0x080fe200078e02ff */
[----:B------:R-:W-:Y:S01]  /*18220*/  SHF.R.S32.HI R11, RZ, 0x1f, R7 ;  /* 0x0000001fff0b7819 */ /* 0x000fe20000011407 */
[----:B------:R-:W-:-:S04]  /*18230*/  IMAD.WIDE.U32 R12, R4, R7, R12 ;  /* 0x00000007040c7225 */ /* 0x000fc800078e000c */
[----:B------:R-:W-:Y:S01]  /*18240*/  IMAD R5, R4, R11, R5 ;  /* 0x0000000b04057224 */ /* 0x000fe200078e0205 */
[----:B0-----:R-:W-:-:S04]  /*18250*/  LEA R14, P2, R12, R14, 0x2 ;  /* 0x0000000e0c0e7211 */ /* 0x001fc800078410ff */
[----:B------:R-:W-:-:S04]  /*18260*/  IADD3 R4, R13, R5, RZ ;  /* 0x000000050d047210 */ /* 0x000fc80007ffe0ff */
[----:B-1----:R-:W-:Y:S01]  /*18270*/  LEA.HI.X R15, R12, R15, R4, 0x2, P2 ;  /* 0x0000000f0c0f7211 */ /* 0x002fe200010f1404 */
[----:B------:R-:W-:Y:S06]  /*18280*/  @P1 BRA `(.L_x_614) ;  /* 0x0000000000101947 */ /* 0x000fec0003800000 */
[----:B------:R-:W-:Y:S05]  /*18290*/  @!P0 BRA `(.L_x_614) ;  /* 0x00000000000c8947 */ /* 0x000fea0003800000 */
[----:B------:R-:W2:Y:S04]  /*182a0*/  LDG.E R5, desc[UR58][R8.64] ;  /* 0x0000003a08057981 */ /* 0x000ea8000c1e1900 */
[----:B-----5:R-:W2:Y:S02]  /*182b0*/  LDG.E R102, desc[UR58][R8.64+0x4] ;  /* 0x0000043a08667981 */ /* 0x020ea4000c1e1900 */
[----:B--2---:R-:W-:-:S07]  /*182c0*/  IMAD.IADD R102, R102, 0x1, -R5 ;  /* 0x0000000166667824 */ /* 0x004fce00078e0a05 */
.L_x_614:
[----:B------:R-:W2:Y:S01]  /*182d0*/  LDL R8, [R1+0x7c] ;  /* 0x00007c0001087983 */ /* 0x000ea20000100800 */
[----:B-----5:R-:W-:Y:S01]  /*182e0*/  IMAD R102, R102, R101, RZ ;  /* 0x0000006566667224 */ /* 0x020fe200078e02ff */
[----:B------:R-:W-:Y:S02]  /*182f0*/  LOP3.LUT P0, RZ, R230, 0x3, RZ, 0xc0, !PT ;  /* 0x00000003e6ff7812 */ /* 0x000fe4000780c0ff */
[----:B------:R-:W-:Y:S04]  /*18300*/  SHFL.IDX PT, R4, R14, RZ, 0x1c1f ;  /* 0x001c1fff0e047589 */ /* 0x000fe800000e0000 */
[----:B------:R-:W0:Y:S04]  /*18310*/  SHFL.IDX PT, R5, R15, RZ, 0x1c1f ;  /* 0x001c1fff0f057589 */ /* 0x000e2800000e0000 */
[----:B------:R-:W-:Y:S04]  /*18320*/  SHFL.IDX PT, R6, R14, 0x1, 0x1c1f ;  /* 0x003c1f000e067f89 */ /* 0x000fe800000e0000 */
[----:B------:R-:W1:Y:S01]  /*18330*/  SHFL.IDX PT, R7, R15, 0x1, 0x1c1f ;  /* 0x003c1f000f077f89 */ /* 0x000e6200000e0000 */
[----:B--2---:R-:W-:-:S05]  /*18340*/  IMAD R9, R208, 0x80, R8 ;  /* 0x00000080d0097824 */ /* 0x004fca00078e0208 */
[C---:B------:R-:W-:Y:S02]  /*18350*/  IADD3 R25, R9.reuse, 0x8, RZ ;  /* 0x0000000809197810 */ /* 0x040fe40007ffe0ff */
[-C--:B------:R-:W-:Y:S02]  /*18360*/  ISETP.GE.OR P1, PT, R9, R102.reuse, P0 ;  /* 0x000000660900720c */ /* 0x080fe40000726670 */
[----:B------:R-:W-:-:S11]  /*18370*/  ISETP.GE.OR P0, PT, R25, R102, P0 ;  /* 0x000000661900720c */ /* 0x000fd60000706670 */
[----:B0-----:R0:W-:Y:S04]  /*18380*/  @!P1 ST.E desc[UR58][R4.64], R3 ;  /* 0x0000000304009985 */ /* 0x0011e8000c10193a */
[----:B-1----:R0:W-:Y:S01]  /*18390*/  @!P0 ST.E desc[UR58][R6.64], R0 ;  /* 0x0000000006008985 */ /* 0x0021e2000c10193a */
[----:B------:R-:W-:Y:S05]  /*183a0*/  @P3 BRA `(.L_x_615) ;  /* 0x0000000800843947 */ /* 0x000fea0003800000 */
[----:B0-----:R-:W-:Y:S01]  /*183b0*/  IMAD R3, R224, 0x40, R198 ;  /* 0x00000040e0037824 */ /* 0x001fe200078e02c6 */
[----:B------:R-:W0:Y:S01]  /*183c0*/  @P4 LDC R45, c[0x0][0xbec] ;  /* 0x0002fb00ff2d4b82 */ /* 0x000e220000000800 */
[----:B------:R-:W-:Y:S02]  /*183d0*/  ULDC.64 UR4, c[0x0][0xaa0] ;  /* 0x0002a80000047ab9 */ /* 0x000fe40000000a00 */
[----:B------:R-:W-:-:S03]  /*183e0*/  IMAD.WIDE R98, R3, 0x2, R98 ;  /* 0x0000000203627825 */ /* 0x000fc600078e0262 */
[C---:B------:R-:W-:Y:S02]  /*183f0*/  IADD3 R9, P6, R98.reuse, 0x1000, RZ ;  /* 0x0000100062097810 */ /* 0x040fe40007fde0ff */
[----:B------:R-:W1:Y:S01]  /*18400*/  @P4 LDC R47, c[0x0][0xbf0] ;  /* 0x0002fc00ff2f4b82 */ /* 0x000e620000000800 */
[----:B------:R-:W-:Y:S01]  /*18410*/  IMAD R103, R103, UR4, RZ ;  /* 0x0000000467677c24 */ /* 0x000fe2000f8e02ff */
[----:B------:R-:W-:Y:S02]  /*18420*/  IADD3 R13, P5, R98, 0x2000, RZ ;  /* 0x00002000620d7810 */ /* 0x000fe40007fbe0ff */
[----:B------:R-:W-:Y:S01]  /*18430*/  LOP3.LUT R8, R9, 0x380, RZ, 0xc0, !PT ;  /* 0x0000038009087812 */ /* 0x000fe200078ec0ff */
[----:B------:R-:W-:Y:S01]  /*18440*/  IMAD R103, R100, UR5, R103 ;  /* 0x0000000564677c24 */ /* 0x000fe2000f8e0267 */
[----:B------:R-:W-:Y:S02]  /*18450*/  IADD3 R25, P3, R98, 0x3000, RZ ;  /* 0x0000300062197810 */ /* 0x000fe40007f7e0ff */
[----:B------:R-:W-:Y:S01]  /*18460*/  SHF.R.U64 R8, R8, 0x3, RZ ;  /* 0x0000000308087819 */ /* 0x000fe200000012ff */
[----:B------:R-:W-:Y:S01]  /*18470*/  IMAD.WIDE.U32 R20, R100, UR4, RZ ;  /* 0x0000000464147c25 */ /* 0x000fe2000f8e00ff */
[----:B------:R-:W-:Y:S01]  /*18480*/  ULDC.64 UR4, c[0x0][0xae8] ;  /* 0x0002ba0000047ab9 */ /* 0x000fe20000000a00 */
[----:B------:R-:W-:-:S02]  /*18490*/  IADD3 R29, P2, R98, 0x4000, RZ ;  /* 0x00004000621d7810 */ /* 0x000fc40007f5e0ff */
[----:B------:R-:W-:Y:S01]  /*184a0*/  LOP3.LUT R8, R8, R9, RZ, 0x3c, !PT ;  /* 0x0000000908087212 */ /* 0x000fe200078e3cff */
[--C-:B------:R-:W-:Y:S01]  /*184b0*/  IMAD.X R9, RZ, RZ, R99.reuse, P6 ;  /* 0x000000ffff097224 */ /* 0x100fe200030e0663 */
[C---:B------:R-:W-:Y:S02]  /*184c0*/  IADD3 R3, P6, R98.reuse, 0x7000, RZ ;  /* 0x0000700062037810 */ /* 0x040fe40007fde0ff */
[----:B------:R-:W-:Y:S02]  /*184d0*/  IADD3 R21, R21, R103, RZ ;  /* 0x0000006715157210 */ /* 0x000fe40007ffe0ff */
[----:B------:R-:W-:Y:S01]  /*184e0*/  LOP3.LUT R0, R3, 0x380, RZ, 0xc0, !PT ;  /* 0x0000038003007812 */ /* 0x000fe200078ec0ff */
[----:B------:R-:W-:Y:S01]  /*184f0*/  IMAD.X R41, RZ, RZ, R99, P6 ;  /* 0x000000ffff297224 */ /* 0x000fe200030e0663 */
[----:B------:R-:W-:Y:S01]  /*18500*/  IADD3 R33, P1, R98, 0x5000, RZ ;  /* 0x0000500062217810 */ /* 0x000fe20007f3e0ff */
[----:B------:R-:W5:Y:S01]  /*18510*/  LD.E.128 R8, desc[UR58][R8.64] ;  /* 0x0000003a08087980 */ /* 0x000f62000c101d00 */
[----:B------:R-:W-:Y:S01]  /*18520*/  SHF.R.U64 R0, R0, 0x3, RZ ;  /* 0x0000000300007819 */ /* 0x000fe200000012ff */
[----:B------:R-:W-:Y:S01]  /*18530*/  IMAD.WIDE.U32 R20, R199, UR4, R20 ;  /* 0x00000004c7147c25 */ /* 0x000fe2000f8e0014 */
[----:B------:R-:W-:-:S02]  /*18540*/  IADD3 R37, P0, R98, 0x6000, RZ ;  /* 0x0000600062257810 */ /* 0x000fc40007f1e0ff */
[----:B------:R-:W-:Y:S01]  /*18550*/  LOP3.LUT R40, R0, R3, RZ, 0x3c, !PT ;  /* 0x0000000300287212 */ /* 0x000fe200078e3cff */
[----:B------:R-:W-:Y:S01]  /*18560*/  IMAD R3, R201, 0x20, R224 ;  /* 0x00000020c9037824 */ /* 0x000fe200078e02e0 */
[----:B------:R-:W-:Y:S01]  /*18570*/  SHF.R.S32.HI R44, RZ, 0x1f, R203 ;  /* 0x0000001fff2c7819 */ /* 0x000fe200000114cb */
[----:B------:R-:W-:Y:S01]  /*18580*/  IMAD R21, R199, UR5, R21 ;  /* 0x00000005c7157c24 */ /* 0x000fe2000f8e0215 */
[----:B------:R-:W-:Y:S01]  /*18590*/  LOP3.LUT R12, R13, 0x380, RZ, 0xc0, !PT ;  /* 0x000003800d0c7812 */ /* 0x000fe200078ec0ff */
[----:B------:R-:W-:Y:S01]  /*185a0*/  IMAD R46, R208, 0x80, R3 ;  /* 0x00000080d02e7824 */ /* 0x000fe200078e0203 */
[----:B------:R-:W-:Y:S01]  /*185b0*/  LOP3.LUT R24, R25, 0x380, RZ, 0xc0, !PT ;  /* 0x0000038019187812 */ /* 0x000fe200078ec0ff */
[----:B------:R-:W-:Y:S01]  /*185c0*/  ULDC.64 UR4, c[0x0][0xaf0] ;  /* 0x0002bc0000047ab9 */ /* 0x000fe20000000a00 */
[----:B------:R-:W-:Y:S01]  /*185d0*/  LOP3.LUT R28, R29, 0x380, RZ, 0xc0, !PT ;  /* 0x000003801d1c7812 */ /* 0x000fe200078ec0ff */
[----:B0-----:R-:W-:Y:S01]  /*185e0*/  @P4 IMAD.HI.U32 R0, R46, R45, RZ ;  /* 0x0000002d2e004227 */ /* 0x001fe200078e00ff */
[----:B------:R-:W-:Y:S01]  /*185f0*/  LOP3.LUT R32, R33, 0x380, RZ, 0xc0, !PT ;  /* 0x0000038021207812 */ /* 0x000fe200078ec0ff */
[----:B------:R-:W5:Y:S01]  /*18600*/  LD.E.128 R40, desc[UR58][R40.64] ;  /* 0x0000003a28287980 */ /* 0x000f62000c101d00 */
[----:B------:R-:W-:Y:S01]  /*18610*/  LOP3.LUT R36, R37, 0x380, RZ, 0xc0, !PT ;  /* 0x0000038025247812 */ /* 0x000fe200078ec0ff */
[----:B------:R-:W-:Y:S01]  /*18620*/  IMAD R44, R44, UR4, RZ ;  /* 0x000000042c2c7c24 */ /* 0x000fe2000f8e02ff */
[----:B------:R-:W-:-:S02]  /*18630*/  LOP3.LUT R5, R98, 0x380, RZ, 0xc0, !PT ;  /* 0x0000038062057812 */ /* 0x000fc400078ec0ff */
[----:B------:R-:W-:Y:S02]  /*18640*/  MOV R3, R46 ;  /* 0x0000002e00037202 */ /* 0x000fe40000000f00 */
[----:B-1----:R-:W-:Y:S02]  /*18650*/  @P4 SHF.R.U32.HI R3, RZ, R47, R0 ;  /* 0x0000002fff034219 */ /* 0x002fe40000011600 */
[----:B------:R-:W-:Y:S02]  /*18660*/  SHF.R.U64 R12, R12, 0x3, RZ ;  /* 0x000000030c0c7819 */ /* 0x000fe400000012ff */
[----:B------:R-:W-:Y:S02]  /*18670*/  SHF.R.U64 R24, R24, 0x3, RZ ;  /* 0x0000000318187819 */ /* 0x000fe400000012ff */
[----:B------:R-:W-:Y:S02]  /*18680*/  SHF.R.U64 R28, R28, 0x3, RZ ;  /* 0x000000031c1c7819 */ /* 0x000fe400000012ff */
[----:B------:R-:W-:-:S02]  /*18690*/  SHF.R.U64 R32, R32, 0x3, RZ ;  /* 0x0000000320207819 */ /* 0x000fc400000012ff */
[----:B------:R-:W-:Y:S01]  /*186a0*/  SHF.R.U64 R36, R36, 0x3, RZ ;  /* 0x0000000324247819 */ /* 0x000fe200000012ff */
[----:B------:R-:W-:Y:S01]  /*186b0*/  IMAD R45, R203, UR5, R44 ;  /* 0x00000005cb2d7c24 */ /* 0x000fe2000f8e022c */
[----:B------:R-:W-:Y:S01]  /*186c0*/  SHF.R.U64 R5, R5, 0x3, RZ ;  /* 0x0000000305057819 */ /* 0x000fe200000012ff */
[--C-:B------:R-:W-:Y:S01]  /*186d0*/  IMAD.MOV R44, RZ, RZ, -R3.reuse ;  /* 0x000000ffff2c7224 */ /* 0x100fe200078e0a03 */
[----:B------:R-:W-:Y:S01]  /*186e0*/  SHF.R.S32.HI R0, RZ, 0x1f, R3 ;  /* 0x0000001fff007819 */ /* 0x000fe20000011403 */
[----:B------:R-:W-:Y:S01]  /*186f0*/  IMAD.WIDE.U32 R20, R203, UR4, R20 ;  /* 0x00000004cb147c25 */ /* 0x000fe2000f8e0014 */
[----:B------:R-:W-:Y:S01]  /*18700*/  LOP3.LUT R12, R12, R13, RZ, 0x3c, !PT ;  /* 0x0000000d0c0c7212 */ /* 0x000fe200078e3cff */
[----:B------:R-:W-:Y:S01]  /*18710*/  ULDC.64 UR4, c[0x0][0xae0] ;  /* 0x0002b80000047ab9 */ /* 0x000fe20000000a00 */
[----:B------:R-:W-:Y:S01]  /*18720*/  LOP3.LUT R24, R24, R25, RZ, 0x3c, !PT ;  /* 0x0000001918187212 */ /* 0x000fe200078e3cff */
[--C-:B------:R-:W-:Y:S01]  /*18730*/  IMAD.X R25, RZ, RZ, R99.reuse, P3 ;  /* 0x000000ffff197224 */ /* 0x100fe200018e0663 */
[----:B------:R-:W-:Y:S01]  /*18740*/  LOP3.LUT R28, R28, R29, RZ, 0x3c, !PT ;  /* 0x0000001d1c1c7212 */ /* 0x000fe200078e3cff */
[----:B------:R-:W-:Y:S01]  /*18750*/  IMAD.X R29, RZ, RZ, R99, P2 ;  /* 0x000000ffff1d7224 */ /* 0x000fe200010e0663 */
[----:B------:R-:W-:-:S02]  /*18760*/  LOP3.LUT R32, R32, R33, RZ, 0x3c, !PT ;  /* 0x0000002120207212 */ /* 0x000fc400078e3cff */
[----:B------:R-:W-:Y:S01]  /*18770*/  LOP3.LUT R36, R36, R37, RZ, 0x3c, !PT ;  /* 0x0000002524247212 */ /* 0x000fe200078e3cff */
[----:B------:R-:W-:Y:S01]  /*18780*/  IMAD.X R37, RZ, RZ, R99, P0 ;  /* 0x000000ffff257224 */ /* 0x000fe200000e0663 */
[-C--:B------:R-:W-:Y:S02]  /*18790*/  IADD3.X R13, RZ, R99.reuse, RZ, P5, !PT ;  /* 0x00000063ff0d7210 */ /* 0x080fe40002ffe4ff */
[----:B------:R-:W-:Y:S01]  /*187a0*/  LOP3.LUT R98, R5, R98, RZ, 0x3c, !PT ;  /* 0x0000006205627212 */ /* 0x000fe200078e3cff */
[----:B------:R-:W-:Y:S01]  /*187b0*/  IMAD R0, R0, UR4, RZ ;  /* 0x0000000400007c24 */ /* 0x000fe2000f8e02ff */
[----:B------:R-:W-:Y:S01]  /*187c0*/  IADD3.X R33, RZ, R99, RZ, P1, !PT ;  /* 0x00000063ff217210 */ /* 0x000fe20000ffe4ff */
[----:B------:R-:W-:Y:S01]  /*187d0*/  IMAD R101, R101, R44, R46 ;  /* 0x0000002c65657224 */ /* 0x000fe200078e022e */
[----:B------:R-:W5:Y:S01]  /*187e0*/  LD.E.128 R12, desc[UR58][R12.64] ;  /* 0x0000003a0c0c7980 */ /* 0x000f62000c101d00 */
[----:B------:R-:W-:Y:S02]  /*187f0*/  IMAD.IADD R21, R21, 0x1, R45 ;  /* 0x0000000115157824 */ /* 0x000fe400078e022d */
[----:B------:R-:W-:Y:S01]  /*18800*/  IMAD R45, R3, UR5, R0 ;  /* 0x00000005032d7c24 */ /* 0x000fe2000f8e0200 */
[----:B------:R0:W5:Y:S01]  /*18810*/  LD.E.128 R4, desc[UR58][R98.64] ;  /* 0x0000003a62047980 */ /* 0x000162000c101d00 */
[----:B------:R-:W-:-:S03]  /*18820*/  SHF.R.S32.HI R0, RZ, 0x1f, R101 ;  /* 0x0000001fff007819 */ /* 0x000fc60000011465 */
[----:B------:R-:W5:Y:S01]  /*18830*/  LD.E.128 R24, desc[UR58][R24.64] ;  /* 0x0000003a18187980 */ /* 0x000f62000c101d00 */
[----:B------:R-:W-:Y:S01]  /*18840*/  IMAD.WIDE.U32 R20, R3, UR4, R20 ;  /* 0x0000000403147c25 */ /* 0x000fe2000f8e0014 */
[----:B------:R-:W-:Y:S02]  /*18850*/  ULDC.64 UR4, c[0x0][0xad8] ;  /* 0x0002b60000047ab9 */ /* 0x000fe40000000a00 */
        /* <DEDUP_REMOVED lines=9> */
[----:B------:R-:W-:Y:S01]  /*188f0*/  IMAD.IADD R21, R21, 0x1, R45 ;  /* 0x0000000115157824 */ /* 0x000fe200078e022d */
[----:B------:R-:W-:Y:S01]  /*18900*/  LEA R49, R208, R224, 0x7 ;  /* 0x000000e0d0317211 */ /* 0x000fe200078e38ff */
[----:B------:R-:W-:-:S02]  /*18910*/  IMAD R0, R0, UR4, RZ ;  /* 0x0000000400007c24 */ /* 0x000fc4000f8e02ff */
[----:B------:R-:W-:Y:S01]  /*18920*/  IMAD.WIDE.U32 R20, R101, UR4, R20 ;  /* 0x0000000465147c25 */ /* 0x000fe2000f8e0014 */
[----:B------:R-:W-:-:S03]  /*18930*/  ISETP.GE.AND P2, PT, R49, R102, PT ;  /* 0x000000663100720c */ /* 0x000fc60003f46270 */
[----:B------:R-:W-:Y:S01]  /*18940*/  IMAD R45, R101, UR5, R0 ;  /* 0x00000005652d7c24 */ /* 0x000fe2000f8e0200 */
[----:B------:R-:W-:Y:S01]  /*18950*/  ULDC.64 UR4, c[0x0][0xa80] ;  /* 0x0002a00000047ab9 */ /* 0x000fe20000000a00 */
[----:B------:R-:W-:Y:S01]  /*18960*/  VIADD R3, R49, 0x20 ;  /* 0x0000002031037836 */ /* 0x000fe20000000000 */
[----:B------:R-:W-:Y:S01]  /*18970*/  LEA R46, P3, R20, UR4, 0x1 ;  /* 0x00000004142e7c11 */ /* 0x000fe2000f8608ff */
[----:B------:R-:W-:Y:S01]  /*18980*/  IMAD.IADD R21, R21, 0x1, R45 ;  /* 0x0000000115157824 */ /* 0x000fe200078e022d */
[----:B------:R-:W-:Y:S02]  /*18990*/  IADD3 R0, R2, 0x34820, RZ ;  /* 0x0003482002007810 */ /* 0x000fe40007ffe0ff */
        /* <DEDUP_REMOVED lines=8> */
[----:B------:R0:W2:Y:S01]  /*18a20*/  SHFL.IDX PT, R3, R47, RZ, 0x181f ;  /* 0x00181fff2f037589 */ /* 0x0000a200000e0000 */
[----:B------:R-:W-:-:S02]  /*18a30*/  SHF.R.S32.HI R104, RZ, 0x1f, R200 ;  /* 0x0000001fff687819 */ /* 0x000fc400000114c8 */
[----:B------:R-:W-:Y:S01]  /*18a40*/  SHF.R.S32.HI R105, RZ, 0x1f, R198 ;  /* 0x0000001fff697819 */ /* 0x000fe200000114c6 */
[----:B------:R-:W-:Y:S06]  /*18a50*/  @P2 BRA `(.L_x_617) ;  /* 0x0000000000242947 */ /* 0x000fec0003800000 */
        /* <DEDUP_REMOVED lines=9> */
.L_x_617:
[----:B------:R-:W-:Y:S05]  /*18af0*/  BSYNC B1 ;  /* 0x0000000000017941 */ /* 0x000fea0003800000 */
.L_x_616:
        /* <DEDUP_REMOVED lines=13> */
.L_x_619:
[----:B------:R-:W-:Y:S05]  /*18bd0*/  BSYNC B1 ;  /* 0x0000000000017941 */ /* 0x000fea0003800000 */
.L_x_618:
        /* <DEDUP_REMOVED lines=13> */
.L_x_621:
[----:B------:R-:W-:Y:S05]  /*18cb0*/  BSYNC B1 ;  /* 0x0000000000017941 */ /* 0x000fea0003800000 */
.L_x_620:
        /* <DEDUP_REMOVED lines=16> */
.L_x_615:
[----:B------:R-:W-:Y:S01]  /*18dc0*/  ULDC.64 UR4, c[0x0][0xb08] ;  /* 0x0002c20000047ab9 */ /* 0x000fe20000000a00 */
[----:B0-----:R-:W0:Y:S01]  /*18dd0*/  @P4 LDC R3, c[0x0][0xbec] ;  /* 0x0002fb00ff034b82 */ /* 0x001e220000000800 */
[----:B------:R-:W-:Y:S01]  /*18de0*/  IMAD R103, R103, UR4, RZ ;  /* 0x0000000467677c24 */ /* 0x000fe2000f8e02ff */
[----:B------:R-:W-:Y:S01]  /*18df0*/  SHF.R.S32.HI R0, RZ, 0x1f, R203 ;  /* 0x0000001fff007819 */ /* 0x000fe200000114cb */
[C---:B------:R-:W-:Y:S01]  /*18e00*/  IMAD.WIDE.U32 R4, R100.reuse, UR4, RZ ;  /* 0x0000000464047c25 */ /* 0x040fe2000f8e00ff */
[----:B------:R-:W-:Y:S01]  /*18e10*/  ULDC.64 UR6, c[0x0][0xb30] ;  /* 0x0002cc0000067ab9 */ /* 0x000fe20000000a00 */
[----:B------:R-:W-:Y:S01]  /*18e20*/  ISETP.GE.AND P0, PT, R9, R102, PT ;  /* 0x000000660900720c */ /* 0x000fe20003f06270 */
[----:B------:R-:W-:Y:S01]  /*18e30*/  BSSY B1, `(.L_x_623) ;  /* 0x0000079000017945 */ /* 0x000fe20003800000 */
[----:B------:R-:W-:Y:S01]  /*18e40*/  IMAD R103, R100, UR5, R103 ;  /* 0x0000000564677c24 */ /* 0x000fe2000f8e0267 */
[----:B------:R-:W1:Y:S01]  /*18e50*/  @P4 LDC R11, c[0x0][0xbf0] ;  /* 0x0002fc00ff0b4b82 */ /* 0x000e620000000800 */
[----:B------:R-:W-:Y:S01]  /*18e60*/  ULDC.64 UR4, c[0x0][0xb38] ;  /* 0x0002ce0000047ab9 */ /* 0x000fe20000000a00 */
[C---:B------:R-:W-:Y:S01]  /*18e70*/  VIADD R27, R209.reuse, 0x8 ;  /* 0x00000008d11b7836 */ /* 0x040fe20000000000 */
[----:B------:R-:W-:Y:S01]  /*18e80*/  IADD3 R29, R209, 0x10, RZ ;  /* 0x00000010d11d7810 */ /* 0x000fe20007ffe0ff */
[----:B------:R-:W-:Y:S01]  /*18e90*/  IMAD.IADD R5, R5, 0x1, R103 ;  /* 0x0000000105057824 */ /* 0x000fe200078e0267 */
[----:B------:R-:W-:-:S02]  /*18ea0*/  SHF.R.S32.HI R28, RZ, 0x1f, R211 ;  /* 0x0000001fff1c7819 */ /* 0x000fc400000114d3 */
[----:B------:R-:W-:Y:S01]  /*18eb0*/  SHF.R.S32.HI R26, RZ, 0x1f, R29 ;  /* 0x0000001fff1a7819 */ /* 0x000fe2000001141d */
[C---:B------:R-:W-:Y:S01]  /*18ec0*/  IMAD.WIDE.U32 R4, R199.reuse, UR4, R4 ;  /* 0x00000004c7047c25 */ /* 0x040fe2000f8e0004 */
[----:B------:R-:W-:Y:S02]  /*18ed0*/  SHF.R.S32.HI R30, RZ, 0x1f, R212 ;  /* 0x0000001fff1e7819 */ /* 0x000fe400000114d4 */
[----:B------:R-:W-:Y:S01]  /*18ee0*/  SHF.R.S32.HI R31, RZ, 0x1f, R213 ;  /* 0x0000001fff1f7819 */ /* 0x000fe200000114d5 */
[----:B------:R-:W-:Y:S01]  /*18ef0*/  IMAD R5, R199, UR5, R5 ;  /* 0x00000005c7057c24 */ /* 0x000fe2000f8e0205 */
[----:B------:R-:W-:Y:S01]  /*18f00*/  ULDC.64 UR4, c[0x0][0xb40] ;  /* 0x0002d00000047ab9 */ /* 0x000fe20000000a00 */
[----:B------:R-:W-:Y:S01]  /*18f10*/  SHF.R.S32.HI R32, RZ, 0x1f, R214 ;  /* 0x0000001fff207819 */ /* 0x000fe200000114d6 */
[----:B------:R-:W-:Y:S01]  /*18f20*/  IMAD R0, R0, UR4, RZ ;  /* 0x0000000400007c24 */ /* 0x000fe2000f8e02ff */
[----:B------:R-:W-:Y:S01]  /*18f30*/  SHF.R.S32.HI R33, RZ, 0x1f, R215 ;  /* 0x0000001fff217819 */ /* 0x000fe200000114d7 */
[----:B------:R-:W-:Y:S01]  /*18f40*/  IMAD.WIDE.U32 R4, R203, UR4, R4 ;  /* 0x00000004cb047c25 */ /* 0x000fe2000f8e0004 */
[----:B------:R-:W-:-:S02]  /*18f50*/  SHF.R.S32.HI R34, RZ, 0x1f, R216 ;  /* 0x0000001fff227819 */ /* 0x000fc400000114d8 */
[----:B------:R-:W-:Y:S01]  /*18f60*/  SHF.R.S32.HI R35, RZ, 0x1f, R217 ;  /* 0x0000001fff237819 */ /* 0x000fe200000114d9 */
[----:B------:R-:W-:Y:S01]  /*18f70*/  IMAD R7, R203, UR5, R0 ;  /* 0x00000005cb077c24 */ /* 0x000fe2000f8e0200 */
[----:B------:R-:W-:Y:S01]  /*18f80*/  ULDC.64 UR4, c[0x0][0xb48] ;  /* 0x0002d20000047ab9 */ /* 0x000fe20000000a00 */
[----:B0-----:R-:W-:Y:S01]  /*18f90*/  @P4 IMAD.HI.U32 R0, R24, R3, RZ ;  /* 0x0000000318004227 */ /* 0x001fe200078e00ff */
[----:B------:R-:W-:Y:S02]  /*18fa0*/  SHF.R.S32.HI R98, RZ, 0x1f, R218 ;  /* 0x0000001fff627819 */ /* 0x000fe400000114da */
[----:B------:R-:W-:Y:S01]  /*18fb0*/  IADD3 R5, R5, R7, RZ ;  /* 0x0000000705057210 */ /* 0x000fe20007ffe0ff */
[----:B------:R-:W-:Y:S01]  /*18fc0*/  IMAD.MOV.U32 R3, RZ, RZ, R24 ;  /* 0x000000ffff037224 */ /* 0x000fe200078e0018 */
[----:B-1----:R-:W-:Y:S02]  /*18fd0*/  @P4 SHF.R.U32.HI R3, RZ, R11, R0 ;  /* 0x0000000bff034219 */ /* 0x002fe40000011600 */
[----:B------:R-:W-:Y:S01]  /*18fe0*/  SHF.R.S32.HI R99, RZ, 0x1f, R219 ;  /* 0x0000001fff637819 */ /* 0x000fe200000114db */
[----:B------:R-:W-:Y:S01]  /*18ff0*/  IMAD.WIDE.U32 R4, R210, UR4, R4 ;  /* 0x00000004d2047c25 */ /* 0x000fe2000f8e0004 */
[----:B------:R-:W-:-:S02]  /*19000*/  SHF.R.S32.HI R0, RZ, 0x1f, R3 ;  /* 0x0000001fff007819 */ /* 0x000fc40000011403 */
[----:B------:R-:W-:Y:S01]  /*19010*/  SHF.R.S32.HI R104, RZ, 0x1f, R220 ;  /* 0x0000001fff687819 */ /* 0x000fe200000114dc */
[----:B------:R-:W-:Y:S01]  /*19020*/  IMAD.MOV R6, RZ, RZ, -R3 ;  /* 0x000000ffff067224 */ /* 0x000fe200078e0a03 */
[----:B------:R-:W-:Y:S01]  /*19030*/  SHF.R.S32.HI R105, RZ, 0x1f, R221 ;  /* 0x0000001fff697819 */ /* 0x000fe200000114dd */
[----:B------:R-:W-:Y:S01]  /*19040*/  IMAD R0, R0, UR6, RZ ;  /* 0x0000000600007c24 */ /* 0x000fe2000f8e02ff */
[----:B------:R-:W-:Y:S01]  /*19050*/  SHF.R.S32.HI R106, RZ, 0x1f, R222 ;  /* 0x0000001fff6a7819 */ /* 0x000fe200000114de */
[----:B------:R-:W-:Y:S01]  /*19060*/  IMAD R101, R101, R6, R24 ;  /* 0x0000000665657224 */ /* 0x000fe200078e0218 */
[----:B------:R-:W-:Y:S01]  /*19070*/  IADD3 R6, R2, 0x34820, RZ ;  /* 0x0003482002067810 */ /* 0x000fe20007ffe0ff */
[----:B------:R-:W-:Y:S01]  /*19080*/  IMAD R5, R210, UR5, R5 ;  /* 0x00000005d2057c24 */ /* 0x000fe2000f8e0205 */
[----:B------:R-:W-:Y:S01]  /*19090*/  ULDC.64 UR4, c[0x0][0xb28] ;  /* 0x0002ca0000047ab9 */ /* 0x000fe20000000a00 */
[C---:B------:R-:W-:Y:S01]  /*190a0*/  IMAD R7, R3.reuse, UR7, R0 ;  /* 0x0000000703077c24 */ /* 0x040fe2000f8e0200 */
[----:B------:R-:W-:Y:S01]  /*190b0*/  SHF.R.S32.HI R0, RZ, 0x1f, R101 ;  /* 0x0000001fff007819 */ /* 0x000fe20000011465 */
[----:B------:R-:W-:Y:S01]  /*190c0*/  IMAD.WIDE.U32 R4, R3, UR6, R4 ;  /* 0x0000000603047c25 */ /* 0x000fe2000f8e0004 */
[----:B------:R-:W-:-:S02]  /*190d0*/  PRMT R6, RZ, 0x654, R6 ;  /* 0x00000654ff067816 */ /* 0x000fc40000000006 */
[----:B------:R-:W-:Y:S01]  /*190e0*/  SHF.R.S32.HI R24, RZ, 0x1f, R27 ;  /* 0x0000001fff187819 */ /* 0x000fe2000001141b */
[----:B------:R-:W-:Y:S01]  /*190f0*/  IMAD R0, R0, UR4, RZ ;  /* 0x0000000400007c24 */ /* 0x000fe2000f8e02ff */
[----:B------:R0:W-:Y:S01]  /*19100*/  SYNCS.ARRIVE.TRANS64.RED.A1T0 RZ, [R6+URZ], RZ ;  /* 0x000000ff06ff79a7 */ /* 0x0001e2000810043f */
[----:B------:R-:W-:Y:S01]  /*19110*/  IMAD.IADD R5, R5, 0x1, R7 ;  /* 0x0000000105057824 */ /* 0x000fe200078e0207 */
[----:B------:R-:W-:Y:S01]  /*19120*/  SHF.R.S32.HI R107, RZ, 0x1f, R223 ;  /* 0x0000001fff6b7819 */ /* 0x000fe200000114df */
[C---:B------:R-:W-:Y:S02]  /*19130*/  IMAD R3, R101.reuse, UR5, R0 ;  /* 0x0000000565037c24 */ /* 0x040fe4000f8e0200 */
[----:B------:R-:W-:Y:S01]  /*19140*/  IMAD.WIDE.U32 R4, R101, UR4, R4 ;  /* 0x0000000465047c25 */ /* 0x000fe2000f8e0004 */
[----:B------:R-:W-:-:S03]  /*19150*/  ULDC.64 UR4, c[0x0][0xb00] ;  /* 0x0002c00000047ab9 */ /* 0x000fc60000000a00 */
[----:B------:R-:W-:Y:S01]  /*19160*/  IMAD.IADD R3, R5, 0x1, R3 ;  /* 0x0000000105037824 */ /* 0x000fe200078e0203 */
[----:B------:R-:W-:-:S04]  /*19170*/  LEA R0, P1, R4, UR4, 0x2 ;  /* 0x0000000404007c11 */ /* 0x000fc8000f8210ff */
[----:B------:R-:W-:Y:S02]  /*19180*/  LEA.HI.X R3, R4, UR5, R3, 0x2, P1 ;  /* 0x0000000504037c11 */ /* 0x000fe400088f1403 */
[----:B------:R0:W1:Y:S04]  /*19190*/  SHFL.IDX PT, R4, R0, RZ, 0x1c1f ;  /* 0x001c1fff00047589 */ /* 0x00006800000e0000 */
[----:B------:R0:W2:Y:S01]  /*191a0*/  SHFL.IDX PT, R5, R3, RZ, 0x1c1f ;  /* 0x001c1fff03057589 */ /* 0x0000a200000e0000 */
[----:B------:R-:W-:Y:S05]  /*191b0*/  @P0 BRA `(.L_x_624) ;  /* 0x0000000400000947 */ /* 0x000fea0003800000 */
[----:B------:R-:W-:Y:S02]  /*191c0*/  ULDC UR4, c[0x0][0xac8] ;  /* 0x0002b20000047ab9 */ /* 0x000fe40000000800 */
[----:B------:R-:W-:Y:S02]  /*191d0*/  ISETP.GE.AND P3, PT, R209, UR4, PT ;  /* 0x00000004d1007c0c */ /* 0x000fe4000bf66270 */
[----:B------:R-:W-:Y:S02]  /*191e0*/  ISETP.GE.AND P2, PT, R27, UR4, PT ;  /* 0x000000041b007c0c */ /* 0x000fe4000bf46270 */
[----:B------:R-:W-:Y:S02]  /*191f0*/  ISETP.GE.AND P1, PT, R29, UR4, PT ;  /* 0x000000041d007c0c */ /* 0x000fe4000bf26270 */
[----:B------:R-:W-:Y:S02]  /*19200*/  ISETP.GE.AND P0, PT, R211, UR4, PT ;  /* 0x00000004d3007c0c */ /* 0x000fe4000bf06270 */
[----:B------:R-:W-:-:S05]  /*19210*/  ISETP.GE.AND P4, PT, R222, UR4, PT ;  /* 0x00000004de007c0c */ /* 0x000fca000bf86270 */
[----:B012---:R-:W-:-:S04]  /*19220*/  @!P3 IMAD.WIDE R6, R209, 0x4, R4 ;  /* 0x00000004d106b825 */ /* 0x007fc800078e0204 */
[-C--:B------:R-:W-:Y:S01]  /*19230*/  @!P1 LEA R8, P5, R29, R4.reuse, 0x2 ;  /* 0x000000041d089211 */ /* 0x080fe200078a10ff */
[----:B------:R0:W-:Y:S01]  /*19240*/  @!P3 ST.E.64 desc[UR58][R6.64], R20 ;  /* 0x000000140600b985 */ /* 0x0001e2000c101b3a */
[----:B------:R-:W-:Y:S02]  /*19250*/  ISETP.GE.AND P3, PT, R223, UR4, PT ;  /* 0x00000004df007c0c */ /* 0x000fe4000bf66270 */
[----:B------:R-:W-:Y:S02]  /*19260*/  @!P1 LEA.HI.X R9, R29, R5, R26, 0x2, P5 ;  /* 0x000000051d099211 */ /* 0x000fe400028f141a */
[----:B------:R-:W-:Y:S02]  /*19270*/  ISETP.GE.AND P5, PT, R221, UR4, PT ;  /* 0x00000004dd007c0c */ /* 0x000fe4000bfa6270 */
[----:B0-----:R-:W-:-:S04]  /*19280*/  @!P2 LEA R6, P6, R27, R4, 0x2 ;  /* 0x000000041b06a211 */ /* 0x001fc800078c10ff */
[----:B------:R-:W-:Y:S02]  /*19290*/  @!P2 LEA.HI.X R7, R27, R5, R24, 0x2, P6 ;  /* 0x000000051b07a211 */ /* 0x000fe400030f1418 */
[----:B------:R-:W-:-:S03]  /*192a0*/  @!P0 LEA R10, P6, R211, R4, 0x2 ;  /* 0x00000004d30a8211 */ /* 0x000fc600078c10ff */
[----:B------:R0:W-:Y:S01]  /*192b0*/  @!P2 ST.E.64 desc[UR58][R6.64], R88 ;  /* 0x000000580600a985 */ /* 0x0001e2000c101b3a */
[----:B------:R-:W-:Y:S02]  /*192c0*/  @!P0 LEA.HI.X R11, R211, R5, R28, 0x2, P6 ;  /* 0x00000005d30b8211 */ /* 0x000fe400030f141c */
[----:B------:R-:W-:Y:S01]  /*192d0*/  ISETP.GE.AND P2, PT, R220, UR4, PT ;  /* 0x00000004dc007c0c */ /* 0x000fe2000bf46270 */
[----:B------:R1:W-:Y:S01]  /*192e0*/  @!P1 ST.E.64 desc[UR58][R8.64], R90 ;  /* 0x0000005a08009985 */ /* 0x0003e2000c101b3a */
[----:B------:R-:W-:-:S03]  /*192f0*/  ISETP.GE.AND P1, PT, R219, UR4, PT ;  /* 0x00000004db007c0c */ /* 0x000fc6000bf26270 */
[----:B------:R2:W-:Y:S01]  /*19300*/  @!P0 ST.E.64 desc[UR58][R10.64], R36 ;  /* 0x000000240a008985 */ /* 0x0005e2000c101b3a */
[CC--:B0-----:R-:W-:Y:S02]  /*19310*/  @!P3 LEA R6, P6, R223.reuse, R4.reuse, 0x2 ;  /* 0x00000004df06b211 */ /* 0x0c1fe400078c10ff */
[CC--:B-1----:R-:W-:Y:S02]  /*19320*/  @!P4 LEA R8, P0, R222.reuse, R4.reuse, 0x2 ;  /* 0x00000004de08c211 */ /* 0x0c2fe400078010ff */
[-C--:B------:R-:W-:Y:S02]  /*19330*/  @!P3 LEA.HI.X R7, R223, R5.reuse, R107, 0x2, P6 ;  /* 0x00000005df07b211 */ /* 0x080fe400030f146b */
[----:B------:R-:W-:Y:S02]  /*19340*/  @!P4 LEA.HI.X R9, R222, R5, R106, 0x2, P0 ;  /* 0x00000005de09c211 */ /* 0x000fe400000f146a */
[----:B------:R-:W-:Y:S01]  /*19350*/  ISETP.GE.AND P0, PT, R218, UR4, PT ;  /* 0x00000004da007c0c */ /* 0x000fe2000bf06270 */
[----:B------:R0:W-:Y:S01]  /*19360*/  @!P3 ST.E.64 desc[UR58][R6.64], R40 ;  /* 0x000000280600b985 */ /* 0x0001e2000c101b3a */
[----:B--2---:R-:W-:-:S02]  /*19370*/  @!P5 LEA R10, P6, R221, R4, 0x2 ;  /* 0x00000004dd0ad211 */ /* 0x004fc400078c10ff */
[----:B------:R-:W-:Y:S01]  /*19380*/  ISETP.GE.AND P3, PT, R217, UR4, PT ;  /* 0x00000004d9007c0c */ /* 0x000fe2000bf66270 */
[----:B------:R1:W-:Y:S01]  /*19390*/  @!P4 ST.E.64 desc[UR58][R8.64], R44 ;  /* 0x0000002c0800c985 */ /* 0x0003e2000c101b3a */
[----:B------:R-:W-:-:S05]  /*193a0*/  @!P5 LEA.HI.X R11, R221, R5, R105, 0x2, P6 ;  /* 0x00000005dd0bd211 */ /* 0x000fca00030f1469 */
[----:B------:R2:W-:Y:S01]  /*193b0*/  @!P5 ST.E.64 desc[UR58][R10.64], R48 ;  /* 0x000000300a00d985 */ /* 0x0005e2000c101b3a */
[CC--:B0-----:R-:W-:Y:S02]  /*193c0*/  @!P2 LEA R6, P4, R220.reuse, R4.reuse, 0x2 ;  /* 0x00000004dc06a211 */ /* 0x0c1fe400078810ff */
[CC--:B-1----:R-:W-:Y:S02]  /*193d0*/  @!P1 LEA R8, P5, R219.reuse, R4.reuse, 0x2 ;  /* 0x00000004db089211 */ /* 0x0c2fe400078a10ff */
[-C--:B------:R-:W-:Y:S02]  /*193e0*/  @!P2 LEA.HI.X R7, R220, R5.reuse, R104, 0x2, P4 ;  /* 0x00000005dc07a211 */ /* 0x080fe400020f1468 */
[----:B------:R-:W-:Y:S02]  /*193f0*/  ISETP.GE.AND P4, PT, R216, UR4, PT ;  /* 0x00000004d8007c0c */ /* 0x000fe4000bf86270 */
[----:B--2---:R-:W-:Y:S01]  /*19400*/  @!P0 LEA R10, P6, R218, R4, 0x2 ;  /* 0x00000004da0a8211 */ /* 0x004fe200078c10ff */
[----:B------:R0:W-:Y:S01]  /*19410*/  @!P2 ST.E.64 desc[UR58][R6.64], R52 ;  /* 0x000000340600a985 */ /* 0x0001e2000c101b3a */
[----:B------:R-:W-:-:S02]  /*19420*/  @!P1 LEA.HI.X R9, R219, R5, R99, 0x2, P5 ;  /* 0x00000005db099211 */ /* 0x000fc400028f1463 */
[-C--:B------:R-:W-:Y:S02]  /*19430*/  @!P0 LEA.HI.X R11, R218, R5.reuse, R98, 0x2, P6 ;  /* 0x00000005da0b8211 */ /* 0x080fe400030f1462 */
[----:B------:R-:W-:Y:S01]  /*19440*/  ISETP.GE.AND P2, PT, R215, UR4, PT ;  /* 0x00000004d7007c0c */ /* 0x000fe2000bf46270 */
[----:B------:R-:W-:Y:S01]  /*19450*/  @!P1 ST.E.64 desc[UR58][R8.64], R56 ;  /* 0x0000003808009985 */ /* 0x000fe2000c101b3a */
[----:B------:R-:W-:Y:S02]  /*19460*/  @!P3 LEA R14, P5, R217, R4, 0x2 ;  /* 0x00000004d90eb211 */ /* 0x000fe400078a10ff */
[----:B------:R-:W-:Y:S01]  /*19470*/  ISETP.GE.AND P1, PT, R214, UR4, PT ;  /* 0x00000004d6007c0c */ /* 0x000fe2000bf26270 */
[----:B------:R1:W-:Y:S01]  /*19480*/  @!P0 ST.E.64 desc[UR58][R10.64], R60 ;  /* 0x0000003c0a008985 */ /* 0x0003e2000c101b3a */
[----:B------:R-:W-:Y:S02]  /*19490*/  ISETP.GE.AND P0, PT, R213, UR4, PT ;  /* 0x00000004d5007c0c */ /* 0x000fe4000bf06270 */
[----:B------:R-:W-:-:S02]  /*194a0*/  @!P3 LEA.HI.X R15, R217, R5, R35, 0x2, P5 ;  /* 0x00000005d90fb211 */ /* 0x000fc400028f1423 */
[----:B------:R-:W-:Y:S02]  /*194b0*/  ISETP.GE.AND P5, PT, R212, UR4, PT ;  /* 0x00000004d4007c0c */ /* 0x000fe4000bfa6270 */
[CC--:B------:R-:W-:Y:S01]  /*194c0*/  @!P4 LEA R12, P6, R216.reuse, R4.reuse, 0x2 ;  /* 0x00000004d80cc211 */ /* 0x0c0fe200078c10ff */
[----:B------:R3:W-:Y:S01]  /*194d0*/  @!P3 ST.E.64 desc[UR58][R14.64], R64 ;  /* 0x000000400e00b985 */ /* 0x0007e2000c101b3a */
[CC--:B0-----:R-:W-:Y:S02]  /*194e0*/  @!P2 LEA R6, P3, R215.reuse, R4.reuse, 0x2 ;  /* 0x00000004d706a211 */ /* 0x0c1fe400078610ff */
[-C--:B------:R-:W-:Y:S02]  /*194f0*/  @!P4 LEA.HI.X R13, R216, R5.reuse, R34, 0x2, P6 ;  /* 0x00000005d80dc211 */ /* 0x080fe400030f1422 */
[----:B------:R-:W-:Y:S02]  /*19500*/  @!P2 LEA.HI.X R7, R215, R5, R33, 0x2, P3 ;  /* 0x00000005d707a211 */ /* 0x000fe400018f1421 */
[-C--:B-1----:R-:W-:Y:S01]  /*19510*/  @!P1 LEA R10, P6, R214, R4.reuse, 0x2 ;  /* 0x00000004d60a9211 */ /* 0x082fe200078c10ff */
[----:B------:R3:W-:Y:S01]  /*19520*/  @!P4 ST.E.64 desc[UR58][R12.64], R68 ;  /* 0x000000440c00c985 */ /* 0x0007e2000c101b3a */
[----:B------:R-:W-:-:S02]  /*19530*/  @!P0 LEA R8, P4, R213, R4, 0x2 ;  /* 0x00000004d5088211 */ /* 0x000fc400078810ff */
        /* <DEDUP_REMOVED lines=8> */
.L_x_624:
[----:B------:R-:W-:Y:S05]  /*195c0*/  BSYNC B1 ;  /* 0x0000000000017941 */ /* 0x000fea0003800000 */
.L_x_623:
[----:B------:R-:W-:Y:S01]  /*195d0*/  ISETP.GE.AND P0, PT, R25, R102, PT ;  /* 0x000000661900720c */ /* 0x000fe20003f06270 */
[----:B--23--:R2:W3:Y:S04]  /*195e0*/  SHFL.IDX PT, R5, R3, 0x1, 0x1c1f ;  /* 0x003c1f0003057f89 */ /* 0x00c4e800000e0000 */
[----:B-1----:R2:W1:Y:S08]  /*195f0*/  SHFL.IDX PT, R4, R0, 0x1, 0x1c1f ;  /* 0x003c1f0000047f89 */ /* 0x00247000000e0000 */
[----:B--2---:R-:W-:Y:S05]  /*19600*/  @P0 BRA `(.L_x_622) ;  /* 0x0000000c00f40947 */ /* 0x004fea0003800000 */
[----:B------:R-:W-:Y:S02]  /*19610*/  ULDC UR4, c[0x0][0xac8] ;  /* 0x0002b20000047ab9 */ /* 0x000fe40000000800 */
[----:B------:R-:W-:Y:S02]  /*19620*/  ISETP.GE.AND P1, PT, R27, UR4, PT ;  /* 0x000000041b007c0c */ /* 0x000fe4000bf26270 */
[----:B------:R-:W-:Y:S02]  /*19630*/  ISETP.GE.AND P0, PT, R29, UR4, PT ;  /* 0x000000041d007c0c */ /* 0x000fe4000bf06270 */
[----:B------:R-:W-:Y:S02]  /*19640*/  ISETP.GE.AND P2, PT, R209, UR4, PT ;  /* 0x00000004d1007c0c */ /* 0x000fe4000bf46270 */
[----:B------:R-:W-:Y:S02]  /*19650*/  ISETP.GE.AND P4, PT, R223, UR4, PT ;  /* 0x00000004df007c0c */ /* 0x000fe4000bf86270 */
[----:B------:R-:W-:-:S05]  /*19660*/  ISETP.GE.AND P3, PT, R211, UR4, PT ;  /* 0x00000004d3007c0c */ /* 0x000fca000bf66270 */
[-C--:B-1----:R-:W-:Y:S02]  /*19670*/  @!P1 LEA R8, P5, R27, R4.reuse, 0x2 ;  /* 0x000000041b089211 */ /* 0x082fe400078a10ff */
[-C--:B------:R-:W-:Y:S02]  /*19680*/  @!P0 LEA R10, P6, R29, R4.reuse, 0x2 ;  /* 0x000000041d0a8211 */ /* 0x080fe400078c10ff */
[-C--:B---3--:R-:W-:Y:S01]  /*19690*/  @!P1 LEA.HI.X R9, R27, R5.reuse, R24, 0x2, P5 ;  /* 0x000000051b099211 */ /* 0x088fe200028f1418 */
[----:B0-----:R-:W-:Y:S01]  /*196a0*/  @!P2 IMAD.WIDE R6, R209, 0x4, R4 ;  /* 0x00000004d106a825 */ /* 0x001fe200078e0204 */
        /* <DEDUP_REMOVED lines=26> */
[----:B--2---:R-:W-:Y:S01]  /*19850*/  @!P3 LEA R12, P5, R218, R4, 0x2 ;  /* 0x00000004da0cb211 */ /* 0x004fe200078a10ff */
[----:B------:R0:W-:Y:S01]  /*19860*/  @!P1 ST.E.64 desc[UR58][R8.64], R54 ;  /* 0x0000003608009985 */ /* 0x0001e2000c101b3a */
[----:B------:R-:W-:Y:S02]  /*19870*/  ISETP.GE.AND P1, PT, R215, UR4, PT ;  /* 0x00000004d7007c0c */ /* 0x000fe4000bf26270 */
[----:B------:R-:W-:Y:S01]  /*19880*/  ISETP.GE.AND P0, PT, R214, UR4, PT ;  /* 0x00000004d6007c0c */ /* 0x000fe2000bf06270 */
[----:B------:R1:W-:Y:S01]  /*19890*/  @!P2 ST.E.64 desc[UR58][R10.64], R58 ;  /* 0x0000003a0a00a985 */ /* 0x0003e2000c101b3a */
[----:B------:R-:W-:-:S02]  /*198a0*/  ISETP.GE.AND P2, PT, R216, UR4, PT ;  /* 0x00000004d8007c0c */ /* 0x000fc4000bf46270 */
[-C--:B------:R-:W-:Y:S02]  /*198b0*/  @!P3 LEA.HI.X R13, R218, R5.reuse, R98, 0x2, P5 ;  /* 0x00000005da0db211 */ /* 0x080fe400028f1462 */
[----:B------:R-:W-:Y:S02]  /*198c0*/  ISETP.GE.AND P5, PT, R213, UR4, PT ;  /* 0x00000004d5007c0c */ /* 0x000fe4000bfa6270 */
[CC--:B---3--:R-:W-:Y:S01]  /*198d0*/  @!P4 LEA R14, P6, R217.reuse, R4.reuse, 0x2 ;  /* 0x00000004d90ec211 */ /* 0x0c8fe200078c10ff */
        /* <DEDUP_REMOVED lines=17> */
[----:B------:R-:W-:-:S04]  /*199f0*/  LEA R4, P0, R212, R4, 0x2 ;  /* 0x00000004d4047211 */ /* 0x000fc800078010ff */
[----:B------:R-:W-:-:S05]  /*19a00*/  LEA.HI.X R5, R212, R5, R30, 0x2, P0 ;  /* 0x00000005d4057211 */ /* 0x000fca00000f141e */
[----:B------:R4:W-:Y:S01]  /*19a10*/  ST.E.64 desc[UR58][R4.64], R86 ;  /* 0x0000005604007985 */ /* 0x0009e2000c101b3a */
[----:B------:R-:W-:Y:S05]  /*19a20*/  BRA `(.L_x_622) ;  /* 0x0000000800ec7947 */ /* 0x000fea0003800000 */
.L_x_613:
[----:B------:R-:W-:Y:S01]  /*19a30*/  ULDC.64 UR6, c[0x0][0xc08] ;  /* 0x0003020000067ab9 */ /* 0x000fe20000000a00 */
[----:B------:R-:W-:Y:S01]  /*19a40*/  ULDC.64 UR4, c[0x0][0xc00] ;  /* 0x0003000000047ab9 */ /* 0x000fe20000000a00 */
[----:B------:R-:W-:Y:S01]  /*19a50*/  ISETP.NE.U32.AND P1, PT, RZ, UR6, PT ;  /* 0x00000006ff007c0c */ /* 0x000fe2000bf25070 */
[----:B------:R-:W-:Y:S01]  /*19a60*/  IMAD.MOV.U32 R3, RZ, RZ, RZ ;  /* 0x000000ffff037224 */ /* 0x000fe200078e00ff */
[----:B------:R-:W-:Y:S02]  /*19a70*/  ISETP.NE.U32.AND P0, PT, RZ, UR4, PT ;  /* 0x00000004ff007c0c */ /* 0x000fe4000bf05070 */
[----:B------:R-:W-:Y:S02]  /*19a80*/  ISETP.NE.AND.EX P1, PT, RZ, UR7, PT, P1 ;  /* 0x00000007ff007c0c */ /* 0x000fe4000bf25310 */
[----:B------:R-:W-:Y:S02]  /*19a90*/  IADD3 R4, P2, R204, UR4, RZ ;  /* 0x00000004cc047c10 */ /* 0x000fe4000ff5e0ff */
[----:B------:R-:W-:-:S02]  /*19aa0*/  ISETP.NE.AND.EX P0, PT, RZ, UR5, PT, P0 ;  /* 0x00000005ff007c0c */ /* 0x000fc4000bf05300 */
[----:B------:R-:W-:Y:S01]  /*19ab0*/  IADD3.X R5, R205, UR5, RZ, P2, !PT ;  /* 0x00000005cd057c10 */ /* 0x000fe200097fe4ff */
[----:B------:R-:W-:Y:S02]  /*19ac0*/  ULDC UR4, c[0x0][0xa88] ;  /* 0x0002a20000047ab9 */ /* 0x000fe40000000800 */
[----:B------:R-:W-:-:S04]  /*19ad0*/  IMAD.U32 R0, RZ, RZ, UR4 ;  /* 0x00000004ff007e24 */ /* 0x000fc8000f8e00ff */
[----:B------:R-:W-:-:S04]  /*19ae0*/  @P1 IADD3 R204, P2, R204, UR6, RZ ;  /* 0x00000006cccc1c10 */ /* 0x000fc8000ff5e0ff */
[----:B------:R-:W-:Y:S01]  /*19af0*/  @P1 IADD3.X R205, R205, UR7, RZ, P2, !PT ;  /* 0x00000007cdcd1c10 */ /* 0x000fe200097fe4ff */
[----:B------:R3:W5:Y:S04]  /*19b00*/  @P0 LDG.E R3, desc[UR58][R4.64] ;  /* 0x0000003a04030981 */ /* 0x000768000c1e1900 */
[----:B------:R3:W5:Y:S01]  /*19b10*/  @P1 LDG.E R0, desc[UR58][R204.64] ;  /* 0x0000003acc001981 */ /* 0x000762000c1e1900 */
[----:B------:R-:W-:Y:S01]  /*19b20*/  ISETP.NE.AND P2, PT, R202, RZ, PT ;  /* 0x000000ffca00720c */ /* 0x000fe20003f45270 */
[----:B0-----:R-:W0:-:S12]  /*19b30*/  S2R R6, SR_TID.X ;  /* 0x0000000000067919 */ /* 0x001e180000002100 */
[----:B------:R-:W4:Y:S01]  /*19b40*/  @!P2 LDC R202, c[0x0][0xad4] ;  /* 0x0002b500ffcaab82 */ /* 0x000f220000000800 */
[----:B0-----:R-:W-:Y:S02]  /*19b50*/  IADD3 R6, R6, -0x80, RZ ;  /* 0xffffff8006067810 */ /* 0x001fe40007ffe0ff */
[----:B----4-:R-:W-:Y:S02]  /*19b60*/  ISETP.GT.AND P2, PT, R202, 0x1, PT ;  /* 0x00000001ca00780c */ /* 0x010fe40003f44270 */
[----:B------:R-:W-:Y:S01]  /*19b70*/  ISETP.GT.AND P3, PT, R6, 0x7f, PT ;  /* 0x0000007f0600780c */ /* 0x000fe20003f64270 */
[----:B---3--:R-:W-:-:S12]  /*19b80*/  @P1 BRA `(.L_x_625) ;  /* 0x0000000000101947 */ /* 0x008fd80003800000 */
[----:B------:R-:W-:Y:S05]  /*19b90*/  @!P0 BRA `(.L_x_625) ;  /* 0x00000000000c8947 */ /* 0x000fea0003800000 */
[----:B------:R-:W3:Y:S04]  /*19ba0*/  LDG.E R7, desc[UR58][R4.64] ;  /* 0x0000003a04077981 */ /* 0x000ee8000c1e1900 */
[----:B-----5:R-:W3:Y:S02]  /*19bb0*/  LDG.E R0, desc[UR58][R4.64+0x4] ;  /* 0x0000043a04007981 */ /* 0x020ee4000c1e1900 */
[----:B---3--:R-:W-:-:S07]  /*19bc0*/  IMAD.IADD R0, R0, 0x1, -R7 ;  /* 0x0000000100007824 */ /* 0x008fce00078e0a07 */
.L_x_625:
[----:B------:R-:W-:Y:S01]  /*19bd0*/  BSSY B1, `(.L_x_626) ;  /* 0x0000037000017945 */ /* 0x000fe20003800000 */
[----:B------:R-:W-:Y:S02]  /*19be0*/  SEL R203, R203, RZ, !P0 ;  /* 0x000000ffcbcb7207 */ /* 0x000fe40004000000 */
[----:B------:R-:W-:Y:S02]  /*19bf0*/  SEL R225, R225, RZ, !P0 ;  /* 0x000000ffe1e17207 */ /* 0x000fe40004000000 */
[----:B-----5:R-:W-:Y:S01]  /*19c00*/  SHF.R.S32.HI R26, RZ, 0x1f, R3 ;  /* 0x0000001fff1a7819 */ /* 0x020fe20000011403 */
[----:B------:R-:W-:Y:S06]  /*19c10*/  @P3 BRA `(.L_x_627) ;  /* 0x0000000000c83947 */ /* 0x000fec0003800000 */
[----:B------:R-:W0:Y:S01]  /*19c20*/  S2R R5, SR_TID.X ;  /* 0x0000000000057919 */ /* 0x000e220000002100 */
[----:B------:R-:W3:Y:S01]  /*19c30*/  LDC R29, c[0x0][0xbe8] ;  /* 0x0002fa00ff1d7b82 */ /* 0x000ee20000000800 */
[----:B0-----:R-:W-:Y:S02]  /*19c40*/  IMAD R4, R208, 0x80, R5 ;  /* 0x00000080d0047824 */ /* 0x001fe400078e0205 */
[----:B---3--:R-:W-:-:S03]  /*19c50*/  IMAD R5, R0, R29, RZ ;  /* 0x0000001d00057224 */ /* 0x008fc600078e02ff */
[----:B------:R-:W-:-:S04]  /*19c60*/  IADD3 R28, R4, -0x80, RZ ;  /* 0xffffff80041c7810 */ /* 0x000fc80007ffe0ff */
[----:B------:R-:W-:-:S13]  /*19c70*/  ISETP.GE.AND P0, PT, R28, R5, PT ;  /* 0x000000051c00720c */ /* 0x000fda0003f06270 */
[----:B------:R-:W-:Y:S05]  /*19c80*/  @P0 BRA `(.L_x_627) ;  /* 0x0000000000ac0947 */ /* 0x000fea0003800000 */
[----:B------:R-:W-:Y:S01]  /*19c90*/  IMAD.MOV.U32 R24, RZ, RZ, 0x9b8 ;  /* 0x000009b8ff187424 */ /* 0x000fe200078e00ff */
[----:B------:R-:W-:Y:S01]  /*19ca0*/  ISETP.GT.AND P0, PT, R202, 0x1, PT ;  /* 0x00000001ca00780c */ /* 0x000fe20003f04270 */
[----:B------:R-:W0:Y:S01]  /*19cb0*/  LDC.64 R4, c[0x0][0xba8] ;  /* 0x0002ea00ff047b82 */ /* 0x000e220000000a00 */
[----:B------:R-:W-:Y:S01]  /*19cc0*/  ISETP.NE.AND P1, PT, R29, 0x1, PT ;  /* 0x000000011d00780c */ /* 0x000fe20003f25270 */
[----:B------:R-:W-:Y:S01]  /*19cd0*/  IMAD.MOV.U32 R21, RZ, RZ, R28 ;  /* 0x000000ffff157224 */ /* 0x000fe200078e001c */
[----:B------:R-:W-:-:S05]  /*19ce0*/  SEL R24, R24, 0x978, P0 ;  /* 0x0000097818187807 */ /* 0x000fca0000000000 */
[----:B------:R-:W3:Y:S08]  /*19cf0*/  LDC.64 R12, c[0x0][R24+0x220] ;  /* 0x00008800180c7b82 */ /* 0x000ef00000000a00 */
[----:B------:R-:W4:Y:S08]  /*19d00*/  LDC.64 R10, c[0x0][R24+0x218] ;  /* 0x00008600180a7b82 */ /* 0x000f300000000a00 */
[----:B------:R-:W5:Y:S08]  /*19d10*/  LDC.64 R8, c[0x0][R24+0x228] ;  /* 0x00008a0018087b82 */ /* 0x000f700000000a00 */
[----:B------:R-:W1:Y:S08]  /*19d20*/  LDC.64 R6, c[0x0][R24+0x210] ;  /* 0x0000840018067b82 */ /* 0x000e700000000a00 */
[----:B------:R-:W2:Y:S08]  /*19d30*/  @P1 LDC R15, c[0x0][0xbec] ;  /* 0x0002fb00ff0f1b82 */ /* 0x000eb00000000800 */
[----:B------:R-:W5:Y:S01]  /*19d40*/  @P1 LDC R27, c[0x0][0xbf0] ;  /* 0x0002fc00ff1b1b82 */ /* 0x000f620000000800 */
[----:B---3--:R-:W-:-:S07]  /*19d50*/  IMAD R13, R13, R203, RZ ;  /* 0x000000cb0d0d7224 */ /* 0x008fce00078e02ff */
[----:B0-----:R-:W0:Y:S01]  /*19d60*/  @!P0 LDC R4, c[0x0][0xb50] ;  /* 0x0002d400ff048b82 */ /* 0x001e220000000800 */
[----:B--2---:R-:W-:-:S07]  /*19d70*/  @P1 IMAD.HI.U32 R20, R28, R15, RZ ;  /* 0x0000000f1c141227 */ /* 0x004fce00078e00ff */
[----:B------:R-:W2:Y:S01]  /*19d80*/  @!P0 LDC R5, c[0x0][0xb54] ;  /* 0x0002d500ff058b82 */ /* 0x000ea20000000800 */
[-C--:B----4-:R-:W-:Y:S02]  /*19d90*/  IMAD R25, R11, R199.reuse, RZ ;  /* 0x000000c70b197224 */ /* 0x090fe400078e02ff */
[----:B------:R-:W-:Y:S01]  /*19da0*/  IMAD.WIDE.U32 R10, R10, R199, RZ ;  /* 0x000000c70a0a7225 */ /* 0x000fe200078e00ff */
[----:B-----5:R-:W-:-:S03]  /*19db0*/  @P1 SHF.R.U32.HI R21, RZ, R27, R20 ;  /* 0x0000001bff151219 */ /* 0x020fc60000011614 */
[----:B------:R-:W-:Y:S01]  /*19dc0*/  IMAD R27, R12, R225, R13 ;  /* 0x000000e10c1b7224 */ /* 0x000fe200078e020d */
[----:B------:R-:W-:Y:S01]  /*19dd0*/  SEL R13, R210, RZ, P0 ;  /* 0x000000ffd20d7207 */ /* 0x000fe20000000000 */
[----:B------:R-:W-:Y:S01]  /*19de0*/  IMAD.WIDE.U32 R14, R12, R203, RZ ;  /* 0x000000cb0c0e7225 */ /* 0x000fe200078e00ff */
[----:B------:R-:W-:-:S03]  /*19df0*/  IADD3 R25, R11, R25, RZ ;  /* 0x000000190b197210 */ /* 0x000fc60007ffe0ff */
[----:B------:R-:W-:Y:S01]  /*19e00*/  IMAD.IADD R12, R15, 0x1, R27 ;  /* 0x000000010f0c7824 */ /* 0x000fe200078e021b */
[----:B------:R-:W-:Y:S01]  /*19e10*/  IADD3 R10, P1, P3, R14, R10, R3 ;  /* 0x0000000a0e0a7210 */ /* 0x000fe20007b3e003 */
[----:B------:R-:W-:Y:S02]  /*19e20*/  IMAD R15, R9, R13, RZ ;  /* 0x0000000d090f7224 */ /* 0x000fe400078e02ff */
[----:B------:R-:W-:Y:S01]  /*19e30*/  IMAD.MOV R11, RZ, RZ, -R21 ;  /* 0x000000ffff0b7224 */ /* 0x000fe200078e0a15 */
[----:B------:R-:W-:Y:S01]  /*19e40*/  IADD3.X R12, R12, R25, R26, P1, P3 ;  /* 0x000000190c0c7210 */ /* 0x000fe20000fe641a */
[----:B------:R-:W-:-:S04]  /*19e50*/  IMAD.WIDE.U32 R8, R8, R13, RZ ;  /* 0x0000000d08087225 */ /* 0x000fc800078e00ff */
[----:B------:R-:W-:Y:S01]  /*19e60*/  IMAD R11, R29, R11, R28 ;  /* 0x0000000b1d0b7224 */ /* 0x000fe200078e021c */
[----:B------:R-:W-:Y:S02]  /*19e70*/  IADD3 R8, P0, P1, R21, R10, R8 ;  /* 0x0000000a15087210 */ /* 0x000fe4000791e008 */
[----:B------:R-:W-:Y:S01]  /*19e80*/  IADD3 R15, R9, R15, RZ ;  /* 0x0000000f090f7210 */ /* 0x000fe20007ffe0ff */
[----:B-1----:R-:W-:Y:S01]  /*19e90*/  IMAD R7, R7, R11, RZ ;  /* 0x0000000b07077224 */ /* 0x002fe200078e02ff */
[----:B------:R-:W-:Y:S02]  /*19ea0*/  SHF.R.S32.HI R21, RZ, 0x1f, R21 ;  /* 0x0000001fff157819 */ /* 0x000fe40000011415 */
[----:B------:R-:W-:Y:S02]  /*19eb0*/  SHF.R.S32.HI R13, RZ, 0x1f, R11 ;  /* 0x0000001fff0d7819 */ /* 0x000fe4000001140b */
[----:B------:R-:W-:-:S03]  /*19ec0*/  IADD3.X R9, R21, R12, R15, P0, P1 ;  /* 0x0000000c15097210 */ /* 0x000fc600007e240f */
[C---:B------:R-:W-:Y:S02]  /*19ed0*/  IMAD R13, R6.reuse, R13, R7 ;  /* 0x0000000d060d7224 */ /* 0x040fe400078e0207 */
[----:B------:R-:W-:-:S04]  /*19ee0*/  IMAD.WIDE.U32 R6, R6, R11, R8 ;  /* 0x0000000b06067225 */ /* 0x000fc800078e0008 */
[----:B------:R-:W-:Y:S01]  /*19ef0*/  IMAD.IADD R7, R7, 0x1, R13 ;  /* 0x0000000107077824 */ /* 0x000fe200078e020d */
[----:B0-----:R-:W-:-:S04]  /*19f00*/  LEA R4, P0, R6, R4, 0x2 ;  /* 0x0000000406047211 */ /* 0x001fc800078010ff */
[----:B--2---:R-:W-:Y:S01]  /*19f10*/  LEA.HI.X R5, R6, R5, R7, 0x2, P0 ;  /* 0x0000000506057211 */ /* 0x004fe200000f1407 */
[----:B------:R-:W-:-:S05]  /*19f20*/  IMAD.MOV.U32 R7, RZ, RZ, -0x800000 ;  /* 0xff800000ff077424 */ /* 0x000fca00078e00ff */
[----:B------:R0:W-:Y:S03]  /*19f30*/  STG.E desc[UR58][R4.64], R7 ;  /* 0x0000000704007986 */ /* 0x0001e6000c10193a */
.L_x_627:
[----:B------:R-:W-:Y:S05]  /*19f40*/  BSYNC B1 ;  /* 0x0000000000017941 */ /* 0x000fea0003800000 */
.L_x_626:
[----:B------:R-:W-:Y:S05]  /*19f50*/  @P2 BRA `(.L_x_622) ;  /* 0x0000000400a02947 */ /* 0x000fea0003800000 */
[----:B------:R-:W3:Y:S01]  /*19f60*/  LDC R11, c[0x0][0xbe8] ;  /* 0x0002fa00ff0b7b82 */ /* 0x000ee20000000800 */
[----:B------:R-:W-:Y:S01]  /*19f70*/  ULDC.64 UR4, c[0x0][0xaa0] ;  /* 0x0002a80000047ab9 */ /* 0x000fe20000000a00 */
[----:B------:R-:W-:Y:S01]  /*19f80*/  ULDC.64 UR6, c[0x0][0xaf0] ;  /* 0x0002bc0000067ab9 */ /* 0x000fe20000000a00 */
[----:B0-----:R-:W-:Y:S01]  /*19f90*/  IMAD R4, R26, UR4, RZ ;  /* 0x000000041a047c24 */ /* 0x001fe2000f8e02ff */
[----:B------:R-:W-:Y:S01]  /*19fa0*/  BSSY B1, `(.L_x_628) ;  /* 0x0000039000017945 */ /* 0x000fe20003800000 */
[----:B------:R-:W-:Y:S02]  /*19fb0*/  SHF.R.S32.HI R10, RZ, 0x1f, R200 ;  /* 0x0000001fff0a7819 */ /* 0x000fe400000114c8 */
[C---:B------:R-:W-:Y:S01]  /*19fc0*/  IMAD R7, R3.reuse, UR5, R4 ;  /* 0x0000000503077c24 */ /* 0x040fe2000f8e0204 */
[----:B------:R-:W-:Y:S01]  /*19fd0*/  SHF.R.S32.HI R14, RZ, 0x1f, R198 ;  /* 0x0000001fff0e7819 */ /* 0x000fe200000114c6 */
[----:B------:R-:W-:Y:S01]  /*19fe0*/  IMAD.WIDE.U32 R4, R3, UR4, RZ ;  /* 0x0000000403047c25 */ /* 0x000fe2000f8e00ff */
[----:B------:R-:W-:Y:S01]  /*19ff0*/  LEA R3, R201, R224, 0x5 ;  /* 0x000000e0c9037211 */ /* 0x000fe200078e28ff */
[----:B------:R-:W-:-:S02]  /*1a000*/  ULDC.64 UR4, c[0x0][0xae8] ;  /* 0x0002ba0000047ab9 */ /* 0x000fc40000000a00 */
[----:B------:R-:W-:Y:S02]  /*1a010*/  IMAD.IADD R5, R5, 0x1, R7 ;  /* 0x0000000105057824 */ /* 0x000fe400078e0207 */
[----:B------:R-:W-:Y:S02]  /*1a020*/  IMAD R9, R208, 0x80, R3 ;  /* 0x00000080d0097824 */ /* 0x000fe400078e0203 */
[----:B------:R-:W-:-:S03]  /*1a030*/  IMAD.WIDE.U32 R4, R199, UR4, R4 ;  /* 0x00000004c7047c25 */ /* 0x000fc6000f8e0004 */
[----:B------:R-:W-:Y:S01]  /*1a040*/  MOV R3, R9 ;  /* 0x0000000900037202 */ /* 0x000fe20000000f00 */
[----:B------:R-:W-:Y:S02]  /*1a050*/  IMAD R7, R225, UR6, RZ ;  /* 0x00000006e1077c24 */ /* 0x000fe4000f8e02ff */
[----:B------:R-:W-:Y:S01]  /*1a060*/  IMAD R5, R199, UR5, R5 ;  /* 0x00000005c7057c24 */ /* 0x000fe2000f8e0205 */
[----:B---3--:R-:W-:Y:S01]  /*1a070*/  ISETP.NE.AND P0, PT, R11, 0x1, PT ;  /* 0x000000010b00780c */ /* 0x008fe20003f05270 */
[C---:B------:R-:W-:Y:S01]  /*1a080*/  IMAD R7, R203.reuse, UR7, R7 ;  /* 0x00000007cb077c24 */ /* 0x040fe2000f8e0207 */
[----:B------:R-:W-:Y:S01]  /*1a090*/  ULDC.64 UR4, c[0x0][0xae0] ;  /* 0x0002b80000047ab9 */ /* 0x000fe20000000a00 */
[----:B------:R-:W-:-:S04]  /*1a0a0*/  IMAD.WIDE.U32 R4, R203, UR6, R4 ;  /* 0x00000006cb047c25 */ /* 0x000fc8000f8e0004 */
[----:B------:R-:W-:-:S06]  /*1a0b0*/  IMAD.IADD R5, R5, 0x1, R7 ;  /* 0x0000000105057824 */ /* 0x000fcc00078e0207 */
[----:B------:R-:W0:Y:S08]  /*1a0c0*/  @P0 LDC R6, c[0x0][0xbec] ;  /* 0x0002fb00ff060b82 */ /* 0x000e300000000800 */
[----:B------:R-:W3:Y:S01]  /*1a0d0*/  @P0 LDC R13, c[0x0][0xbf0] ;  /* 0x0002fc00ff0d0b82 */ /* 0x000ee20000000800 */
[----:B0-----:R-:W-:-:S05]  /*1a0e0*/  @P0 IMAD.HI.U32 R6, R9, R6, RZ ;  /* 0x0000000609060227 */ /* 0x001fca00078e00ff */
[----:B---3--:R-:W-:-:S04]  /*1a0f0*/  @P0 SHF.R.U32.HI R3, RZ, R13, R6 ;  /* 0x0000000dff030219 */ /* 0x008fc80000011606 */
[--C-:B------:R-:W-:Y:S01]  /*1a100*/  SHF.R.S32.HI R6, RZ, 0x1f, R3.reuse ;  /* 0x0000001fff067819 */ /* 0x100fe20000011403 */
[----:B------:R-:W-:Y:S02]  /*1a110*/  IMAD.MOV R8, RZ, RZ, -R3 ;  /* 0x000000ffff087224 */ /* 0x000fe400078e0a03 */
[----:B------:R-:W-:-:S04]  /*1a120*/  IMAD.WIDE.U32 R4, R3, UR4, R4 ;  /* 0x0000000403047c25 */ /* 0x000fc8000f8e0004 */
[----:B------:R-:W-:Y:S02]  /*1a130*/  IMAD R6, R6, UR4, RZ ;  /* 0x0000000406067c24 */ /* 0x000fe4000f8e02ff */
[----:B------:R-:W-:Y:S02]  /*1a140*/  IMAD R7, R11, R8, R9 ;  /* 0x000000080b077224 */ /* 0x000fe400078e0209 */
[----:B------:R-:W-:Y:S01]  /*1a150*/  IMAD R9, R3, UR5, R6 ;  /* 0x0000000503097c24 */ /* 0x000fe2000f8e0206 */
[----:B------:R-:W-:Y:S01]  /*1a160*/  ULDC.64 UR4, c[0x0][0xad8] ;  /* 0x0002b60000047ab9 */ /* 0x000fe20000000a00 */
[----:B------:R-:W-:Y:S01]  /*1a170*/  IMAD R8, R208, 0x80, R224 ;  /* 0x00000080d0087824 */ /* 0x000fe200078e02e0 */
[----:B------:R-:W-:Y:S01]  /*1a180*/  SHF.R.S32.HI R3, RZ, 0x1f, R7 ;  /* 0x0000001fff037819 */ /* 0x000fe20000011407 */
[----:B------:R-:W-:Y:S01]  /*1a190*/  IMAD R11, R0, R11, RZ ;  /* 0x0000000b000b7224 */ /* 0x000fe200078e02ff */
[----:B------:R-:W-:Y:S01]  /*1a1a0*/  IADD3 R5, R5, R9, RZ ;  /* 0x0000000905057210 */ /* 0x000fe20007ffe0ff */
[----:B------:R-:W-:-:S02]  /*1a1b0*/  VIADD R0, R8, 0x20 ;  /* 0x0000002008007836 */ /* 0x000fc40000000000 */
[----:B------:R-:W-:Y:S01]  /*1a1c0*/  IMAD R6, R3, UR4, RZ ;  /* 0x0000000403067c24 */ /* 0x000fe2000f8e02ff */
[-C--:B------:R-:W-:Y:S01]  /*1a1d0*/  ISETP.GE.AND P2, PT, R8, R11.reuse, PT ;  /* 0x0000000b0800720c */ /* 0x080fe20003f46270 */
[C---:B------:R-:W-:Y:S01]  /*1a1e0*/  IMAD.WIDE.U32 R4, R7.reuse, UR4, R4 ;  /* 0x0000000407047c25 */ /* 0x040fe2000f8e0004 */
[-C--:B------:R-:W-:Y:S02]  /*1a1f0*/  ISETP.GE.AND P1, PT, R0, R11.reuse, PT ;  /* 0x0000000b0000720c */ /* 0x080fe40003f26270 */
[----:B------:R-:W-:Y:S01]  /*1a200*/  IADD3 R0, R8, 0x40, RZ ;  /* 0x0000004008007810 */ /* 0x000fe20007ffe0ff */
[----:B------:R-:W-:Y:S01]  /*1a210*/  IMAD R3, R7, UR5, R6 ;  /* 0x0000000507037c24 */ /* 0x000fe2000f8e0206 */
[----:B------:R-:W-:Y:S02]  /*1a220*/  ULDC.64 UR4, c[0x0][0xa80] ;  /* 0x0002a00000047ab9 */ /* 0x000fe40000000a00 */
[----:B------:R-:W-:Y:S01]  /*1a230*/  LEA R6, P3, R4, UR4, 0x1 ;  /* 0x0000000404067c11 */ /* 0x000fe2000f8608ff */
[----:B------:R-:W-:Y:S01]  /*1a240*/  IMAD.IADD R3, R5, 0x1, R3 ;  /* 0x0000000105037824 */ /* 0x000fe200078e0203 */
[----:B------:R-:W-:-:S03]  /*1a250*/  ISETP.GE.AND P0, PT, R0, R11, PT ;  /* 0x0000000b0000720c */ /* 0x000fc60003f06270 */
[----:B------:R0:W3:Y:S01]  /*1a260*/  SHFL.IDX PT, R7, R6, RZ, 0x181f ;  /* 0x00181fff06077589 */ /* 0x0000e200000e0000 */
[----:B------:R-:W-:-:S05]  /*1a270*/  LEA.HI.X R3, R4, UR5, R3, 0x1, P3 ;  /* 0x0000000504037c11 */ /* 0x000fca00098f0c03 */
[----:B------:R0:W4:Y:S01]  /*1a280*/  SHFL.IDX PT, R5, R3, RZ, 0x181f ;  /* 0x00181fff03057589 */ /* 0x00012200000e0000 */
        /* <DEDUP_REMOVED lines=8> */
[----:B------:R3:W-:Y:S04]  /*1a310*/  @!P4 ST.E.128 desc[UR58][R12.64], RZ ;  /* 0x000000ff0c00c985 */ /* 0x0007e8000c101d3a */
[----:B------:R3:W-:Y:S02]  /*1a320*/  @!P5 ST.E.128 desc[UR58][R4.64], RZ ;  /* 0x000000ff0400d985 */ /* 0x0007e4000c101d3a */
.L_x_629:
[----:B------:R-:W-:Y:S05]  /*1a330*/  BSYNC B1 ;  /* 0x0000000000017941 */ /* 0x000fea0003800000 */
.L_x_628:
[----:B---34-:R3:W4:Y:S01]  /*1a340*/  SHFL.IDX PT, R5, R3, 0x1, 0x181f ;  /* 0x00381f0003057f89 */ /* 0x01872200000e0000 */
[----:B------:R-:W-:Y:S03]  /*1a350*/  BSSY B1, `(.L_x_630) ;  /* 0x000000c000017945 */ /* 0x000fe60003800000 */
[----:B------:R3:W0:Y:S01]  /*1a360*/  SHFL.IDX PT, R7, R6, 0x1, 0x181f ;  /* 0x00381f0006077f89 */ /* 0x00062200000e0000 */
[----:B------:R-:W-:Y:S05]  /*1a370*/  @P1 BRA `(.L_x_631) ;  /* 0x0000000000241947 */ /* 0x000fea0003800000 */
[----:B------:R-:W-:Y:S02]  /*1a380*/  ULDC UR4, c[0x0][0xac8] ;  /* 0x0002b20000047ab9 */ /* 0x000fe40000000800 */
[----:B------:R-:W-:Y:S02]  /*1a390*/  ISETP.GE.AND P3, PT, R198, UR4, PT ;  /* 0x00000004c6007c0c */ /* 0x000fe4000bf66270 */
[----:B------:R-:W-:-:S11]  /*1a3a0*/  ISETP.GE.AND P4, PT, R200, UR4, PT ;  /* 0x00000004c8007c0c */ /* 0x000fd6000bf86270 */
[-C--:B0-----:R-:W-:Y:S02]  /*1a3b0*/  @!P3 LEA R12, P1, R198, R7.reuse, 0x1 ;  /* 0x00000007c60cb211 */ /* 0x081fe400078208ff */
[----:B------:R-:W-:Y:S02]  /*1a3c0*/  @!P4 LEA R4, P2, R200, R7, 0x1 ;  /* 0x00000007c804c211 */ /* 0x000fe400078408ff */
[-C--:B----4-:R-:W-:Y:S02]  /*1a3d0*/  @!P3 LEA.HI.X R13, R198, R5.reuse, R14, 0x1, P1 ;  /* 0x00000005c60db211 */ /* 0x090fe400008f0c0e */
[----:B------:R-:W-:-:S03]  /*1a3e0*/  @!P4 LEA.HI.X R5, R200, R5, R10, 0x1, P2 ;  /* 0x00000005c805c211 */ /* 0x000fc600010f0c0a */
[----:B------:R0:W-:Y:S04]  /*1a3f0*/  @!P3 ST.E.128 desc[UR58][R12.64], RZ ;  /* 0x000000ff0c00b985 */ /* 0x0001e8000c101d3a */
[----:B------:R0:W-:Y:S02]  /*1a400*/  @!P4 ST.E.128 desc[UR58][R4.64], RZ ;  /* 0x000000ff0400c985 */ /* 0x0001e4000c101d3a */
.L_x_631:
[----:B------:R-:W-:Y:S05]  /*1a410*/  BSYNC B1 ;  /* 0x0000000000017941 */ /* 0x000fea0003800000 */
.L_x_630:
[----:B0---4-:R0:W4:Y:S01]  /*1a420*/  SHFL.IDX PT, R5, R3, 0x2, 0x181f ;  /* 0x00581f0003057f89 */ /* 0x01112200000e0000 */
        /* <DEDUP_REMOVED lines=12> */
.L_x_633:
[----:B------:R-:W-:Y:S05]  /*1a4f0*/  BSYNC B1 ;  /* 0x0000000000017941 */ /* 0x000fea0003800000 */
.L_x_632:
[----:B------:R-:W-:Y:S01]  /*1a500*/  VIADD R0, R8, 0x60 ;  /* 0x0000006008007836 */ /* 0x000fe20000000000 */
[----:B0--3--:R-:W0:Y:S04]  /*1a510*/  SHFL.IDX PT, R3, R3, 0x3, 0x181f ;  /* 0x00781f0003037f89 */ /* 0x009e2800000e0000 */
[----:B------:R-:W-:Y:S01]  /*1a520*/  ISETP.GE.AND P0, PT, R0, R11, PT ;  /* 0x0000000b0000720c */ /* 0x000fe20003f06270 */
[----:B----4-:R3:W4:-:S12]  /*1a530*/  SHFL.IDX PT, R5, R6, 0x3, 0x181f ;  /* 0x00781f0006057f89 */ /* 0x01071800000e0000 */
[----:B---3--:R-:W-:Y:S05]  /*1a540*/  @P0 BRA `(.L_x_622) ;  /* 0x0000000000240947 */ /* 0x008fea0003800000 */
[----:B------:R-:W-:Y:S02]  /*1a550*/  ULDC UR4, c[0x0][0xac8] ;  /* 0x0002b20000047ab9 */ /* 0x000fe40000000800 */
[----:B------:R-:W-:Y:S02]  /*1a560*/  ISETP.GE.AND P2, PT, R198, UR4, PT ;  /* 0x00000004c6007c0c */ /* 0x000fe4000bf46270 */
[----:B------:R-:W-:-:S11]  /*1a570*/  ISETP.GE.AND P3, PT, R200, UR4, PT ;  /* 0x00000004c8007c0c */ /* 0x000fd6000bf66270 */
[-C--:B----4-:R-:W-:Y:S02]  /*1a580*/  @!P2 LEA R6, P0, R198, R5.reuse, 0x1 ;  /* 0x00000005c606a211 */ /* 0x090fe400078008ff */
[----:B------:R-:W-:Y:S02]  /*1a590*/  @!P3 LEA R4, P1, R200, R5, 0x1 ;  /* 0x00000005c804b211 */ /* 0x000fe400078208ff */
[-C--:B0-----:R-:W-:Y:S02]  /*1a5a0*/  @!P2 LEA.HI.X R7, R198, R3.reuse, R14, 0x1, P0 ;  /* 0x00000003c607a211 */ /* 0x081fe400000f0c0e */
[----:B------:R-:W-:-:S03]  /*1a5b0*/  @!P3 LEA.HI.X R5, R200, R3, R10, 0x1, P1 ;  /* 0x00000003c805b211 */ /* 0x000fc600008f0c0a */
[----:B------:R0:W-:Y:S04]  /*1a5c0*/  @!P2 ST.E.128 desc[UR58][R6.64], RZ ;  /* 0x000000ff0600a985 */ /* 0x0001e8000c101d3a */
[----:B------:R0:W-:Y:S02]  /*1a5d0*/  @!P3 ST.E.128 desc[UR58][R4.64], RZ ;  /* 0x000000ff0400b985 */ /* 0x0001e4000c101d3a */
.L_x_622:
[----:B------:R-:W-:Y:S05]  /*1a5e0*/  BSYNC B0 ;  /* 0x0000000000007941 */ /* 0x000fea0003800000 */
.L_x_612:
[----:B------:R-:W-:Y:S02]  /*1a5f0*/  ULDC UR4, c[0x0][0xc3c] ;  /* 0x00030f0000047ab9 */ /* 0x000fe40000000800 */
[----:B--2---:R-:W-:-:S13]  /*1a600*/  ISETP.GE.AND P0, PT, R147, UR4, PT ;  /* 0x0000000493007c0c */ /* 0x004fda000bf06270 */
[----:B------:R-:W-:Y:S05]  /*1a610*/  @!P0 BRA `(.L_x_634) ;  /* 0xfffffe6c00e08947 */ /* 0x000fea000383ffff */
[----:B------:R-:W-:Y:S05]  /*1a620*/  BRA `(.L_x_422) ;  /* 0x0000007c00e47947 */ /* 0x000fea0003800000 */
.L_x_420:
[----:B------:R-:W-:-:S08]  /*1a630*/  NOP ;  /* 0x0000000000007918 */ /* 0x000fd00000000000 */
[----:B0-----:R-:W0:-:S00]  /*1a640*/  USETMAXREG.DEALLOC.CTAPOOL 0x18 ;  /* 0x00000018000079c8 */ /* 0x001e0000080e0500 */
[----:B0-----:R-:W2:Y:S01]  /*1a650*/  LDL.LU R2, [R1+0x14] ;  /* 0x0000140001027983 */ /* 0x001ea20000300800 */
[----:B------:R-:W-:Y:S02]  /*1a660*/  LOP3.LUT R0, R0, 0x3, RZ, 0xc0, !PT ;  /* 0x0000000300007812 */ /* 0x000fe400078ec0ff */
[----:B------:R-:W-:-:S04]  /*1a670*/  MOV R7, RZ ;  /* 0x000000ff00077202 */ /* 0x000fc80000000f00 */
[----:B------:R-:W0:Y:S02]  /*1a680*/  SHFL.IDX PT, R0, R0, RZ, 0x1f ;  /* 0x00001fff00007589 */ /* 0x000e2400000e0000 */
[----:B0-----:R-:W-:Y:S02]  /*1a690*/  ISETP.NE.AND P0, PT, R0, RZ, PT ;  /* 0x000000ff0000720c */ /* 0x001fe40003f05270 */
[----:B--2---:R-:W-:-:S11]  /*1a6a0*/  LOP3.LUT R2, R2, 0xfffffffd, RZ, 0xc0, !PT ;  /* 0xfffffffd02027812 */ /* 0x004fd600078ec0ff */
[----:B------:R-:W-:-:S05]  /*1a6b0*/  @P0 LOP3.LUT R2, R2, 0x2, RZ, 0xfc, !PT ;  /* 0x0000000202020812 */ /* 0x000fca00078efcff */
[----:B------:R0:W-:Y:S01]  /*1a6c0*/  STL [R1+0x14], R2 ;  /* 0x0000140201007387 */ /* 0x0001e20000100800 */
        /* <DEDUP_REMOVED lines=10> */
.L_x_635:
[----:B------:R-:W-:Y:S01]  /*1a770*/  LOP3.LUT R0, R6, 0x1f, RZ, 0xc0, !PT ;  /* 0x0000001f06007812 */ /* 0x000fe200078ec0ff */
[----:B------:R-:W-:Y:S01]  /*1a780*/  ULDC UR4, c[0x0][0xc3c] ;  /* 0x00030f0000047ab9 */ /* 0x000fe20000000800 */
[----:B------:R-:W-:Y:S01]  /*1a790*/  IMAD.MOV.U32 R10, RZ, RZ, RZ ;  /* 0x000000ffff0a7224 */ /* 0x000fe200078e00ff */
[----:B------:R-:W1:Y:S01]  /*1a7a0*/  S2UR UR6, SR_CTAID.X ;  /* 0x00000000000679c3 */ /* 0x000e620000002500 */
[----:B------:R-:W-:Y:S01]  /*1a7b0*/  ISETP.NE.AND P0, PT, R0, 0x1f, PT ;  /* 0x0000001f0000780c */ /* 0x000fe20003f05270 */
[----:B------:R-:W-:-:S03]  /*1a7c0*/  ULDC UR5, c[0x0][0xc38] ;  /* 0x00030e0000057ab9 */ /* 0x000fc60000000800 */
[----:B------:R-:W-:-:S13]  /*1a7d0*/  ISETP.GE.OR P1, PT, R0, UR4, !P0 ;  /* 0x0000000400007c0c */ /* 0x000fda000c726670 */
[----:B0-----:R-:W0:Y:S08]  /*1a7e0*/  @!P1 LDC.64 R2, c[0x0][0xc80] ;  /* 0x00032000ff029b82 */ /* 0x001e300000000a00 */
        /* <DEDUP_REMOVED lines=35> */
.L_x_639:
[----:B------:R-:W0:Y:S01]  /*1aa20*/  LDC R2, c[0x0][0xc3c] ;  /* 0x00030f00ff027b82 */ /* 0x000e220000000800 */
[----:B------:R-:W-:Y:S01]  /*1aa30*/  ULDC UR7, c[0x0][0xc3c] ;  /* 0x00030f0000077ab9 */ /* 0x000fe20000000800 */
[----:B------:R-:W-:Y:S01]  /*1aa40*/  UIADD3 UR4, UR4, 0x1f, URZ ;  /* 0x0000001f04047890 */ /* 0x000fe2000fffe03f */
[----:B------:R-:W-:-:S05]  /*1aa50*/  MOV R3, UR7 ;  /* 0x0000000700037c02 */ /* 0x000fca0008000f00 */
        /* <DEDUP_REMOVED lines=8> */
[----:B------:R-:W-:Y:S01]  /*1aae0*/  MOV R10, RZ ;  /* 0x000000ff000a7202 */ /* 0x000fe20000000f00 */
[----:B0-----:R-:W-:-:S05]  /*1aaf0*/  @!P6 IMAD.WIDE R2, R9, 0x4, R2 ;  /* 0x000000040902e825 */ /* 0x001fca00078e0202 */
[----:B------:R1:W2:Y:S02]  /*1ab00*/  @!P6 LDG.E R7, desc[UR58][R2.64] ;  /* 0x0000003a0207e981 */ /* 0x0002a4000c1e1900 */
[----:B-1----:R-:W-:-:S05]  /*1ab10*/  @!P6 IMAD.WIDE R2, R9, 0x4, R4 ;  /* 0x000000040902e825 */ /* 0x002fca00078e0204 */
        /* <DEDUP_REMOVED lines=18> */
[----:B0-----:R-:W-:-:S05]  /*1ac40*/  IMAD R11, R4, UR5, RZ ;  /* 0x00000005040b7c24 */ /* 0x001fca000f8e02ff */
[----:B------:R-:W-:-:S04]  /*1ac50*/  IADD3 R8, R11, R8, RZ ;  /* 0x000000080b087210 */ /* 0x000fc80007ffe0ff */
[----:B------:R-:W-:-:S13]  /*1ac60*/  ISETP.GT.AND P6, PT, R8, UR6, PT ;  /* 0x0000000608007c0c */ /* 0x000fda000bfc4270 */
[----:B------:R-:W-:Y:S05]  /*1ac70*/  @!P6 BRA `(.L_x_639) ;  /* 0xfffffffc0068e947 */ /* 0x000fea000383ffff */
.L_x_637:
        /* <DEDUP_REMOVED lines=16> */
[----:B0-----:R-:W-:Y:S01]  /*1ad80*/  IADD3 R16, RZ, -R3, RZ ;  /* 0x80000003ff107210 */ /* 0x001fe20007ffe0ff */
[----:B------:R-:W-:Y:S06]  /*1ad90*/  @!P0 BRA `(.L_x_640) ;  /* 0x0000000000088947 */ /* 0x000fec0003800000 */
[----:B------:R-:W-:-:S05]  /*1ada0*/  VIADD R13, R4, 0xffffffff ;  /* 0xffffffff040d7836 */ /* 0x000fca0000000000 */
[----:B------:R0:W1:Y:S02]  /*1adb0*/  SHFL.IDX PT, R14, R2, R13, 0x1f ;  /* 0x00001f0d020e7589 */ /* 0x00006400000e0000 */
.L_x_640:
[----:B-1----:R-:W-:Y:S01]  /*1adc0*/  IMAD R10, R14, UR5, R11 ;  /* 0x000000050e0a7c24 */ /* 0x002fe2000f8e020b */
[----:B0-----:R-:W-:Y:S01]  /*1add0*/  MOV R2, RZ ;  /* 0x000000ff00027202 */ /* 0x001fe20000000f00 */
[----:B------:R-:W-:Y:S01]  /*1ade0*/  IMAD R11, R16, R5, RZ ;  /* 0x00000005100b7224 */ /* 0x000fe200078e02ff */
[----:B------:R-:W0:Y:S02]  /*1adf0*/  MUFU.RCP R12, R12 ;  /* 0x0000000c000c7308 */ /* 0x000e240000001000 */
[----:B------:R1:W-:Y:S01]  /*1ae00*/  STL [R1], R10 ;  /* 0x0000000a01007387 */ /* 0x0003e20000100800 */
[----:B------:R-:W-:Y:S01]  /*1ae10*/  IMAD.HI.U32 R2, R3, R11, R2 ;  /* 0x0000000b03027227 */ /* 0x000fe200078e0002 */
[----:B------:R-:W-:-:S05]  /*1ae20*/  IABS R11, R7 ;  /* 0x00000007000b7213 */ /* 0x000fca0000000000 */
[----:B------:R-:W-:Y:S01]  /*1ae30*/  IMAD.MOV R14, RZ, RZ, -R11 ;  /* 0x000000ffff0e7224 */ /* 0x000fe200078e0a0b */
[----:B-1----:R-:W-:-:S04]  /*1ae40*/  IADD3 R10, -R10, UR6, RZ ;  /* 0x000000060a0a7c10 */ /* 0x002fc8000fffe1ff */
[----:B------:R-:W-:-:S05]  /*1ae50*/  IABS R3, R10 ;  /* 0x0000000a00037213 */ /* 0x000fca0000000000 */
[----:B------:R-:W-:-:S04]  /*1ae60*/  IMAD.HI.U32 R11, R2, R3, RZ ;  /* 0x00000003020b7227 */ /* 0x000fc800078e00ff */
[----:B------:R-:W-:Y:S02]  /*1ae70*/  IMAD R2, R11, R14, R3 ;  /* 0x0000000e0b027224 */ /* 0x000fe400078e0203 */
[----:B0-----:R-:W-:-:S03]  /*1ae80*/  VIADD R3, R12, 0xffffffe ;  /* 0x0ffffffe0c037836 */ /* 0x001fc60000000000 */
[----:B------:R-:W-:-:S03]  /*1ae90*/  ISETP.GT.U32.AND P1, PT, R5, R2, PT ;  /* 0x000000020500720c */ /* 0x000fc60003f24070 */
[----:B------:R-:W0:Y:S10]  /*1aea0*/  F2I.FTZ.U32.TRUNC.NTZ R3, R3 ;  /* 0x0000000300037305 */ /* 0x000e34000021f000 */
[----:B------:R-:W-:-:S02]  /*1aeb0*/  @!P1 IADD3 R2, R2, -R5, RZ ;  /* 0x8000000502029210 */ /* 0x000fc40007ffe0ff */
[----:B------:R-:W-:Y:S02]  /*1aec0*/  @!P1 IADD3 R11, R11, 0x1, RZ ;  /* 0x000000010b0b9810 */ /* 0x000fe40007ffe0ff */
[----:B------:R-:W-:Y:S01]  /*1aed0*/  ISETP.GE.U32.AND P0, PT, R2, R5, PT ;  /* 0x000000050200720c */ /* 0x000fe20003f06070 */
[----:B0-----:R-:W-:Y:S01]  /*1aee0*/  IMAD.MOV R5, RZ, RZ, -R3 ;  /* 0x000000ffff057224 */ /* 0x001fe200078e0a03 */
[----:B------:R-:W-:Y:S01]  /*1aef0*/  ISETP.NE.AND P1, PT, R7, RZ, PT ;  /* 0x000000ff0700720c */ /* 0x000fe20003f25270 */
[----:B------:R-:W-:Y:S02]  /*1af00*/  IMAD.MOV.U32 R2, RZ, RZ, RZ ;  /* 0x000000ffff027224 */ /* 0x000fe400078e00ff */
[----:B------:R-:W-:-:S04]  /*1af10*/  IMAD R5, R5, R8, RZ ;  /* 0x0000000805057224 */ /* 0x000fc800078e02ff */
[----:B------:R-:W-:Y:S01]  /*1af20*/  IMAD.HI.U32 R5, R3, R5, R2 ;  /* 0x0000000503057227 */ /* 0x000fe200078e0002 */
[----:B------:R-:W-:Y:S02]  /*1af30*/  LOP3.LUT R2, R10, R7, RZ, 0x3c, !PT ;  /* 0x000000070a027212 */ /* 0x000fe400078e3cff */
[----:B------:R-:W-:Y:S01]  /*1af40*/  IABS R3, R9 ;  /* 0x0000000900037213 */ /* 0x000fe20000000000 */
[----:B------:R-:W-:Y:S01]  /*1af50*/  @P0 VIADD R11, R11, 0x1 ;  /* 0x000000010b0b0836 */ /* 0x000fe20000000000 */
[----:B------:R-:W-:Y:S02]  /*1af60*/  ISETP.GE.AND P2, PT, R2, RZ, PT ;  /* 0x000000ff0200720c */ /* 0x000fe40003f46270 */
[----:B------:R-:W-:-:S11]  /*1af70*/  IADD3 R3, RZ, -R3, RZ ;  /* 0x80000003ff037210 */ /* 0x000fd60007ffe0ff */
[----:B------:R-:W-:Y:S01]  /*1af80*/  @!P2 IMAD.MOV R11, RZ, RZ, -R11 ;  /* 0x000000ffff0ba224 */ /* 0x000fe200078e0a0b */
[----:B------:R-:W-:-:S04]  /*1af90*/  @!P1 LOP3.LUT R11, RZ, R7, RZ, 0x33, !PT ;  /* 0x00000007ff0b9212 */ /* 0x000fc800078e33ff */
[-C--:B------:R-:W-:Y:S01]  /*1afa0*/  IABS R2, R11.reuse ;  /* 0x0000000b00027213 */ /* 0x080fe20000000000 */
[----:B------:R-:W-:-:S04]  /*1afb0*/  IMAD R7, R7, R11, RZ ;  /* 0x0000000b07077224 */ /* 0x000fc800078e02ff */
[----:B------:R-:W-:-:S04]  /*1afc0*/  IMAD.HI.U32 R5, R5, R2, RZ ;  /* 0x0000000205057227 */ /* 0x000fc800078e00ff */
[----:B------:R-:W-:Y:S01]  /*1afd0*/  IMAD R3, R5, R3, R2 ;  /* 0x0000000305037224 */ /* 0x000fe200078e0202 */
[----:B------:R-:W-:-:S04]  /*1afe0*/  LOP3.LUT R2, R11, R9, RZ, 0x3c, !PT ;  /* 0x000000090b027212 */ /* 0x000fc800078e3cff */
[----:B------:R-:W-:Y:S02]  /*1aff0*/  ISETP.GT.U32.AND P1, PT, R8, R3, PT ;  /* 0x000000030800720c */ /* 0x000fe40003f24070 */
[----:B------:R-:W-:-:S11]  /*1b000*/  ISETP.GE.AND P2, PT, R2, RZ, PT ;  /* 0x000000ff0200720c */ /* 0x000fd60003f46270 */
[----:B------:R-:W-:Y:S02]  /*1b010*/  @!P1 IMAD.IADD R3, R3, 0x1, -R8 ;  /* 0x0000000103039824 */ /* 0x000fe400078e0a08 */
[----:B------:R-:W-:Y:S01]  /*1b020*/  @!P1 VIADD R5, R5, 0x1 ;  /* 0x0000000105059836 */ /* 0x000fe20000000000 */
[----:B------:R-:W-:Y:S02]  /*1b030*/  ISETP.NE.AND P1, PT, R9, RZ, PT ;  /* 0x000000ff0900720c */ /* 0x000fe40003f25270 */
[----:B------:R-:W-:-:S13]  /*1b040*/  ISETP.GE.U32.AND P0, PT, R3, R8, PT ;  /* 0x000000080300720c */ /* 0x000fda0003f06070 */
[----:B------:R-:W-:-:S05]  /*1b050*/  @P0 IADD3 R5, R5, 0x1, RZ ;  /* 0x0000000105050810 */ /* 0x000fca0007ffe0ff */
[----:B------:R-:W-:Y:S01]  /*1b060*/  @!P2 IMAD.MOV R5, RZ, RZ, -R5 ;  /* 0x000000ffff05a224 */ /* 0x000fe200078e0a05 */
[----:B------:R-:W-:-:S05]  /*1b070*/  @!P1 LOP3.LUT R5, RZ, R9, RZ, 0x33, !PT ;  /* 0x00000009ff059212 */ /* 0x000fca00078e33ff */
[----:B------:R-:W-:-:S04]  /*1b080*/  IMAD.MOV R2, RZ, RZ, -R5 ;  /* 0x000000ffff027224 */ /* 0x000fc800078e0a05 */
[C---:B------:R-:W-:Y:S01]  /*1b090*/  IMAD R11, R9.reuse, R2, R11 ;  /* 0x00000002090b7224 */ /* 0x040fe200078e020b */
[----:B------:R-:W-:Y:S01]  /*1b0a0*/  LEA R2, R9, R5, 0x18 ;  /* 0x0000000509027211 */ /* 0x000fe200078ec0ff */
[----:B------:R-:W-:-:S04]  /*1b0b0*/  IMAD.IADD R5, R10, 0x1, -R7 ;  /* 0x000000010a057824 */ /* 0x000fc800078e0a07 */
[----:B------:R-:W-:Y:S01]  /*1b0c0*/  IMAD R3, R11, 0x10000, R2 ;  /* 0x000100000b037824 */ /* 0x000fe200078e0202 */
[----:B------:R-:W-:Y:S01]  /*1b0d0*/  IADD3 R2, R4, UR4, RZ ;  /* 0x0000000404027c10 */ /* 0x000fe2000fffe0ff */
[----:B------:R1:W-:Y:S04]  /*1b0e0*/  STL [R1+0x4], R5 ;  /* 0x0000040501007387 */ /* 0x0003e80000100800 */
[----:B------:R1:W-:Y:S04]  /*1b0f0*/  STL [R1+0xc], R2 ;  /* 0x00000c0201007387 */ /* 0x0003e80000100800 */
[----:B------:R1:W-:Y:S01]  /*1b100*/  STL [R1+0x8], R3 ;  /* 0x0000080301007387 */ /* 0x0003e20000100800 */
[----:B------:R-:W-:Y:S05]  /*1b110*/  BRA `(.L_x_641) ;  /* 0x0000000000107947 */ /* 0x000fea0003800000 */
.L_x_638:
[----:B------:R-:W-:Y:S01]  /*1b120*/  IMAD.U32 R2, RZ, RZ, UR6 ;  /* 0x00000006ff027e24 */ /* 0x000fe2000f8e00ff */
[----:B------:R0:W-:Y:S04]  /*1b130*/  STL [R1+0x4], RZ ;  /* 0x000004ff01007387 */ /* 0x0001e80000100800 */
[----:B------:R0:W-:Y:S04]  /*1b140*/  STL [R1+0x8], RZ ;  /* 0x000008ff01007387 */ /* 0x0001e80000100800 */
[----:B------:R0:W-:Y:S02]  /*1b150*/  STL [R1], R2 ;  /* 0x0000000201007387 */ /* 0x0001e40000100800 */
.L_x_641:
[----:B------:R-:W2:Y:S04]  /*1b160*/  LDL R8, [R1] ;  /* 0x0000000001087983 */ /* 0x000ea80000100800 */
[----:B------:R-:W2:Y:S04]  /*1b170*/  LDL R9, [R1+0x4] ;  /* 0x0000040001097983 */ /* 0x000ea80000100800 */
[----:B------:R-:W2:Y:S04]  /*1b180*/  LDL R10, [R1+0x8] ;  /* 0x00000800010a7983 */ /* 0x000ea80000100800 */
[----:B------:R-:W2:Y:S01]  /*1b190*/  LDL R11, [R1+0xc] ;  /* 0x00000c00010b7983 */ /* 0x000ea20000100800 */
[----:B------:R-:W-:-:S13]  /*1b1a0*/  ISETP.NE.AND P0, PT, R0, RZ, PT ;  /* 0x000000ff0000720c */ /* 0x000fda0003f05270 */
[----:B-1----:R-:W1:Y:S01]  /*1b1b0*/  @!P0 S2R R3, SR_CgaCtaId ;  /* 0x0000000000038919 */ /* 0x002e620000008800 */
[----:B------:R-:W-:-:S04]  /*1b1c0*/  @!P0 MOV R0, 0x400 ;  /* 0x0000040000008802 */ /* 0x000fc80000000f00 */
[----:B-1----:R-:W-:-:S05]  /*1b1d0*/  @!P0 LEA R0, R3, R0, 0x18 ;  /* 0x0000000003008211 */ /* 0x002fca00078ec0ff */
[----:B--2---:R2:W-:Y:S01]  /*1b1e0*/  @!P0 STS.128 [R0+0x348d0], R8 ;  /* 0x0348d00800008388 */ /* 0x0045e20000000c00 */
[----:B------:R-:W-:Y:S06]  /*1b1f0*/  BAR.ARV 0x5, 0x180 ;  /* 0x0146000000007b1d */ /* 0x000fec0000002000 */
.L_x_636:
[----:B--2---:R-:W2:Y:S01]  /*1b200*/  LDL R0, [R1+0xc] ;  /* 0x00000c0001007983 */ /* 0x004ea20000100800 */
[----:B------:R-:W-:Y:S01]  /*1b210*/  ULDC UR4, c[0x0][0xc3c] ;  /* 0x00030f0000047ab9 */ /* 0x000fe20000000800 */
[----:B------:R-:W-:Y:S02]  /*1b220*/  MOV R19, RZ ;  /* 0x000000ff00137202 */ /* 0x000fe40000000f00 */
[----:B--2---:R-:W-:Y:S01]  /*1b230*/  ISETP.GE.AND P0, PT, R0, UR4, PT ;  /* 0x0000000400007c0c */ /* 0x004fe2000bf06270 */
[----:B------:R-:W-:-:S05]  /*1b240*/  IMAD.MOV.U32 R0, RZ, RZ, 0x1 ;  /* 0x00000001ff007424 */ /* 0x000fca00078e00ff */
[----:B------:R2:W-:Y:S04]  /*1b250*/  STL [R1+0x1c], R0 ;  /* 0x00001c0001007387 */ /* 0x0005e80000100800 */
[----:B------:R2:W-:Y:S03]  /*1b260*/  STL [R1+0x64], RZ ;  /* 0x000064ff01007387 */ /* 0x0005e60000100800 */
[----:B------:R-:W-:Y:S05]  /*1b270*/  @P0 BRA `(.L_x_642) ;  /* 0x0000006c00e80947 */ /* 0x000fea0003800000 */
[----:B------:R-:W3:Y:S01]  /*1b280*/  S2UR UR5, SR_CgaCtaId ;  /* 0x00000000000579c3 */ /* 0x000ee20000008800 */
[C---:B--2---:R-:W-:Y:S01]  /*1b290*/  IMAD.SHL.U32 R0, R6.reuse, 0x8, RZ ;  /* 0x0000000806007824 */ /* 0x044fe200078e00ff */
[----:B------:R-:W-:Y:S01]  /*1b2a0*/  LOP3.LUT R4, R6, 0x7f, RZ, 0xc0, !PT ;  /* 0x0000007f06047812 */ /* 0x000fe200078ec0ff */
[----:B------:R-:W-:Y:S01]  /*1b2b0*/  UMOV UR4, 0x400 ;  /* 0x0000040000047882 */ /* 0x000fe20000000000 */
[----:B------:R-:W-:Y:S01]  /*1b2c0*/  BSSY B8, `(.L_x_642) ;  /* 0x00006f5000087945 */ /* 0x000fe20003800000 */
[----:B------:R-:W-:Y:S01]  /*1b2d0*/  IMAD.MOV.U32 R19, RZ, RZ, RZ ;  /* 0x000000ffff137224 */ /* 0x000fe200078e00ff */
[----:B------:R-:W-:Y:S01]  /*1b2e0*/  LOP3.LUT R3, R0, 0x1f8, RZ, 0xc0, !PT ;  /* 0x000001f800037812 */ /* 0x000fe200078ec0ff */
[----:B0-----:R-:W-:Y:S01]  /*1b2f0*/  IMAD.SHL.U32 R2, R4, 0x8, RZ ;  /* 0x0000000804027824 */ /* 0x001fe200078e00ff */
[----:B------:R-:W-:Y:S01]  /*1b300*/  LOP3.LUT R0, R0, 0x38, RZ, 0xc0, !PT ;  /* 0x0000003800007812 */ /* 0x000fe200078ec0ff */
[----:B------:R-:W-:Y:S01]  /*1b310*/  ULDC.64 UR36, c[0x0][0x198] ;  /* 0x0000660000247ab9 */ /* 0x000fe20000000a00 */
[----:B------:R-:W-:Y:S01]  /*1b320*/  LOP3.LUT R3, R3, 0x38, R6, 0x78, !PT ;  /* 0x0000003803037812 */ /* 0x000fe200078e7806 */
[----:B------:R-:W-:Y:S01]  /*1b330*/  ULDC UR38, c[0x0][0xc] ;  /* 0x0000030000267ab9 */ /* 0x000fe20000000800 */
[----:B------:R-:W-:-:S02]  /*1b340*/  SHF.L.U32 R6, R6, 0x4, RZ ;  /* 0x0000000406067819 */ /* 0x000fc400000006ff */
[----:B------:R-:W-:Y:S02]  /*1b350*/  LOP3.LUT R3, R3, 0x200, R2, 0xf8, !PT ;  /* 0x0000020003037812 */ /* 0x000fe400078ef802 */
[----:B------:R-:W-:-:S04]  /*1b360*/  SHF.R.U32.HI R2, RZ, 0x3, R4 ;  /* 0x00000003ff027819 */ /* 0x000fc80000011604 */
[----:B------:R-:W-:Y:S02]  /*1b370*/  LOP3.LUT R4, R2, 0x70, R6, 0xf8, !PT ;  /* 0x0000007002047812 */ /* 0x000fe400078ef806 */
[----:B------:R-:W-:Y:S01]  /*1b380*/  MOV R2, 0x1 ;  /* 0x0000000100027802 */ /* 0x000fe20000000f00 */
[----:B---3--:R-:W-:-:S06]  /*1b390*/  ULEA UR4, UR5, UR4, 0x18 ;  /* 0x0000000405047291 */ /* 0x008fcc000f8ec03f */
[----:B------:R-:W-:-:S04]  /*1b3a0*/  IMAD.U32 R18, RZ, RZ, UR4 ;  /* 0x00000004ff127e24 */ /* 0x000fc8000f8e00ff */
[----:B------:R-:W-:-:S05]  /*1b3b0*/  IMAD R3, R3, 0x2, R18 ;  /* 0x0000000203037824 */ /* 0x000fca00078e0212 */
[----:B------:R0:W-:Y:S04]  /*1b3c0*/  STL [R1+0x2c], R3 ;  /* 0x00002c0301007387 */ /* 0x0001e80000100800 */
[----:B------:R-:W-:Y:S04]  /*1b3d0*/  STL [R1+0x64], RZ ;  /* 0x000064ff01007387 */ /* 0x000fe80000100800 */
[----:B------:R2:W-:Y:S01]  /*1b3e0*/  STL [R1+0x24], R2 ;  /* 0x0000240201007387 */ /* 0x0005e20000100800 */
[----:B0-----:R-:W-:-:S03]  /*1b3f0*/  IMAD.MOV.U32 R3, RZ, RZ, 0x1 ;  /* 0x00000001ff037424 */ /* 0x001fc600078e00ff */
[----:B------:R0:W-:Y:S04]  /*1b400*/  STL [R1+0x10], RZ ;  /* 0x000010ff01007387 */ /* 0x0001e80000100800 */
[----:B------:R0:W-:Y:S01]  /*1b410*/  STL [R1+0x1c], R3 ;  /* 0x00001c0301007387 */ /* 0x0001e20000100800 */
[C---:B--2---:R-:W-:Y:S02]  /*1b420*/  LOP3.LUT R2, R0.reuse, 0x40, RZ, 0xfc, !PT ;  /* 0x0000004000027812 */ /* 0x044fe400078efcff */
[----:B------:R-:W-:-:S07]  /*1b430*/  LOP3.LUT R0, R0, 0x80, RZ, 0xfc, !PT ;  /* 0x0000008000007812 */ /* 0x000fce00078efcff */
.L_x_784:
[----:B------:R-:W2:Y:S01]  /*1b440*/  LDL R0, [R1+0xc] ;  /* 0x00000c0001007983 */ /* 0x000ea20000100800 */
[----:B0-----:R-:W2:Y:S01]  /*1b450*/  LDC.64 R2, c[0x0][0xc88] ;  /* 0x00032200ff027b82 */ /* 0x001ea20000000a00 */
[----:B------:R-:W-:Y:S05]  /*1b460*/  YIELD ;  /* 0x0000000000007946 */ /* 0x000fea0003800000 */
[----:B------:R-:W-:Y:S01]  /*1b470*/  ULDC.64 UR4, c[0x0][0xa28] ;  /* 0x00028a0000047ab9 */ /* 0x000fe20000000a00 */
[----:B-1----:R-:W-:Y:S01]  /*1b480*/  IMAD.MOV.U32 R8, RZ, RZ, RZ ;  /* 0x000000ffff087224 */ /* 0x002fe200078e00ff */
[----:B------:R-:W-:Y:S01]  /*1b490*/  ISETP.NE.U32.AND P0, PT, RZ, UR4, PT ;  /* 0x00000004ff007c0c */ /* 0x000fe2000bf05070 */
[----:B------:R-:W-:Y:S01]  /*1b4a0*/  ULDC.64 UR10, c[0x0][0xa18] ;  /* 0x00028600000a7ab9 */ /* 0x000fe20000000a00 */
[----:B------:R-:W-:Y:S01]  /*1b4b0*/  ULDC.64 UR8, c[0x0][0xa10] ;  /* 0x0002840000087ab9 */ /* 0x000fe20000000a00 */
[----:B------:R-:W-:Y:S01]  /*1b4c0*/  ULDC.64 UR6, c[0x0][0xa08] ;  /* 0x0002820000067ab9 */ /* 0x000fe20000000a00 */
[----:B--2---:R-:W-:-:S05]  /*1b4d0*/  IMAD.WIDE R2, R0, 0x4, R2 ;  /* 0x0000000400027825 */ /* 0x004fca00078e0202 */
[----:B------:R-:W2:Y:S01]  /*1b4e0*/  LDG.E R15, desc[UR58][R2.64] ;  /* 0x0000003a020f7981 */ /* 0x000ea2000c1e1900 */
[----:B------:R-:W-:Y:S02]  /*1b4f0*/  ISETP.NE.AND.EX P0, PT, RZ, UR5, PT, P0 ;  /* 0x00000005ff007c0c */ /* 0x000fe4000bf05300 */
[----:B------:R-:W-:Y:S02]  /*1b500*/  MOV R0, RZ ;  /* 0x000000ff00007202 */ /* 0x000fe40000000f00 */
[----:B--2---:R-:W-:Y:S01]  /*1b510*/  SHF.R.S32.HI R4, RZ, 0x1f, R15 ;  /* 0x0000001fff047819 */ /* 0x004fe2000001140f */
[----:B------:R-:W-:-:S08]  /*1b520*/  IMAD.SHL.U32 R14, R15, 0x4, RZ ;  /* 0x000000040f0e7824 */ /* 0x000fd000078e00ff */
[C---:B------:R-:W-:Y:S01]  /*1b530*/  @P0 LEA R2, P1, R15.reuse, UR4, 0x2 ;  /* 0x000000040f020c11 */ /* 0x040fe2000f8210ff */
[----:B------:R-:W-:Y:S03]  /*1b540*/  STL [R1+0x34], R15 ;  /* 0x0000340f01007387 */ /* 0x000fe60000100800 */
[C-C-:B------:R-:W-:Y:S01]  /*1b550*/  @P0 LEA.HI.X R3, R15.reuse, UR5, R4.reuse, 0x2, P1 ;  /* 0x000000050f030c11 */ /* 0x140fe200088f1404 */
[----:B------:R-:W-:Y:S01]  /*1b560*/  ULDC.64 UR4, c[0x0][0xa00] ;  /* 0x0002800000047ab9 */ /* 0x000fe20000000a00 */
[----:B------:R-:W-:Y:S01]  /*1b570*/  SHF.L.U64.HI R13, R15, 0x2, R4 ;  /* 0x000000020f0d7819 */ /* 0x000fe20000010204 */
[----:B------:R0:W-:Y:S01]  /*1b580*/  STL [R1+0x58], R4 ;  /* 0x0000580401007387 */ /* 0x0001e20000100800 */
[----:B------:R-:W-:-:S03]  /*1b590*/  ISETP.NE.U32.AND P1, PT, RZ, UR4, PT ;  /* 0x00000004ff007c0c */ /* 0x000fc6000bf25070 */
[----:B------:R1:W5:Y:S01]  /*1b5a0*/  @P0 LDG.E R0, desc[UR58][R2.64] ;  /* 0x0000003a02000981 */ /* 0x000362000c1e1900 */
[----:B------:R-:W-:Y:S02]  /*1b5b0*/  ISETP.NE.AND.EX P1, PT, RZ, UR5, PT, P1 ;  /* 0x00000005ff007c0c */ /* 0x000fe4000bf25310 */
[----:B------:R-:W-:Y:S02]  /*1b5c0*/  CS2R R10, SRZ ;  /* 0x00000000000a7805 */ /* 0x000fe4000001ff00 */
[----:B------:R-:W-:Y:S01]  /*1b5d0*/  ISETP.NE.U32.AND P3, PT, RZ, UR10, PT ;  /* 0x0000000aff007c0c */ /* 0x000fe2000bf65070 */
[----:B------:R-:W-:Y:S01]  /*1b5e0*/  STL [R1+0x28], R14 ;  /* 0x0000280e01007387 */ /* 0x000fe20000100800 */
[----:B------:R-:W-:Y:S02]  /*1b5f0*/  ISETP.NE.U32.AND P0, PT, RZ, UR6, PT ;  /* 0x00000006ff007c0c */ /* 0x000fe4000bf05070 */
[----:B------:R-:W-:Y:S01]  /*1b600*/  ISETP.NE.U32.AND P2, PT, RZ, UR8, PT ;  /* 0x00000008ff007c0c */ /* 0x000fe2000bf45070 */
[----:B------:R-:W-:Y:S01]  /*1b610*/  STL [R1+0x38], R13 ;  /* 0x0000380d01007387 */ /* 0x000fe20000100800 */
[----:B------:R-:W-:-:S02]  /*1b620*/  IADD3 R6, P5, R14, UR6, RZ ;  /* 0x000000060e067c10 */ /* 0x000fc4000ffbe0ff */
[C---:B-1----:R-:W-:Y:S02]  /*1b630*/  IADD3 R2, P4, R14.reuse, UR4, RZ ;  /* 0x000000040e027c10 */ /* 0x042fe4000ff9e0ff */
[----:B------:R-:W-:Y:S02]  /*1b640*/  ISETP.NE.AND.EX P3, PT, RZ, UR11, PT, P3 ;  /* 0x0000000bff007c0c */ /* 0x000fe4000bf65330 */
[C---:B------:R-:W-:Y:S02]  /*1b650*/  IADD3.X R3, R13.reuse, UR5, RZ, P4, !PT ;  /* 0x000000050d037c10 */ /* 0x040fe4000a7fe4ff */
[----:B0-----:R-:W-:Y:S02]  /*1b660*/  IADD3 R4, P4, R14, UR8, RZ ;  /* 0x000000080e047c10 */ /* 0x001fe4000ff9e0ff */
[----:B------:R-:W-:Y:S01]  /*1b670*/  ISETP.NE.AND.EX P0, PT, RZ, UR7, PT, P0 ;  /* 0x00000007ff007c0c */ /* 0x000fe2000bf05300 */
[----:B------:R-:W2:Y:S01]  /*1b680*/  @P1 LDG.E R8, desc[UR58][R2.64] ;  /* 0x0000003a02081981 */ /* 0x000ea2000c1e1900 */
[----:B------:R-:W-:Y:S01]  /*1b690*/  IADD3.X R5, R13, UR9, RZ, P4, !PT ;  /* 0x000000090d057c10 */ /* 0x000fe2000a7fe4ff */
[----:B------:R-:W-:Y:S01]  /*1b6a0*/  ULDC UR4, c[0x0][0x288] ;  /* 0x0000a20000047ab9 */ /* 0x000fe20000000800 */
[----:B------:R-:W-:-:S02]  /*1b6b0*/  ISETP.NE.AND.EX P2, PT, RZ, UR9, PT, P2 ;  /* 0x00000009ff007c0c */ /* 0x000fc4000bf45320 */
[----:B------:R-:W-:Y:S01]  /*1b6c0*/  MOV R12, UR4 ;  /* 0x00000004000c7c02 */ /* 0x000fe20008000f00 */
[----:B------:R-:W-:Y:S01]  /*1b6d0*/  ULDC.64 UR4, c[0x0][0x418] ;  /* 0x0001060000047ab9 */ /* 0x000fe20000000a00 */
[----:B------:R-:W-:-:S05]  /*1b6e0*/  IADD3.X R7, R13, UR7, RZ, P5, !PT ;  /* 0x000000070d077c10 */ /* 0x000fca000affe4ff */
[----:B------:R-:W5:Y:S04]  /*1b6f0*/  @P0 LDG.E R11, desc[UR58][R6.64] ;  /* 0x0000003a060b0981 */ /* 0x000f68000c1e1900 */
        /* <DEDUP_REMOVED lines=10> */
[----:B------:R-:W-:-:S03]  /*1b7a0*/  UIMAD UR4, UR4, UR5, URZ ;  /* 0x00000005040472a4 */ /* 0x000fc6000f8e023f */
[----:B------:R-:W-:Y:S02]  /*1b7b0*/  ULDC UR5, c[0x0][0x348] ;  /* 0x0000d20000057ab9 */ /* 0x000fe40000000800 */
[----:B0-----:R-:W-:Y:S02]  /*1b7c0*/  IMAD.U32 R9, RZ, RZ, UR5 ;  /* 0x00000005ff097e24 */ /* 0x001fe4000f8e00ff */
[----:B------:R-:W-:Y:S01]  /*1b7d0*/  IMAD.U32 R8, RZ, RZ, UR4 ;  /* 0x00000004ff087e24 */ /* 0x000fe2000f8e00ff */
[----:B--2---:R0:W-:Y:S01]  /*1b7e0*/  STL [R1+0x5c], R12 ;  /* 0x00005c0c01007387 */ /* 0x0041e20000100800 */
[----:B------:R-:W-:Y:S05]  /*1b7f0*/  @P3 BRA `(.L_x_643) ;  /* 0x0000000000143947 */ /* 0x000fea0003800000 */
[----:B------:R-:W-:Y:S05]  /*1b800*/  @!P1 BRA `(.L_x_643) ;  /* 0x0000000000109947 */ /* 0x000fea0003800000 */
[----:B0-----:R-:W2:Y:S04]  /*1b810*/  LDG.E R12, desc[UR58][R2.64] ;  /* 0x0000003a020c7981 */ /* 0x001ea8000c1e1900 */
[----:B------:R-:W2:Y:S02]  /*1b820*/  LDG.E R2, desc[UR58][R2.64+0x4] ;  /* 0x0000043a02027981 */ /* 0x000ea4000c1e1900 */
[----:B--2---:R-:W-:-:S05]  /*1b830*/  IADD3 R2, -R12, R2, RZ ;  /* 0x000000020c027210 */ /* 0x004fca0007ffe1ff */
[----:B------:R1:W-:Y:S02]  /*1b840*/  STL [R1+0x5c], R2 ;  /* 0x00005c0201007387 */ /* 0x0003e40000100800 */
.L_x_643:
[----:B------:R-:W2:Y:S01]  /*1b850*/  LDL.LU R3, [R1+0x8] ;  /* 0x0000080001037983 */ /* 0x000ea20000300800 */
[----:B0-----:R-:W-:Y:S01]  /*1b860*/  IMAD.MOV.U32 R12, RZ, RZ, R15 ;  /* 0x000000ffff0c7224 */ /* 0x001fe200078e000f */
[----:B------:R-:W-:Y:S02]  /*1b870*/  ULDC.64 UR4, c[0x0][0xa20] ;  /* 0x0002880000047ab9 */ /* 0x000fe40000000a00 */
[----:B------:R-:W-:Y:S02]  /*1b880*/  ISETP.NE.U32.AND P1, PT, RZ, UR4, PT ;  /* 0x00000004ff007c0c */ /* 0x000fe4000bf25070 */
[----:B------:R0:W-:Y:S02]  /*1b890*/  STL [R1+0x18], R12 ;  /* 0x0000180c01007387 */ /* 0x0001e40000100800 */
[----:B------:R-:W-:Y:S02]  /*1b8a0*/  ISETP.NE.AND.EX P1, PT, RZ, UR5, PT, P1 ;  /* 0x00000005ff007c0c */ /* 0x000fe4000bf25310 */
[----:B--2---:R-:W-:-:S02]  /*1b8b0*/  LOP3.LUT R17, R3, 0xff000000, RZ, 0xc0, !PT ;  /* 0xff00000003117812 */ /* 0x004fc400078ec0ff */
[C---:B-1----:R-:W-:Y:S02]  /*1b8c0*/  LOP3.LUT R2, R3.reuse, 0xff0000, RZ, 0xc0, !PT ;  /* 0x00ff000003027812 */ /* 0x042fe400078ec0ff */
[----:B------:R-:W-:Y:S02]  /*1b8d0*/  SHF.R.U32.HI R17, RZ, 0x8, R17 ;  /* 0x00000008ff117819 */ /* 0x000fe40000011611 */
[----:B------:R-:W-:Y:S02]  /*1b8e0*/  LOP3.LUT R16, R3, 0xffff, RZ, 0xc0, !PT ;  /* 0x0000ffff03107812 */ /* 0x000fe400078ec0ff */
[----:B------:R-:W-:Y:S01]  /*1b8f0*/  LEA.HI R17, R2, R17, RZ, 0x10 ;  /* 0x0000001102117211 */ /* 0x000fe200078f80ff */
[----:B-----5:R-:W-:-:S05]  /*1b900*/  IMAD.IADD R2, R11, 0x1, R0 ;  /* 0x000000010b027824 */ /* 0x020fca00078e0200 */
[----:B------:R0:W-:Y:S01]  /*1b910*/  STL [R1+0x20], R2 ;  /* 0x0000200201007387 */ /* 0x0001e20000100800 */
[----:B------:R-:W-:Y:S05]  /*1b920*/  @!P1 BRA `(.L_x_644) ;  /* 0x0000000000109947 */ /* 0x000fea0003800000 */
[----:B0-----:R-:W-:-:S04]  /*1b930*/  IADD3 R2, P0, R14, UR4, RZ ;  /* 0x000000040e027c10 */ /* 0x001fc8000ff1e0ff */
[----:B------:R-:W-:-:S05]  /*1b940*/  IADD3.X R3, R13, UR5, RZ, P0, !PT ;  /* 0x000000050d037c10 */ /* 0x000fca00087fe4ff */
[----:B------:R0:W5:Y:S01]  /*1b950*/  LDG.E R8, desc[UR58][R2.64] ;  /* 0x0000003a02087981 */ /* 0x000162000c1e1900 */
[----:B------:R-:W-:Y:S05]  /*1b960*/  BRA `(.L_x_645) ;  /* 0x0000000000107947 */ /* 0x000fea0003800000 */
.L_x_644:
[----:B------:R-:W-:Y:S05]  /*1b970*/  @!P0 BRA `(.L_x_645) ;  /* 0x00000000000c8947 */ /* 0x000fea0003800000 */
[----:B------:R-:W2:Y:S04]  /*1b980*/  LDG.E R8, desc[UR58][R6.64] ;  /* 0x0000003a06087981 */ /* 0x000ea8000c1e1900 */
[----:B------:R-:W2:Y:S02]  /*1b990*/  LDG.E R6, desc[UR58][R6.64+0x4] ;  /* 0x0000043a06067981 */ /* 0x000ea4000c1e1900 */
[----:B--2---:R-:W-:-:S07]  /*1b9a0*/  IADD3 R8, -R8, R6, RZ ;  /* 0x0000000608087210 */ /* 0x004fce0007ffe1ff */
.L_x_645:
[----:B-----5:R-:W-:Y:S02]  /*1b9b0*/  IMAD.IADD R6, R8, 0x1, -R0 ;  /* 0x0000000108067824 */ /* 0x020fe400078e0a00 */
[----:B------:R-:W2:Y:S04]  /*1b9c0*/  @P2 LDG.E R0, desc[UR58][R4.64] ;  /* 0x0000003a04002981 */ /* 0x000ea8000c1e1900 */
[----:B------:R-:W2:Y:S01]  /*1b9d0*/  @P2 LDG.E R4, desc[UR58][R4.64+0x4] ;  /* 0x0000043a04042981 */ /* 0x000ea2000c1e1900 */
[----:B------:R-:W-:Y:S01]  /*1b9e0*/  LOP3.LUT R13, R17, 0xff, RZ, 0xc0, !PT ;  /* 0x000000ff110d7812 */ /* 0x000fe200078ec0ff */
[----:B------:R-:W-:Y:S01]  /*1b9f0*/  BSSY B0, `(.L_x_646) ;  /* 0x000002a000007945 */ /* 0x000fe20003800000 */
[----:B------:R-:W-:Y:S01]  /*1ba00*/  SHF.R.U32.HI R17, RZ, 0x10, R17 ;  /* 0x00000010ff117819 */ /* 0x000fe20000011611 */
[----:B--2---:R-:W-:-:S05]  /*1ba10*/  @P2 IMAD.IADD R9, R4, 0x1, -R0 ;  /* 0x0000000104092824 */ /* 0x004fca00078e0a00 */
[----:B0-----:R-:W-:-:S04]  /*1ba20*/  IADD3 R2, R6, R9, RZ ;  /* 0x0000000906027210 */ /* 0x001fc80007ffe0ff */
[C---:B------:R-:W-:Y:S01]  /*1ba30*/  ISETP.GE.AND P1, PT, R2.reuse, 0x1, PT ;  /* 0x000000010200780c */ /* 0x040fe20003f26270 */
[----:B------:R-:W-:-:S05]  /*1ba40*/  VIADD R0, R2, 0x7f ;  /* 0x0000007f02007836 */ /* 0x000fca0000000000 */
[----:B------:R-:W-:-:S04]  /*1ba50*/  SHF.R.S32.HI R2, RZ, 0x1f, R0 ;  /* 0x0000001fff027819 */ /* 0x000fc80000011400 */
[----:B------:R-:W-:Y:S01]  /*1ba60*/  LEA.HI R2, R2, R0, RZ, 0x7 ;  /* 0x0000000002027211 */ /* 0x000fe200078f38ff */
[----:B------:R-:W-:-:S03]  /*1ba70*/  IMAD.MOV.U32 R0, RZ, RZ, RZ ;  /* 0x000000ffff007224 */ /* 0x000fc600078e00ff */
[----:B------:R-:W-:-:S05]  /*1ba80*/  SHF.R.S32.HI R11, RZ, 0x7, R2 ;  /* 0x00000007ff0b7819 */ /* 0x000fca0000011402 */
[----:B------:R0:W-:Y:S04]  /*1ba90*/  STL [R1+0x40], R11 ;  /* 0x0000400b01007387 */ /* 0x0001e80000100800 */
[----:B------:R0:W-:Y:S01]  /*1baa0*/  STL [R1+0x60], R13 ;  /* 0x0000600d01007387 */ /* 0x0001e20000100800 */
[----:B------:R-:W-:Y:S05]  /*1bab0*/  @!P1 BRA `(.L_x_647) ;  /* 0x0000000000749947 */ /* 0x000fea0003800000 */
[----:B------:R-:W-:Y:S01]  /*1bac0*/  ISETP.NE.AND P0, PT, R17, RZ, PT ;  /* 0x000000ff1100720c */ /* 0x000fe20003f05270 */
[----:B------:R-:W-:-:S03]  /*1bad0*/  ULDC UR4, c[0x0][0x9f0] ;  /* 0x00027c0000047ab9 */ /* 0x000fc60000000800 */
[----:B------:R-:W-:-:S04]  /*1bae0*/  SEL R2, R17, UR4, P0 ;  /* 0x0000000411027c07 */ /* 0x000fc80008000000 */
[----:B------:R-:W-:Y:S02]  /*1baf0*/  IABS R3, R2 ;  /* 0x0000000200037213 */ /* 0x000fe40000000000 */
[----:B------:R-:W-:Y:S02]  /*1bb00*/  IADD3 R0, R2, -0x1, R11 ;  /* 0xffffffff02007810 */ /* 0x000fe40007ffe00b */
[----:B------:R-:W1:Y:S08]  /*1bb10*/  I2F.RP R4, R3 ;  /* 0x0000000300047306 */ /* 0x000e700000209400 */
[----:B-1----:R-:W1:Y:S02]  /*1bb20*/  MUFU.RCP R4, R4 ;  /* 0x0000000400047308 */ /* 0x002e640000001000 */
[----:B-1----:R-:W-:-:S06]  /*1bb30*/  IADD3 R4, R4, 0xffffffe, RZ ;  /* 0x0ffffffe04047810 */ /* 0x002fcc0007ffe0ff */
[----:B------:R1:W2:Y:S02]  /*1bb40*/  F2I.FTZ.U32.TRUNC.NTZ R5, R4 ;  /* 0x0000000400057305 */ /* 0x0002a4000021f000 */
[----:B-1----:R-:W-:-:S04]  /*1bb50*/  LOP3.LUT R4, R0, R2, RZ, 0x3c, !PT ;  /* 0x0000000200047212 */ /* 0x002fc800078e3cff */
[----:B------:R-:W-:Y:S01]  /*1bb60*/  ISETP.GE.AND P4, PT, R4, RZ, PT ;  /* 0x000000ff0400720c */ /* 0x000fe20003f86270 */
[----:B--2---:R-:W-:-:S04]  /*1bb70*/  IMAD.MOV R4, RZ, RZ, -R5 ;  /* 0x000000ffff047224 */ /* 0x004fc800078e0a05 */
[----:B------:R-:W-:Y:S02]  /*1bb80*/  IMAD R7, R4, R3, RZ ;  /* 0x0000000304077224 */ /* 0x000fe400078e02ff */
[----:B------:R-:W-:-:S04]  /*1bb90*/  IMAD.MOV.U32 R4, RZ, RZ, RZ ;  /* 0x000000ffff047224 */ /* 0x000fc800078e00ff */
[----:B------:R-:W-:Y:S01]  /*1bba0*/  IMAD.HI.U32 R7, R5, R7, R4 ;  /* 0x0000000705077227 */ /* 0x000fe200078e0004 */
[----:B------:R-:W-:Y:S02]  /*1bbb0*/  IABS R4, R0 ;  /* 0x0000000000047213 */ /* 0x000fe40000000000 */
[----:B------:R-:W-:-:S04]  /*1bbc0*/  IABS R0, R2 ;  /* 0x0000000200007213 */ /* 0x000fc80000000000 */
[----:B------:R-:W-:-:S05]  /*1bbd0*/  IADD3 R0, RZ, -R0, RZ ;  /* 0x80000000ff007210 */ /* 0x000fca0007ffe0ff */
[----:B------:R-:W-:Y:S02]  /*1bbe0*/  IMAD.MOV.U32 R5, RZ, RZ, R0 ;  /* 0x000000ffff057224 */ /* 0x000fe400078e0000 */
[----:B------:R-:W-:-:S04]  /*1bbf0*/  IMAD.HI.U32 R0, R7, R4, RZ ;  /* 0x0000000407007227 */ /* 0x000fc800078e00ff */
[----:B------:R-:W-:-:S05]  /*1bc00*/  IMAD R4, R0, R5, R4 ;  /* 0x0000000500047224 */ /* 0x000fca00078e0204 */
[----:B------:R-:W-:-:S13]  /*1bc10*/  ISETP.GT.U32.AND P3, PT, R3, R4, PT ;  /* 0x000000040300720c */ /* 0x000fda0003f64070 */
[----:B------:R-:W-:Y:S01]  /*1bc20*/  @!P3 IMAD.IADD R4, R4, 0x1, -R3 ;  /* 0x000000010404b824 */ /* 0x000fe200078e0a03 */
[----:B------:R-:W-:Y:S02]  /*1bc30*/  @!P3 IADD3 R0, R0, 0x1, RZ ;  /* 0x000000010000b810 */ /* 0x000fe40007ffe0ff */
[----:B------:R-:W-:Y:S02]  /*1bc40*/  ISETP.NE.AND P3, PT, R2, RZ, PT ;  /* 0x000000ff0200720c */ /* 0x000fe40003f65270 */
[----:B------:R-:W-:-:S13]  /*1bc50*/  ISETP.GE.U32.AND P0, PT, R4, R3, PT ;  /* 0x000000030400720c */ /* 0x000fda0003f06070 */
[----:B------:R-:W-:-:S04]  /*1bc60*/  @P0 VIADD R0, R0, 0x1 ;  /* 0x0000000100000836 */ /* 0x000fc80000000000 */
[----:B------:R-:W-:Y:S01]  /*1bc70*/  @!P4 IMAD.MOV R0, RZ, RZ, -R0 ;  /* 0x000000ffff00c224 */ /* 0x000fe200078e0a00 */
[----:B------:R-:W-:-:S07]  /*1bc80*/  @!P3 LOP3.LUT R0, RZ, R2, RZ, 0x33, !PT ;  /* 0x00000002ff00b212 */ /* 0x000fce00078e33ff */
.L_x_647:
[----:B------:R-:W-:Y:S05]  /*1bc90*/  BSYNC B0 ;  /* 0x0000000000007941 */ /* 0x000fea0003800000 */
.L_x_646:
[-C--:B------:R-:W-:Y:S01]  /*1bca0*/  IMAD R2, R13, R0.reuse, RZ ;  /* 0x000000000d027224 */ /* 0x080fe200078e02ff */
[----:B------:R-:W-:Y:S04]  /*1bcb0*/  BSSY B0, `(.L_x_648) ;  /* 0x0000146000007945 */ /* 0x000fe80003800000 */
[C---:B------:R-:W-:Y:S02]  /*1bcc0*/  VIADDMNMX R0, R2.reuse, R0, R11, PT ;  /* 0x0000000002007246 */ /* 0x040fe4000380010b */
[----:B------:R-:W-:-:S03]  /*1bcd0*/  LEA R2, R2, -R6, 0x7 ;  /* 0x8000000602027211 */ /* 0x000fc600078e38ff */
[----:B------:R-:W-:Y:S01]  /*1bce0*/  IMAD R6, R0, 0x80, -R6 ;  /* 0x0000008000067824 */ /* 0x000fe200078e0a06 */
[----:B------:R-:W-:-:S04]  /*1bcf0*/  VIMNMX R2, RZ, R2, !PT ;  /* 0x00000002ff027248 */ /* 0x000fc80007fe0100 */
[----:B------:R-:W-:-:S04]  /*1bd00*/  VIMNMX R9, R6, R9, PT ;  /* 0x0000000906097248 */ /* 0x000fc80003fe0100 */
[----:B------:R-:W-:Y:S02]  /*1bd10*/  ISETP.GT.AND P0, PT, R9, R2, PT ;  /* 0x000000020900720c */ /* 0x000fe40003f04270 */
[----:B------:R-:W-:-:S04]  /*1bd20*/  SHF.R.U32.HI R2, RZ, 0x7, R2 ;  /* 0x00000007ff027819 */ /* 0x000fc80000011602 */
[----:B------:R-:W-:-:S07]  /*1bd30*/  MOV R7, R2 ;  /* 0x0000000200077202 */ /* 0x000fce0000000f00 */
[----:B------:R-:W-:-:S05]  /*1bd40*/  @P0 VIADD R9, R9, 0x7f ;  /* 0x0000007f09090836 */ /* 0x000fca0000000000 */
[----:B------:R-:W-:-:S04]  /*1bd50*/  @P0 SHF.R.S32.HI R0, RZ, 0x1f, R9 ;  /* 0x0000001fff000819 */ /* 0x000fc80000011409 */
[----:B------:R-:W-:-:S04]  /*1bd60*/  @P0 LEA.HI R9, R0, R9, RZ, 0x7 ;  /* 0x0000000900090211 */ /* 0x000fc800078f38ff */
[----:B------:R-:W-:Y:S02]  /*1bd70*/  @P0 SHF.R.S32.HI R7, RZ, 0x7, R9 ;  /* 0x00000007ff070819 */ /* 0x000fe40000011409 */
[----:B------:R-:W-:Y:S02]  /*1bd80*/  PLOP3.LUT P0, PT, PT, PT, PT, 0x80, 0x0 ;  /* 0x000000000000781c */ /* 0x000fe40003f0f070 */
[----:B------:R-:W-:-:S13]  /*1bd90*/  ISETP.GT.AND P3, PT, R7, R2, PT ;  /* 0x000000020700720c */ /* 0x000fda0003f64270 */
[----:B------:R-:W-:Y:S05]  /*1bda0*/  @!P3 BRA `(.L_x_649) ;  /* 0x0000001000d8b947 */ /* 0x000fea0003800000 */
[----:B------:R-:W-:Y:S01]  /*1bdb0*/  UMOV UR4, 0xffffffff ;  /* 0xffffffff00047882 */ /* 0x000fe20000000000 */
[----:B------:R-:W-:Y:S02]  /*1bdc0*/  SEL R0, R12, RZ, !P2 ;  /* 0x000000ff0c007207 */ /* 0x000fe40005000000 */
[----:B------:R-:W-:Y:S05]  /*1bdd0*/  BRA.DIV UR4, `(.L_x_650) ;  /* 0x0000006e04b07947 */ /* 0x000fea000b800000 */
[----:B------:R-:W1:Y:S02]  /*1bde0*/  S2R R3, SR_TID.X ;  /* 0x0000000000037919 */ /* 0x000e640000002100 */
[----:B-1----:R-:W-:-:S04]  /*1bdf0*/  SHF.R.U32.HI R3, RZ, 0x5, R3 ;  /* 0x00000005ff037819 */ /* 0x002fc80000011603 */
[----:B------:R-:W-:-:S05]  /*1be00*/  LOP3.LUT R3, R3, 0x3, RZ, 0xc0, !PT ;  /* 0x0000000303037812 */ /* 0x000fca00078ec0ff */
[----:B------:R1:W2:Y:S02]  /*1be10*/  SHFL.IDX PT, R14, R3, RZ, 0x1f ;  /* 0x00001fff030e7589 */ /* 0x0002a400000e0000 */
.L_x_815:
[----:B--2---:R-:W-:Y:S02]  /*1be20*/  ISETP.NE.AND P0, PT, R14, RZ, PT ;  /* 0x000000ff0e00720c */ /* 0x004fe40003f05270 */
[----:B------:R-:W-:-:S11]  /*1be30*/  PLOP3.LUT P6, PT, PT, PT, PT, 0x8, 0x0 ;  /* 0x000000000000781c */ /* 0x000fd60003fce170 */
[----:B------:R-:W-:Y:S05]  /*1be40*/  @P0 BRA `(.L_x_651) ;  /* 0x00000000000c0947 */ /* 0x000fea0003800000 */
[----:B------:R-:W-:-:S03]  /*1be50*/  UMOV UR4, 0xffffffff ;  /* 0xffffffff00047882 */ /* 0x000fc60000000000 */
[----:B------:R-:W-:Y:S05]  /*1be60*/  BRA.DIV UR4, `(.L_x_652) ;  /* 0x0000006e04c07947 */ /* 0x000fea000b800000 */
[----:B------:R-:W-:-:S13]  /*1be70*/  ELECT P6, URZ, PT ;  /* 0x00000000003f782f */ /* 0x000fda00038c0000 */
.L_x_651:
[----:B-1----:R-:W2:Y:S01]  /*1be80*/  LDL R3, [R1+0x64] ;  /* 0x0000640001037983 */ /* 0x002ea20000100800 */
[----:B------:R-:W-:Y:S01]  /*1be90*/  BSSY B1, `(.L_x_653) ;  /* 0x0000008000017945 */ /* 0x000fe20003800000 */
[----:B--2---:R-:W-:-:S05]  /*1bea0*/  VIADD R3, R3, 0x1 ;  /* 0x0000000103037836 */ /* 0x004fca0000000000 */
[----:B------:R-:W-:-:S04]  /*1beb0*/  LEA.HI R4, R3, R3, RZ, 0x1 ;  /* 0x0000000303047211 */ /* 0x000fc800078f08ff */
[----:B------:R-:W-:-:S05]  /*1bec0*/  LOP3.LUT R4, R4, 0xfffffffe, RZ, 0xc0, !PT ;  /* 0xfffffffe04047812 */ /* 0x000fca00078ec0ff */
[----:B------:R-:W-:-:S05]  /*1bed0*/  IMAD.IADD R3, R3, 0x1, -R4 ;  /* 0x0000000103037824 */ /* 0x000fca00078e0a04 */
[----:B------:R-:W-:-:S04]  /*1bee0*/  SHF.L.U32 R3, R3, 0x1f, RZ ;  /* 0x0000001f03037819 */ /* 0x000fc800000006ff */
[----:B------:R-:W1:Y:S02]  /*1bef0*/  SYNCS.PHASECHK.TRANS64.TRYWAIT P0, [R18+URZ+0x34820], R3 ;  /* 0x03482003120075a7 */ /* 0x000e64000800017f */
[----:B-1----:R-:W-:Y:S05]  /*1bf00*/  @!P0 BRA `(.L_x_654) ;  /* 0x0000006c00b88947 */ /* 0x002fea0003800000 */
.L_x_818:
[----:B------:R-:W-:Y:S05]  /*1bf10*/  BSYNC B1 ;  /* 0x0000000000017941 */ /* 0x000fea0003800000 */
.L_x_653:
[----:B------:R-:W-:Y:S04]  /*1bf20*/  BSSY B1, `(.L_x_655) ;  /* 0x0000084000017945 */ /* 0x000fe80003800000 */
[----:B------:R-:W-:Y:S05]  /*1bf30*/  @!P6 BRA `(.L_x_656) ;  /* 0x000000080008e947 */ /* 0x000fea0003800000 */
[----:B------:R-:W2:Y:S04]  /*1bf40*/  LDL R5, [R1+0x10] ;  /* 0x0000100001057983 */ /* 0x000ea80000100800 */
[----:B------:R-:W3:Y:S01]  /*1bf50*/  LDL R6, [R1+0x24] ;  /* 0x0000240001067983 */ /* 0x000ee20000100800 */
[----:B------:R-:W-:Y:S01]  /*1bf60*/  BSSY B2, `(.L_x_657) ;  /* 0x0000008000027945 */ /* 0x000fe20003800000 */
[----:B------:R-:W4:Y:S02]  /*1bf70*/  S2R R4, SR_TID.X ;  /* 0x0000000000047919 */ /* 0x000f240000002100 */
[----:B----4-:R-:W-:-:S04]  /*1bf80*/  LOP3.LUT R4, R4, 0x7f, RZ, 0xc0, !PT ;  /* 0x0000007f04047812 */ /* 0x010fc800078ec0ff */
[----:B------:R-:W-:Y:S02]  /*1bf90*/  ISETP.NE.AND P2, PT, R4, RZ, PT ;  /* 0x000000ff0400720c */ /* 0x000fe40003f45270 */
[----:B--2---:R-:W-:Y:S02]  /*1bfa0*/  LEA R5, R5, R18, 0x3 ;  /* 0x0000001205057211 */ /* 0x004fe400078e18ff */
[----:B---3--:R-:W-:-:S04]  /*1bfb0*/  SHF.L.U32 R9, R6, 0x1f, RZ ;  /* 0x0000001f06097819 */ /* 0x008fc800000006ff */
[----:B------:R-:W2:Y:S02]  /*1bfc0*/  SYNCS.PHASECHK.TRANS64.TRYWAIT P0, [R5+URZ+0x348a0], R9 ;  /* 0x0348a009050075a7 */ /* 0x000ea4000800017f */
[----:B--2---:R-:W-:Y:S05]  /*1bfd0*/  @!P0 BRA `(.L_x_658) ;  /* 0x0000006c00988947 */ /* 0x004fea0003800000 */
.L_x_819:
[----:B------:R-:W-:Y:S05]  /*1bfe0*/  BSYNC B2 ;  /* 0x0000000000027941 */ /* 0x000fea0003800000 */
.L_x_657:
[----:B------:R-:W-:Y:S04]  /*1bff0*/  BSSY B2, `(.L_x_659) ;  /* 0x0000009000027945 */ /* 0x000fe80003800000 */
[----:B------:R-:W-:Y:S05]  /*1c000*/  @P2 BRA `(.L_x_660) ;  /* 0x00000000001c2947 */ /* 0x000fea0003800000 */
[----:B------:R-:W3:Y:S01]  /*1c010*/  S2R R4, SR_TID.X ;  /* 0x0000000000047919 */ /* 0x000ee20000002100 */
[----:B-1----:R-:W-:-:S04]  /*1c020*/  IMAD.MOV.U32 R3, RZ, RZ, 0xc000 ;  /* 0x0000c000ff037424 */ /* 0x002fc800078e00ff */
[----:B------:R4:W-:Y:S01]  /*1c030*/  SYNCS.ARRIVE.TRANS64 RZ, [R5+URZ+0x34890], R3 ;  /* 0x0348900305ff79a7 */ /* 0x0009e2000800003f */
[----:B---3--:R-:W-:-:S04]  /*1c040*/  LOP3.LUT R4, R4, 0x1f, RZ, 0xc0, !PT ;  /* 0x0000001f04047812 */ /* 0x008fc800078ec0ff */
[----:B------:R-:W-:-:S13]  /*1c050*/  ISETP.NE.AND P0, PT, R4, RZ, PT ;  /* 0x000000ff0400720c */ /* 0x000fda0003f05270 */
[----:B----4-:R-:W-:Y:S05]  /*1c060*/  @!P0 BRA `(.L_x_660) ;  /* 0x0000000000048947 */ /* 0x010fea0003800000 */
[----:B------:R-:W-:Y:S01]  /*1c070*/  BPT.TRAP 0x1 ;  /* 0x000000040000795c */ /* 0x000fe20000300000 */
.L_x_660:
[----:B------:R-:W-:Y:S05]  /*1c080*/  BSYNC B2 ;  /* 0x0000000000027941 */ /* 0x000fea0003800000 */
.L_x_659:
[----:B-1----:R-:W3:Y:S01]  /*1c090*/  LDL R3, [R1+0x10] ;  /* 0x0000100001037983 */ /* 0x002ee20000100800 */
[----:B0-----:R-:W-:Y:S01]  /*1c0a0*/  IMAD.MOV.U32 R11, RZ, RZ, RZ ;  /* 0x000000ffff0b7224 */ /* 0x001fe200078e00ff */
[----:B------:R-:W-:Y:S01]  /*1c0b0*/  LEA R4, R7, R10, 0x7 ;  /* 0x0000000a07047211 */ /* 0x000fe200078e38ff */
[----:B------:R-:W-:Y:S01]  /*1c0c0*/  UIADD3 UR4, UP0, UR36, 0x570, URZ ;  /* 0x0000057024047890 */ /* 0x000fe2000ff1e03f */
[----:B------:R-:W-:Y:S01]  /*1c0d0*/  PLOP3.LUT P0, PT, PT, PT, PT, 0x80, 0x0 ;  /* 0x000000000000781c */ /* 0x000fe20003f0f070 */
[----:B------:R-:W-:Y:S01]  /*1c0e0*/  UMOV UR6, 0x0 ;  /* 0x0000000000067882 */ /* 0x000fe20000000000 */
[----:B------:R-:W-:Y:S01]  /*1c0f0*/  R2UR UR10, R11 ;  /* 0x000000000b0a72ca */ /* 0x000fe200000e0000 */
[----:B------:R-:W-:Y:S01]  /*1c100*/  VIADD R4, R4, 0xffffff80 ;  /* 0xffffff8004047836 */ /* 0x000fe20000000000 */
[----:B------:R-:W-:Y:S01]  /*1c110*/  UIADD3.X UR5, URZ, UR37, URZ, UP0, !UPT ;  /* 0x000000253f057290 */ /* 0x000fe200087fe43f */
[----:B------:R-:W-:Y:S01]  /*1c120*/  UMOV UR7, 0x12f00000 ;  /* 0x12f0000000077882 */ /* 0x000fe20000000000 */
[----:B---3--:R-:W-:-:S02]  /*1c130*/  IMAD R8, R3, 0xc000, R18 ;  /* 0x0000c00003087824 */ /* 0x008fc400078e0212 */
[----:B------:R-:W-:-:S03]  /*1c140*/  VIADD R3, R5, 0x34890 ;  /* 0x0003489005037836 */ /* 0x000fc60000000000 */
[----:B------:R-:W-:-:S07]  /*1c150*/  IADD3 R6, R8, 0x1c400, RZ ;  /* 0x0001c40008067810 */ /* 0x000fce0007ffe0ff */
.L_x_661:
        /* <DEDUP_REMOVED lines=16> */
.L_x_662:
        /* <DEDUP_REMOVED lines=11> */
[----:B------:R-:W-:Y:S01]  /*1c310*/  UMOV UR6, 0x0 ;  /* 0x0000000000067882 */ /* 0x000fe20000000000 */
[----:B------:R-:W-:Y:S01]  /*1c320*/  IADD3 R6, R8, 0x24400, RZ ;  /* 0x0002440008067810 */ /* 0x000fe20007ffe0ff */
[----:B------:R-:W-:Y:S01]  /*1c330*/  UMOV UR7, 0x12f00000 ;  /* 0x12f0000000077882 */ /* 0x000fe20000000000 */
[----:B------:R-:W-:-:S09]  /*1c340*/  UMOV UR10, 0x80 ;  /* 0x00000080000a7882 */ /* 0x000fd20000000000 */
.L_x_663:
        /* <DEDUP_REMOVED lines=10> */
[----:B------:R-:W0:Y:S01]  /*1c3f0*/  SYNCS.PHASECHK.TRANS64.TRYWAIT P0, [R5+URZ+0x348c0], R9 ;  /* 0x0348c009050075a7 */ /* 0x000e22000800017f */
[----:B------:R-:W-:Y:S04]  /*1c400*/  BSSY B2, `(.L_x_664) ;  /* 0x0000002000027945 */ /* 0x000fe80003800000 */
[----:B0-----:R-:W-:Y:S05]  /*1c410*/  @!P0 BRA `(.L_x_665) ;  /* 0x00000068009c8947 */ /* 0x001fea0003800000 */
.L_x_820:
[----:B------:R-:W-:Y:S05]  /*1c420*/  BSYNC B2 ;  /* 0x0000000000027941 */ /* 0x000fea0003800000 */
.L_x_664:
[----:B------:R-:W-:Y:S01]  /*1c430*/  BSSY B2, `(.L_x_666) ;  /* 0x000000b000027945 */ /* 0x000fe20003800000 */
[----:B------:R-:W-:Y:S02]  /*1c440*/  IMAD.MOV.U32 R8, RZ, RZ, 0x0 ;  /* 0x00000000ff087424 */ /* 0x000fe400078e00ff */
[----:B0-2---:R-:W-:Y:S01]  /*1c450*/  IMAD.MOV.U32 R9, RZ, RZ, 0x12f00000 ;  /* 0x12f00000ff097424 */ /* 0x005fe200078e00ff */
[----:B------:R-:W-:Y:S06]  /*1c460*/  @P2 BRA `(.L_x_667) ;  /* 0x00000000001c2947 */ /* 0x000fec0003800000 */
[----:B------:R-:W0:Y:S01]  /*1c470*/  S2R R6, SR_TID.X ;  /* 0x0000000000067919 */ /* 0x000e220000002100 */
[----:B------:R-:W-:-:S04]  /*1c480*/  MOV R3, 0x8000 ;  /* 0x0000800000037802 */ /* 0x000fc80000000f00 */
[----:B------:R1:W-:Y:S01]  /*1c490*/  SYNCS.ARRIVE.TRANS64 RZ, [R5+URZ+0x348b0], R3 ;  /* 0x0348b00305ff79a7 */ /* 0x0003e2000800003f */
[----:B0-----:R-:W-:-:S04]  /*1c4a0*/  LOP3.LUT R6, R6, 0x1f, RZ, 0xc0, !PT ;  /* 0x0000001f06067812 */ /* 0x001fc800078ec0ff */
[----:B------:R-:W-:-:S13]  /*1c4b0*/  ISETP.NE.AND P0, PT, R6, RZ, PT ;  /* 0x000000ff0600720c */ /* 0x000fda0003f05270 */
[----:B-1----:R-:W-:Y:S05]  /*1c4c0*/  @!P0 BRA `(.L_x_667) ;  /* 0x0000000000048947 */ /* 0x002fea0003800000 */
[----:B------:R-:W-:Y:S01]  /*1c4d0*/  BPT.TRAP 0x1 ;  /* 0x000000040000795c */ /* 0x000fe20000300000 */
.L_x_667:
[----:B------:R-:W-:Y:S05]  /*1c4e0*/  BSYNC B2 ;  /* 0x0000000000027941 */ /* 0x000fea0003800000 */
.L_x_666:
[----:B------:R-:W2:Y:S01]  /*1c4f0*/  LDL R3, [R1+0x10] ;  /* 0x0000100001037983 */ /* 0x000ea20000100800 */
[----:B------:R-:W-:Y:S01]  /*1c500*/  R2UR UR10, R11 ;  /* 0x000000000b0a72ca */ /* 0x000fe200000e0000 */
[----:B------:R-:W-:Y:S01]  /*1c510*/  VIADD R6, R18, 0x400 ;  /* 0x0000040012067836 */ /* 0x000fe20000000000 */
[----:B------:R-:W-:Y:S01]  /*1c520*/  R2UR UR6, R8 ;  /* 0x00000000080672ca */ /* 0x000fe200000e0000 */
[----:B------:R-:W-:Y:S01]  /*1c530*/  UIADD3 UR4, UP0, UR36, 0x670, URZ ;  /* 0x0000067024047890 */ /* 0x000fe2000ff1e03f */
[----:B------:R-:W-:Y:S01]  /*1c540*/  R2UR UR7, R9 ;  /* 0x00000000090772ca */ /* 0x000fe200000e0000 */
[----:B------:R-:W-:Y:S01]  /*1c550*/  VIADD R5, R5, 0x348b0 ;  /* 0x000348b005057836 */ /* 0x000fe20000000000 */
[----:B------:R-:W-:Y:S01]  /*1c560*/  PLOP3.LUT P0, PT, PT, PT, PT, 0x80, 0x0 ;  /* 0x000000000000781c */ /* 0x000fe20003f0f070 */
[----:B------:R-:W-:Y:S01]  /*1c570*/  UIADD3.X UR5, URZ, UR37, URZ, UP0, !UPT ;  /* 0x000000253f057290 */ /* 0x000fe200087fe43f */
[----:B--2---:R-:W-:-:S11]  /*1c580*/  LEA R3, R3, R6, 0xf ;  /* 0x0000000603037211 */ /* 0x004fd600078e78ff */
.L_x_668:
        /* <DEDUP_REMOVED lines=10> */
[----:B------:R-:W2:Y:S01]  /*1c630*/  LDL R11, [R1+0x10] ;  /* 0x00001000010b7983 */ /* 0x000ea20000100800 */
[----:B------:R-:W-:Y:S01]  /*1c640*/  IMAD.MOV.U32 R3, RZ, RZ, 0x6000 ;  /* 0x00006000ff037424 */ /* 0x000fe200078e00ff */
[----:B------:R-:W-:Y:S02]  /*1c650*/  R2UR UR10, R12 ;  /* 0x000000000c0a72ca */ /* 0x000fe400000e0000 */
[----:B------:R-:W-:Y:S02]  /*1c660*/  R2UR UR6, R8 ;  /* 0x00000000080672ca */ /* 0x000fe400000e0000 */
[----:B------:R-:W-:Y:S02]  /*1c670*/  R2UR UR7, R9 ;  /* 0x00000000090772ca */ /* 0x000fe400000e0000 */
[----:B------:R-:W-:Y:S01]  /*1c680*/  PLOP3.LUT P0, PT, PT, PT, PT, 0x80, 0x0 ;  /* 0x000000000000781c */ /* 0x000fe20003f0f070 */
[----:B--2---:R-:W-:-:S04]  /*1c690*/  IMAD R3, R11, R3, 0x2000 ;  /* 0x000020000b037424 */ /* 0x004fc800078e0203 */
[----:B------:R-:W-:-:S04]  /*1c6a0*/  IMAD R3, R11, -0x2000, R3 ;  /* 0xffffe0000b037824 */ /* 0x000fc800078e0203 */
[----:B------:R-:W-:-:S07]  /*1c6b0*/  IMAD R3, R3, 0x2, R6 ;  /* 0x0000000203037824 */ /* 0x000fce00078e0206 */
.L_x_669:
        /* <DEDUP_REMOVED lines=9> */
[----:B--2---:R-:W-:Y:S05]  /*1c750*/  @P0 BRA.U.ANY `(.L_x_669) ;  /* 0xfffffffd00d80947 */ /* 0x004fea000393ffff */
.L_x_656:
[----:B------:R-:W-:Y:S05]  /*1c760*/  BSYNC B1 ;  /* 0x0000000000017941 */ /* 0x000fea0003800000 */
.L_x_655:
[----:B------:R-:W1:Y:S04]  /*1c770*/  LDL.LU R8, [R1+0x10] ;  /* 0x0000100001087983 */ /* 0x000e680000300800 */
[----:B------:R-:W2:Y:S01]  /*1c780*/  LDL.LU R6, [R1+0x24] ;  /* 0x0000240001067983 */ /* 0x000ea20000300800 */
[----:B------:R-:W-:Y:S02]  /*1c790*/  PLOP3.LUT P0, PT, PT, PT, PT, 0x8, 0x0 ;  /* 0x000000000000781c */ /* 0x000fe40003f0e170 */
[----:B-1----:R-:W-:Y:S01]  /*1c7a0*/  IADD3 R3, R8, 0x1, RZ ;  /* 0x0000000108037810 */ /* 0x002fe20007ffe0ff */
[----:B------:R-:W-:-:S03]  /*1c7b0*/  VIADD R8, R7, 0xfffffffe ;  /* 0xfffffffe07087836 */ /* 0x000fc60000000000 */
[C---:B------:R-:W-:Y:S02]  /*1c7c0*/  ISETP.NE.AND P2, PT, R3.reuse, 0x2, PT ;  /* 0x000000020300780c */ /* 0x040fe40003f45270 */
[----:B------:R-:W-:Y:S02]  /*1c7d0*/  ISETP.GE.AND P3, PT, R8, R2, PT ;  /* 0x000000020800720c */ /* 0x000fe40003f66270 */
[----:B------:R-:W-:Y:S02]  /*1c7e0*/  SEL R4, RZ, 0x1, P2 ;  /* 0x00000001ff047807 */ /* 0x000fe40001000000 */
[----:B------:R-:W-:Y:S02]  /*1c7f0*/  SEL R3, R3, RZ, P2 ;  /* 0x000000ff03037207 */ /* 0x000fe40001000000 */
[----:B--2---:R-:W-:-:S03]  /*1c800*/  LOP3.LUT R6, R6, R4, RZ, 0x3c, !PT ;  /* 0x0000000406067212 */ /* 0x004fc600078e3cff */
[----:B------:R1:W-:Y:S04]  /*1c810*/  STL [R1+0x10], R3 ;  /* 0x0000100301007387 */ /* 0x0003e80000100800 */
[----:B------:R1:W-:Y:S01]  /*1c820*/  STL [R1+0x24], R6 ;  /* 0x0000240601007387 */ /* 0x0003e20000100800 */
[----:B------:R-:W-:Y:S05]  /*1c830*/  @!P3 BRA `(.L_x_649) ;  /* 0x000000080034b947 */ /* 0x000fea0003800000 */
.L_x_685:
[----:B------:R-:W-:Y:S05]  /*1c840*/  YIELD ;  /* 0x0000000000007946 */ /* 0x000fea0003800000 */
[----:B------:R-:W-:Y:S04]  /*1c850*/  BSSY B1, `(.L_x_670) ;  /* 0x000007f000017945 */ /* 0x000fe80003800000 */
[----:B--2---:R-:W-:Y:S05]  /*1c860*/  @!P6 BRA `(.L_x_671) ;  /* 0x0000000400f4e947 */ /* 0x004fea0003800000 */
[----:B------:R-:W2:Y:S04]  /*1c870*/  LDL R5, [R1+0x10] ;  /* 0x0000100001057983 */ /* 0x000ea80000100800 */
[----:B------:R-:W3:Y:S01]  /*1c880*/  LDL R4, [R1+0x24] ;  /* 0x0000240001047983 */ /* 0x000ee20000100800 */
[----:B------:R-:W-:Y:S01]  /*1c890*/  BSSY B2, `(.L_x_672) ;  /* 0x0000008000027945 */ /* 0x000fe20003800000 */
[----:B-1----:R-:W1:Y:S02]  /*1c8a0*/  S2R R3, SR_TID.X ;  /* 0x0000000000037919 */ /* 0x002e640000002100 */
[----:B-1----:R-:W-:-:S04]  /*1c8b0*/  LOP3.LUT R3, R3, 0x7f, RZ, 0xc0, !PT ;  /* 0x0000007f03037812 */ /* 0x002fc800078ec0ff */
[----:B------:R-:W-:Y:S01]  /*1c8c0*/  ISETP.NE.AND P3, PT, R3, RZ, PT ;  /* 0x000000ff0300720c */ /* 0x000fe20003f65270 */
[----:B--2---:R-:W-:Y:S01]  /*1c8d0*/  IMAD R7, R5, 0x8, R18 ;  /* 0x0000000805077824 */ /* 0x004fe200078e0212 */
[----:B---3--:R-:W-:-:S04]  /*1c8e0*/  SHF.L.U32 R6, R4, 0x1f, RZ ;  /* 0x0000001f04067819 */ /* 0x008fc800000006ff */
[----:B------:R-:W1:Y:S02]  /*1c8f0*/  SYNCS.PHASECHK.TRANS64.TRYWAIT P2, [R7+URZ+0x348a0], R6 ;  /* 0x0348a006070075a7 */ /* 0x000e64000804017f */
[----:B-1----:R-:W-:Y:S05]  /*1c900*/  @!P2 BRA `(.L_x_673) ;  /* 0x000000640074a947 */ /* 0x002fea0003800000 */
.L_x_821:
[----:B------:R-:W-:Y:S05]  /*1c910*/  BSYNC B2 ;  /* 0x0000000000027941 */ /* 0x000fea0003800000 */
.L_x_672:
[----:B------:R-:W-:Y:S04]  /*1c920*/  BSSY B2, `(.L_x_674) ;  /* 0x0000009000027945 */ /* 0x000fe80003800000 */
[----:B------:R-:W-:Y:S05]  /*1c930*/  @P3 BRA `(.L_x_675) ;  /* 0x00000000001c3947 */ /* 0x000fea0003800000 */
[----:B------:R-:W2:Y:S01]  /*1c940*/  S2R R4, SR_TID.X ;  /* 0x0000000000047919 */ /* 0x000ea20000002100 */
[----:B------:R-:W-:-:S04]  /*1c950*/  MOV R3, 0xc000 ;  /* 0x0000c00000037802 */ /* 0x000fc80000000f00 */
[----:B------:R3:W-:Y:S01]  /*1c960*/  SYNCS.ARRIVE.TRANS64 RZ, [R7+URZ+0x34890], R3 ;  /* 0x0348900307ff79a7 */ /* 0x0007e2000800003f */
[----:B--2---:R-:W-:-:S04]  /*1c970*/  LOP3.LUT R4, R4, 0x1f, RZ, 0xc0, !PT ;  /* 0x0000001f04047812 */ /* 0x004fc800078ec0ff */
[----:B------:R-:W-:-:S13]  /*1c980*/  ISETP.NE.AND P2, PT, R4, RZ, PT ;  /* 0x000000ff0400720c */ /* 0x000fda0003f45270 */
[----:B---3--:R-:W-:Y:S05]  /*1c990*/  @!P2 BRA `(.L_x_675) ;  /* 0x000000000004a947 */ /* 0x008fea0003800000 */
[----:B------:R-:W-:Y:S01]  /*1c9a0*/  BPT.TRAP 0x1 ;  /* 0x000000040000795c */ /* 0x000fe20000300000 */
.L_x_675:
[----:B------:R-:W-:Y:S05]  /*1c9b0*/  BSYNC B2 ;  /* 0x0000000000027941 */ /* 0x000fea0003800000 */
.L_x_674:
[----:B------:R-:W2:Y:S01]  /*1c9c0*/  LDL R3, [R1+0x10] ;  /* 0x0000100001037983 */ /* 0x000ea20000100800 */
[----:B0-----:R-:W-:Y:S01]  /*1c9d0*/  IMAD.MOV.U32 R11, RZ, RZ, RZ ;  /* 0x000000ffff0b7224 */ /* 0x001fe200078e00ff */
[----:B------:R-:W-:Y:S01]  /*1c9e0*/  UIADD3 UR4, UP0, UR36, 0x570, URZ ;  /* 0x0000057024047890 */ /* 0x000fe2000ff1e03f */
[----:B------:R-:W-:Y:S01]  /*1c9f0*/  PLOP3.LUT P2, PT, PT, PT, PT, 0x80, 0x0 ;  /* 0x000000000000781c */ /* 0x000fe20003f4f070 */
[----:B------:R-:W-:Y:S01]  /*1ca00*/  IMAD R4, R8, 0x80, R10 ;  /* 0x0000008008047824 */ /* 0x000fe200078e020a */
[----:B------:R-:W-:Y:S01]  /*1ca10*/  UMOV UR6, 0x0 ;  /* 0x0000000000067882 */ /* 0x000fe20000000000 */
[----:B------:R-:W-:Y:S01]  /*1ca20*/  R2UR UR10, R11 ;  /* 0x000000000b0a72ca */ /* 0x000fe200000e0000 */
[----:B------:R-:W-:Y:S01]  /*1ca30*/  UIADD3.X UR5, URZ, UR37, URZ, UP0, !UPT ;  /* 0x000000253f057290 */ /* 0x000fe200087fe43f */
[----:B------:R-:W-:Y:S01]  /*1ca40*/  UMOV UR7, 0x12f00000 ;  /* 0x12f0000000077882 */ /* 0x000fe20000000000 */
[----:B--2---:R-:W-:Y:S01]  /*1ca50*/  IMAD R5, R3, 0xc000, R18 ;  /* 0x0000c00003057824 */ /* 0x004fe200078e0212 */
[----:B------:R-:W-:-:S03]  /*1ca60*/  IADD3 R3, R7, 0x34890, RZ ;  /* 0x0003489007037810 */ /* 0x000fc60007ffe0ff */
[----:B------:R-:W-:-:S08]  /*1ca70*/  VIADD R9, R5, 0x1c400 ;  /* 0x0001c40005097836 */ /* 0x000fd00000000000 */
.L_x_676:
        /* <DEDUP_REMOVED lines=12> */
[----:B------:R-:W-:Y:S01]  /*1cb40*/  UMOV UR6, 0x0 ;  /* 0x0000000000067882 */ /* 0x000fe20000000000 */
[----:B------:R-:W-:Y:S01]  /*1cb50*/  IADD3 R9, R5, 0x20400, RZ ;  /* 0x0002040005097810 */ /* 0x000fe20007ffe0ff */
[----:B------:R-:W-:Y:S01]  /*1cb60*/  UMOV UR7, 0x12f00000 ;  /* 0x12f0000000077882 */ /* 0x000fe20000000000 */
[----:B------:R-:W-:-:S15]  /*1cb70*/  R2UR UR10, R14 ;  /* 0x000000000e0a72ca */ /* 0x000fde00000e0000 */
.L_x_677:
        /* <DEDUP_REMOVED lines=15> */
.L_x_678:
        /* <DEDUP_REMOVED lines=13> */
.L_x_822:
[----:B------:R-:W-:Y:S05]  /*1cd40*/  BSYNC B2 ;  /* 0x0000000000027941 */ /* 0x000fea0003800000 */
.L_x_679:
[----:B------:R-:W-:Y:S01]  /*1cd50*/  BSSY B2, `(.L_x_681) ;  /* 0x000000b000027945 */ /* 0x000fe20003800000 */
[----:B------:R-:W-:Y:S01]  /*1cd60*/  IMAD.MOV.U32 R12, RZ, RZ, 0x0 ;  /* 0x00000000ff0c7424 */ /* 0x000fe200078e00ff */
[----:B------:R-:W-:Y:S02]  /*1cd70*/  MOV R13, 0x12f00000 ;  /* 0x12f00000000d7802 */ /* 0x000fe40000000f00 */
[----:B------:R-:W-:Y:S05]  /*1cd80*/  @P3 BRA `(.L_x_682) ;  /* 0x00000000001c3947 */ /* 0x000fea0003800000 */
[----:B------:R-:W2:Y:S01]  /*1cd90*/  S2R R5, SR_TID.X ;  /* 0x0000000000057919 */ /* 0x000ea20000002100 */
[----:B------:R-:W-:-:S04]  /*1cda0*/  IMAD.MOV.U32 R3, RZ, RZ, 0x8000 ;  /* 0x00008000ff037424 */ /* 0x000fc800078e00ff */
[----:B------:R3:W-:Y:S01]  /*1cdb0*/  SYNCS.ARRIVE.TRANS64 RZ, [R7+URZ+0x348b0], R3 ;  /* 0x0348b00307ff79a7 */ /* 0x0007e2000800003f */
[----:B--2---:R-:W-:-:S04]  /*1cdc0*/  LOP3.LUT R5, R5, 0x1f, RZ, 0xc0, !PT ;  /* 0x0000001f05057812 */ /* 0x004fc800078ec0ff */
[----:B------:R-:W-:-:S13]  /*1cdd0*/  ISETP.NE.AND P2, PT, R5, RZ, PT ;  /* 0x000000ff0500720c */ /* 0x000fda0003f45270 */
[----:B---3--:R-:W-:Y:S05]  /*1cde0*/  @!P2 BRA `(.L_x_682) ;  /* 0x000000000004a947 */ /* 0x008fea0003800000 */
[----:B------:R-:W-:Y:S01]  /*1cdf0*/  BPT.TRAP 0x1 ;  /* 0x000000040000795c */ /* 0x000fe20000300000 */
.L_x_682:
[----:B------:R-:W-:Y:S05]  /*1ce00*/  BSYNC B2 ;  /* 0x0000000000027941 */ /* 0x000fea0003800000 */
.L_x_681:
[----:B------:R-:W2:Y:S01]  /*1ce10*/  LDL R5, [R1+0x10] ;  /* 0x0000100001057983 */ /* 0x000ea20000100800 */
[----:B------:R-:W-:Y:S01]  /*1ce20*/  R2UR UR10, R11 ;  /* 0x000000000b0a72ca */ /* 0x000fe200000e0000 */
[----:B------:R-:W-:Y:S01]  /*1ce30*/  VIADD R3, R18, 0x400 ;  /* 0x0000040012037836 */ /* 0x000fe20000000000 */
[----:B------:R-:W-:Y:S01]  /*1ce40*/  R2UR UR6, R12 ;  /* 0x000000000c0672ca */ /* 0x000fe200000e0000 */
[----:B------:R-:W-:Y:S01]  /*1ce50*/  UIADD3 UR4, UP0, UR36, 0x670, URZ ;  /* 0x0000067024047890 */ /* 0x000fe2000ff1e03f */
[----:B------:R-:W-:Y:S02]  /*1ce60*/  R2UR UR7, R13 ;  /* 0x000000000d0772ca */ /* 0x000fe400000e0000 */
[----:B------:R-:W-:Y:S01]  /*1ce70*/  PLOP3.LUT P2, PT, PT, PT, PT, 0x80, 0x0 ;  /* 0x000000000000781c */ /* 0x000fe20003f4f070 */
[----:B------:R-:W-:Y:S01]  /*1ce80*/  UIADD3.X UR5, URZ, UR37, URZ, UP0, !UPT ;  /* 0x000000253f057290 */ /* 0x000fe200087fe43f */
[----:B01----:R-:W-:Y:S01]  /*1ce90*/  IADD3 R7, R7, 0x348b0, RZ ;  /* 0x000348b007077810 */ /* 0x003fe20007ffe0ff */
[----:B--2---:R-:W-:-:S10]  /*1cea0*/  IMAD R3, R5, 0x8000, R3 ;  /* 0x0000800005037824 */ /* 0x004fd400078e0203 */
.L_x_683:
        /* <DEDUP_REMOVED lines=15> */
.L_x_684:
        /* <DEDUP_REMOVED lines=10> */
.L_x_671:
[----:B------:R-:W-:Y:S05]  /*1d040*/  BSYNC B1 ;  /* 0x0000000000017941 */ /* 0x000fea0003800000 */
.L_x_670:
[----:B-1----:R-:W2:Y:S04]  /*1d050*/  LDL.LU R6, [R1+0x10] ;  /* 0x0000100001067983 */ /* 0x002ea80000300800 */
[----:B------:R-:W3:Y:S01]  /*1d060*/  LDL.LU R5, [R1+0x24] ;  /* 0x0000240001057983 */ /* 0x000ee20000300800 */
[C---:B------:R-:W-:Y:S01]  /*1d070*/  ISETP.GT.AND P3, PT, R8.reuse, R2, PT ;  /* 0x000000020800720c */ /* 0x040fe20003f64270 */
[----:B------:R-:W-:Y:S01]  /*1d080*/  VIADD R8, R8, 0xffffffff ;  /* 0xffffffff08087836 */ /* 0x000fe20000000000 */
[----:B--2---:R-:W-:-:S04]  /*1d090*/  IADD3 R3, R6, 0x1, RZ ;  /* 0x0000000106037810 */ /* 0x004fc80007ffe0ff */
[----:B------:R-:W-:-:S04]  /*1d0a0*/  ISETP.NE.AND P2, PT, R3, 0x2, PT ;  /* 0x000000020300780c */ /* 0x000fc80003f45270 */
[----:B------:R-:W-:Y:S02]  /*1d0b0*/  SEL R4, RZ, 0x1, P2 ;  /* 0x00000001ff047807 */ /* 0x000fe40001000000 */
[----:B------:R-:W-:Y:S02]  /*1d0c0*/  SEL R3, R3, RZ, P2 ;  /* 0x000000ff03037207 */ /* 0x000fe40001000000 */
[----:B---3--:R-:W-:-:S05]  /*1d0d0*/  LOP3.LUT R5, R5, R4, RZ, 0x3c, !PT ;  /* 0x0000000405057212 */ /* 0x008fca00078e3cff */
[----:B------:R2:W-:Y:S04]  /*1d0e0*/  STL [R1+0x24], R5 ;  /* 0x0000240501007387 */ /* 0x0005e80000100800 */
[----:B------:R2:W-:Y:S01]  /*1d0f0*/  STL [R1+0x10], R3 ;  /* 0x0000100301007387 */ /* 0x0005e20000100800 */
[----:B------:R-:W-:Y:S05]  /*1d100*/  @P3 BRA `(.L_x_685) ;  /* 0xfffffff400cc3947 */ /* 0x000fea000383ffff */
.L_x_649:
[----:B------:R-:W-:Y:S05]  /*1d110*/  BSYNC B0 ;  /* 0x0000000000007941 */ /* 0x000fea0003800000 */
.L_x_648:
[----:B------:R3:W5:Y:S01]  /*1d120*/  LDL R7, [R1+0x40] ;  /* 0x0000400001077983 */ /* 0x0007620000100800 */
[----:B------:R-:W-:Y:S05]  /*1d130*/  @!P0 WARPSYNC.ALL ;  /* 0x0000000000008948 */ /* 0x000fea0003800000 */
[----:B------:R3:W-:Y:S01]  /*1d140*/  STL [R1+0x44], RZ ;  /* 0x000044ff01007387 */ /* 0x0007e20000100800 */
[----:B------:R-:W-:Y:S01]  /*1d150*/  BSSY B0, `(.L_x_686) ;  /* 0x0000020000007945 */ /* 0x000fe20003800000 */
[----:B------:R-:W-:Y:S06]  /*1d160*/  @!P0 BAR.SYNC.DEFER_BLOCKING 0xc, 0x180 ;  /* 0x0306000000008b1d */ /* 0x000fec0000010000 */
[----:B---3--:R-:W-:Y:S05]  /*1d170*/  @!P1 BRA `(.L_x_687) ;  /* 0x0000000000749947 */ /* 0x008fea0003800000 */
[----:B------:R-:W-:-:S13]  /*1d180*/  ISETP.NE.AND P0, PT, R17, RZ, PT ;  /* 0x000000ff1100720c */ /* 0x000fda0003f05270 */
[----:B------:R-:W3:Y:S02]  /*1d190*/  @!P0 LDC R17, c[0x0][0x9f0] ;  /* 0x00027c00ff118b82 */ /* 0x000ee40000000800 */
[----:B---3--:R-:W-:-:S04]  /*1d1a0*/  IABS R0, R17 ;  /* 0x0000001100007213 */ /* 0x008fc80000000000 */
[----:B------:R-:W3:Y:S08]  /*1d1b0*/  I2F.RP R2, R0 ;  /* 0x0000000000027306 */ /* 0x000ef00000209400 */
[----:B---3--:R-:W3:Y:S02]  /*1d1c0*/  MUFU.RCP R2, R2 ;  /* 0x0000000200027308 */ /* 0x008ee40000001000 */
[----:B---3--:R-:W-:-:S06]  /*1d1d0*/  VIADD R2, R2, 0xffffffe ;  /* 0x0ffffffe02027836 */ /* 0x008fcc0000000000 */
[----:B-12---:R-:W1:Y:S02]  /*1d1e0*/  F2I.FTZ.U32.TRUNC.NTZ R3, R2 ;  /* 0x0000000200037305 */ /* 0x006e64000021f000 */
[----:B-1----:R-:W-:-:S05]  /*1d1f0*/  IADD3 R2, RZ, -R3, RZ ;  /* 0x80000003ff027210 */ /* 0x002fca0007ffe0ff */
[----:B------:R-:W-:Y:S02]  /*1d200*/  IMAD R4, R2, R0, RZ ;  /* 0x0000000002047224 */ /* 0x000fe400078e02ff */
[----:B------:R-:W-:-:S04]  /*1d210*/  IMAD.MOV.U32 R2, RZ, RZ, RZ ;  /* 0x000000ffff027224 */ /* 0x000fc800078e00ff */
[----:B------:R-:W-:Y:S01]  /*1d220*/  IMAD.HI.U32 R6, R3, R4, R2 ;  /* 0x0000000403067227 */ /* 0x000fe200078e0002 */
[----:B------:R-:W-:Y:S02]  /*1d230*/  IABS R2, R17 ;  /* 0x0000001100027213 */ /* 0x000fe40000000000 */
[----:B-----5:R-:W-:-:S03]  /*1d240*/  IADD3 R4, R7, -0x1, R17 ;  /* 0xffffffff07047810 */ /* 0x020fc60007ffe011 */
[----:B------:R-:W-:Y:S01]  /*1d250*/  IMAD.MOV R2, RZ, RZ, -R2 ;  /* 0x000000ffff027224 */ /* 0x000fe200078e0a02 */
[----:B------:R-:W-:Y:S02]  /*1d260*/  IABS R3, R4 ;  /* 0x0000000400037213 */ /* 0x000fe40000000000 */
[----:B------:R-:W-:Y:S02]  /*1d270*/  LOP3.LUT R4, R4, R17, RZ, 0x3c, !PT ;  /* 0x0000001104047212 */ /* 0x000fe400078e3cff */
[----:B------:R-:W-:Y:S01]  /*1d280*/  MOV R5, R2 ;  /* 0x0000000200057202 */ /* 0x000fe20000000f00 */
        /* <DEDUP_REMOVED lines=8> */
[----:B------:R-:W-:-:S05]  /*1d310*/  @P0 IADD3 R2, R2, 0x1, RZ ;  /* 0x0000000102020810 */ /* 0x000fca0007ffe0ff */
[----:B------:R-:W-:Y:S01]  /*1d320*/  @!P2 IMAD.MOV R2, RZ, RZ, -R2 ;  /* 0x000000ffff02a224 */ /* 0x000fe200078e0a02 */
[----:B------:R-:W-:-:S05]  /*1d330*/  @!P1 LOP3.LUT R2, RZ, R17, RZ, 0x33, !PT ;  /* 0x00000011ff029212 */ /* 0x000fca00078e33ff */
[----:B------:R3:W-:Y:S02]  /*1d340*/  STL [R1+0x44], R2 ;  /* 0x0000440201007387 */ /* 0x0007e40000100800 */
.L_x_687:
[----:B------:R-:W-:Y:S05]  /*1d350*/  BSYNC B0 ;  /* 0x0000000000007941 */ /* 0x000fea0003800000 */
.L_x_686:
[----:B------:R-:W4:Y:S04]  /*1d360*/  LDL R0, [R1+0x44] ;  /* 0x0000440001007983 */ /* 0x000f280000100800 */
[----:B---3--:R-:W4:Y:S01]  /*1d370*/  LDL R2, [R1+0x60] ;  /* 0x0000600001027983 */ /* 0x008f220000100800 */
[----:B------:R-:W-:Y:S01]  /*1d380*/  BSSY B7, `(.L_x_688) ;  /* 0x000040e000077945 */ /* 0x000fe20003800000 */
[----:B----4-:R-:W-:-:S05]  /*1d390*/  IMAD R2, R2, R0, RZ ;  /* 0x0000000002027224 */ /* 0x010fca00078e02ff */
[----:B-----5:R-:W-:Y:S01]  /*1d3a0*/  VIADDMNMX R0, R2, R0, R7, PT ;  /* 0x0000000002007246 */ /* 0x020fe20003800107 */
[----:B------:R3:W-:Y:S03]  /*1d3b0*/  STL [R1+0x30], R2 ;  /* 0x0000300201007387 */ /* 0x0007e60000100800 */
[----:B------:R-:W-:Y:S01]  /*1d3c0*/  ISETP.GT.AND P0, PT, R0, R2, PT ;  /* 0x000000020000720c */ /* 0x000fe20003f04270 */
[----:B------:R3:W-:-:S12]  /*1d3d0*/  STL [R1+0x48], R0 ;  /* 0x0000480001007387 */ /* 0x0007d80000100800 */
[----:B---3--:R-:W-:Y:S05]  /*1d3e0*/  @P0 BRA `(.L_x_689) ;  /* 0x0000000000480947 */ /* 0x008fea0003800000 */
[----:B------:R-:W3:Y:S02]  /*1d3f0*/  S2R R0, SR_TID.X ;  /* 0x0000000000007919 */ /* 0x000ee40000002100 */
[----:B---3--:R-:W-:-:S04]  /*1d400*/  LOP3.LUT R0, R0, 0x7f, RZ, 0xc0, !PT ;  /* 0x0000007f00007812 */ /* 0x008fc800078ec0ff */
[----:B------:R-:W-:-:S13]  /*1d410*/  ISETP.NE.AND P0, PT, R0, RZ, PT ;  /* 0x000000ff0000720c */ /* 0x000fda0003f05270 */
[----:B------:R-:W-:Y:S05]  /*1d420*/  @P0 BRA `(.L_x_690) ;  /* 0x00000040000c0947 */ /* 0x000fea0003800000 */
[----:B-12---:R-:W1:Y:S01]  /*1d430*/  S2R R3, SR_LANEID ;  /* 0x0000000000037919 */ /* 0x006e620000000000 */
[----:B------:R-:W-:Y:S02]  /*1d440*/  VOTEU.ANY UR4, UPT, PT ;  /* 0x0000000000047886 */ /* 0x000fe400038e0100 */
[----:B------:R-:W1:Y:S08]  /*1d450*/  FLO.U32 R0, UR4 ;  /* 0x0000000400007d00 */ /* 0x000e7000080e0000 */
[----:B------:R-:W2:Y:S01]  /*1d460*/  POPC R4, UR4 ;  /* 0x0000000400047d09 */ /* 0x000ea20008000000 */
[----:B-1----:R-:W-:-:S02]  /*1d470*/  ISETP.EQ.U32.AND P0, PT, R0, R3, PT ;  /* 0x000000030000720c */ /* 0x002fc40003f02070 */
[----:B------:R-:W2:Y:S11]  /*1d480*/  LDC.64 R2, c[0x0][0xc60] ;  /* 0x00031800ff027b82 */ /* 0x000eb60000000a00 */
[----:B--2---:R-:W2:Y:S01]  /*1d490*/  @P0 ATOMG.E.ADD.STRONG.GPU PT, R3, desc[UR58][R2.64], R4 ;  /* 0x00000004020309a8 */ /* 0x004ea200081ee1fa */
[----:B------:R-:W1:Y:S02]  /*1d4a0*/  S2R R5, SR_LTMASK ;  /* 0x0000000000057919 */ /* 0x000e640000003900 */
[----:B-1----:R-:W-:-:S06]  /*1d4b0*/  LOP3.LUT R5, R5, UR4, RZ, 0xc0, !PT ;  /* 0x0000000405057c12 */ /* 0x002fcc000f8ec0ff */
[----:B------:R-:W1:Y:S01]  /*1d4c0*/  POPC R5, R5 ;  /* 0x0000000500057309 */ /* 0x000e620000000000 */
[----:B--2---:R-:W1:Y:S02]  /*1d4d0*/  SHFL.IDX PT, R0, R3, R0, 0x1f ;  /* 0x00001f0003007589 */ /* 0x004e6400000e0000 */
[----:B-1----:R-:W-:-:S05]  /*1d4e0*/  IADD3 R0, R0, UR38, R5 ;  /* 0x0000002600007c10 */ /* 0x002fca000fffe005 */
[----:B------:R3:W-:Y:S01]  /*1d4f0*/  STL [R1], R0 ;  /* 0x0000000001007387 */ /* 0x0007e20000100800 */
[----:B------:R-:W-:Y:S05]  /*1d500*/  BRA `(.L_x_690) ;  /* 0x0000003c00d47947 */ /* 0x000fea0003800000 */
.L_x_689:
        /* <DEDUP_REMOVED lines=8> */
[----:B------:R-:W-:Y:S01]  /*1d590*/  MOV R4, UR6 ;  /* 0x0000000600047c02 */ /* 0x000fe20008000f00 */
[----:B--2---:R-:W-:Y:S01]  /*1d5a0*/  IMAD.U32 R5, RZ, RZ, UR7 ;  /* 0x00000007ff057e24 */ /* 0x004fe2000f8e00ff */
[----:B-1----:R-:W1:Y:S01]  /*1d5b0*/  LDC.64 R2, c[0x4][R2] ;  /* 0x0100000002027b82 */ /* 0x002e620000000a00 */
[----:B------:R-:W-:Y:S01]  /*1d5c0*/  IMAD.U32 R6, RZ, RZ, UR8 ;  /* 0x00000008ff067e24 */ /* 0x000fe2000f8e00ff */
[----:B------:R-:W-:Y:S01]  /*1d5d0*/  MOV R7, UR9 ;  /* 0x0000000900077c02 */ /* 0x000fe20008000f00 */
[----:B------:R-:W-:Y:S01]  /*1d5e0*/  IMAD.U32 R10, RZ, RZ, UR4 ;  /* 0x00000004ff0a7e24 */ /* 0x000fe2000f8e00ff */
[----:B------:R-:W-:Y:S01]  /*1d5f0*/  MOV R8, 0x70 ;  /* 0x0000007000087802 */ /* 0x000fe20000000f00 */
[----:B0-----:R-:W-:-:S02]  /*1d600*/  IMAD.U32 R11, RZ, RZ, UR5 ;  /* 0x00000005ff0b7e24 */ /* 0x001fc4000f8e00ff */
[----:B------:R-:W-:Y:S02]  /*1d610*/  IMAD.MOV.U32 R12, RZ, RZ, 0x1 ;  /* 0x00000001ff0c7424 */ /* 0x000fe400078e00ff */
[----:B------:R-:W-:-:S07]  /*1d620*/  IMAD.MOV.U32 R13, RZ, RZ, RZ ;  /* 0x000000ffff0d7224 */ /* 0x000fce00078e00ff */
[----:B------:R-:W-:-:S07]  /*1d630*/  LEPC R20, `(.L_x_692) ;  /* 0x000000001014794e */ /* 0x000fce0000000000 */
[----:B-1----:R-:W-:Y:S05]  /*1d640*/  CALL.ABS.NOINC R2 ;  /* 0x0000000002007343 */ /* 0x002fea0003c00000 */
.L_x_692:
[----:B------:R-:W-:Y:S05]  /*1d650*/  BSYNC B6 ;  /* 0x0000000000067941 */ /* 0x000fea0003800000 */
.L_x_691:
[----:B------:R-:W-:Y:S01]  /*1d660*/  IADD3 R0, R18, 0x400, RZ ;  /* 0x0000040012007810 */ /* 0x000fe20007ffe0ff */
[----:B------:R-:W-:Y:S03]  /*1d670*/  BSSY B6, `(.L_x_693) ;  /* 0x0000022000067945 */ /* 0x000fe60003800000 */
[----:B------:R-:W-:-:S13]  /*1d680*/  LOP3.LUT P0, RZ, R0, 0x3ff, RZ, 0xc0, !PT ;  /* 0x000003ff00ff7812 */ /* 0x000fda000780c0ff */
[----:B------:R-:W-:Y:S05]  /*1d690*/  @!P0 BRA `(.L_x_694) ;  /* 0x00000000007c8947 */ /* 0x000fea0003800000 */
[----:B------:R-:W-:Y:S01]  /*1d6a0*/  MOV R17, 0x0 ;  /* 0x0000000000117802 */ /* 0x000fe20000000f00 */
[----:B------:R-:W-:Y:S01]  /*1d6b0*/  ULDC.64 UR6, c[0x4][0xb8] ;  /* 0x01002e0000067ab9 */ /* 0x000fe20000000a00 */
[----:B------:R-:W-:Y:S01]  /*1d6c0*/  ULDC.64 UR8, c[0x4][0xc0] ;  /* 0x0100300000087ab9 */ /* 0x000fe20000000a00 */
[----:B------:R-:W-:Y:S01]  /*1d6d0*/  ULDC.64 UR4, c[0x4][0x10] ;  /* 0x0100040000047ab9 */ /* 0x000fe20000000a00 */
[----:B-12---:R1:W2:Y:S01]  /*1d6e0*/  LDC.64 R2, c[0x4][R17] ;  /* 0x0100000011027b82 */ /* 0x0062a20000000a00 */
[----:B------:R-:W-:Y:S01]  /*1d6f0*/  IMAD.U32 R4, RZ, RZ, UR6 ;  /* 0x00000006ff047e24 */ /* 0x000fe2000f8e00ff */
[----:B------:R-:W-:Y:S01]  /*1d700*/  MOV R6, UR8 ;  /* 0x0000000800067c02 */ /* 0x000fe20008000f00 */
[----:B------:R-:W-:Y:S01]  /*1d710*/  IMAD.U32 R5, RZ, RZ, UR7 ;  /* 0x00000007ff057e24 */ /* 0x000fe2000f8e00ff */
[----:B0-----:R-:W-:Y:S01]  /*1d720*/  MOV R11, UR5 ;  /* 0x00000005000b7c02 */ /* 0x001fe20008000f00 */
[----:B------:R-:W-:Y:S01]  /*1d730*/  IMAD.U32 R7, RZ, RZ, UR9 ;  /* 0x00000009ff077e24 */ /* 0x000fe2000f8e00ff */
[----:B------:R-:W-:Y:S01]  /*1d740*/  MOV R13, RZ ;  /* 0x000000ff000d7202 */ /* 0x000fe20000000f00 */
[----:B------:R-:W-:-:S02]  /*1d750*/  IMAD.U32 R10, RZ, RZ, UR4 ;  /* 0x00000004ff0a7e24 */ /* 0x000fc4000f8e00ff */
[----:B------:R-:W-:Y:S02]  /*1d760*/  IMAD.MOV.U32 R8, RZ, RZ, 0x70 ;  /* 0x00000070ff087424 */ /* 0x000fe400078e00ff */
[----:B-1----:R-:W-:-:S07]  /*1d770*/  IMAD.MOV.U32 R12, RZ, RZ, 0x1 ;  /* 0x00000001ff0c7424 */ /* 0x002fce00078e00ff */
[----:B------:R-:W-:-:S07]  /*1d780*/  LEPC R20, `(.L_x_695) ;  /* 0x000000001014794e */ /* 0x000fce0000000000 */
[----:B--2---:R-:W-:Y:S05]  /*1d790*/  CALL.ABS.NOINC R2 ;  /* 0x0000000002007343 */ /* 0x004fea0003c00000 */
.L_x_695:
        /* <DEDUP_REMOVED lines=9> */
[----:B------:R-:W-:Y:S01]  /*1d830*/  MOV R13, RZ ;  /* 0x000000ff000d7202 */ /* 0x000fe20000000f00 */
[----:B------:R-:W-:-:S02]  /*1d840*/  IMAD.U32 R10, RZ, RZ, UR8 ;  /* 0x00000008ff0a7e24 */ /* 0x000fc4000f8e00ff */
[----:B------:R-:W-:Y:S02]  /*1d850*/  IMAD.MOV.U32 R8, RZ, RZ, 0x70 ;  /* 0x00000070ff087424 */ /* 0x000fe400078e00ff */
[----:B0-----:R-:W-:-:S07]  /*1d860*/  IMAD.MOV.U32 R12, RZ, RZ, 0x1 ;  /* 0x00000001ff0c7424 */ /* 0x001fce00078e00ff */
[----:B------:R-:W-:-:S07]  /*1d870*/  LEPC R20, `(.L_x_694) ;  /* 0x000000001014794e */ /* 0x000fce0000000000 */
[----:B-1----:R-:W-:Y:S05]  /*1d880*/  CALL.ABS.NOINC R2 ;  /* 0x0000000002007343 */ /* 0x002fea0003c00000 */
.L_x_694:
[----:B------:R-:W-:Y:S05]  /*1d890*/  BSYNC B6 ;  /* 0x0000000000067941 */ /* 0x000fea0003800000 */
.L_x_693:
[----:B------:R-:W3:Y:S01]  /*1d8a0*/  LDL.LU R2, [R1+0x28] ;  /* 0x0000280001027983 */ /* 0x000ee20000300800 */
[----:B------:R-:W-:-:S03]  /*1d8b0*/  ULDC.64 UR4, c[0x0][0x9f8] ;  /* 0x00027e0000047ab9 */ /* 0x000fc60000000a00 */
[----:B------:R-:W1:Y:S04]  /*1d8c0*/  LDL.LU R0, [R1+0x38] ;  /* 0x0000380001007983 */ /* 0x000e680000300800 */
[----:B------:R-:W4:Y:S01]  /*1d8d0*/  LDL R7, [R1+0x18] ;  /* 0x0000180001077983 */ /* 0x000f220000100800 */
[----:B------:R-:W-:-:S03]  /*1d8e0*/  ISETP.NE.U32.AND P0, PT, RZ, UR4, PT ;  /* 0x00000004ff007c0c */ /* 0x000fc6000bf05070 */
[----:B------:R-:W5:Y:S01]  /*1d8f0*/  LDL R17, [R1+0x48] ;  /* 0x0000480001117983 */ /* 0x000f620000100800 */
[----:B------:R-:W-:-:S13]  /*1d900*/  ISETP.NE.AND.EX P0, PT, RZ, UR5, PT, P0 ;  /* 0x00000005ff007c0c */ /* 0x000fda000bf05300 */
[----:B---3--:R-:W-:-:S04]  /*1d910*/  @P0 IADD3 R2, P1, R2, UR4, RZ ;  /* 0x0000000402020c10 */ /* 0x008fc8000ff3e0ff */
[----:B-12---:R-:W-:Y:S01]  /*1d920*/  @P0 IADD3.X R3, R0, UR5, RZ, P1, !PT ;  /* 0x0000000500030c10 */ /* 0x006fe20008ffe4ff */
[----:B------:R-:W-:-:S04]  /*1d930*/  ULDC.64 UR4, c[0x0][0xa08] ;  /* 0x0002820000047ab9 */ /* 0x000fc80000000a00 */
[----:B----4-:R1:W2:Y:S02]  /*1d940*/  @P0 LDG.E R7, desc[UR58][R2.64] ;  /* 0x0000003a02070981 */ /* 0x0102a4000c1e1900 */
[----:B-1----:R-:W1:Y:S01]  /*1d950*/  LDC.64 R2, c[0x0][0x418] ;  /* 0x00010600ff027b82 */ /* 0x002e620000000a00 */
[----:B-----5:R-:W-:Y:S01]  /*1d960*/  VIADD R0, R17, 0xffffffff ;  /* 0xffffffff11007836 */ /* 0x020fe20000000000 */
[----:B--2---:R-:W-:Y:S01]  /*1d970*/  SHF.R.S32.HI R8, RZ, 0x1f, R7 ;  /* 0x0000001fff087819 */ /* 0x004fe20000011407 */
[----:B------:R2:W-:Y:S04]  /*1d980*/  @P0 STL [R1+0x18], R7 ;  /* 0x0000180701000387 */ /* 0x0005e80000100800 */
[----:B------:R2:W-:Y:S01]  /*1d990*/  STL [R1+0x28], R8 ;  /* 0x0000280801007387 */ /* 0x0005e20000100800 */
[----:B-1----:R-:W-:Y:S01]  /*1d9a0*/  LOP3.LUT P0, RZ, R2, UR4, RZ, 0xfc, !PT ;  /* 0x0000000402ff7c12 */ /* 0x002fe2000f80fcff */
[----:B------:R-:W-:-:S03]  /*1d9b0*/  UMOV UR4, 0xffffffff ;  /* 0xffffffff00047882 */ /* 0x000fc60000000000 */
[----:B------:R-:W-:-:S04]  /*1d9c0*/  LOP3.LUT P0, RZ, R3, UR5, RZ, 0xfc, P0 ;  /* 0x0000000503ff7c12 */ /* 0x000fc8000800fcff */
[----:B------:R-:W-:Y:S01]  /*1d9d0*/  SEL R17, R7, RZ, !P0 ;  /* 0x000000ff07117207 */ /* 0x000fe20004000000 */
[----:B--2---:R-:W-:Y:S08]  /*1d9e0*/  BRA.DIV UR4, `(.L_x_696) ;  /* 0x0000005604647947 */ /* 0x004ff0000b800000 */
[----:B------:R-:W1:Y:S02]  /*1d9f0*/  S2R R4, SR_TID.X ;  /* 0x0000000000047919 */ /* 0x000e640000002100 */
[----:B-1----:R-:W-:-:S04]  /*1da00*/  SHF.R.U32.HI R4, RZ, 0x5, R4 ;  /* 0x00000005ff047819 */ /* 0x002fc80000011604 */
[----:B------:R-:W-:-:S05]  /*1da10*/  LOP3.LUT R4, R4, 0x3, RZ, 0xc0, !PT ;  /* 0x0000000304047812 */ /* 0x000fca00078ec0ff */
[----:B------:R1:W2:Y:S02]  /*1da20*/  SHFL.IDX PT, R14, R4, RZ, 0x1f ;  /* 0x00001fff040e7589 */ /* 0x0002a400000e0000 */
.L_x_825:
[----:B-1----:R-:W3:Y:S01]  /*1da30*/  LDL.LU R4, [R1+0x14] ;  /* 0x0000140001047983 */ /* 0x002ee20000300800 */
[----:B------:R-:W-:Y:S02]  /*1da40*/  PLOP3.LUT P1, PT, PT, PT, PT, 0x8, 0x0 ;  /* 0x000000000000781c */ /* 0x000fe40003f2e170 */
[----:B--2---:R-:W-:Y:S01]  /*1da50*/  ISETP.NE.AND P0, PT, R14, RZ, PT ;  /* 0x000000ff0e00720c */ /* 0x004fe20003f05270 */
[----:B------:R1:W-:Y:S01]  /*1da60*/  STL [R1+0x8], R0 ;  /* 0x0000080001007387 */ /* 0x0003e20000100800 */
[----:B---3--:R-:W-:-:S09]  /*1da70*/  LOP3.LUT R4, R4, 0xfffffffe, RZ, 0xc0, !PT ;  /* 0xfffffffe04047812 */ /* 0x008fd200078ec0ff */
[----:B------:R-:W-:-:S05]  /*1da80*/  @P1 LOP3.LUT R4, R4, 0x1, RZ, 0xfc, !PT ;  /* 0x0000000104041812 */ /* 0x000fca00078efcff */
[----:B------:R1:W-:Y:S01]  /*1da90*/  STL [R1+0x14], R4 ;  /* 0x0000140401007387 */ /* 0x0003e20000100800 */
[----:B------:R-:W-:Y:S05]  /*1daa0*/  @P0 BRA `(.L_x_697) ;  /* 0x0000000400380947 */ /* 0x000fea0003800000 */
[----:B------:R-:W-:-:S03]  /*1dab0*/  UMOV UR4, 0xffffffff ;  /* 0xffffffff00047882 */ /* 0x000fc60000000000 */
[----:B------:R-:W-:Y:S05]  /*1dac0*/  BRA.DIV UR4, `(.L_x_698) ;  /* 0x0000005604607947 */ /* 0x000fea000b800000 */
[----:B------:R-:W-:-:S13]  /*1dad0*/  ELECT P6, URZ, PT ;  /* 0x00000000003f782f */ /* 0x000fda00038c0000 */
.L_x_828:
[----:B------:R-:W-:Y:S05]  /*1dae0*/  @!P6 BRA `(.L_x_697) ;  /* 0x000000040028e947 */ /* 0x000fea0003800000 */
[----:B------:R-:W-:-:S04]  /*1daf0*/  ISETP.NE.U32.AND P0, PT, R2, RZ, PT ;  /* 0x000000ff0200720c */ /* 0x000fc80003f05070 */
[----:B------:R-:W-:-:S13]  /*1db00*/  ISETP.NE.AND.EX P0, PT, R3, RZ, PT, P0 ;  /* 0x000000ff0300720c */ /* 0x000fda0003f05300 */
[----:B------:R-:W-:Y:S05]  /*1db10*/  @!P0 BRA `(.L_x_699) ;  /* 0x0000000000508947 */ /* 0x000fea0003800000 */
[----:B------:R-:W2:Y:S01]  /*1db20*/  LDC R6, c[0x0][0x43c] ;  /* 0x00010f00ff067b82 */ /* 0x000ea20000000800 */
[----:B------:R-:W-:Y:S01]  /*1db30*/  IMAD.MOV.U32 R9, RZ, RZ, R0 ;  /* 0x000000ffff097224 */ /* 0x000fe200078e0000 */
[----:B------:R-:W-:-:S04]  /*1db40*/  ULDC.64 UR4, c[0x0][0x428] ;  /* 0x00010a0000047ab9 */ /* 0x000fc80000000a00 */
[----:B-1----:R-:W-:Y:S02]  /*1db50*/  MOV R0, R9 ;  /* 0x0000000900007202 */ /* 0x002fe40000000f00 */
[----:B--2---:R-:W-:-:S13]  /*1db60*/  ISETP.NE.AND P0, PT, R6, 0x1, PT ;  /* 0x000000010600780c */ /* 0x004fda0003f05270 */
[----:B------:R-:W1:Y:S02]  /*1db70*/  @P0 LDC.64 R4, c[0x0][0x440] ;  /* 0x00011000ff040b82 */ /* 0x000e640000000a00 */
[----:B-1----:R-:W-:-:S05]  /*1db80*/  @P0 IMAD.HI.U32 R4, R9, R4, RZ ;  /* 0x0000000409040227 */ /* 0x002fca00078e00ff */
[----:B------:R-:W-:-:S04]  /*1db90*/  @P0 SHF.R.U32.HI R0, RZ, R5, R4 ;  /* 0x00000005ff000219 */ /* 0x000fc80000011604 */
[--C-:B------:R-:W-:Y:S01]  /*1dba0*/  SHF.R.S32.HI R5, RZ, 0x1f, R0.reuse ;  /* 0x0000001fff057819 */ /* 0x100fe20000011400 */
[----:B------:R-:W-:-:S04]  /*1dbb0*/  IMAD.MOV R4, RZ, RZ, -R0 ;  /* 0x000000ffff047224 */ /* 0x000fc800078e0a00 */
[----:B------:R-:W-:Y:S02]  /*1dbc0*/  IMAD R9, R6, R4, R9 ;  /* 0x0000000406097224 */ /* 0x000fe400078e0209 */
[----:B------:R-:W-:Y:S02]  /*1dbd0*/  IMAD R6, R8, UR4, RZ ;  /* 0x0000000408067c24 */ /* 0x000fe4000f8e02ff */
[----:B------:R-:W-:Y:S01]  /*1dbe0*/  IMAD.MOV.U32 R4, RZ, RZ, R0 ;  /* 0x000000ffff047224 */ /* 0x000fe200078e0000 */
[----:B------:R2:W-:Y:S01]  /*1dbf0*/  STL [R1+0x8], R9 ;  /* 0x0000080901007387 */ /* 0x0005e20000100800 */
[C---:B------:R-:W-:Y:S02]  /*1dc00*/  IMAD R0, R7.reuse, UR5, R6 ;  /* 0x0000000507007c24 */ /* 0x040fe4000f8e0206 */
[----:B------:R-:W-:-:S03]  /*1dc10*/  IMAD.WIDE.U32 R4, R7, UR4, R4 ;  /* 0x0000000407047c25 */ /* 0x000fc6000f8e0004 */
[----:B------:R-:W-:Y:S02]  /*1dc20*/  LEA R2, P0, R4, R2, 0x2 ;  /* 0x0000000204027211 */ /* 0x000fe400078010ff */
[----:B------:R-:W-:-:S04]  /*1dc30*/  IADD3 R0, R5, R0, RZ ;  /* 0x0000000005007210 */ /* 0x000fc80007ffe0ff */
[----:B------:R-:W-:-:S05]  /*1dc40*/  LEA.HI.X R3, R4, R3, R0, 0x2, P0 ;  /* 0x0000000304037211 */ /* 0x000fca00000f1400 */
[----:B------:R2:W5:Y:S02]  /*1dc50*/  LDG.E R17, desc[UR58][R2.64] ;  /* 0x0000003a02117981 */ /* 0x000564000c1e1900 */
.L_x_699:
[----:B--2---:R-:W2:Y:S01]  /*1dc60*/  LDL R2, [R1+0x1c] ;  /* 0x00001c0001027983 */ /* 0x004ea20000100800 */
[----:B-1----:R-:W-:Y:S01]  /*1dc70*/  IMAD R0, R19, 0x8, R18 ;  /* 0x0000000813007824 */ /* 0x002fe200078e0212 */
[----:B--2---:R-:W-:-:S04]  /*1dc80*/  SHF.L.U32 R2, R2, 0x1f, RZ ;  /* 0x0000001f02027819 */ /* 0x004fc800000006ff */
[----:B------:R-:W1:Y:S02]  /*1dc90*/  SYNCS.PHASECHK.TRANS64.TRYWAIT P0, [R0+URZ+0x34840], R2 ;  /* 0x03484002000075a7 */ /* 0x000e64000800017f */
[----:B-1----:R-:W-:Y:S05]  /*1dca0*/  @!P0 BRA `(.L_x_700) ;  /* 0x0000005400088947 */ /* 0x002fea0003800000 */
.L_x_829:
[----:B------:R-:W2:Y:S02]  /*1dcb0*/  S2R R3, SR_TID.X ;  /* 0x0000000000037919 */ /* 0x000ea40000002100 */
        /* <DEDUP_REMOVED lines=10> */
.L_x_701:
[----:B------:R-:W2:Y:S04]  /*1dd60*/  LDL R4, [R1+0x8] ;  /* 0x0000080001047983 */ /* 0x000ea80000100800 */
[----:B------:R-:W3:Y:S04]  /*1dd70*/  LDL R3, [R1+0x20] ;  /* 0x0000200001037983 */ /* 0x000ee80000100800 */
[----:B-1----:R-:W4:Y:S01]  /*1dd80*/  LDL.LU R2, [R1+0x14] ;  /* 0x0000140001027983 */ /* 0x002f220000300800 */
        /* <DEDUP_REMOVED lines=11> */
[----:B------:R-:W-:-:S07]  /*1de40*/  UIADD3 UR9, UR9, 0x34830, URZ ;  /* 0x0003483009097890 */ /* 0x000fce000fffe03f */
[----:B------:R-:W-:Y:S02]  /*1de50*/  UIADD3 UR14, UR8, 0x1c400, URZ ;  /* 0x0001c400080e7890 */ /* 0x000fe4000fffe03f */
[----:B------:R-:W-:Y:S02]  /*1de60*/  UIADD3 UR15, UR8, 0x20400, URZ ;  /* 0x00020400080f7890 */ /* 0x000fe4000fffe03f */
[----:B------:R-:W-:-:S03]  /*1de70*/  UIADD3 UR16, UR8, 0x24400, URZ ;  /* 0x0002440008107890 */ /* 0x000fc6000fffe03f */
[----:B------:R-:W-:Y:S01]  /*1de80*/  UMOV UR8, UR14 ;  /* 0x0000000e00087c82 */ /* 0x000fe20008000000 */
[----:B------:R-:W-:Y:S01]  /*1de90*/  UMOV UR14, 0x80 ;  /* 0x00000080000e7882 */ /* 0x000fe20000000000 */
[----:B--2---:R-:W-:Y:S02]  /*1dea0*/  R2UR UR11, R4 ;  /* 0x00000000040b72ca */ /* 0x004fe400000e0000 */
[----:B---3--:R-:W-:Y:S02]  /*1deb0*/  R2UR UR5, R3 ;  /* 0x00000000030572ca */ /* 0x008fe400000e0000 */
[----:B----4-:R-:W-:-:S04]  /*1dec0*/  LOP3.LUT R2, R2, 0xfffffffe, RZ, 0xc0, !PT ;  /* 0xfffffffe02027812 */ /* 0x010fc800078ec0ff */
[----:B------:R-:W-:-:S07]  /*1ded0*/  @P0 LOP3.LUT R2, R2, 0x1, RZ, 0xfc, !PT ;  /* 0x0000000102020812 */ /* 0x000fce00078efcff */
[----:B------:R-:W-:Y:S01]  /*1dee0*/  ULEA UR11, UR11, UR5, 0x7 ;  /* 0x000000050b0b7291 */ /* 0x000fe2000f8e383f */
[----:B------:R2:W-:Y:S01]  /*1def0*/  STL [R1+0x14], R2 ;  /* 0x0000140201007387 */ /* 0x0005e20000100800 */
[----:B------:R-:W-:-:S09]  /*1df00*/  UIADD3.X UR5, URZ, UR37, URZ, UP0, !UPT ;  /* 0x000000253f057290 */ /* 0x000fd200087fe43f */
[----:B------:R1:W-:Y:S02]  /*1df10*/  UTMALDG.4D [UR8], [UR4], desc[UR6] ;  /* 0x00000608040075b4 */ /* 0x0003e40008019000 */
[----:B-1----:R-:W-:Y:S01]  /*1df20*/  UMOV UR8, UR15 ;  /* 0x0000000f00087c82 */ /* 0x002fe20008000000 */
[----:B------:R-:W-:Y:S02]  /*1df30*/  UMOV UR10, UR17 ;  /* 0x00000011000a7c82 */ /* 0x000fe40008000000 */
[----:B------:R1:W-:Y:S02]  /*1df40*/  UTMALDG.4D [UR8], [UR4], desc[UR6] ;  /* 0x00000608040075b4 */ /* 0x0003e40008019000 */
[----:B-1----:R-:W-:Y:S01]  /*1df50*/  UMOV UR8, UR16 ;  /* 0x0000001000087c82 */ /* 0x002fe20008000000 */
[----:B------:R-:W-:Y:S02]  /*1df60*/  UMOV UR10, UR14 ;  /* 0x0000000e000a7c82 */ /* 0x000fe40008000000 */
[----:B------:R2:W-:Y:S02]  /*1df70*/  UTMALDG.4D [UR8], [UR4], desc[UR6] ;  /* 0x00000608040075b4 */ /* 0x0005e40008019000 */
[----:B--2---:R-:W-:Y:S01]  /*1df80*/  NOP ;  /* 0x0000000000007918 */ /* 0x004fe20000000000 */
.L_x_697:
[----:B------:R-:W2:Y:S04]  /*1df90*/  LDL.LU R3, [R1+0x4c] ;  /* 0x00004c0001037983 */ /* 0x000ea80000300800 */
[----:B------:R-:W3:Y:S04]  /*1dfa0*/  LDL.LU R5, [R1+0x34] ;  /* 0x0000340001057983 */ /* 0x000ee80000300800 */
[----:B-1----:R-:W4:Y:S01]  /*1dfb0*/  LDL.LU R4, [R1+0x58] ;  /* 0x0000580001047983 */ /* 0x002f220000300800 */
[----:B------:R-:W-:Y:S05]  /*1dfc0*/  WARPSYNC.ALL ;  /* 0x0000000000007948 */ /* 0x000fea0003800000 */
[----:B------:R-:W-:Y:S01]  /*1dfd0*/  ULDC.64 UR6, c[0x0][0xa00] ;  /* 0x0002800000067ab9 */ /* 0x000fe20000000a00 */
[----:B------:R-:W-:Y:S01]  /*1dfe0*/  ULDC.64 UR4, c[0x0][0x298] ;  /* 0x0000a60000047ab9 */ /* 0x000fe20000000a00 */
[----:B------:R-:W-:Y:S01]  /*1dff0*/  BAR.SYNC.DEFER_BLOCKING 0x8, 0x180 ;  /* 0x0206000000007b1d */ /* 0x000fe20000010000 */
[----:B------:R-:W-:-:S02]  /*1e000*/  ISETP.NE.U32.AND P0, PT, RZ, UR6, PT ;  /* 0x00000006ff007c0c */ /* 0x000fc4000bf05070 */
[----:B------:R-:W-:Y:S02]  /*1e010*/  IADD3 R2, R18, 0x10400, RZ ;  /* 0x0001040012027810 */ /* 0x000fe40007ffe0ff */
        /* <DEDUP_REMOVED lines=15> */
[----:B-1----:R-:W-:Y:S01]  /*1e110*/  MOV R2, 0x0 ;  /* 0x0000000000027802 */ /* 0x002fe20000000f00 */
[----:B------:R-:W-:Y:S01]  /*1e120*/  ULDC.64 UR4, c[0x4][0xb8] ;  /* 0x01002e0000047ab9 */ /* 0x000fe20000000a00 */
[----:B------:R-:W-:Y:S01]  /*1e130*/  ULDC.64 UR6, c[0x4][0xc0] ;  /* 0x0100300000067ab9 */ /* 0x000fe20000000a00 */
[----:B------:R-:W-:Y:S01]  /*1e140*/  ULDC.64 UR8, c[0x4][0x20] ;  /* 0x0100080000087ab9 */ /* 0x000fe20000000a00 */
[----:B------:R-:W-:Y:S01]  /*1e150*/  IMAD.U32 R4, RZ, RZ, UR4 ;  /* 0x00000004ff047e24 */ /* 0x000fe2000f8e00ff */
[----:B------:R-:W-:Y:S01]  /*1e160*/  MOV R5, UR5 ;  /* 0x0000000500057c02 */ /* 0x000fe20008000f00 */
[----:B------:R-:W1:Y:S01]  /*1e170*/  LDC.64 R2, c[0x4][R2] ;  /* 0x0100000002027b82 */ /* 0x000e620000000a00 */
        /* <DEDUP_REMOVED lines=9> */
.L_x_703:
[----:B------:R-:W-:Y:S05]  /*1e210*/  BSYNC B6 ;  /* 0x0000000000067941 */ /* 0x000fea0003800000 */
.L_x_702:
[----:B-1----:R-:W2:Y:S01]  /*1e220*/  LDL.LU R0, [R1+0x4c] ;  /* 0x00004c0001007983 */ /* 0x002ea20000300800 */
[----:B------:R-:W-:Y:S01]  /*1e230*/  ULDC.64 UR4, c[0x0][0x2d8] ;  /* 0x0000b60000047ab9 */ /* 0x000fe20000000a00 */
[----:B------:R-:W1:Y:S01]  /*1e240*/  LDC R8, c[0x0][0x448] ;  /* 0x00011200ff087b82 */ /* 0x000e620000000800 */
[----:B------:R-:W-:Y:S01]  /*1e250*/  ULDC.64 UR6, c[0x0][0x280] ;  /* 0x0000a00000067ab9 */ /* 0x000fe20000000a00 */
[----:B------:R-:W3:Y:S04]  /*1e260*/  LDL.LU R5, [R1+0x38] ;  /* 0x0000380001057983 */ /* 0x000ee80000300800 */
[----:B------:R-:W3:Y:S04]  /*1e270*/  LDL.LU.64 R2, [R1+0x50] ;  /* 0x0000500001027983 */ /* 0x000ee80000300a00 */
[----:B------:R-:W4:Y:S01]  /*1e280*/  LDL.LU R4, [R1+0x34] ;  /* 0x0000340001047983 */ /* 0x000f220000300800 */
[----:B-1----:R-:W-:Y:S01]  /*1e290*/  ISETP.NE.AND P0, PT, R8, 0x1, PT ;  /* 0x000000010800780c */ /* 0x002fe20003f05270 */
[----:B0-----:R-:W0:-:S12]  /*1e2a0*/  S2R R11, SR_TID.X ;  /* 0x00000000000b7919 */ /* 0x001e180000002100 */
[----:B------:R-:W1:Y:S01]  /*1e2b0*/  @P0 LDC R7, c[0x0][0x450] ;  /* 0x00011400ff070b82 */ /* 0x000e620000000800 */
[----:B---3--:R-:W-:Y:S02]  /*1e2c0*/  IMAD.MOV.U32 R3, RZ, RZ, R5 ;  /* 0x000000ffff037224 */ /* 0x008fe400078e0005 */
[----:B------:R-:W3:Y:S01]  /*1e2d0*/  LDL.LU R5, [R1+0x4] ;  /* 0x0000040001057983 */ /* 0x000ee20000300800 */
[----:B0-----:R-:W-:Y:S01]  /*1e2e0*/  SHF.L.U32 R11, R11, 0x3, RZ ;  /* 0x000000030b0b7819 */ /* 0x001fe200000006ff */
[----:B------:R-:W-:-:S03]  /*1e2f0*/  IMAD.WIDE.U32 R2, R16, UR4, R2 ;  /* 0x0000000410027c25 */ /* 0x000fc6000f8e0002 */
[----:B------:R-:W-:Y:S01]  /*1e300*/  LOP3.LUT R11, R11, 0x38, RZ, 0xc0, !PT ;  /* 0x000000380b0b7812 */ /* 0x000fe200078ec0ff */
[----:B------:R-:W-:Y:S01]  /*1e310*/  IMAD R3, R16, UR5, R3 ;  /* 0x0000000510037c24 */ /* 0x000fe2000f8e0203 */
[----:B------:R-:W-:Y:S02]  /*1e320*/  ULDC.64 UR4, c[0x0][0x2e0] ;  /* 0x0000b80000047ab9 */ /* 0x000fe40000000a00 */
[----:B--2---:R-:W-:Y:S01]  /*1e330*/  IMAD R0, R0, UR4, RZ ;  /* 0x0000000400007c24 */ /* 0x004fe2000f8e02ff */
[C---:B------:R-:W-:Y:S01]  /*1e340*/  LOP3.LUT R10, R11.reuse, 0x40, RZ, 0xfc, !PT ;  /* 0x000000400b0a7812 */ /* 0x040fe200078efcff */
[----:B----4-:R-:W-:Y:S01]  /*1e350*/  IMAD.WIDE.U32 R2, R4, UR4, R2 ;  /* 0x0000000404027c25 */ /* 0x010fe2000f8e0002 */
[----:B------:R-:W-:-:S03]  /*1e360*/  LOP3.LUT R9, R11, 0x80, RZ, 0xfc, !PT ;  /* 0x000000800b097812 */ /* 0x000fc600078efcff */
[----:B------:R-:W-:Y:S01]  /*1e370*/  IMAD R0, R4, UR5, R0 ;  /* 0x0000000504007c24 */ /* 0x000fe2000f8e0200 */
[----:B------:R-:W-:Y:S01]  /*1e380*/  ULDC.64 UR4, c[0x0][0x2d0] ;  /* 0x0000b40000047ab9 */ /* 0x000fe20000000a00 */
[----:B------:R-:W0:Y:S03]  /*1e390*/  S2R R4, SR_TID.X ;  /* 0x0000000000047919 */ /* 0x000e260000002100 */
[----:B------:R-:W-:Y:S02]  /*1e3a0*/  IADD3 R3, R3, R0, RZ ;  /* 0x0000000003037210 */ /* 0x000fe40007ffe0ff */
[----:B0-----:R-:W-:-:S04]  /*1e3b0*/  LOP3.LUT R4, R4, 0x7f, RZ, 0xc0, !PT ;  /* 0x0000007f04047812 */ /* 0x001fc800078ec0ff */
[----:B------:R-:W-:Y:S02]  /*1e3c0*/  SHF.R.U32.HI R6, RZ, 0x3, R4 ;  /* 0x00000003ff067819 */ /* 0x000fe40000011604 */
[----:B------:R-:W0:Y:S02]  /*1e3d0*/  S2R R4, SR_TID.X ;  /* 0x0000000000047919 */ /* 0x000e240000002100 */
[----:B0-----:R-:W-:-:S05]  /*1e3e0*/  IMAD.SHL.U32 R4, R4, 0x10, RZ ;  /* 0x0000001004047824 */ /* 0x001fca00078e00ff */
[----:B------:R-:W-:Y:S02]  /*1e3f0*/  LOP3.LUT R4, R6, 0x70, R4, 0xf8, !PT ;  /* 0x0000007006047812 */ /* 0x000fe400078ef804 */
[----:B------:R-:W0:Y:S01]  /*1e400*/  @P0 LDC R6, c[0x0][0x44c] ;  /* 0x00011300ff060b82 */ /* 0x000e220000000800 */
[----:B---3--:R-:W-:-:S05]  /*1e410*/  IMAD.SHL.U32 R5, R5, 0x80, RZ ;  /* 0x0000008005057824 */ /* 0x008fca00078e00ff */
[----:B------:R-:W-:-:S04]  /*1e420*/  LOP3.LUT R4, R4, R5, RZ, 0xfc, !PT ;  /* 0x0000000504047212 */ /* 0x000fc800078efcff */
[----:B------:R-:W-:Y:S01]  /*1e430*/  MOV R0, R4 ;  /* 0x0000000400007202 */ /* 0x000fe20000000f00 */
[----:B0-----:R-:W-:-:S05]  /*1e440*/  @P0 IMAD.HI.U32 R6, R4, R6, RZ ;  /* 0x0000000604060227 */ /* 0x001fca00078e00ff */
[----:B-1----:R-:W-:-:S05]  /*1e450*/  @P0 SHF.R.U32.HI R0, RZ, R7, R6 ;  /* 0x00000007ff000219 */ /* 0x002fca0000011606 */
[----:B------:R-:W-:Y:S02]  /*1e460*/  IMAD.MOV R6, RZ, RZ, -R0 ;  /* 0x000000ffff067224 */ /* 0x000fe400078e0a00 */
[----:B------:R-:W-:-:S04]  /*1e470*/  IMAD.WIDE.U32 R2, R0, UR4, R2 ;  /* 0x0000000400027c25 */ /* 0x000fc8000f8e0002 */
[----:B------:R-:W-:Y:S01]  /*1e480*/  IMAD R4, R8, R6, R4 ;  /* 0x0000000608047224 */ /* 0x000fe200078e0204 */
[----:B------:R-:W-:-:S05]  /*1e490*/  SHF.R.S32.HI R6, RZ, 0x1f, R0 ;  /* 0x0000001fff067819 */ /* 0x000fca0000011400 */
        /* <DEDUP_REMOVED lines=8> */
[----:B------:R-:W-:Y:S01]  /*1e520*/  ISETP.GE.AND P1, PT, R10, UR4, PT ;  /* 0x000000040a007c0c */ /* 0x000fe2000bf26270 */
[----:B------:R-:W-:Y:S01]  /*1e530*/  IMAD R0, R4, UR5, R0 ;  /* 0x0000000504007c24 */ /* 0x000fe2000f8e0200 */
[----:B------:R0:W5:Y:S01]  /*1e540*/  LDL R10, [R1+0x2c] ;  /* 0x00002c00010a7983 */ /* 0x0001620000100800 */
[C---:B------:R-:W-:Y:S02]  /*1e550*/  LEA R4, P3, R2.reuse, UR6, 0x1 ;  /* 0x0000000602047c11 */ /* 0x040fe4000f8608ff */
[----:B------:R-:W-:Y:S01]  /*1e560*/  IMAD.IADD R0, R3, 0x1, R0 ;  /* 0x0000000103007824 */ /* 0x000fe200078e0200 */
[----:B------:R-:W-:Y:S02]  /*1e570*/  ISETP.GE.AND P2, PT, R11, UR4, PT ;  /* 0x000000040b007c0c */ /* 0x000fe4000bf46270 */
[----:B------:R-:W-:Y:S01]  /*1e580*/  ISETP.GE.AND P0, PT, R9, UR4, PT ;  /* 0x0000000409007c0c */ /* 0x000fe2000bf06270 */
[----:B------:R-:W-:Y:S01]  /*1e590*/  UMOV UR4, 0xffffffff ;  /* 0xffffffff00047882 */ /* 0x000fe20000000000 */
[----:B------:R-:W-:-:S02]  /*1e5a0*/  LEA.HI.X R3, R2, UR7, R0, 0x1, P3 ;  /* 0x0000000702037c11 */ /* 0x000fc400098f0c00 */
[----:B0-----:R-:W-:Y:S09]  /*1e5b0*/  BRA.DIV UR4, `(.L_x_704) ;  /* 0x0000004a04d87947 */ /* 0x001ff2000b800000 */
[----:B------:R-:W0:Y:S02]  /*1e5c0*/  S2R R6, SR_TID.X ;  /* 0x0000000000067919 */ /* 0x000e240000002100 */
[----:B0-----:R-:W-:-:S04]  /*1e5d0*/  LOP3.LUT R6, R6, 0x7f, RZ, 0xc0, !PT ;  /* 0x0000007f06067812 */ /* 0x001fc800078ec0ff */
[----:B------:R-:W-:Y:S02]  /*1e5e0*/  SHF.R.U32.HI R7, RZ, 0x3, R6 ;  /* 0x00000003ff077819 */ /* 0x000fe40000011606 */
[----:B------:R-:W2:Y:S03]  /*1e5f0*/  LDL.LU R6, [R1+0x5c] ;  /* 0x00005c0001067983 */ /* 0x000ea60000300800 */
[----:B------:R-:W-:Y:S01]  /*1e600*/  IMAD.IADD R0, R7, 0x1, R5 ;  /* 0x0000000107007824 */ /* 0x000fe200078e0205 */
[----:B------:R-:W0:Y:S01]  /*1e610*/  S2R R11, SR_TID.X ;  /* 0x00000000000b7919 */ /* 0x000e220000002100 */
[----:B------:R-:W1:Y:S03]  /*1e620*/  SHFL.IDX PT, R7, R4, RZ, 0x181f ;  /* 0x00181fff04077589 */ /* 0x000e6600000e0000 */
[----:B------:R-:W-:Y:S01]  /*1e630*/  IADD3 R5, R0, 0x10, RZ ;  /* 0x0000001000057810 */ /* 0x000fe20007ffe0ff */
[----:B------:R-:W-:Y:S01]  /*1e640*/  SHFL.IDX PT, R9, R3, 0x1, 0x181f ;  /* 0x00381f0003097f89 */ /* 0x000fe200000e0000 */
[----:B0-----:R-:W-:-:S05]  /*1e650*/  IMAD.SHL.U32 R11, R11, 0x8, RZ ;  /* 0x000000080b0b7824 */ /* 0x001fca00078e00ff */
[----:B------:R-:W-:Y:S01]  /*1e660*/  LOP3.LUT R11, R11, 0x38, RZ, 0xc0, !PT ;  /* 0x000000380b0b7812 */ /* 0x000fe200078ec0ff */
[----:B--2---:R-:W-:Y:S02]  /*1e670*/  IMAD R2, R6, R8, RZ ;  /* 0x0000000806027224 */ /* 0x004fe400078e02ff */
[----:B------:R-:W0:Y:S03]  /*1e680*/  SHFL.IDX PT, R6, R3, RZ, 0x181f ;  /* 0x00181fff03067589 */ /* 0x000e2600000e0000 */
[-C--:B------:R-:W-:Y:S02]  /*1e690*/  ISETP.GE.AND P4, PT, R0, R2.reuse, PT ;  /* 0x000000020000720c */ /* 0x080fe40003f86270 */
[----:B------:R-:W-:Y:S02]  /*1e6a0*/  ISETP.GE.AND P3, PT, R5, R2, PT ;  /* 0x000000020500720c */ /* 0x000fe40003f66270 */
[----:B------:R-:W2:Y:S09]  /*1e6b0*/  SHFL.IDX PT, R5, R4, 0x1, 0x181f ;  /* 0x00381f0004057f89 */ /* 0x000eb200000e0000 */
[----:B-1----:R-:W-:-:S05]  /*1e6c0*/  @!P4 LEA R7, P5, R11, R7, 0x1 ;  /* 0x000000070b07c211 */ /* 0x002fca00078a08ff */
[----:B0-----:R-:W-:-:S05]  /*1e6d0*/  @!P4 IMAD.X R6, RZ, RZ, R6, P5 ;  /* 0x000000ffff06c224 */ /* 0x001fca00028e0606 */
[-C--:B------:R-:W-:Y:S02]  /*1e6e0*/  @!P4 LOP3.LUT R7, R7, R6.reuse, RZ, 0x3c, !PT ;  /* 0x000000060707c212 */ /* 0x080fe400078e3cff */
[----:B--2---:R-:W-:Y:S02]  /*1e6f0*/  @!P3 LEA R8, P5, R11, R5, 0x1 ;  /* 0x000000050b08b211 */ /* 0x004fe400078a08ff */
[C---:B------:R-:W-:Y:S02]  /*1e700*/  @!P4 LOP3.LUT R6, R7.reuse, R6, RZ, 0x3c, !PT ;  /* 0x000000060706c212 */ /* 0x040fe400078e3cff */
[----:B------:R-:W-:Y:S02]  /*1e710*/  @!P3 IADD3.X R5, RZ, R9, RZ, P5, !PT ;  /* 0x00000009ff05b210 */ /* 0x000fe40002ffe4ff */
[----:B------:R-:W-:-:S05]  /*1e720*/  @!P4 LOP3.LUT R7, R7, R6, RZ, 0x3c, !PT ;  /* 0x000000060707c212 */ /* 0x000fca00078e3cff */
[----:B-----5:R-:W-:Y:S04]  /*1e730*/  @!P4 LDGSTS.E.BYPASS.LTC128B.128 [R10+0x10400], desc[UR58][R6.64], !P2 ;  /* 0x10400000060acfae */ /* 0x020fe8000d101d7a */
[----:B------:R-:W-:Y:S04]  /*1e740*/  @!P4 LDGSTS.E.BYPASS.LTC128B.128 [R10+0x14400], desc[UR58][R6.64+0x80], !P1 ;  /* 0x14400080060acfae */ /* 0x000fe8000c901d7a */
[----:B------:R0:W-:Y:S02]  /*1e750*/  @!P4 LDGSTS.E.BYPASS.LTC128B.128 [R10+0x18400], desc[UR58][R6.64+0x100], !P0 ;  /* 0x18400100060acfae */ /* 0x0001e4000c101d7a */
[----:B0-----:R-:W-:-:S02]  /*1e760*/  @!P3 IMAD.MOV.U32 R6, RZ, RZ, R8 ;  /* 0x000000ffff06b224 */ /* 0x001fc400078e0008 */
[----:B------:R-:W-:Y:S01]  /*1e770*/  @!P3 IMAD.MOV.U32 R7, RZ, RZ, R5 ;  /* 0x000000ffff07b224 */ /* 0x000fe200078e0005 */
[----:B------:R-:W-:Y:S01]  /*1e780*/  IADD3 R5, R0, 0x20, RZ ;  /* 0x0000002000057810 */ /* 0x000fe20007ffe0ff */
[----:B------:R-:W-:Y:S04]  /*1e790*/  SHFL.IDX PT, R8, R3, 0x2, 0x181f ;  /* 0x00581f0003087f89 */ /* 0x000fe800000e0000 */
[----:B------:R-:W-:Y:S04]  /*1e7a0*/  @!P3 LDGSTS.E.BYPASS.LTC128B.128 [R10+0x10c00], desc[UR58][R6.64], !P2 ;  /* 0x10c00000060abfae */ /* 0x000fe8000d101d7a */
[----:B------:R-:W-:Y:S04]  /*1e7b0*/  @!P3 LDGSTS.E.BYPASS.LTC128B.128 [R10+0x14c00], desc[UR58][R6.64+0x80], !P1 ;  /* 0x14c00080060abfae */ /* 0x000fe8000c901d7a */
[----:B------:R0:W-:Y:S01]  /*1e7c0*/  @!P3 LDGSTS.E.BYPASS.LTC128B.128 [R10+0x18c00], desc[UR58][R6.64+0x100], !P0 ;  /* 0x18c00100060abfae */ /* 0x0001e2000c101d7a */
[----:B------:R-:W-:-:S03]  /*1e7d0*/  ISETP.GE.AND P3, PT, R5, R2, PT ;  /* 0x000000020500720c */ /* 0x000fc60003f66270 */
[----:B------:R-:W1:Y:S10]  /*1e7e0*/  SHFL.IDX PT, R5, R4, 0x2, 0x181f ;  /* 0x00581f0004057f89 */ /* 0x000e7400000e0000 */
[----:B-1----:R-:W-:-:S05]  /*1e7f0*/  @!P3 LEA R5, P4, R11, R5, 0x1 ;  /* 0x000000050b05b211 */ /* 0x002fca00078808ff */
[----:B0-----:R-:W-:-:S04]  /*1e800*/  @!P3 IMAD.X R6, RZ, RZ, R8, P4 ;  /* 0x000000ffff06b224 */ /* 0x001fc800020e0608 */
[----:B------:R-:W-:Y:S01]  /*1e810*/  @!P3 IMAD.MOV.U32 R7, RZ, RZ, R6 ;  /* 0x000000ffff07b224 */ /* 0x000fe200078e0006 */
[----:B------:R-:W-:Y:S01]  /*1e820*/  @!P3 MOV R6, R5 ;  /* 0x000000050006b202 */ /* 0x000fe20000000f00 */
[----:B------:R-:W-:-:S04]  /*1e830*/  VIADD R5, R0, 0x30 ;  /* 0x0000003000057836 */ /* 0x000fc80000000000 */
[----:B------:R-:W-:Y:S04]  /*1e840*/  @!P3 LDGSTS.E.BYPASS.LTC128B.128 [R10+0x11400], desc[UR58][R6.64], !P2 ;  /* 0x11400000060abfae */ /* 0x000fe8000d101d7a */
[----:B------:R-:W-:Y:S04]  /*1e850*/  @!P3 LDGSTS.E.BYPASS.LTC128B.128 [R10+0x15400], desc[UR58][R6.64+0x80], !P1 ;  /* 0x15400080060abfae */ /* 0x000fe8000c901d7a */
[----:B------:R0:W-:Y:S01]  /*1e860*/  @!P3 LDGSTS.E.BYPASS.LTC128B.128 [R10+0x19400], desc[UR58][R6.64+0x100], !P0 ;  /* 0x19400100060abfae */ /* 0x0001e2000c101d7a */
[----:B------:R-:W-:-:S03]  /*1e870*/  ISETP.GE.AND P3, PT, R5, R2, PT ;  /* 0x000000020500720c */ /* 0x000fc60003f66270 */
[----:B------:R-:W1:Y:S04]  /*1e880*/  SHFL.IDX PT, R5, R4, 0x3, 0x181f ;  /* 0x00781f0004057f89 */ /* 0x000e6800000e0000 */
[----:B0-----:R-:W0:Y:S06]  /*1e890*/  SHFL.IDX PT, R6, R3, 0x3, 0x181f ;  /* 0x00781f0003067f89 */ /* 0x001e2c00000e0000 */
[----:B-1----:R-:W-:-:S05]  /*1e8a0*/  @!P3 LEA R5, P4, R11, R5, 0x1 ;  /* 0x000000050b05b211 */ /* 0x002fca00078808ff */
[----:B0-----:R-:W-:-:S05]  /*1e8b0*/  @!P3 IMAD.X R6, RZ, RZ, R6, P4 ;  /* 0x000000ffff06b224 */ /* 0x001fca00020e0606 */
[----:B------:R-:W-:Y:S01]  /*1e8c0*/  @!P3 MOV R7, R6 ;  /* 0x000000060007b202 */ /* 0x000fe20000000f00 */
        /* <DEDUP_REMOVED lines=8> */
[----:B-1----:R-:W-:-:S04]  /*1e950*/  @!P3 LEA R5, P4, R11, R5, 0x1 ;  /* 0x000000050b05b211 */ /* 0x002fc800078808ff */
[----:B0-----:R-:W-:-:S05]  /*1e960*/  @!P3 IADD3.X R6, RZ, R6, RZ, P4, !PT ;  /* 0x00000006ff06b210 */ /* 0x001fca00027fe4ff */
[----:B------:R-:W-:Y:S02]  /*1e970*/  @!P3 IMAD.MOV.U32 R7, RZ, RZ, R6 ;  /* 0x000000ffff07b224 */ /* 0x000fe400078e0006 */
[----:B------:R-:W-:Y:S01]  /*1e980*/  @!P3 IMAD.MOV.U32 R6, RZ, RZ, R5 ;  /* 0x000000ffff06b224 */ /* 0x000fe200078e0005 */
[----:B------:R-:W-:-:S04]  /*1e990*/  IADD3 R5, R0, 0x50, RZ ;  /* 0x0000005000057810 */ /* 0x000fc80007ffe0ff */
        /* <DEDUP_REMOVED lines=8> */
[----:B------:R-:W-:Y:S01]  /*1ea20*/  @!P3 IMAD.MOV.U32 R7, RZ, RZ, R6 ;  /* 0x000000ffff07b224 */ /* 0x000fe200078e0006 */
[----:B------:R-:W-:Y:S01]  /*1ea30*/  @!P3 MOV R6, R5 ;  /* 0x000000050006b202 */ /* 0x000fe20000000f00 */
[----:B------:R-:W-:-:S04]  /*1ea40*/  VIADD R5, R0, 0x60 ;  /* 0x0000006000057836 */ /* 0x000fc80000000000 */
[----:B------:R-:W-:Y:S01]  /*1ea50*/  @!P3 LDGSTS.E.BYPASS.LTC128B.128 [R10+0x12c00], desc[UR58][R6.64], !P2 ;  /* 0x12c00000060abfae */ /* 0x000fe2000d101d7a */
[----:B------:R-:W-:-:S03]  /*1ea60*/  ISETP.GE.AND P4, PT, R5, R2, PT ;  /* 0x000000020500720c */ /* 0x000fc60003f86270 */
[----:B------:R-:W0:Y:S04]  /*1ea70*/  SHFL.IDX PT, R5, R4, 0x6, 0x181f ;  /* 0x00d81f0004057f89 */ /* 0x000e2800000e0000 */
[----:B------:R-:W-:Y:S04]  /*1ea80*/  @!P3 LDGSTS.E.BYPASS.LTC128B.128 [R10+0x16c00], desc[UR58][R6.64+0x80], !P1 ;  /* 0x16c00080060abfae */ /* 0x000fe8000c901d7a */
[----:B------:R1:W-:Y:S04]  /*1ea90*/  @!P3 LDGSTS.E.BYPASS.LTC128B.128 [R10+0x1ac00], desc[UR58][R6.64+0x100], !P0 ;  /* 0x1ac00100060abfae */ /* 0x0003e8000c101d7a */
[----:B-1----:R-:W1:Y:S01]  /*1eaa0*/  SHFL.IDX PT, R6, R3, 0x6, 0x181f ;  /* 0x00d81f0003067f89 */ /* 0x002e6200000e0000 */
[----:B0-----:R-:W-:-:S05]  /*1eab0*/  @!P4 LEA R5, P3, R11, R5, 0x1 ;  /* 0x000000050b05c211 */ /* 0x001fca00078608ff */
[----:B-1----:R-:W-:-:S05]  /*1eac0*/  @!P4 IMAD.X R6, RZ, RZ, R6, P3 ;  /* 0x000000ffff06c224 */ /* 0x002fca00018e0606 */
[----:B------:R-:W-:Y:S01]  /*1ead0*/  @!P4 MOV R7, R6 ;  /* 0x000000060007c202 */ /* 0x000fe20000000f00 */
[----:B------:R-:W-:Y:S02]  /*1eae0*/  @!P4 IMAD.MOV.U32 R6, RZ, RZ, R5 ;  /* 0x000000ffff06c224 */ /* 0x000fe400078e0005 */
[----:B------:R1:W2:Y:S04]  /*1eaf0*/  SHFL.IDX PT, R5, R3, 0x7, 0x181f ;  /* 0x00f81f0003057f89 */ /* 0x0002a800000e0000 */
[----:B------:R1:W-:Y:S04]  /*1eb00*/  @!P4 LDGSTS.E.BYPASS.LTC128B.128 [R10+0x13400], desc[UR58][R6.64], !P2 ;  /* 0x13400000060acfae */ /* 0x0003e8000d101d7a */
[----:B------:R1:W-:Y:S04]  /*1eb10*/  @!P4 LDGSTS.E.BYPASS.LTC128B.128 [R10+0x17400], desc[UR58][R6.64+0x80], !P1 ;  /* 0x17400080060acfae */ /* 0x0003e8000c901d7a */
[----:B------:R1:W-:Y:S04]  /*1eb20*/  @!P4 LDGSTS.E.BYPASS.LTC128B.128 [R10+0x1b400], desc[UR58][R6.64+0x100], !P0 ;  /* 0x1b400100060acfae */ /* 0x0003e8000c101d7a */
[----:B------:R1:W3:Y:S02]  /*1eb30*/  SHFL.IDX PT, R3, R4, 0x7, 0x181f ;  /* 0x00f81f0004037f89 */ /* 0x0002e400000e0000 */
.L_x_846:
[----:B------:R-:W-:Y:S01]  /*1eb40*/  VIADD R0, R0, 0x70 ;  /* 0x0000007000007836 */ /* 0x000fe20000000000 */
[----:B------:R-:W-:Y:S04]  /*1eb50*/  BSSY B0, `(.L_x_705) ;  /* 0x000000e000007945 */ /* 0x000fe80003800000 */
[----:B------:R-:W-:-:S13]  /*1eb60*/  ISETP.GE.AND P3, PT, R0, R2, PT ;  /* 0x000000020000720c */ /* 0x000fda0003f66270 */
[----:B------:R-:W-:Y:S05]  /*1eb70*/  @P3 BRA `(.L_x_706) ;  /* 0x00000000002c3947 */ /* 0x000fea0003800000 */
[----:B-1----:R-:W1:Y:S02]  /*1eb80*/  S2R R4, SR_TID.X ;  /* 0x0000000000047919 */ /* 0x002e640000002100 */
[----:B-1----:R-:W-:-:S04]  /*1eb90*/  SHF.L.U32 R4, R4, 0x3, RZ ;  /* 0x0000000304047819 */ /* 0x002fc800000006ff */
        /* <DEDUP_REMOVED lines=9> */
.L_x_706:
[----:B------:R-:W-:Y:S05]  /*1ec30*/  BSYNC B0 ;  /* 0x0000000000007941 */ /* 0x000fea0003800000 */
.L_x_705:
[----:B------:R-:W-:Y:S01]  /*1ec40*/  NOP ;  /* 0x0000000000007918 */ /* 0x000fe20000000000 */
[----:B------:R-:W-:Y:S01]  /*1ec50*/  PLOP3.LUT P0, PT, PT, PT, PT, 0x80, 0x0 ;  /* 0x000000000000781c */ /* 0x000fe20003f0f070 */
[----:B------:R-:W-:-:S12]  /*1ec60*/  VIADD R11, R18, 0x34800 ;  /* 0x00034800120b7836 */ /* 0x000fd80000000000 */
.L_x_707:
[----:B------:R-:W-:Y:S02]  /*1ec70*/  PLOP3.LUT P1, PT, P1, P0, PT, 0xa2, 0x0 ;  /* 0x000000000000781c */ /* 0x000fe40000f21472 */
[----:B------:R-:W-:-:S08]  /*1ec80*/  @P0 R2UR P1, UR4, R18 ;  /* 0x00000000120402ca */ /* 0x000fd00000020000 */
[----:B------:R-:W-:-:S05]  /*1ec90*/  @P0 PLOP3.LUT P0, PT, P1, PT, PT, 0x80, 0x0 ;  /* 0x000000000000081c */ /* 0x000fca0000f0f070 */
[----:B------:R-:W-:Y:S01]  /*1eca0*/  @!P1 SYNCS.ARRIVE.TRANS64.RED.A0T1 RZ, [UR4+0x34800], RZ ;  /* 0x034800ffffff99a7 */ /* 0x000fe20008200404 */
[----:B------:R-:W-:Y:S07]  /*1ecb0*/  @!P1 ARRIVES.LDGSTSBAR.64.TRANSCNT [UR4+0x34800] ;  /* 0x03480000ff0099b0 */ /* 0x000fee0008000a84 */
[----:B------:R-:W-:Y:S05]  /*1ecc0*/  @P0 BRA.U.ANY `(.L_x_707) ;  /* 0xfffffffd00e80947 */ /* 0x000fea000393ffff */
[----:B----4-:R-:W4:Y:S02]  /*1ecd0*/  LDL.LU R2, [R1+0x64] ;  /* 0x0000640001027983 */ /* 0x010f240000300800 */
[----:B----4-:R-:W-:-:S04]  /*1ece0*/  IADD3 R2, R2, 0x1, RZ ;  /* 0x0000000102027810 */ /* 0x010fc80007ffe0ff */
[----:B------:R-:W-:Y:S01]  /*1ecf0*/  LEA.HI R0, R2, R2, RZ, 0x1 ;  /* 0x0000000202007211 */ /* 0x000fe200078f08ff */
[----:B------:R4:W-:Y:S03]  /*1ed00*/  STL [R1+0x64], R2 ;  /* 0x0000640201007387 */ /* 0x0009e60000100800 */
[----:B------:R-:W-:-:S05]  /*1ed10*/  LOP3.LUT R0, R0, 0xfffffffe, RZ, 0xc0, !PT ;  /* 0xfffffffe00007812 */ /* 0x000fca00078ec0ff */
[----:B------:R-:W-:-:S05]  /*1ed20*/  IMAD.IADD R0, R2, 0x1, -R0 ;  /* 0x0000000102007824 */ /* 0x000fca00078e0a00 */
[----:B------:R-:W-:Y:S01]  /*1ed30*/  SHF.L.U32 R0, R0, 0x1f, RZ ;  /* 0x0000001f00007819 */ /* 0x000fe200000006ff */
[----:B------:R-:W-:Y:S01]  /*1ed40*/  NOP ;  /* 0x0000000000007918 */ /* 0x000fe20000000000 */
[----:B------:R4:W-:Y:S01]  /*1ed50*/  SYNCS.ARRIVE.TRANS64.A1T0 RZ, [R18+URZ+0x34800], RZ ;  /* 0x034800ff12ff79a7 */ /* 0x0009e2000810003f */
[----:B------:R-:W-:Y:S01]  /*1ed60*/  BSSY B0, `(.L_x_708) ;  /* 0x0000003000007945 */ /* 0x000fe20003800000 */
[----:B------:R-:W5:Y:S03]  /*1ed70*/  SYNCS.PHASECHK.TRANS64.TRYWAIT P0, [R18+URZ+0x34820], R0 ;  /* 0x03482000120075a7 */ /* 0x000f66000800017f */
[----:B----45:R-:W-:Y:S05]  /*1ed80*/  @!P0 BRA `(.L_x_709) ;  /* 0x0000004c00e88947 */ /* 0x030fea0003800000 */
.L_x_847:
[----:B------:R-:W-:Y:S05]  /*1ed90*/  BSYNC B0 ;  /* 0x0000000000007941 */ /* 0x000fea0003800000 */
.L_x_708:
[----:B-1-3--:R-:W4:Y:S04]  /*1eda0*/  LDL R3, [R1+0x48] ;  /* 0x0000480001037983 */ /* 0x00af280000100800 */
[----:B------:R-:W3:Y:S01]  /*1edb0*/  LDL R2, [R1+0x30] ;  /* 0x0000300001027983 */ /* 0x000ee20000100800 */
[----:B------:R-:W-:Y:S01]  /*1edc0*/  BSSY B0, `(.L_x_710) ;  /* 0x0000213000007945 */ /* 0x000fe20003800000 */
[----:B----4-:R-:W-:-:S05]  /*1edd0*/  VIADD R0, R3, 0xfffffffe ;  /* 0xfffffffe03007836 */ /* 0x010fca0000000000 */
[----:B---3--:R-:W-:-:S13]  /*1ede0*/  ISETP.GE.AND P0, PT, R0, R2, PT ;  /* 0x000000020000720c */ /* 0x008fda0003f06270 */
[----:B------:R-:W-:Y:S05]  /*1edf0*/  @!P0 BRA `(.L_x_711) ;  /* 0x00000020003c8947 */ /* 0x000fea0003800000 */
[----:B--2---:R-:W0:Y:S04]  /*1ee00*/  LDL.LU R5, [R1+0x60] ;  /* 0x0000600001057983 */ /* 0x004e280000300800 */
[----:B------:R-:W2:Y:S04]  /*1ee10*/  LDL.LU R4, [R1+0x44] ;  /* 0x0000440001047983 */ /* 0x000ea80000300800 */
[----:B------:R-:W3:Y:S01]  /*1ee20*/  LDL.LU R3, [R1+0x40] ;  /* 0x0000400001037983 */ /* 0x000ee20000300800 */
[----:B------:R-:W-:Y:S01]  /*1ee30*/  LOP3.LUT R2, RZ, R2, RZ, 0x33, !PT ;  /* 0x00000002ff027212 */ /* 0x000fe200078e33ff */
[----:B------:R-:W-:Y:S01]  /*1ee40*/  BSSY B2, `(.L_x_712) ;  /* 0x00000b5000027945 */ /* 0x000fe20003800000 */
[----:B0-----:R-:W-:-:S05]  /*1ee50*/  IADD3 R6, R5, 0x1, RZ ;  /* 0x0000000105067810 */ /* 0x001fca0007ffe0ff */
[----:B--2---:R-:W-:-:S05]  /*1ee60*/  IMAD R6, R6, R4, RZ ;  /* 0x0000000406067224 */ /* 0x004fca00078e02ff */
[----:B---3--:R-:W-:-:S05]  /*1ee70*/  VIMNMX R6, R3, R6, PT ;  /* 0x0000000603067248 */ /* 0x008fca0003fe0100 */
        /* <DEDUP_REMOVED lines=8> */
[----:B------:R-:W-:Y:S01]  /*1ef00*/  IADD3 R8, R19, 0x1, RZ ;  /* 0x0000000113087810 */ /* 0x000fe20007ffe0ff */
[----:B------:R-:W-:Y:S03]  /*1ef10*/  BSSY B1, `(.L_x_714) ;  /* 0x00000a3000017945 */ /* 0x000fe60003800000 */
[----:B------:R-:W-:-:S04]  /*1ef20*/  ISETP.NE.AND P0, PT, R8, 0x2, PT ;  /* 0x000000020800780c */ /* 0x000fc80003f05270 */
[----:B------:R-:W-:Y:S02]  /*1ef30*/  SEL R10, RZ, 0x1, P0 ;  /* 0x00000001ff0a7807 */ /* 0x000fe40000000000 */
[----:B------:R-:W-:Y:S02]  /*1ef40*/  SEL R8, R8, RZ, P0 ;  /* 0x000000ff08087207 */ /* 0x000fe40000000000 */
[----:B--2---:R-:W-:Y:S02]  /*1ef50*/  LOP3.LUT P1, RZ, R4, 0x1, RZ, 0xc0, !PT ;  /* 0x0000000104ff7812 */ /* 0x004fe4000782c0ff */
        /* <DEDUP_REMOVED lines=26> */
.L_x_716:
[----:B------:R-:W-:Y:S01]  /*1f100*/  IMAD R3, R8, 0x8, R18 ;  /* 0x0000000808037824 */ /* 0x000fe200078e0212 */
[----:B------:R-:W-:Y:S01]  /*1f110*/  SHF.L.U32 R2, R10, 0x1f, RZ ;  /* 0x0000001f0a027819 */ /* 0x000fe200000006ff */
[----:B------:R-:W-:Y:S03]  /*1f120*/  BSSY B3, `(.L_x_717) ;  /* 0x0000003000037945 */ /* 0x000fe60003800000 */
[----:B------:R-:W1:Y:S02]  /*1f130*/  SYNCS.PHASECHK.TRANS64.TRYWAIT P0, [R3+URZ+0x34840], R2 ;  /* 0x03484002030075a7 */ /* 0x000e64000800017f */
[----:B-1----:R-:W-:Y:S05]  /*1f140*/  @!P0 BRA `(.L_x_718) ;  /* 0x0000004c000c8947 */ /* 0x002fea0003800000 */
.L_x_848:
[----:B------:R-:W-:Y:S05]  /*1f150*/  BSYNC B3 ;  /* 0x0000000000037941 */ /* 0x000fea0003800000 */
.L_x_717:
[----:B0-----:R-:W0:Y:S01]  /*1f160*/  S2R R5, SR_TID.X ;  /* 0x0000000000057919 */ /* 0x001e220000002100 */
[----:B------:R-:W-:Y:S01]  /*1f170*/  BSSY B3, `(.L_x_719) ;  /* 0x000000b000037945 */ /* 0x000fe20003800000 */
[----:B0-----:R-:W-:-:S04]  /*1f180*/  LOP3.LUT R5, R5, 0x7f, RZ, 0xc0, !PT ;  /* 0x0000007f05057812 */ /* 0x001fc800078ec0ff */
[----:B------:R-:W-:-:S13]  /*1f190*/  ISETP.NE.AND P1, PT, R5, RZ, PT ;  /* 0x000000ff0500720c */ /* 0x000fda0003f25270 */
[----:B------:R-:W-:Y:S05]  /*1f1a0*/  @P1 BRA `(.L_x_720) ;  /* 0x00000000001c1947 */ /* 0x000fea0003800000 */
[----:B------:R-:W0:Y:S01]  /*1f1b0*/  S2R R5, SR_TID.X ;  /* 0x0000000000057919 */ /* 0x000e220000002100 */
[----:B-1----:R-:W-:-:S04]  /*1f1c0*/  MOV R2, 0xc000 ;  /* 0x0000c00000027802 */ /* 0x002fc80000000f00 */
[----:B------:R2:W-:Y:S01]  /*1f1d0*/  SYNCS.ARRIVE.TRANS64 RZ, [R3+URZ+0x34830], R2 ;  /* 0x0348300203ff79a7 */ /* 0x0005e2000800003f */
[----:B0-----:R-:W-:-:S04]  /*1f1e0*/  LOP3.LUT R5, R5, 0x1f, RZ, 0xc0, !PT ;  /* 0x0000001f05057812 */ /* 0x001fc800078ec0ff */
[----:B------:R-:W-:-:S13]  /*1f1f0*/  ISETP.NE.AND P0, PT, R5, RZ, PT ;  /* 0x000000ff0500720c */ /* 0x000fda0003f05270 */
[----:B--2---:R-:W-:Y:S05]  /*1f200*/  @!P0 BRA `(.L_x_720) ;  /* 0x0000000000048947 */ /* 0x004fea0003800000 */
[----:B------:R-:W-:Y:S01]  /*1f210*/  BPT.TRAP 0x1 ;  /* 0x000000040000795c */ /* 0x000fe20000300000 */
.L_x_720:
[----:B------:R-:W-:Y:S05]  /*1f220*/  BSYNC B3 ;  /* 0x0000000000037941 */ /* 0x000fea0003800000 */
.L_x_719:
        /* <DEDUP_REMOVED lines=11> */
[----:B--2---:R-:W-:-:S10]  /*1f2e0*/  LEA R2, R0, R2, 0x7 ;  /* 0x0000000200027211 */ /* 0x004fd400078e38ff */
.L_x_721:
        /* <DEDUP_REMOVED lines=16> */
.L_x_722:
        /* <DEDUP_REMOVED lines=15> */
.L_x_723:
        /* <DEDUP_REMOVED lines=16> */
.L_x_849:
[----:B------:R-:W-:Y:S05]  /*1f5e0*/  BSYNC B3 ;  /* 0x0000000000037941 */ /* 0x000fea0003800000 */
.L_x_724:
[----:B------:R-:W-:Y:S01]  /*1f5f0*/  BSSY B3, `(.L_x_726) ;  /* 0x000000c000037945 */ /* 0x000fe20003800000 */
[----:B------:R-:W-:Y:S01]  /*1f600*/  MOV R12, 0x0 ;  /* 0x00000000000c7802 */ /* 0x000fe20000000f00 */
[----:B------:R-:W-:Y:S02]  /*1f610*/  IMAD.MOV.U32 R13, RZ, RZ, 0x14f00000 ;  /* 0x14f00000ff0d7424 */ /* 0x000fe400078e00ff */
[----:B------:R-:W-:Y:S05]  /*1f620*/  @P1 BRA `(.L_x_727) ;  /* 0x0000000000201947 */ /* 0x000fea0003800000 */
[----:B------:R-:W1:Y:S01]  /*1f630*/  S2R R5, SR_TID.X ;  /* 0x0000000000057919 */ /* 0x000e620000002100 */
[----:B0-----:R-:W-:Y:S01]  /*1f640*/  IMAD R2, R19, 0x8, R18 ;  /* 0x0000000813027824 */ /* 0x001fe200078e0212 */
[----:B------:R-:W-:-:S04]  /*1f650*/  MOV R3, 0x8000 ;  /* 0x0000800000037802 */ /* 0x000fc80000000f00 */
[----:B------:R2:W-:Y:S01]  /*1f660*/  SYNCS.ARRIVE.TRANS64 RZ, [R2+URZ+0x34850], R3 ;  /* 0x0348500302ff79a7 */ /* 0x0005e2000800003f */
[----:B-1----:R-:W-:-:S04]  /*1f670*/  LOP3.LUT R5, R5, 0x1f, RZ, 0xc0, !PT ;  /* 0x0000001f05057812 */ /* 0x002fc800078ec0ff */
[----:B------:R-:W-:-:S13]  /*1f680*/  ISETP.NE.AND P0, PT, R5, RZ, PT ;  /* 0x000000ff0500720c */ /* 0x000fda0003f05270 */
[----:B--2---:R-:W-:Y:S05]  /*1f690*/  @!P0 BRA `(.L_x_727) ;  /* 0x0000000000048947 */ /* 0x004fea0003800000 */
[----:B------:R-:W-:Y:S01]  /*1f6a0*/  BPT.TRAP 0x1 ;  /* 0x000000040000795c */ /* 0x000fe20000300000 */
.L_x_727:
[----:B------:R-:W-:Y:S05]  /*1f6b0*/  BSYNC B3 ;  /* 0x0000000000037941 */ /* 0x000fea0003800000 */
.L_x_726:
[----:B------:R-:W2:Y:S04]  /*1f6c0*/  LDL R5, [R1+0x20] ;  /* 0x0000200001057983 */ /* 0x000ea80000100800 */
[----:B0-----:R-:W2:Y:S01]  /*1f6d0*/  LDL.LU R3, [R1+0x8] ;  /* 0x0000080001037983 */ /* 0x001ea20000300800 */
[----:B------:R-:W-:Y:S01]  /*1f6e0*/  R2UR UR10, R14 ;  /* 0x000000000e0a72ca */ /* 0x000fe200000e0000 */
[C-C-:B------:R-:W-:Y:S01]  /*1f6f0*/  IMAD R2, R19.reuse, 0x8, R18.reuse ;  /* 0x0000000813027824 */ /* 0x140fe200078e0212 */
[----:B------:R-:W-:Y:S01]  /*1f700*/  R2UR UR6, R12 ;  /* 0x000000000c0672ca */ /* 0x000fe200000e0000 */
[----:B------:R-:W-:Y:S01]  /*1f710*/  IMAD R7, R19, 0x8000, R18 ;  /* 0x0000800013077824 */ /* 0x000fe200078e0212 */
[----:B------:R-:W-:Y:S01]  /*1f720*/  R2UR UR7, R13 ;  /* 0x000000000d0772ca */ /* 0x000fe200000e0000 */
[----:B------:R-:W-:Y:S01]  /*1f730*/  UIADD3 UR4, UP0, UR36, 0x470, URZ ;  /* 0x0000047024047890 */ /* 0x000fe2000ff1e03f */
[----:B------:R-:W-:Y:S01]  /*1f740*/  PLOP3.LUT P0, PT, PT, PT, PT, 0x80, 0x0 ;  /* 0x000000000000781c */ /* 0x000fe20003f0f070 */
[----:B------:R-:W-:-:S02]  /*1f750*/  VIADD R2, R2, 0x34850 ;  /* 0x0003485002027836 */ /* 0x000fc40000000000 */
[----:B------:R-:W-:Y:S01]  /*1f760*/  UIADD3.X UR5, URZ, UR37, URZ, UP0, !UPT ;  /* 0x000000253f057290 */ /* 0x000fe200087fe43f */
[----:B--2---:R-:W-:Y:S01]  /*1f770*/  LEA R3, R3, R5, 0x7 ;  /* 0x0000000503037211 */ /* 0x004fe200078e38ff */
[----:B------:R-:W-:-:S10]  /*1f780*/  VIADD R5, R7, 0x400 ;  /* 0x0000040007057836 */ /* 0x000fd40000000000 */
.L_x_728:
        /* <DEDUP_REMOVED lines=10> */
[----:B------:R-:W-:Y:S02]  /*1f830*/  R2UR UR10, R15 ;  /* 0x000000000f0a72ca */ /* 0x000fe400000e0000 */
[----:B------:R-:W-:Y:S02]  /*1f840*/  R2UR UR6, R12 ;  /* 0x000000000c0672ca */ /* 0x000fe400000e0000 */
[----:B------:R-:W-:Y:S02]  /*1f850*/  R2UR UR7, R13 ;  /* 0x000000000d0772ca */ /* 0x000fe400000e0000 */
[----:B------:R-:W-:Y:S02]  /*1f860*/  PLOP3.LUT P0, PT, PT, PT, PT, 0x80, 0x0 ;  /* 0x000000000000781c */ /* 0x000fe40003f0f070 */
[----:B------:R-:W-:-:S11]  /*1f870*/  IADD3 R5, R7, 0x4400, RZ ;  /* 0x0000440007057810 */ /* 0x000fd60007ffe0ff */
.L_x_729:
        /* <DEDUP_REMOVED lines=12> */
.L_x_715:
[----:B------:R-:W-:Y:S05]  /*1f940*/  BSYNC B1 ;  /* 0x0000000000017941 */ /* 0x000fea0003800000 */
.L_x_714:
[----:B0-----:R-:W2:Y:S01]  /*1f950*/  LDL.LU R0, [R1+0x48] ;  /* 0x0000480001007983 */ /* 0x001ea20000300800 */
[----:B------:R-:W-:-:S03]  /*1f960*/  MOV R19, R8 ;  /* 0x0000000800137202 */ /* 0x000fc60000000f00 */
[----:B------:R0:W-:Y:S02]  /*1f970*/  STL [R1+0x1c], R10 ;  /* 0x00001c0a01007387 */ /* 0x0001e40000100800 */
[----:B0-2---:R-:W-:-:S07]  /*1f980*/  VIADD R0, R0, 0xfffffffd ;  /* 0xfffffffd00007836 */ /* 0x005fce0000000000 */
.L_x_713:
[----:B------:R-:W-:Y:S05]  /*1f990*/  BSYNC B2 ;  /* 0x0000000000027941 */ /* 0x000fea0003800000 */
.L_x_712:
[----:B------:R-:W-:Y:S01]  /*1f9a0*/  VIADD R9, R9, 0xfffffffe ;  /* 0xfffffffe09097836 */ /* 0x000fe20000000000 */
[----:B------:R-:W-:-:S04]  /*1f9b0*/  LOP3.LUT R6, RZ, R6, RZ, 0x33, !PT ;  /* 0x00000006ff067212 */ /* 0x000fc800078e33ff */
[----:B------:R-:W-:-:S13]  /*1f9c0*/  ISETP.NE.AND P0, PT, R9, R6, PT ;  /* 0x000000060900720c */ /* 0x000fda0003f05270 */
[----:B------:R-:W-:Y:S05]  /*1f9d0*/  @!P0 BRA `(.L_x_711) ;  /* 0x0000001400448947 */ /* 0x000fea0003800000 */
[----:B------:R-:W-:-:S07]  /*1f9e0*/  IMAD.MOV.U32 R9, RZ, RZ, R17 ;  /* 0x000000ffff097224 */ /* 0x000fce00078e0011 */
.L_x_762:
[----:B------:R-:W2:Y:S04]  /*1f9f0*/  LDL R3, [R1+0x14] ;  /* 0x0000140001037983 */ /* 0x000ea80000100800 */
[----:B------:R-:W3:Y:S01]  /*1fa00*/  LDL R2, [R1+0x1c] ;  /* 0x00001c0001027983 */ /* 0x000ee20000100800 */
[----:B------:R-:W-:Y:S01]  /*1fa10*/  IADD3 R4, R19, 0x1, RZ ;  /* 0x0000000113047810 */ /* 0x000fe20007ffe0ff */
[----:B------:R-:W-:Y:S05]  /*1fa20*/  YIELD ;  /* 0x0000000000007946 */ /* 0x000fea0003800000 */
[----:B------:R-:W-:Y:S01]  /*1fa30*/  ISETP.NE.AND P0, PT, R4, 0x2, PT ;  /* 0x000000020400780c */ /* 0x000fe20003f05270 */
[----:B------:R-:W-:Y:S03]  /*1fa40*/  BSSY B1, `(.L_x_730) ;  /* 0x00000a0000017945 */ /* 0x000fe60003800000 */
[----:B------:R-:W-:-:S02]  /*1fa50*/  SEL R5, RZ, 0x1, P0 ;  /* 0x00000001ff057807 */ /* 0x000fc40000000000 */
[----:B------:R-:W-:Y:S02]  /*1fa60*/  SEL R4, R4, RZ, P0 ;  /* 0x000000ff04047207 */ /* 0x000fe40000000000 */
[----:B--2---:R-:W-:Y:S02]  /*1fa70*/  LOP3.LUT P1, RZ, R3, 0x1, RZ, 0xc0, !PT ;  /* 0x0000000103ff7812 */ /* 0x004fe4000782c0ff */
        /* <DEDUP_REMOVED lines=16> */
[----:B------:R-:W-:Y:S02]  /*1fb80*/  IADD3 R6, -R2, RZ, RZ ;  /* 0x000000ff02067210 */ /* 0x000fe40007ffe1ff */
[----:B------:R-:W-:-:S03]  /*1fb90*/  SHF.R.S32.HI R3, RZ, 0x1f, R2 ;  /* 0x0000001fff037819 */ /* 0x000fc60000011402 */
        /* <DEDUP_REMOVED lines=8> */
.L_x_732:
[----:B------:R-:W-:Y:S01]  /*1fc20*/  IMAD R3, R4, 0x8, R18 ;  /* 0x0000000804037824 */ /* 0x000fe200078e0212 */
[----:B------:R-:W-:Y:S01]  /*1fc30*/  SHF.L.U32 R2, R5, 0x1f, RZ ;  /* 0x0000001f05027819 */ /* 0x000fe200000006ff */
[----:B------:R-:W-:Y:S03]  /*1fc40*/  BSSY B2, `(.L_x_733) ;  /* 0x0000003000027945 */ /* 0x000fe60003800000 */
[----:B------:R-:W1:Y:S02]  /*1fc50*/  SYNCS.PHASECHK.TRANS64.TRYWAIT P0, [R3+URZ+0x34840], R2 ;  /* 0x03484002030075a7 */ /* 0x000e64000800017f */
[----:B-1----:R-:W-:Y:S05]  /*1fc60*/  @!P0 BRA `(.L_x_734) ;  /* 0x00000040006c8947 */ /* 0x002fea0003800000 */
.L_x_850:
[----:B------:R-:W-:Y:S05]  /*1fc70*/  BSYNC B2 ;  /* 0x0000000000027941 */ /* 0x000fea0003800000 */
.L_x_733:
[----:B------:R-:W2:Y:S01]  /*1fc80*/  S2R R7, SR_TID.X ;  /* 0x0000000000077919 */ /* 0x000ea20000002100 */
[----:B------:R-:W-:Y:S01]  /*1fc90*/  BSSY B2, `(.L_x_735) ;  /* 0x000000b000027945 */ /* 0x000fe20003800000 */
[----:B--2---:R-:W-:-:S04]  /*1fca0*/  LOP3.LUT R7, R7, 0x7f, RZ, 0xc0, !PT ;  /* 0x0000007f07077812 */ /* 0x004fc800078ec0ff */
[----:B------:R-:W-:-:S13]  /*1fcb0*/  ISETP.NE.AND P1, PT, R7, RZ, PT ;  /* 0x000000ff0700720c */ /* 0x000fda0003f25270 */
[----:B------:R-:W-:Y:S05]  /*1fcc0*/  @P1 BRA `(.L_x_736) ;  /* 0x00000000001c1947 */ /* 0x000fea0003800000 */
[----:B------:R-:W2:Y:S01]  /*1fcd0*/  S2R R7, SR_TID.X ;  /* 0x0000000000077919 */ /* 0x000ea20000002100 */
[----:B-1----:R-:W-:-:S04]  /*1fce0*/  MOV R2, 0xc000 ;  /* 0x0000c00000027802 */ /* 0x002fc80000000f00 */
[----:B------:R3:W-:Y:S01]  /*1fcf0*/  SYNCS.ARRIVE.TRANS64 RZ, [R3+URZ+0x34830], R2 ;  /* 0x0348300203ff79a7 */ /* 0x0007e2000800003f */
[----:B--2---:R-:W-:-:S04]  /*1fd00*/  LOP3.LUT R7, R7, 0x1f, RZ, 0xc0, !PT ;  /* 0x0000001f07077812 */ /* 0x004fc800078ec0ff */
[----:B------:R-:W-:-:S13]  /*1fd10*/  ISETP.NE.AND P0, PT, R7, RZ, PT ;  /* 0x000000ff0700720c */ /* 0x000fda0003f05270 */
[----:B---3--:R-:W-:Y:S05]  /*1fd20*/  @!P0 BRA `(.L_x_736) ;  /* 0x0000000000048947 */ /* 0x008fea0003800000 */
[----:B------:R-:W-:Y:S01]  /*1fd30*/  BPT.TRAP 0x1 ;  /* 0x000000040000795c */ /* 0x000fe20000300000 */
.L_x_736:
[----:B------:R-:W-:Y:S05]  /*1fd40*/  BSYNC B2 ;  /* 0x0000000000027941 */ /* 0x000fea0003800000 */
.L_x_735:
[----:B-1----:R-:W2:Y:S01]  /*1fd50*/  LDL R2, [R1+0x20] ;  /* 0x0000200001027983 */ /* 0x002ea20000100800 */
[----:B------:R-:W-:Y:S01]  /*1fd60*/  IMAD.MOV.U32 R10, RZ, RZ, RZ ;  /* 0x000000ffff0a7224 */ /* 0x000fe200078e00ff */
[----:B------:R-:W-:Y:S01]  /*1fd70*/  UIADD3 UR4, UP0, UR36, 0x370, URZ ;  /* 0x0000037024047890 */ /* 0x000fe2000ff1e03f */
[----:B------:R-:W-:Y:S01]  /*1fd80*/  IMAD R7, R4, 0xc000, R18 ;  /* 0x0000c00004077824 */ /* 0x000fe200078e0212 */
[----:B------:R-:W-:Y:S01]  /*1fd90*/  PLOP3.LUT P0, PT, PT, PT, PT, 0x80, 0x0 ;  /* 0x000000000000781c */ /* 0x000fe20003f0f070 */
[----:B------:R-:W-:Y:S01]  /*1fda0*/  VIADD R3, R3, 0x34830 ;  /* 0x0003483003037836 */ /* 0x000fe20000000000 */
[----:B------:R-:W-:Y:S01]  /*1fdb0*/  R2UR UR10, R10 ;  /* 0x000000000a0a72ca */ /* 0x000fe200000e0000 */
[----:B0-----:R-:W-:Y:S01]  /*1fdc0*/  VIADD R8, R7, 0x1c400 ;  /* 0x0001c40007087836 */ /* 0x001fe20000000000 */
[----:B------:R-:W-:Y:S01]  /*1fdd0*/  UIADD3.X UR5, URZ, UR37, URZ, UP0, !UPT ;  /* 0x000000253f057290 */ /* 0x000fe200087fe43f */
[----:B------:R-:W-:Y:S01]  /*1fde0*/  UMOV UR6, 0x0 ;  /* 0x0000000000067882 */ /* 0x000fe20000000000 */
[----:B------:R-:W-:Y:S01]  /*1fdf0*/  UMOV UR7, 0x14f00000 ;  /* 0x14f0000000077882 */ /* 0x000fe20000000000 */
[----:B--2---:R-:W-:-:S10]  /*1fe00*/  LEA R2, R6, R2, 0x7 ;  /* 0x0000000206027211 */ /* 0x004fd400078e38ff */
.L_x_737:
        /* <DEDUP_REMOVED lines=16> */
.L_x_738:
        /* <DEDUP_REMOVED lines=15> */
.L_x_739:
        /* <DEDUP_REMOVED lines=16> */
.L_x_851:
[----:B------:R-:W-:Y:S05]  /*20100*/  BSYNC B2 ;  /* 0x0000000000027941 */ /* 0x000fea0003800000 */
.L_x_740:
[----:B------:R-:W-:Y:S01]  /*20110*/  BSSY B2, `(.L_x_742) ;  /* 0x000000b000027945 */ /* 0x000fe20003800000 */
[----:B------:R-:W-:Y:S01]  /*20120*/  MOV R12, 0x0 ;  /* 0x00000000000c7802 */ /* 0x000fe20000000f00 */
[----:B------:R-:W-:Y:S02]  /*20130*/  IMAD.MOV.U32 R13, RZ, RZ, 0x14f00000 ;  /* 0x14f00000ff0d7424 */ /* 0x000fe400078e00ff */
[----:B------:R-:W-:Y:S05]  /*20140*/  @P1 BRA `(.L_x_743) ;  /* 0x00000000001c1947 */ /* 0x000fea0003800000 */
[----:B------:R-:W1:Y:S01]  /*20150*/  S2R R7, SR_TID.X ;  /* 0x0000000000077919 */ /* 0x000e620000002100 */
[----:B0-----:R-:W-:-:S04]  /*20160*/  IMAD.MOV.U32 R3, RZ, RZ, 0x8000 ;  /* 0x00008000ff037424 */ /* 0x001fc800078e00ff */
[----:B------:R2:W-:Y:S01]  /*20170*/  SYNCS.ARRIVE.TRANS64 RZ, [R2+URZ+0x50], R3 ;  /* 0x0000500302ff79a7 */ /* 0x0005e2000800003f */
[----:B-1----:R-:W-:-:S04]  /*20180*/  LOP3.LUT R7, R7, 0x1f, RZ, 0xc0, !PT ;  /* 0x0000001f07077812 */ /* 0x002fc800078ec0ff */
[----:B------:R-:W-:-:S13]  /*20190*/  ISETP.NE.AND P0, PT, R7, RZ, PT ;  /* 0x000000ff0700720c */ /* 0x000fda0003f05270 */
[----:B--2---:R-:W-:Y:S05]  /*201a0*/  @!P0 BRA `(.L_x_743) ;  /* 0x0000000000048947 */ /* 0x004fea0003800000 */
[----:B------:R-:W-:Y:S01]  /*201b0*/  BPT.TRAP 0x1 ;  /* 0x000000040000795c */ /* 0x000fe20000300000 */
.L_x_743:
[----:B------:R-:W-:Y:S05]  /*201c0*/  BSYNC B2 ;  /* 0x0000000000027941 */ /* 0x000fea0003800000 */
.L_x_742:
[----:B------:R-:W2:Y:S04]  /*201d0*/  LDL R7, [R1+0x20] ;  /* 0x0000200001077983 */ /* 0x000ea80000100800 */
[----:B0-----:R-:W2:Y:S01]  /*201e0*/  LDL.LU R3, [R1+0x8] ;  /* 0x0000080001037983 */ /* 0x001ea20000300800 */
[----:B------:R-:W-:Y:S01]  /*201f0*/  R2UR UR10, R10 ;  /* 0x000000000a0a72ca */ /* 0x000fe200000e0000 */
[----:B------:R-:W-:Y:S01]  /*20200*/  UIADD3 UR4, UP0, UR36, 0x470, URZ ;  /* 0x0000047024047890 */ /* 0x000fe2000ff1e03f */
[----:B------:R-:W-:Y:S01]  /*20210*/  R2UR UR6, R12 ;  /* 0x000000000c0672ca */ /* 0x000fe200000e0000 */
[----:B------:R-:W-:Y:S01]  /*20220*/  VIADD R2, R2, 0x50 ;  /* 0x0000005002027836 */ /* 0x000fe20000000000 */
[----:B------:R-:W-:Y:S01]  /*20230*/  R2UR UR7, R13 ;  /* 0x000000000d0772ca */ /* 0x000fe200000e0000 */
[----:B------:R-:W-:Y:S01]  /*20240*/  UIADD3.X UR5, URZ, UR37, URZ, UP0, !UPT ;  /* 0x000000253f057290 */ /* 0x000fe200087fe43f */
[----:B------:R-:W-:-:S02]  /*20250*/  LEA R19, R19, R18, 0xf ;  /* 0x0000001213137211 */ /* 0x000fc400078e78ff */
[----:B------:R-:W-:Y:S01]  /*20260*/  PLOP3.LUT P0, PT, PT, PT, PT, 0x80, 0x0 ;  /* 0x000000000000781c */ /* 0x000fe20003f0f070 */
[----:B--2---:R-:W-:Y:S01]  /*20270*/  IMAD R3, R3, 0x80, R7 ;  /* 0x0000008003037824 */ /* 0x004fe200078e0207 */
[----:B------:R-:W-:-:S11]  /*20280*/  IADD3 R7, R19, 0x400, RZ ;  /* 0x0000040013077810 */ /* 0x000fd60007ffe0ff */
.L_x_744:
        /* <DEDUP_REMOVED lines=15> */
.L_x_745:
        /* <DEDUP_REMOVED lines=12> */
.L_x_731:
[----:B------:R-:W-:Y:S05]  /*20440*/  BSYNC B1 ;  /* 0x0000000000017941 */ /* 0x000fea0003800000 */
.L_x_730:
[----:B------:R-:W2:Y:S01]  /*20450*/  LDL R2, [R1+0x14] ;  /* 0x0000140001027983 */ /* 0x000ea20000100800 */
[----:B------:R-:W-:Y:S01]  /*20460*/  IADD3 R19, R4, 0x1, RZ ;  /* 0x0000000104137810 */ /* 0x000fe20007ffe0ff */
[----:B------:R-:W-:Y:S01]  /*20470*/  BSSY B1, `(.L_x_746) ;  /* 0x00000a3000017945 */ /* 0x000fe20003800000 */
[----:B0-----:R-:W-:Y:S02]  /*20480*/  VIADD R6, R0, 0xffffffff ;  /* 0xffffffff00067836 */ /* 0x001fe40000000000 */
[----:B------:R-:W-:-:S04]  /*20490*/  ISETP.NE.AND P0, PT, R19, 0x2, PT ;  /* 0x000000021300780c */ /* 0x000fc80003f05270 */
[----:B------:R-:W-:Y:S02]  /*204a0*/  SEL R19, R19, RZ, P0 ;  /* 0x000000ff13137207 */ /* 0x000fe40000000000 */
[----:B--2---:R-:W-:Y:S02]  /*204b0*/  LOP3.LUT P1, RZ, R2, 0x1, RZ, 0xc0, !PT ;  /* 0x0000000102ff7812 */ /* 0x004fe4000782c0ff */
        /* <DEDUP_REMOVED lines=15> */
[----:B-1----:R-:W-:Y:S01]  /*205b0*/  @P0 IMAD.HI.U32 R7, R6, R2, RZ ;  /* 0x0000000206070227 */ /* 0x002fe200078e00ff */
[----:B------:R-:W-:-:S04]  /*205c0*/  MOV R2, R6 ;  /* 0x0000000600027202 */ /* 0x000fc80000000f00 */
        /* <DEDUP_REMOVED lines=11> */
.L_x_748:
[----:B------:R-:W-:Y:S01]  /*20680*/  LEA R2, R19, R18, 0x3 ;  /* 0x0000001213027211 */ /* 0x000fe200078e18ff */
[----:B------:R-:W-:Y:S01]  /*20690*/  BSSY B2, `(.L_x_749) ;  /* 0x0000004000027945 */ /* 0x000fe20003800000 */
[----:B------:R-:W-:-:S04]  /*206a0*/  SHF.L.U32 R3, R10, 0x1f, RZ ;  /* 0x0000001f0a037819 */ /* 0x000fc800000006ff */
[----:B------:R-:W2:Y:S02]  /*206b0*/  SYNCS.PHASECHK.TRANS64.TRYWAIT P0, [R2+URZ+0x34840], R3 ;  /* 0x03484003020075a7 */ /* 0x000ea4000800017f */
[----:B--2---:R-:W-:Y:S05]  /*206c0*/  @!P0 BRA `(.L_x_750) ;  /* 0x0000003400fc8947 */ /* 0x004fea0003800000 */
.L_x_852:
[----:B------:R-:W-:Y:S05]  /*206d0*/  BSYNC B2 ;  /* 0x0000000000027941 */ /* 0x000fea0003800000 */
.L_x_749:
        /* <DEDUP_REMOVED lines=12> */
.L_x_752:
[----:B------:R-:W-:Y:S05]  /*207a0*/  BSYNC B2 ;  /* 0x0000000000027941 */ /* 0x000fea0003800000 */
.L_x_751:
[----:B--2---:R-:W2:Y:S01]  /*207b0*/  LDL R2, [R1+0x20] ;  /* 0x0000200001027983 */ /* 0x004ea20000100800 */
[----:B------:R-:W-:Y:S01]  /*207c0*/  IMAD.MOV.U32 R14, RZ, RZ, RZ ;  /* 0x000000ffff0e7224 */ /* 0x000fe200078e00ff */
[C---:B------:R-:W-:Y:S01]  /*207d0*/  LEA R3, R19.reuse, R11, 0x3 ;  /* 0x0000000b13037211 */ /* 0x040fe200078e18ff */
[----:B------:R-:W-:Y:S01]  /*207e0*/  IMAD R8, R19, 0xc000, R18 ;  /* 0x0000c00013087824 */ /* 0x000fe200078e0212 */
[----:B------:R-:W-:Y:S01]  /*207f0*/  UIADD3 UR4, UP0, UR36, 0x370, URZ ;  /* 0x0000037024047890 */ /* 0x000fe2000ff1e03f */
[----:B------:R-:W-:Y:S01]  /*20800*/  PLOP3.LUT P0, PT, PT, PT, PT, 0x80, 0x0 ;  /* 0x000000000000781c */ /* 0x000fe20003f0f070 */
[----:B------:R-:W-:Y:S01]  /*20810*/  UMOV UR6, 0x0 ;  /* 0x0000000000067882 */ /* 0x000fe20000000000 */
[----:B------:R-:W-:Y:S01]  /*20820*/  R2UR UR10, R14 ;  /* 0x000000000e0a72ca */ /* 0x000fe200000e0000 */
[----:B------:R-:W-:Y:S01]  /*20830*/  VIADD R3, R3, 0x30 ;  /* 0x0000003003037836 */ /* 0x000fe20000000000 */
[----:B0-----:R-:W-:Y:S01]  /*20840*/  IADD3 R10, R8, 0x1c400, RZ ;  /* 0x0001c400080a7810 */ /* 0x001fe20007ffe0ff */
[----:B------:R-:W-:Y:S01]  /*20850*/  UIADD3.X UR5, URZ, UR37, URZ, UP0, !UPT ;  /* 0x000000253f057290 */ /* 0x000fe200087fe43f */
[----:B------:R-:W-:Y:S01]  /*20860*/  UMOV UR7, 0x14f00000 ;  /* 0x14f0000000077882 */ /* 0x000fe20000000000 */
[----:B--2---:R-:W-:-:S10]  /*20870*/  IMAD R2, R7, 0x80, R2 ;  /* 0x0000008007027824 */ /* 0x004fd400078e0202 */
.L_x_753:
        /* <DEDUP_REMOVED lines=16> */
.L_x_754:
        /* <DEDUP_REMOVED lines=15> */
.L_x_755:
        /* <DEDUP_REMOVED lines=15> */
.L_x_853:
[----:B------:R-:W-:Y:S05]  /*20b60*/  BSYNC B2 ;  /* 0x0000000000027941 */ /* 0x000fea0003800000 */
.L_x_756:
[----:B------:R-:W-:Y:S01]  /*20b70*/  BSSY B2, `(.L_x_758) ;  /* 0x000000b000027945 */ /* 0x000fe20003800000 */
[----:B------:R-:W-:Y:S01]  /*20b80*/  IMAD.MOV.U32 R12, RZ, RZ, 0x0 ;  /* 0x00000000ff0c7424 */ /* 0x000fe200078e00ff */
[----:B------:R-:W-:Y:S02]  /*20b90*/  MOV R13, 0x14f00000 ;  /* 0x14f00000000d7802 */ /* 0x000fe40000000f00 */
[----:B------:R-:W-:Y:S05]  /*20ba0*/  @P1 BRA `(.L_x_759) ;  /* 0x00000000001c1947 */ /* 0x000fea0003800000 */
[----:B------:R-:W1:Y:S01]  /*20bb0*/  S2R R8, SR_TID.X ;  /* 0x0000000000087919 */ /* 0x000e620000002100 */
[----:B------:R-:W-:-:S04]  /*20bc0*/  IMAD.MOV.U32 R3, RZ, RZ, 0x8000 ;  /* 0x00008000ff037424 */ /* 0x000fc800078e00ff */
[----:B------:R2:W-:Y:S01]  /*20bd0*/  SYNCS.ARRIVE.TRANS64 RZ, [R2+URZ+0x50], R3 ;  /* 0x0000500302ff79a7 */ /* 0x0005e2000800003f */
[----:B-1----:R-:W-:-:S04]  /*20be0*/  LOP3.LUT R8, R8, 0x1f, RZ, 0xc0, !PT ;  /* 0x0000001f08087812 */ /* 0x002fc800078ec0ff */
[----:B------:R-:W-:-:S13]  /*20bf0*/  ISETP.NE.AND P0, PT, R8, RZ, PT ;  /* 0x000000ff0800720c */ /* 0x000fda0003f05270 */
[----:B--2---:R-:W-:Y:S05]  /*20c00*/  @!P0 BRA `(.L_x_759) ;  /* 0x0000000000048947 */ /* 0x004fea0003800000 */
[----:B------:R-:W-:Y:S01]  /*20c10*/  BPT.TRAP 0x1 ;  /* 0x000000040000795c */ /* 0x000fe20000300000 */
.L_x_759:
[----:B------:R-:W-:Y:S05]  /*20c20*/  BSYNC B2 ;  /* 0x0000000000027941 */ /* 0x000fea0003800000 */
.L_x_758:
        /* <DEDUP_REMOVED lines=10> */
[----:B--2---:R-:W-:Y:S01]  /*20cd0*/  LEA R3, R3, R5, 0x7 ;  /* 0x0000000503037211 */ /* 0x004fe200078e38ff */
[----:B------:R-:W-:-:S10]  /*20ce0*/  VIADD R5, R4, 0x400 ;  /* 0x0000040004057836 */ /* 0x000fd40000000000 */
.L_x_760:
        /* <DEDUP_REMOVED lines=15> */
.L_x_761:
        /* <DEDUP_REMOVED lines=12> */
.L_x_747:
[----:B------:R-:W-:Y:S05]  /*20ea0*/  BSYNC B1 ;  /* 0x0000000000017941 */ /* 0x000fea0003800000 */
.L_x_746:
[----:B------:R-:W2:Y:S01]  /*20eb0*/  LDL R2, [R1+0x30] ;  /* 0x0000300001027983 */ /* 0x000ea20000100800 */
[----:B------:R-:W-:Y:S01]  /*20ec0*/  VIADD R0, R0, 0xfffffffe ;  /* 0xfffffffe00007836 */ /* 0x000fe20000000000 */
[----:B--2---:R-:W-:-:S13]  /*20ed0*/  ISETP.GT.AND P0, PT, R6, R2, PT ;  /* 0x000000020600720c */ /* 0x004fda0003f04270 */
[----:B------:R-:W-:Y:S05]  /*20ee0*/  @P0 BRA `(.L_x_762) ;  /* 0xffffffe800c00947 */ /* 0x000fea000383ffff */
.L_x_711:
[----:B------:R-:W-:Y:S05]  /*20ef0*/  BSYNC B0 ;  /* 0x0000000000007941 */ /* 0x000fea0003800000 */
.L_x_710:
        /* <DEDUP_REMOVED lines=18> */
.L_x_764:
[----:B------:R-:W-:Y:S05]  /*21020*/  BSYNC B0 ;  /* 0x0000000000007941 */ /* 0x000fea0003800000 */
.L_x_763:
[----:B---3--:R-:W3:Y:S01]  /*21030*/  LDL R0, [R1+0x14] ;  /* 0x0000140001007983 */ /* 0x008ee20000100800 */
[----:B------:R-:W-:Y:S01]  /*21040*/  BSSY B0, `(.L_x_765) ;  /* 0x000003a000007945 */ /* 0x000fe20003800000 */
[----:B---3--:R-:W-:-:S13]  /*21050*/  LOP3.LUT P0, RZ, R0, 0x1, RZ, 0xc0, !PT ;  /* 0x0000000100ff7812 */ /* 0x008fda000780c0ff */
[----:B------:R-:W-:Y:S05]  /*21060*/  @!P0 BRA `(.L_x_766) ;  /* 0x0000000000dc8947 */ /* 0x000fea0003800000 */
[----:B------:R-:W3:Y:S01]  /*21070*/  LDL R2, [R1+0x1c] ;  /* 0x00001c0001027983 */ /* 0x000ee20000100800 */
[----:B------:R-:W-:Y:S01]  /*21080*/  LEA R0, R19, R18, 0x3 ;  /* 0x0000001213007211 */ /* 0x000fe200078e18ff */
[----:B------:R-:W-:Y:S01]  /*21090*/  BSSY B1, `(.L_x_767) ;  /* 0x0000005000017945 */ /* 0x000fe20003800000 */
[----:B------:R-:W-:Y:S02]  /*210a0*/  ISETP.NE.AND P1, PT, R3, RZ, PT ;  /* 0x000000ff0300720c */ /* 0x000fe40003f25270 */
[----:B---3--:R-:W-:-:S04]  /*210b0*/  SHF.L.U32 R2, R2, 0x1f, RZ ;  /* 0x0000001f02027819 */ /* 0x008fc800000006ff */
[----:B------:R-:W3:Y:S02]  /*210c0*/  SYNCS.PHASECHK.TRANS64.TRYWAIT P0, [R0+URZ+0x34860], R2 ;  /* 0x03486002000075a7 */ /* 0x000ee4000800017f */
[----:B---3--:R-:W-:Y:S05]  /*210d0*/  @!P0 BRA `(.L_x_768) ;  /* 0x0000002c00a08947 */ /* 0x008fea0003800000 */
.L_x_854:
[----:B------:R-:W-:Y:S05]  /*210e0*/  BSYNC B1 ;  /* 0x0000000000017941 */ /* 0x000fea0003800000 */
.L_x_767:
        /* <DEDUP_REMOVED lines=9> */
.L_x_770:
[----:B------:R-:W-:Y:S05]  /*21180*/  BSYNC B1 ;  /* 0x0000000000017941 */ /* 0x000fea0003800000 */
.L_x_769:
        /* <DEDUP_REMOVED lines=9> */
[----:B----4-:R-:W-:Y:S01]  /*21220*/  IMAD R3, R2, 0x80, R3 ;  /* 0x0000008002037824 */ /* 0x010fe200078e0203 */
[----:B------:R-:W-:-:S05]  /*21230*/  LEA R2, R19, R18, 0xf ;  /* 0x0000001213027211 */ /* 0x000fca00078e78ff */
[----:B------:R-:W-:-:S07]  /*21240*/  VIADD R4, R2, 0x400 ;  /* 0x0000040002047836 */ /* 0x000fce0000000000 */
.L_x_771:
        /* <DEDUP_REMOVED lines=11> */
[----:B------:R-:W-:Y:S01]  /*21300*/  UMOV UR6, 0x0 ;  /* 0x0000000000067882 */ /* 0x000fe20000000000 */
[----:B------:R-:W-:Y:S01]  /*21310*/  IADD3 R2, R2, 0x4400, RZ ;  /* 0x0000440002027810 */ /* 0x000fe20007ffe0ff */
[----:B------:R-:W-:Y:S01]  /*21320*/  UMOV UR7, 0x14f00000 ;  /* 0x14f0000000077882 */ /* 0x000fe20000000000 */
[----:B------:R-:W-:-:S09]  /*21330*/  UMOV UR10, 0x40 ;  /* 0x00000040000a7882 */ /* 0x000fd20000000000 */
.L_x_772:
        /* <DEDUP_REMOVED lines=10> */
.L_x_766:
[----:B------:R-:W-:Y:S05]  /*213e0*/  BSYNC B0 ;  /* 0x0000000000007941 */ /* 0x000fea0003800000 */
.L_x_765:
[----:B------:R-:W3:Y:S01]  /*213f0*/  LDL.LU R4, [R1+0x1c] ;  /* 0x00001c0001047983 */ /* 0x000ee20000300800 */
[----:B------:R-:W-:-:S05]  /*21400*/  VIADD R19, R19, 0x1 ;  /* 0x0000000113137836 */ /* 0x000fca0000000000 */
[----:B------:R-:W-:-:S04]  /*21410*/  ISETP.NE.AND P0, PT, R19, 0x2, PT ;  /* 0x000000021300780c */ /* 0x000fc80003f05270 */
[----:B------:R-:W-:Y:S02]  /*21420*/  SEL R0, RZ, 0x1, P0 ;  /* 0x00000001ff007807 */ /* 0x000fe40000000000 */
[----:B------:R-:W-:Y:S02]  /*21430*/  SEL R19, R19, RZ, P0 ;  /* 0x000000ff13137207 */ /* 0x000fe40000000000 */
[----:B---3--:R-:W-:-:S05]  /*21440*/  LOP3.LUT R4, R4, R0, RZ, 0x3c, !PT ;  /* 0x0000000004047212 */ /* 0x008fca00078e3cff */
[----:B------:R4:W-:Y:S02]  /*21450*/  STL [R1+0x1c], R4 ;  /* 0x00001c0401007387 */ /* 0x0009e40000100800 */
.L_x_690:
[----:B------:R-:W-:Y:S05]  /*21460*/  BSYNC B7 ;  /* 0x0000000000077941 */ /* 0x000fea0003800000 */
.L_x_688:
[----:B---3--:R-:W3:Y:S02]  /*21470*/  LDL R0, [R1+0x14] ;  /* 0x0000140001007983 */ /* 0x008ee40000100800 */
[----:B---3--:R-:W-:-:S13]  /*21480*/  LOP3.LUT P0, RZ, R0, 0x2, RZ, 0xc0, !PT ;  /* 0x0000000200ff7812 */ /* 0x008fda000780c0ff */
[----:B------:R-:W-:Y:S05]  /*21490*/  @!P0 BRA `(.L_x_773) ;  /* 0x00000000002c8947 */ /* 0x000fea0003800000 */
[----:B------:R-:W-:Y:S05]  /*214a0*/  WARPSYNC.ALL ;  /* 0x0000000000007948 */ /* 0x000fea0003800000 */
[----:B------:R-:W3:Y:S08]  /*214b0*/  S2UR UR5, SR_CgaCtaId ;  /* 0x00000000000579c3 */ /* 0x000ef00000008800 */
[----:B------:R-:W-:Y:S06]  /*214c0*/  BAR.SYNC.DEFER_BLOCKING 0x5, 0x180 ;  /* 0x0146000000007b1d */ /* 0x000fec0000010000 */
[----:B------:R-:W-:-:S02]  /*214d0*/  UMOV UR4, 0x400 ;  /* 0x0000040000047882 */ /* 0x000fc40000000000 */
[----:B---3--:R-:W-:-:S06]  /*214e0*/  ULEA UR4, UR5, UR4, 0x18 ;  /* 0x0000000405047291 */ /* 0x008fcc000f8ec03f */
[----:B------:R-:W-:-:S05]  /*214f0*/  IMAD.U32 R18, RZ, RZ, UR4 ;  /* 0x00000004ff127e24 */ /* 0x000fca000f8e00ff */
[----:B012-4-:R-:W0:Y:S04]  /*21500*/  LDS.128 R4, [R18+0x348d0] ;  /* 0x0348d00012047984 */ /* 0x017e280000000c00 */
[----:B0-----:R1:W-:Y:S04]  /*21510*/  STL.64 [R1], R4 ;  /* 0x0000000401007387 */ /* 0x0013e80000100a00 */
[----:B------:R1:W-:Y:S01]  /*21520*/  STL.64 [R1+0x8], R6 ;  /* 0x0000080601007387 */ /* 0x0003e20000100a00 */
[----:B------:R-:W-:Y:S06]  /*21530*/  BAR.ARV 0x4, 0x180 ;  /* 0x0106000000007b1d */ /* 0x000fec0000002000 */
[----:B------:R-:W-:Y:S05]  /*21540*/  BRA `(.L_x_774) ;  /* 0x0000000c00207947 */ /* 0x000fea0003800000 */
.L_x_773:
[----:B------:R-:W3:Y:S01]  /*21550*/  S2R R16, SR_TID.X ;  /* 0x0000000000107919 */ /* 0x000ee20000002100 */
[----:B------:R-:W-:Y:S01]  /*21560*/  UMOV UR4, 0xffffffff ;  /* 0xffffffff00047882 */ /* 0x000fe20000000000 */
[----:B---3--:R-:W-:-:S04]  /*21570*/  LOP3.LUT R16, R16, 0x1f, RZ, 0xc0, !PT ;  /* 0x0000001f10107812 */ /* 0x008fc800078ec0ff */
[----:B------:R-:W-:Y:S01]  /*21580*/  ISETP.NE.AND P0, PT, R16, 0x1f, PT ;  /* 0x0000001f1000780c */ /* 0x000fe20003f05270 */
[----:B------:R-:W-:-:S12]  /*21590*/  BRA.DIV UR4, `(.L_x_775) ;  /* 0x0000002a04847947 */ /* 0x000fd8000b800000 */
[----:B------:R-:W0:Y:S01]  /*215a0*/  LDL.LU R2, [R1] ;  /* 0x0000000001027983 */ /* 0x000e220000300800 */
[----:B------:R-:W-:-:S03]  /*215b0*/  ULDC UR4, c[0x0][0xc3c] ;  /* 0x00030f0000047ab9 */ /* 0x000fc60000000800 */
[----:B-12---:R-:W2:Y:S01]  /*215c0*/  LDL R3, [R1+0xc] ;  /* 0x00000c0001037983 */ /* 0x006ea20000100800 */
[----:B0-----:R-:W-:Y:S01]  /*215d0*/  IMAD.MOV.U32 R10, RZ, RZ, R2 ;  /* 0x000000ffff0a7224 */ /* 0x001fe200078e0002 */
[----:B--2---:R-:W-:-:S04]  /*215e0*/  IADD3 R0, R3, R16, RZ ;  /* 0x0000001003007210 */ /* 0x004fc80007ffe0ff */
[----:B------:R-:W-:-:S13]  /*215f0*/  ISETP.GE.OR P1, PT, R0, UR4, !P0 ;  /* 0x0000000400007c0c */ /* 0x000fda000c726670 */
[----:B------:R-:W0:Y:S08]  /*21600*/  @!P1 LDC.64 R2, c[0x0][0xc80] ;  /* 0x00032000ff029b82 */ /* 0x000e300000000a00 */
[----:B------:R-:W1:Y:S01]  /*21610*/  @!P1 LDC.64 R6, c[0x0][0xc78] ;  /* 0x00031e00ff069b82 */ /* 0x000e620000000a00 */
[----:B0-----:R-:W-:-:S05]  /*21620*/  @!P1 IMAD.WIDE R2, R0, 0x4, R2 ;  /* 0x0000000400029825 */ /* 0x001fca00078e0202 */
[----:B------:R1:W2:Y:S02]  /*21630*/  @!P1 LDG.E R8, desc[UR58][R2.64] ;  /* 0x0000003a02089981 */ /* 0x0002a4000c1e1900 */
[----:B-1----:R-:W-:-:S06]  /*21640*/  @!P1 IMAD.WIDE R2, R0, 0x4, R6 ;  /* 0x0000000400029825 */ /* 0x002fcc00078e0206 */
[----:B------:R-:W3:Y:S01]  /*21650*/  @!P1 LDG.E R2, desc[UR58][R2.64] ;  /* 0x0000003a02029981 */ /* 0x000ee2000c1e1900 */
[----:B----4-:R-:W-:Y:S01]  /*21660*/  IMAD.MOV.U32 R4, RZ, RZ, RZ ;  /* 0x000000ffff047224 */ /* 0x010fe200078e00ff */
[C---:B------:R-:W-:Y:S01]  /*21670*/  ISETP.GE.U32.AND P2, PT, R16.reuse, 0x2, PT ;  /* 0x000000021000780c */ /* 0x040fe20003f46070 */
[----:B------:R-:W-:Y:S01]  /*21680*/  IMAD.MOV.U32 R6, RZ, RZ, RZ ;  /* 0x000000ffff067224 */ /* 0x000fe200078e00ff */
[C---:B------:R-:W-:Y:S01]  /*21690*/  ISETP.GE.U32.AND P3, PT, R16.reuse, 0x4, PT ;  /* 0x000000041000780c */ /* 0x040fe20003f66070 */
[----:B------:R-:W-:Y:S01]  /*216a0*/  SHFL.IDX PT, R5, R10, RZ, 0x1f ;  /* 0x00001fff0a057589 */ /* 0x000fe200000e0000 */
[C---:B------:R-:W-:Y:S02]  /*216b0*/  ISETP.GE.U32.AND P4, PT, R16.reuse, 0x8, PT ;  /* 0x000000081000780c */ /* 0x040fe40003f86070 */
[----:B------:R-:W-:Y:S01]  /*216c0*/  ISETP.GE.U32.AND P5, PT, R16, 0x10, PT ;  /* 0x000000101000780c */ /* 0x000fe20003fa6070 */
[----:B------:R-:W-:Y:S01]  /*216d0*/  SHFL.IDX PT, R0, R10, 0x1, 0x1f ;  /* 0x00201f000a007f89 */ /* 0x000fe200000e0000 */
[----:B--2---:R-:W-:Y:S01]  /*216e0*/  @!P1 MOV R4, R8 ;  /* 0x0000000800049202 */ /* 0x004fe20000000f00 */
[----:B------:R-:W-:-:S02]  /*216f0*/  IMAD.MOV.U32 R8, RZ, RZ, RZ ;  /* 0x000000ffff087224 */ /* 0x000fc400078e00ff */
[----:B---3--:R-:W-:Y:S01]  /*21700*/  @!P1 IMAD.MOV.U32 R6, RZ, RZ, R2 ;  /* 0x000000ffff069224 */ /* 0x008fe200078e0002 */
[----:B------:R-:W-:-:S03]  /*21710*/  ISETP.NE.AND P1, PT, R16, RZ, PT ;  /* 0x000000ff1000720c */ /* 0x000fc60003f25270 */
[----:B------:R-:W-:-:S05]  /*21720*/  IMAD R2, R6, R4, RZ ;  /* 0x0000000406027224 */ /* 0x000fca00078e02ff */
        /* <DEDUP_REMOVED lines=15> */
[----:B------:R0:W1:Y:S02]  /*21820*/  SHFL.IDX PT, R9, R7, 0x1f, 0x1f ;  /* 0x03e01f0007097f89 */ /* 0x00006400000e0000 */
.L_x_864:
[----:B------:R-:W-:Y:S02]  /*21830*/  ULDC UR4, c[0x0][0xc38] ;  /* 0x00030e0000047ab9 */ /* 0x000fe40000000800 */
[----:B------:R-:W-:-:S05]  /*21840*/  MOV R2, UR4 ;  /* 0x0000000400027c02 */ /* 0x000fca0008000f00 */
[----:B-1----:R-:W-:-:S04]  /*21850*/  IMAD R9, R9, R2, RZ ;  /* 0x0000000209097224 */ /* 0x002fc800078e02ff */
[----:B------:R-:W-:-:S05]  /*21860*/  IMAD.IADD R0, R0, 0x1, R9 ;  /* 0x0000000100007824 */ /* 0x000fca00078e0209 */
[----:B------:R-:W-:-:S13]  /*21870*/  ISETP.GT.AND P6, PT, R0, R5, PT ;  /* 0x000000050000720c */ /* 0x000fda0003fc4270 */
[----:B------:R-:W-:Y:S05]  /*21880*/  @P6 BRA `(.L_x_776) ;  /* 0x0000000000ac6947 */ /* 0x000fea0003800000 */
.L_x_779:
[----:B------:R-:W2:Y:S01]  /*21890*/  LDL.LU R3, [R1+0xc] ;  /* 0x00000c0001037983 */ /* 0x000ea20000300800 */
[----:B------:R-:W1:Y:S01]  /*218a0*/  LDC R2, c[0x0][0xc3c] ;  /* 0x00030f00ff027b82 */ /* 0x000e620000000800 */
[----:B--2---:R-:W-:-:S05]  /*218b0*/  VIADD R3, R3, 0x1f ;  /* 0x0000001f03037836 */ /* 0x004fca0000000000 */
[----:B-1----:R-:W-:-:S13]  /*218c0*/  ISETP.GE.AND P6, PT, R3, R2, PT ;  /* 0x000000020300720c */ /* 0x002fda0003fc6270 */
[----:B------:R-:W-:Y:S05]  /*218d0*/  @P6 BRA `(.L_x_777) ;  /* 0x0000000400d46947 */ /* 0x000fea0003800000 */
[----:B------:R-:W1:Y:S01]  /*218e0*/  S2R R4, SR_TID.X ;  /* 0x0000000000047919 */ /* 0x000e620000002100 */
[----:B------:R2:W-:Y:S01]  /*218f0*/  STL [R1+0xc], R3 ;  /* 0x00000c0301007387 */ /* 0x0005e20000100800 */
[----:B-1----:R-:W-:-:S04]  /*21900*/  LOP3.LUT R4, R4, 0x1f, RZ, 0xc0, !PT ;  /* 0x0000001f04047812 */ /* 0x002fc800078ec0ff */
[----:B------:R-:W-:Y:S01]  /*21910*/  IADD3 R6, R3, R4, RZ ;  /* 0x0000000403067210 */ /* 0x000fe20007ffe0ff */
        /* <DEDUP_REMOVED lines=13> */
[----:B-1----:R-:W-:-:S04]  /*219f0*/  SEL R3, R3, RZ, P1 ;  /* 0x000000ff03037207 */ /* 0x002fc80000800000 */
[----:B------:R-:W-:-:S05]  /*21a00*/  IADD3 R2, R2, R3, RZ ;  /* 0x0000000302027210 */ /* 0x000fca0007ffe0ff */
        /* <DEDUP_REMOVED lines=11> */
[----:B0-----:R-:W-:-:S05]  /*21ac0*/  IMAD.IADD R7, R2, 0x1, R3 ;  /* 0x0000000102077824 */ /* 0x001fca00078e0203 */
[----:B------:R0:W1:Y:S02]  /*21ad0*/  SHFL.IDX PT, R9, R7, 0x1f, 0x1f ;  /* 0x03e01f0007097f89 */ /* 0x00006400000e0000 */
.L_x_872:
[----:B------:R-:W-:Y:S02]  /*21ae0*/  ULDC UR4, c[0x0][0xc38] ;  /* 0x00030e0000047ab9 */ /* 0x000fe40000000800 */
[----:B------:R-:W-:-:S04]  /*21af0*/  IMAD.U32 R2, RZ, RZ, UR4 ;  /* 0x00000004ff027e24 */ /* 0x000fc8000f8e00ff */
[----:B-1----:R-:W-:-:S05]  /*21b00*/  IMAD R9, R9, R2, RZ ;  /* 0x0000000209097224 */ /* 0x002fca00078e02ff */
[----:B------:R-:W-:-:S04]  /*21b10*/  IADD3 R0, R9, R0, RZ ;  /* 0x0000000009007210 */ /* 0x000fc80007ffe0ff */
[----:B------:R-:W-:-:S13]  /*21b20*/  ISETP.GT.AND P6, PT, R0, R5, PT ;  /* 0x000000050000720c */ /* 0x000fda0003fc4270 */
[----:B------:R-:W-:Y:S05]  /*21b30*/  @!P6 BRA `(.L_x_779) ;  /* 0xfffffffc0054e947 */ /* 0x000fea000383ffff */
.L_x_776:
[----:B------:R-:W-:Y:S01]  /*21b40*/  IMAD.IADD R9, R0, 0x1, -R9 ;  /* 0x0000000100097824 */ /* 0x000fe200078e0a09 */
[----:B------:R-:W-:-:S03]  /*21b50*/  UMOV UR4, 0xffffffff ;  /* 0xffffffff00047882 */ /* 0x000fc60000000000 */
[----:B------:R-:W-:-:S05]  /*21b60*/  IMAD R0, R7, R2, R9 ;  /* 0x0000000207007224 */ /* 0x000fca00078e0209 */
[----:B------:R-:W-:Y:S01]  /*21b70*/  ISETP.GT.AND P6, PT, R0, R5, PT ;  /* 0x000000050000720c */ /* 0x000fe20003fc4270 */
[----:B------:R-:W-:-:S12]  /*21b80*/  BRA.DIV UR4, `(.L_x_780) ;  /* 0x0000002e04407947 */ /* 0x000fd8000b800000 */
[----:B------:R-:W-:-:S04]  /*21b90*/  VOTE.ANY R3, PT, !P6 ;  /* 0x0000000000037806 */ /* 0x000fc800070e0100 */
[----:B------:R-:W1:Y:S02]  /*21ba0*/  POPC R0, R3 ;  /* 0x0000000300007309 */ /* 0x000e640000000000 */
[----:B-1----:R1:W2:Y:S04]  /*21bb0*/  SHFL.IDX PT, R4, R4, R0, 0x1f ;  /* 0x00001f0004047589 */ /* 0x0022a800000e0000 */
[----:B------:R1:W3:Y:S02]  /*21bc0*/  SHFL.IDX PT, R6, R6, R0, 0x1f ;  /* 0x00001f0006067589 */ /* 0x0002e400000e0000 */
.L_x_877:
[----:B------:R-:W-:-:S13]  /*21bd0*/  ISETP.NE.AND P0, PT, R3, RZ, PT ;  /* 0x000000ff0300720c */ /* 0x000fda0003f05270 */
[----:B------:R-:W-:Y:S05]  /*21be0*/  @!P0 BRA `(.L_x_781) ;  /* 0x0000000000148947 */ /* 0x000fea0003800000 */
[----:B------:R-:W-:Y:S01]  /*21bf0*/  UMOV UR4, 0xffffffff ;  /* 0xffffffff00047882 */ /* 0x000fe20000000000 */
[----:B------:R-:W-:Y:S02]  /*21c00*/  VIADD R12, R0, 0xffffffff ;  /* 0xffffffff000c7836 */ /* 0x000fe40000000000 */
[----:B------:R-:W-:Y:S05]  /*21c10*/  BRA.DIV UR4, `(.L_x_782) ;  /* 0x0000002e04787947 */ /* 0x000fea000b800000 */
[----:B0-----:R0:W4:Y:S02]  /*21c20*/  SHFL.IDX PT, R7, R7, R12, 0x1f ;  /* 0x00001f0c07077589 */ /* 0x00112400000e0000 */
.L_x_880:
[----:B----4-:R-:W-:-:S07]  /*21c30*/  MOV R8, R7 ;  /* 0x0000000700087202 */ /* 0x010fce0000000f00 */
.L_x_781:
[----:B------:R-:W4:Y:S01]  /*21c40*/  LDL.LU R10, [R1+0xc] ;  /* 0x00000c00010a7983 */ /* 0x000f220000300800 */
[----:B0-2---:R-:W-:Y:S01]  /*21c50*/  IABS R7, R4 ;  /* 0x0000000400077213 */ /* 0x005fe20000000000 */
[----:B------:R-:W-:-:S03]  /*21c60*/  IMAD R9, R8, R2, R9 ;  /* 0x0000000208097224 */ /* 0x000fc600078e0209 */
[----:B------:R-:W0:Y:S01]  /*21c70*/  I2F.RP R2, R7 ;  /* 0x0000000700027306 */ /* 0x000e220000209400 */
[----:B------:R-:W-:Y:S01]  /*21c80*/  IMAD.IADD R5, R5, 0x1, -R9 ;  /* 0x0000000105057824 */ /* 0x000fe200078e0a09 */
[----:B------:R2:W-:Y:S02]  /*21c90*/  STL [R1], R9 ;  /* 0x0000000901007387 */ /* 0x0005e40000100800 */
[----:B--2---:R-:W-:-:S04]  /*21ca0*/  IABS R9, R4 ;  /* 0x0000000400097213 */ /* 0x004fc80000000000 */
[----:B0-----:R-:W0:Y:S01]  /*21cb0*/  MUFU.RCP R2, R2 ;  /* 0x0000000200027308 */ /* 0x001e220000001000 */
[----:B------:R-:W-:Y:S02]  /*21cc0*/  IMAD.MOV R9, RZ, RZ, -R9 ;  /* 0x000000ffff097224 */ /* 0x000fe400078e0a09 */
[----:B0-----:R-:W-:-:S05]  /*21cd0*/  VIADD R2, R2, 0xffffffe ;  /* 0x0ffffffe02027836 */ /* 0x001fca0000000000 */
[----:B------:R-:W0:Y:S02]  /*21ce0*/  F2I.FTZ.U32.TRUNC.NTZ R3, R2 ;  /* 0x0000000200037305 */ /* 0x000e24000021f000 */
[----:B0-----:R-:W-:-:S04]  /*21cf0*/  IMAD.MOV R2, RZ, RZ, -R3 ;  /* 0x000000ffff027224 */ /* 0x001fc800078e0a03 */
[----:B------:R-:W-:Y:S01]  /*21d00*/  IMAD R8, R2, R7, RZ ;  /* 0x0000000702087224 */ /* 0x000fe200078e02ff */
[----:B------:R-:W-:-:S05]  /*21d10*/  MOV R2, RZ ;  /* 0x000000ff00027202 */ /* 0x000fca0000000f00 */
[----:B------:R-:W-:Y:S01]  /*21d20*/  IMAD.HI.U32 R2, R3, R8, R2 ;  /* 0x0000000803027227 */ /* 0x000fe200078e0002 */
[----:B------:R-:W-:-:S05]  /*21d30*/  IABS R3, R5 ;  /* 0x0000000500037213 */ /* 0x000fca0000000000 */
[----:B------:R-:W-:-:S04]  /*21d40*/  IMAD.HI.U32 R8, R2, R3, RZ ;  /* 0x0000000302087227 */ /* 0x000fc800078e00ff */
[----:B------:R-:W-:-:S05]  /*21d50*/  IMAD R3, R8, R9, R3 ;  /* 0x0000000908037224 */ /* 0x000fca00078e0203 */
[----:B------:R-:W-:-:S13]  /*21d60*/  ISETP.GT.U32.AND P1, PT, R7, R3, PT ;  /* 0x000000030700720c */ /* 0x000fda0003f24070 */
[-C--:B------:R-:W-:Y:S01]  /*21d70*/  @!P1 IADD3 R3, R3, -R7.reuse, RZ ;  /* 0x8000000703039210 */ /* 0x080fe20007ffe0ff */
[----:B------:R-:W-:Y:S01]  /*21d80*/  @!P1 VIADD R8, R8, 0x1 ;  /* 0x0000000108089836 */ /* 0x000fe20000000000 */
[----:B------:R-:W-:Y:S02]  /*21d90*/  ISETP.NE.AND P1, PT, R4, RZ, PT ;  /* 0x000000ff0400720c */ /* 0x000fe40003f25270 */
[----:B------:R-:W-:Y:S02]  /*21da0*/  ISETP.GE.U32.AND P0, PT, R3, R7, PT ;  /* 0x000000070300720c */ /* 0x000fe40003f06070 */
[----:B---3--:R-:W-:-:S04]  /*21db0*/  IABS R7, R6 ;  /* 0x0000000600077213 */ /* 0x008fc80000000000 */
[----:B------:R-:W0:Y:S07]  /*21dc0*/  I2F.RP R2, R7 ;  /* 0x0000000700027306 */ /* 0x000e2e0000209400 */
[----:B------:R-:W-:Y:S01]  /*21dd0*/  @P0 VIADD R8, R8, 0x1 ;  /* 0x0000000108080836 */ /* 0x000fe20000000000 */
[----:B0-----:R-:W0:Y:S02]  /*21de0*/  MUFU.RCP R2, R2 ;  /* 0x0000000200027308 */ /* 0x001e240000001000 */
[----:B0-----:R-:W-:-:S06]  /*21df0*/  VIADD R2, R2, 0xffffffe ;  /* 0x0ffffffe02027836 */ /* 0x001fcc0000000000 */
[----:B------:R-:W0:Y:S02]  /*21e00*/  F2I.FTZ.U32.TRUNC.NTZ R3, R2 ;  /* 0x0000000200037305 */ /* 0x000e24000021f000 */
[----:B0-----:R-:W-:-:S04]  /*21e10*/  IMAD.MOV R2, RZ, RZ, -R3 ;  /* 0x000000ffff027224 */ /* 0x001fc800078e0a03 */
[----:B------:R-:W-:Y:S01]  /*21e20*/  IMAD R9, R2, R7, RZ ;  /* 0x0000000702097224 */ /* 0x000fe200078e02ff */
[----:B------:R-:W-:-:S05]  /*21e30*/  MOV R2, RZ ;  /* 0x000000ff00027202 */ /* 0x000fca0000000f00 */
[----:B------:R-:W-:Y:S01]  /*21e40*/  IMAD.HI.U32 R2, R3, R9, R2 ;  /* 0x0000000903027227 */ /* 0x000fe200078e0002 */
[----:B------:R-:W-:Y:S02]  /*21e50*/  LOP3.LUT R3, R5, R4, RZ, 0x3c, !PT ;  /* 0x0000000405037212 */ /* 0x000fe400078e3cff */
[----:B------:R-:W-:Y:S02]  /*21e60*/  IABS R9, R6 ;  /* 0x0000000600097213 */ /* 0x000fe40000000000 */
[----:B------:R-:W-:-:S03]  /*21e70*/  ISETP.GE.AND P2, PT, R3, RZ, PT ;  /* 0x000000ff0300720c */ /* 0x000fc60003f46270 */
[----:B------:R-:W-:-:S10]  /*21e80*/  IMAD.MOV R9, RZ, RZ, -R9 ;  /* 0x000000ffff097224 */ /* 0x000fd400078e0a09 */
[----:B------:R-:W-:Y:S02]  /*21e90*/  @!P2 IADD3 R8, -R8, RZ, RZ ;  /* 0x000000ff0808a210 */ /* 0x000fe40007ffe1ff */
[----:B------:R-:W-:-:S04]  /*21ea0*/  @!P1 LOP3.LUT R8, RZ, R4, RZ, 0x33, !PT ;  /* 0x00000004ff089212 */ /* 0x000fc800078e33ff */
[-C--:B------:R-:W-:Y:S01]  /*21eb0*/  IABS R3, R8.reuse ;  /* 0x0000000800037213 */ /* 0x080fe20000000000 */
[----:B------:R-:W-:-:S04]  /*21ec0*/  IMAD R4, R4, R8, RZ ;  /* 0x0000000804047224 */ /* 0x000fc800078e02ff */
[----:B------:R-:W-:Y:S01]  /*21ed0*/  IMAD.HI.U32 R2, R2, R3, RZ ;  /* 0x0000000302027227 */ /* 0x000fe200078e00ff */
[----:B------:R-:W-:-:S03]  /*21ee0*/  IADD3 R4, R5, -R4, RZ ;  /* 0x8000000405047210 */ /* 0x000fc60007ffe0ff */
[----:B------:R-:W-:-:S05]  /*21ef0*/  IMAD R3, R2, R9, R3 ;  /* 0x0000000902037224 */ /* 0x000fca00078e0203 */
[----:B------:R-:W-:-:S13]  /*21f00*/  ISETP.GT.U32.AND P1, PT, R7, R3, PT ;  /* 0x000000030700720c */ /* 0x000fda0003f24070 */
[----:B------:R-:W-:Y:S01]  /*21f10*/  @!P1 IMAD.IADD R3, R3, 0x1, -R7 ;  /* 0x0000000103039824 */ /* 0x000fe200078e0a07 */
[----:B------:R-:W-:Y:S02]  /*21f20*/  @!P1 IADD3 R2, R2, 0x1, RZ ;  /* 0x0000000102029810 */ /* 0x000fe40007ffe0ff */
[----:B------:R-:W-:Y:S02]  /*21f30*/  ISETP.NE.AND P1, PT, R6, RZ, PT ;  /* 0x000000ff0600720c */ /* 0x000fe40003f25270 */
[----:B------:R-:W-:Y:S02]  /*21f40*/  ISETP.GE.U32.AND P0, PT, R3, R7, PT ;  /* 0x000000070300720c */ /* 0x000fe40003f06070 */
[----:B------:R-:W-:-:S04]  /*21f50*/  LOP3.LUT R3, R8, R6, RZ, 0x3c, !PT ;  /* 0x0000000608037212 */ /* 0x000fc800078e3cff */
[----:B------:R-:W-:-:S07]  /*21f60*/  ISETP.GE.AND P2, PT, R3, RZ, PT ;  /* 0x000000ff0300720c */ /* 0x000fce0003f46270 */
[----:B------:R-:W-:-:S06]  /*21f70*/  @P0 VIADD R2, R2, 0x1 ;  /* 0x0000000102020836 */ /* 0x000fcc0000000000 */
[----:B------:R-:W-:Y:S01]  /*21f80*/  @!P2 IMAD.MOV R2, RZ, RZ, -R2 ;  /* 0x000000ffff02a224 */ /* 0x000fe200078e0a02 */
[----:B------:R-:W-:-:S04]  /*21f90*/  @!P1 LOP3.LUT R2, RZ, R6, RZ, 0x33, !PT ;  /* 0x00000006ff029212 */ /* 0x000fc800078e33ff */
[----:B------:R-:W-:Y:S01]  /*21fa0*/  IADD3 R3, -R2, RZ, RZ ;  /* 0x000000ff02037210 */ /* 0x000fe20007ffe1ff */
[----:B------:R-:W-:-:S04]  /*21fb0*/  IMAD R2, R6, 0x1000000, R2 ;  /* 0x0100000006027824 */ /* 0x000fc800078e0202 */
[----:B------:R-:W-:Y:S02]  /*21fc0*/  IMAD R3, R6, R3, R8 ;  /* 0x0000000306037224 */ /* 0x000fe400078e0208 */
[----:B----4-:R-:W-:Y:S02]  /*21fd0*/  IMAD.IADD R10, R0, 0x1, R10 ;  /* 0x00000001000a7824 */ /* 0x010fe400078e020a */
[----:B-1----:R-:W-:-:S05]  /*21fe0*/  IMAD R0, R3, 0x10000, R2 ;  /* 0x0001000003007824 */ /* 0x002fca00078e0202 */
[----:B------:R2:W-:Y:S04]  /*21ff0*/  STL [R1+0x8], R0 ;  /* 0x0000080001007387 */ /* 0x0005e80000100800 */
[----:B------:R2:W-:Y:S04]  /*22000*/  STL [R1+0xc], R10 ;  /* 0x00000c0a01007387 */ /* 0x0005e80000100800 */
[----:B------:R2:W-:Y:S01]  /*22010*/  STL [R1+0x4], R4 ;  /* 0x0000040401007387 */ /* 0x0005e20000100800 */
[----:B------:R-:W-:Y:S05]  /*22020*/  BRA `(.L_x_783) ;  /* 0x0000000000287947 */ /* 0x000fea0003800000 */
.L_x_777:
[----:B------:R-:W-:Y:S01]  /*22030*/  UMOV UR4, URZ ;  /* 0x0000003f00047c82 */ /* 0x000fe20008000000 */
[----:B------:R-:W-:Y:S01]  /*22040*/  ULDC UR6, c[0x0][0xc3c] ;  /* 0x00030f0000067ab9 */ /* 0x000fe20000000800 */
[----:B------:R-:W-:Y:S01]  /*22050*/  UMOV UR5, URZ ;  /* 0x0000003f00057c82 */ /* 0x000fe20008000000 */
[----:B------:R-:W-:Y:S01]  /*22060*/  IMAD.U32 R3, RZ, RZ, UR4 ;  /* 0x00000004ff037e24 */ /* 0x000fe2000f8e00ff */
[----:B------:R-:W-:Y:S01]  /*22070*/  MOV R2, UR5 ;  /* 0x0000000500027c02 */ /* 0x000fe20008000f00 */
[----:B------:R-:W-:Y:S01]  /*22080*/  IMAD.U32 R0, RZ, RZ, UR6 ;  /* 0x00000006ff007e24 */ /* 0x000fe2000f8e00ff */
[----:B------:R1:W-:Y:S04]  /*22090*/  STL [R1], R5 ;  /* 0x0000000501007387 */ /* 0x0003e80000100800 */
[----:B------:R1:W-:Y:S04]  /*220a0*/  STL [R1+0x4], R3 ;  /* 0x0000040301007387 */ /* 0x0003e80000100800 */
[----:B------:R1:W-:Y:S04]  /*220b0*/  STL [R1+0xc], R0 ;  /* 0x00000c0001007387 */ /* 0x0003e80000100800 */
[----:B------:R1:W-:Y:S02]  /*220c0*/  STL [R1+0x8], R2 ;  /* 0x0000080201007387 */ /* 0x0003e40000100800 */
.L_x_783:
[----:B-1----:R-:W0:Y:S04]  /*220d0*/  LDL R2, [R1+0xc] ;  /* 0x00000c0001027983 */ /* 0x002e280000100800 */
[----:B------:R-:W3:Y:S04]  /*220e0*/  LDL R3, [R1+0x8] ;  /* 0x0000080001037983 */ /* 0x000ee80000100800 */
[----:B------:R-:W4:Y:S04]  /*220f0*/  LDL R5, [R1+0x4] ;  /* 0x0000040001057983 */ /* 0x000f280000100800 */
[----:B--2---:R-:W4:Y:S01]  /*22100*/  LDL R4, [R1] ;  /* 0x0000000001047983 */ /* 0x004f220000100800 */
[----:B------:R-:W1:Y:S01]  /*22110*/  S2R R0, SR_TID.X ;  /* 0x0000000000007919 */ /* 0x000e620000002100 */
[----:B------:R-:W-:Y:S05]  /*22120*/  WARPSYNC.ALL ;  /* 0x0000000000007948 */ /* 0x000fea0003800000 */
[----:B-1----:R-:W-:Y:S01]  /*22130*/  LOP3.LUT R0, R0, 0x1f, RZ, 0xc0, !PT ;  /* 0x0000001f00007812 */ /* 0x002fe200078ec0ff */
[----:B------:R-:W-:Y:S03]  /*22140*/  BAR.SYNC.DEFER_BLOCKING 0x4, 0x180 ;  /* 0x0106000000007b1d */ /* 0x000fe60000010000 */
[----:B------:R-:W-:-:S13]  /*22150*/  ISETP.NE.AND P0, PT, R0, RZ, PT ;  /* 0x000000ff0000720c */ /* 0x000fda0003f05270 */
[----:B------:R-:W1:Y:S01]  /*22160*/  @!P0 S2R R0, SR_CgaCtaId ;  /* 0x0000000000008919 */ /* 0x000e620000008800 */
[----:B0-----:R-:W-:Y:S02]  /*22170*/  MOV R7, R2 ;  /* 0x0000000200077202 */ /* 0x001fe40000000f00 */
[----:B------:R-:W-:Y:S01]  /*22180*/  @!P0 MOV R2, 0x400 ;  /* 0x0000040000028802 */ /* 0x000fe20000000f00 */
[----:B---3--:R-:W-:-:S03]  /*22190*/  IMAD.MOV.U32 R6, RZ, RZ, R3 ;  /* 0x000000ffff067224 */ /* 0x008fc600078e0003 */
[----:B-1----:R-:W-:-:S05]  /*221a0*/  @!P0 LEA R18, R0, R2, 0x18 ;  /* 0x0000000200128211 */ /* 0x002fca00078ec0ff */
[----:B----4-:R0:W-:Y:S01]  /*221b0*/  @!P0 STS.128 [R18+0x348d0], R4 ;  /* 0x0348d00412008388 */ /* 0x0101e20000000c00 */
[----:B------:R-:W-:Y:S06]  /*221c0*/  BAR.ARV 0x5, 0x180 ;  /* 0x0146000000007b1d */ /* 0x000fec0000002000 */
.L_x_774:
[----:B------:R-:W2:Y:S01]  /*221d0*/  LDL R0, [R1+0xc] ;  /* 0x00000c0001007983 */ /* 0x000ea20000100800 */
[----:B------:R-:W-:Y:S02]  /*221e0*/  ULDC UR4, c[0x0][0xc3c] ;  /* 0x00030f0000047ab9 */ /* 0x000fe40000000800 */
[----:B--2---:R-:W-:-:S13]  /*221f0*/  ISETP.GE.AND P0, PT, R0, UR4, PT ;  /* 0x0000000400007c0c */ /* 0x004fda000bf06270 */
[----:B------:R-:W-:Y:S05]  /*22200*/  @!P0 BRA `(.L_x_784) ;  /* 0xffffff90008c8947 */ /* 0x000fea000383ffff */
[----:B------:R-:W-:Y:S05]  /*22210*/  BSYNC B8 ;  /* 0x0000000000087941 */ /* 0x000fea0003800000 */
.L_x_642:
[----:B--2---:R-:W2:Y:S01]  /*22220*/  LDL.LU R0, [R1+0x64] ;  /* 0x0000640001007983 */ /* 0x004ea20000300800 */
[----:B------:R-:W-:Y:S01]  /*22230*/  BSSY B0, `(.L_x_785) ;  /* 0x000000b000007945 */ /* 0x000fe20003800000 */
[----:B01----:R-:W0:Y:S01]  /*22240*/  S2R R5, SR_CgaCtaId ;  /* 0x0000000000057919 */ /* 0x003e220000008800 */
[----:B--2---:R-:W-:-:S05]  /*22250*/  VIADD R0, R0, 0x1 ;  /* 0x0000000100007836 */ /* 0x004fca0000000000 */
        /* <DEDUP_REMOVED lines=8> */
.L_x_881:
[----:B------:R-:W-:Y:S05]  /*222e0*/  BSYNC B0 ;  /* 0x0000000000007941 */ /* 0x000fea0003800000 */
.L_x_785:
[----:B------:R-:W-:-:S03]  /*222f0*/  UMOV UR4, 0xffffffff ;  /* 0xffffffff00047882 */ /* 0x000fc60000000000 */
[----:B------:R-:W-:Y:S05]  /*22300*/  BRA.DIV UR4, `(.L_x_787) ;  /* 0x0000002604f87947 */ /* 0x000fea000b800000 */
[----:B------:R-:W1:Y:S02]  /*22310*/  S2R R2, SR_TID.X ;  /* 0x0000000000027919 */ /* 0x000e640000002100 */
[----:B-1----:R-:W-:-:S04]  /*22320*/  SHF.R.U32.HI R2, RZ, 0x5, R2 ;  /* 0x00000005ff027819 */ /* 0x002fc80000011602 */
[----:B------:R-:W-:-:S05]  /*22330*/  LOP3.LUT R2, R2, 0x3, RZ, 0xc0, !PT ;  /* 0x0000000302027812 */ /* 0x000fca00078ec0ff */
[----:B------:R1:W2:Y:S02]  /*22340*/  SHFL.IDX PT, R14, R2, RZ, 0x1f ;  /* 0x00001fff020e7589 */ /* 0x0002a400000e0000 */
.L_x_884:
[----:B--2---:R-:W-:-:S13]  /*22350*/  ISETP.NE.AND P0, PT, R14, RZ, PT ;  /* 0x000000ff0e00720c */ /* 0x004fda0003f05270 */
[----:B------:R-:W-:Y:S05]  /*22360*/  @P0 BRA `(.L_x_422) ;  /* 0x0000000000940947 */ /* 0x000fea0003800000 */
[----:B------:R-:W-:-:S03]  /*22370*/  UMOV UR4, 0xffffffff ;  /* 0xffffffff00047882 */ /* 0x000fc60000000000 */
[----:B------:R-:W-:Y:S05]  /*22380*/  BRA.DIV UR4, `(.L_x_788) ;  /* 0x0000002a040c7947 */ /* 0x000fea000b800000 */
[----:B------:R-:W-:-:S13]  /*22390*/  ELECT P6, URZ, PT ;  /* 0x00000000003f782f */ /* 0x000fda00038c0000 */
.L_x_887:
[----:B------:R-:W-:Y:S05]  /*223a0*/  @!P6 BRA `(.L_x_422) ;  /* 0x000000000084e947 */ /* 0x000fea0003800000 */
[----:B-1----:R-:W2:Y:S02]  /*223b0*/  LDL R2, [R1+0x8c] ;  /* 0x00008c0001027983 */ /* 0x002ea40000100800 */
[----:B--2---:R-:W-:-:S13]  /*223c0*/  R2UR UR4, R2 ;  /* 0x00000000020472ca */ /* 0x004fda00000e0000 */
[----:B------:R-:W-:-:S06]  /*223d0*/  ULOP3.LUT UR4, UR4, 0x2, URZ, 0xfc, !UPT ;  /* 0x0000000204047892 */ /* 0x000fcc000f8efc3f */
[----:B------:R-:W-:-:S04]  /*223e0*/  MOV R2, UR4 ;  /* 0x0000000400027c02 */ /* 0x000fc80008000f00 */
[----:B------:R-:W-:-:S13]  /*223f0*/  ISETP.NE.AND P2, PT, R2, 0x3, PT ;  /* 0x000000030200780c */ /* 0x000fda0003f45270 */
[----:B------:R-:W-:Y:S05]  /*22400*/  @!P2 BRA `(.L_x_789) ;  /* 0x000000000004a947 */ /* 0x000fea0003800000 */
[----:B------:R-:W-:Y:S01]  /*22410*/  BPT.TRAP 0x1 ;  /* 0x000000040000795c */ /* 0x000fe20000300000 */
.L_x_789:
[----:B------:R-:W2:Y:S01]  /*22420*/  LDL.LU R7, [R1+0x1c] ;  /* 0x00001c0001077983 */ /* 0x000ea20000300800 */
[----:B------:R-:W-:Y:S01]  /*22430*/  VIADD R2, R0, 0x34840 ;  /* 0x0003484000027836 */ /* 0x000fe20000000000 */
[----:B0-----:R-:W-:-:S03]  /*22440*/  IADD3 R3, R19, 0x1, RZ ;  /* 0x0000000113037810 */ /* 0x001fc60007ffe0ff */
        /* <DEDUP_REMOVED lines=10> */
.L_x_888:
[----:B------:R-:W1:Y:S02]  /*224f0*/  SYNCS.PHASECHK.TRANS64.TRYWAIT P0, [R7+URZ], R2 ;  /* 0x00000002070075a7 */ /* 0x000e64000800017f */
[----:B-1----:R-:W-:Y:S05]  /*22500*/  @!P0 BRA `(.L_x_791) ;  /* 0x0000002400e08947 */ /* 0x002fea0003800000 */
.L_x_889:
[----:B------:R-:W-:Y:S05]  /*22510*/  @!P2 BRA `(.L_x_792) ;  /* 0x000000000004a947 */ /* 0x000fea0003800000 */
[----:B------:R-:W-:Y:S01]  /*22520*/  BPT.TRAP 0x1 ;  /* 0x000000040000795c */ /* 0x000fe20000300000 */
.L_x_792:
[----:B------:R-:W-:-:S05]  /*22530*/  VIADD R0, R0, 0x34860 ;  /* 0x0003486000007836 */ /* 0x000fca0000000000 */
[----:B------:R-:W-:-:S04]  /*22540*/  LEA R4, R19, R0, 0x3 ;  /* 0x0000000013047211 */ /* 0x000fc800078e18ff */
[----:B------:R-:W2:Y:S02]  /*22550*/  SYNCS.PHASECHK.TRANS64.TRYWAIT P0, [R4+URZ], R5 ;  /* 0x00000005040075a7 */ /* 0x000ea4000800017f */
[----:B--2---:R-:W-:Y:S05]  /*22560*/  @!P0 BRA `(.L_x_793) ;  /* 0x0000002400dc8947 */ /* 0x004fea0003800000 */
.L_x_890:
[----:B------:R-:W-:-:S07]  /*22570*/  IMAD R3, R3, 0x8, R0 ;  /* 0x0000000803037824 */ /* 0x000fce00078e0200 */
.L_x_794:
[----:B---3--:R3:W4:Y:S02]  /*22580*/  SYNCS.PHASECHK.TRANS64.TRYWAIT P0, [R3+URZ], R2 ;  /* 0x00000002030075a7 */ /* 0x008724000800017f */
[----:B----4-:R-:W-:Y:S05]  /*22590*/  @!P0 NANOSLEEP.SYNCS 0x989680 ;  /* 0x009896800000895d */ /* 0x010fea0003900000 */
[----:B------:R-:W4:Y:S02]  /*225a0*/  @!P0 SYNCS.PHASECHK.TRANS64 P0, [R3+URZ], R2 ;  /* 0x00000002030085a7 */ /* 0x000f24000800007f */
[----:B----4-:R-:W-:Y:S05]  /*225b0*/  @!P0 BRA `(.L_x_794) ;  /* 0xfffffffc00f08947 */ /* 0x010fea000383ffff */
.L_x_422:
[----:B------:R-:W-:Y:S05]  /*225c0*/  BSYNC B9 ;  /* 0x0000000000097941 */ /* 0x000fea0003800000 */
.L_x_419:
[----:B------:R-:W-:Y:S05]  /*225d0*/  EXIT ;  /* 0x000000000000794d */ /* 0x000fea0003800000 */
.L_x_442:
[----:B0-----:R0:W1:Y:S02]  /*225e0*/  SYNCS.PHASECHK.TRANS64.TRYWAIT P5, [R101+URZ+0x34890], R102 ;  /* 0x03489066650075a7 */ /* 0x00106400080a017f */
[----:B-1----:R-:W-:Y:S05]  /*225f0*/  @!P5 NANOSLEEP.SYNCS 0x989680 ;  /* 0x009896800000d95d */ /* 0x002fea0003900000 */
[----:B------:R-:W1:Y:S02]  /*22600*/  @!P5 SYNCS.PHASECHK.TRANS64 P5, [R101+URZ+0x34890], R102 ;  /* 0x034890666500d5a7 */ /* 0x000e6400080a007f */
[----:B-1----:R-:W-:Y:S05]  /*22610*/  @!P5 BRA `(.L_x_442) ;  /* 0xfffffffc00f0d947 */ /* 0x002fea000383ffff */
[----:B------:R-:W-:Y:S05]  /*22620*/  BRA `(.L_x_795) ;  /* 0xfffffe1400747947 */ /* 0x000fea000383ffff */
.L_x_496:
[----:B-1----:R1:W2:Y:S02]  /*22630*/  SYNCS.PHASECHK.TRANS64.TRYWAIT P5, [R101+URZ+0x34890], R102 ;  /* 0x03489066650075a7 */ /* 0x0022a400080a017f */
[----:B--2---:R-:W-:Y:S05]  /*22640*/  @!P5 NANOSLEEP.SYNCS 0x989680 ;  /* 0x009896800000d95d */ /* 0x004fea0003900000 */
[----:B------:R-:W2:Y:S02]  /*22650*/  @!P5 SYNCS.PHASECHK.TRANS64 P5, [R101+URZ+0x34890], R102 ;  /* 0x034890666500d5a7 */ /* 0x000ea400080a007f */
[----:B--2---:R-:W-:Y:S05]  /*22660*/  @!P5 BRA `(.L_x_496) ;  /* 0xfffffffc00f0d947 */ /* 0x004fea000383ffff */
[----:B------:R-:W-:Y:S05]  /*22670*/  BRA `(.L_x_796) ;  /* 0xfffffe48003c7947 */ /* 0x000fea000383ffff */
.L_x_521:
[----:B0-----:R0:W1:Y:S02]  /*22680*/  SYNCS.PHASECHK.TRANS64.TRYWAIT P3, [R101+URZ+0x34890], R102 ;  /* 0x03489066650075a7 */ /* 0x001064000806017f */
[----:B-1----:R-:W-:Y:S05]  /*22690*/  @!P3 NANOSLEEP.SYNCS 0x989680 ;  /* 0x009896800000b95d */ /* 0x002fea0003900000 */
[----:B------:R-:W1:Y:S02]  /*226a0*/  @!P3 SYNCS.PHASECHK.TRANS64 P3, [R101+URZ+0x34890], R102 ;  /* 0x034890666500b5a7 */ /* 0x000e64000806007f */
[----:B-1----:R-:W-:Y:S05]  /*226b0*/  @!P3 BRA `(.L_x_521) ;  /* 0xfffffffc00f0b947 */ /* 0x002fea000383ffff */
[----:B------:R-:W-:Y:S05]  /*226c0*/  BRA `(.L_x_797) ;  /* 0xfffffe7800607947 */ /* 0x000fea000383ffff */
.L_x_527:
[----:B-1----:R1:W2:Y:S02]  /*226d0*/  SYNCS.PHASECHK.TRANS64.TRYWAIT P2, [R101+URZ+0x348b0], R102 ;  /* 0x0348b066650075a7 */ /* 0x0022a4000804017f */
[----:B--2---:R-:W-:Y:S05]  /*226e0*/  @!P2 NANOSLEEP.SYNCS 0x989680 ;  /* 0x009896800000a95d */ /* 0x004fea0003900000 */
[----:B------:R-:W2:Y:S02]  /*226f0*/  @!P2 SYNCS.PHASECHK.TRANS64 P2, [R101+URZ+0x348b0], R102 ;  /* 0x0348b0666500a5a7 */ /* 0x000ea4000804007f */
[----:B--2---:R-:W-:Y:S05]  /*22700*/  @!P2 BRA `(.L_x_527) ;  /* 0xfffffffc00f0a947 */ /* 0x004fea000383ffff */
[----:B------:R-:W-:Y:S05]  /*22710*/  BRA `(.L_x_798) ;  /* 0xfffffe7c005c7947 */ /* 0x000fea000383ffff */
.L_x_547:
[----:B------:R-:W-:Y:S01]  /*22720*/  BSSY B1, `(.L_x_799) ;  /* 0x0000008000017945 */ /* 0x000fe20003800000 */
[----:B------:R-:W-:Y:S01]  /*22730*/  IMAD.MOV.U32 R13, RZ, RZ, R42 ;  /* 0x000000ffff0d7224 */ /* 0x000fe200078e002a */
[----:B------:R-:W-:Y:S01]  /*22740*/  MOV R12, RZ ;  /* 0x000000ff000c7202 */ /* 0x000fe20000000f00 */
[----:B------:R-:W-:Y:S02]  /*22750*/  IMAD.MOV.U32 R11, RZ, RZ, 0x1c1f ;  /* 0x00001c1fff0b7424 */ /* 0x000fe400078e00ff */
[----:B------:R-:W-:-:S07]  /*22760*/  IMAD.MOV.U32 R15, RZ, RZ, -0x1 ;  /* 0xffffffffff0f7424 */ /* 0x000fce00078e00ff */
[----:B------:R-:W-:Y:S05]  /*22770*/  WARPSYNC.COLLECTIVE R15, `(.L_x_800) ;  /* 0x000000000f087348 */ /* 0x000fea0003c00000 */
[----:B------:R0:W1:Y:S02]  /*22780*/  SHFL.IDX P6, R14, R13, R12, R11 ;  /* 0x0000000c0d0e7389 */ /* 0x00006400000c000b */
[----:B01----:R-:W-:Y:S01]  /*22790*/  ENDCOLLECTIVE ;  /* 0x000000000000791b */ /* 0x003fe20003800000 */
.L_x_800:
[----:B------:R-:W-:Y:S05]  /*227a0*/  BSYNC B1 ;  /* 0x0000000000017941 */ /* 0x000fea0003800000 */
.L_x_799:
[----:B------:R-:W-:Y:S01]  /*227b0*/  IMAD.MOV.U32 R13, RZ, RZ, R39 ;  /* 0x000000ffff0d7224 */ /* 0x000fe200078e0027 */
[----:B------:R-:W-:Y:S01]  /*227c0*/  MOV R11, 0x1c1f ;  /* 0x00001c1f000b7802 */ /* 0x000fe20000000f00 */
[----:B------:R-:W-:Y:S01]  /*227d0*/  IMAD.MOV.U32 R12, RZ, RZ, RZ ;  /* 0x000000ffff0c7224 */ /* 0x000fe200078e00ff */
[----:B------:R-:W-:Y:S01]  /*227e0*/  MOV R42, R14 ;  /* 0x0000000e002a7202 */ /* 0x000fe20000000f00 */
[----:B------:R-:W-:-:S07]  /*227f0*/  IMAD.MOV.U32 R15, RZ, RZ, -0x1 ;  /* 0xffffffffff0f7424 */ /* 0x000fce00078e00ff */
[----:B------:R-:W-:Y:S05]  /*22800*/  WARPSYNC.COLLECTIVE R15, `(.L_x_801) ;  /* 0x000000000f087348 */ /* 0x000fea0003c00000 */
[----:B------:R0:W1:Y:S02]  /*22810*/  SHFL.IDX P6, R14, R13, R12, R11 ;  /* 0x0000000c0d0e7389 */ /* 0x00006400000c000b */
[----:B01----:R-:W-:Y:S01]  /*22820*/  ENDCOLLECTIVE ;  /* 0x000000000000791b */ /* 0x003fe20003800000 */
.L_x_801:
[----:B------:R-:W-:Y:S01]  /*22830*/  MOV R13, R50 ;  /* 0x00000032000d7202 */ /* 0x000fe20000000f00 */
[----:B------:R-:W-:-:S07]  /*22840*/  IMAD.MOV.U32 R39, RZ, RZ, R14 ;  /* 0x000000ffff277224 */ /* 0x000fce00078e000e */
[----:B------:R-:W-:Y:S05]  /*22850*/  WARPSYNC.COLLECTIVE R15, `(.L_x_802) ;  /* 0x000000000f087348 */ /* 0x000fea0003c00000 */
[----:B------:R0:W1:Y:S02]  /*22860*/  SHFL.IDX P6, R14, R13, R12, R11 ;  /* 0x0000000c0d0e7389 */ /* 0x00006400000c000b */
[----:B01----:R-:W-:Y:S01]  /*22870*/  ENDCOLLECTIVE ;  /* 0x000000000000791b */ /* 0x003fe20003800000 */
.L_x_802:
[----:B------:R-:W-:Y:S02]  /*22880*/  IMAD.MOV.U32 R13, RZ, RZ, R24 ;  /* 0x000000ffff0d7224 */ /* 0x000fe400078e0018 */
[----:B------:R-:W-:-:S07]  /*22890*/  IMAD.MOV.U32 R50, RZ, RZ, R14 ;  /* 0x000000ffff327224 */ /* 0x000fce00078e000e */
[----:B------:R-:W-:Y:S05]  /*228a0*/  WARPSYNC.COLLECTIVE R15, `(.L_x_803) ;  /* 0x000000000f087348 */ /* 0x000fea0003c00000 */
[----:B------:R0:W1:Y:S02]  /*228b0*/  SHFL.IDX P6, R14, R13, R12, R11 ;  /* 0x0000000c0d0e7389 */ /* 0x00006400000c000b */
[----:B01----:R-:W-:Y:S01]  /*228c0*/  ENDCOLLECTIVE ;  /* 0x000000000000791b */ /* 0x003fe20003800000 */
.L_x_803:
[----:B------:R-:W-:Y:S01]  /*228d0*/  MOV R41, R14 ;  /* 0x0000000e00297202 */ /* 0x000fe20000000f00 */
[----:B------:R-:W-:Y:S06]  /*228e0*/  BRA `(.L_x_804) ;  /* 0xfffffe8800d87947 */ /* 0x000fec000383ffff */
.L_x_551:
[----:B0-----:R0:W1:Y:S02]  /*228f0*/  SYNCS.PHASECHK.TRANS64.TRYWAIT P0, [R2+URZ+0x34800], R5 ;  /* 0x03480005020075a7 */ /* 0x001064000800017f */
[----:B-1----:R-:W-:Y:S05]  /*22900*/  @!P0 NANOSLEEP.SYNCS 0x989680 ;  /* 0x009896800000895d */ /* 0x002fea0003900000 */
[----:B------:R-:W1:Y:S02]  /*22910*/  @!P0 SYNCS.PHASECHK.TRANS64 P0, [R2+URZ+0x34800], R5 ;  /* 0x03480005020085a7 */ /* 0x000e64000800007f */
[----:B-1----:R-:W-:Y:S05]  /*22920*/  @!P0 BRA `(.L_x_551) ;  /* 0xfffffffc00f08947 */ /* 0x002fea000383ffff */
[----:B------:R-:W-:Y:S05]  /*22930*/  BRA `(.L_x_805) ;  /* 0xfffffe9400607947 */ /* 0x000fea000383ffff */
.L_x_575:
[----:B------:R-:W-:Y:S01]  /*22940*/  BSSY B1, `(.L_x_806) ;  /* 0x0000008000017945 */ /* 0x000fe20003800000 */
[----:B------:R-:W-:Y:S01]  /*22950*/  IMAD.MOV.U32 R13, RZ, RZ, R42 ;  /* 0x000000ffff0d7224 */ /* 0x000fe200078e002a */
[----:B------:R-:W-:Y:S01]  /*22960*/  MOV R11, 0x1c1f ;  /* 0x00001c1f000b7802 */ /* 0x000fe20000000f00 */
[----:B------:R-:W-:Y:S02]  /*22970*/  IMAD.MOV.U32 R12, RZ, RZ, RZ ;  /* 0x000000ffff0c7224 */ /* 0x000fe400078e00ff */
[----:B------:R-:W-:-:S07]  /*22980*/  IMAD.MOV.U32 R15, RZ, RZ, -0x1 ;  /* 0xffffffffff0f7424 */ /* 0x000fce00078e00ff */
[----:B------:R-:W-:Y:S05]  /*22990*/  WARPSYNC.COLLECTIVE R15, `(.L_x_807) ;  /* 0x000000000f087348 */ /* 0x000fea0003c00000 */
[----:B------:R0:W1:Y:S02]  /*229a0*/  SHFL.IDX P6, R14, R13, R12, R11 ;  /* 0x0000000c0d0e7389 */ /* 0x00006400000c000b */
[----:B01----:R-:W-:Y:S01]  /*229b0*/  ENDCOLLECTIVE ;  /* 0x000000000000791b */ /* 0x003fe20003800000 */
.L_x_807:
[----:B------:R-:W-:Y:S05]  /*229c0*/  BSYNC B1 ;  /* 0x0000000000017941 */ /* 0x000fea0003800000 */
.L_x_806:
[----:B------:R-:W-:Y:S01]  /*229d0*/  MOV R13, R39 ;  /* 0x00000027000d7202 */ /* 0x000fe20000000f00 */
[----:B------:R-:W-:Y:S01]  /*229e0*/  IMAD.MOV.U32 R12, RZ, RZ, RZ ;  /* 0x000000ffff0c7224 */ /* 0x000fe200078e00ff */
[----:B------:R-:W-:Y:S01]  /*229f0*/  MOV R15, 0xffffffff ;  /* 0xffffffff000f7802 */ /* 0x000fe20000000f00 */
[----:B------:R-:W-:Y:S02]  /*22a00*/  IMAD.MOV.U32 R11, RZ, RZ, 0x1c1f ;  /* 0x00001c1fff0b7424 */ /* 0x000fe400078e00ff */
[----:B------:R-:W-:-:S07]  /*22a10*/  IMAD.MOV.U32 R41, RZ, RZ, R14 ;  /* 0x000000ffff297224 */ /* 0x000fce00078e000e */
[----:B------:R-:W-:Y:S05]  /*22a20*/  WARPSYNC.COLLECTIVE R15, `(.L_x_808) ;  /* 0x000000000f087348 */ /* 0x000fea0003c00000 */
[----:B------:R0:W1:Y:S02]  /*22a30*/  SHFL.IDX P6, R14, R13, R12, R11 ;  /* 0x0000000c0d0e7389 */ /* 0x00006400000c000b */
[----:B01----:R-:W-:Y:S01]  /*22a40*/  ENDCOLLECTIVE ;  /* 0x000000000000791b */ /* 0x003fe20003800000 */
.L_x_808:
[----:B------:R-:W-:Y:S02]  /*22a50*/  IMAD.MOV.U32 R13, RZ, RZ, R50 ;  /* 0x000000ffff0d7224 */ /* 0x000fe400078e0032 */
[----:B------:R-:W-:-:S07]  /*22a60*/  IMAD.MOV.U32 R40, RZ, RZ, R14 ;  /* 0x000000ffff287224 */ /* 0x000fce00078e000e */
[----:B------:R-:W-:Y:S05]  /*22a70*/  WARPSYNC.COLLECTIVE R15, `(.L_x_809) ;  /* 0x000000000f087348 */ /* 0x000fea0003c00000 */
[----:B------:R0:W1:Y:S02]  /*22a80*/  SHFL.IDX P6, R14, R13, R12, R11 ;  /* 0x0000000c0d0e7389 */ /* 0x00006400000c000b */
[----:B01----:R-:W-:Y:S01]  /*22a90*/  ENDCOLLECTIVE ;  /* 0x000000000000791b */ /* 0x003fe20003800000 */
.L_x_809:
[----:B------:R-:W-:Y:S01]  /*22aa0*/  IMAD.MOV.U32 R13, RZ, RZ, R24 ;  /* 0x000000ffff0d7224 */ /* 0x000fe200078e0018 */
[----:B------:R-:W-:-:S07]  /*22ab0*/  MOV R21, R14 ;  /* 0x0000000e00157202 */ /* 0x000fce0000000f00 */
[----:B------:R-:W-:Y:S05]  /*22ac0*/  WARPSYNC.COLLECTIVE R15, `(.L_x_810) ;  /* 0x000000000f087348 */ /* 0x000fea0003c00000 */
[----:B------:R0:W1:Y:S02]  /*22ad0*/  SHFL.IDX P6, R14, R13, R12, R11 ;  /* 0x0000000c0d0e7389 */ /* 0x00006400000c000b */
[----:B01----:R-:W-:Y:S01]  /*22ae0*/  ENDCOLLECTIVE ;  /* 0x000000000000791b */ /* 0x003fe20003800000 */
.L_x_810:
[----:B------:R-:W-:Y:S01]  /*22af0*/  IMAD.MOV.U32 R20, RZ, RZ, R14 ;  /* 0x000000ffff147224 */ /* 0x000fe200078e000e */
[----:B------:R-:W-:Y:S06]  /*22b00*/  BRA `(.L_x_811) ;  /* 0xfffffeb000fc7947 */ /* 0x000fec000383ffff */
.L_x_579:
[----:B0-----:R0:W1:Y:S02]  /*22b10*/  SYNCS.PHASECHK.TRANS64.TRYWAIT P0, [R2+URZ+0x34800], R5 ;  /* 0x03480005020075a7 */ /* 0x001064000800017f */
[----:B-1----:R-:W-:Y:S05]  /*22b20*/  @!P0 NANOSLEEP.SYNCS 0x989680 ;  /* 0x009896800000895d */ /* 0x002fea0003900000 */
[----:B------:R-:W1:Y:S02]  /*22b30*/  @!P0 SYNCS.PHASECHK.TRANS64 P0, [R2+URZ+0x34800], R5 ;  /* 0x03480005020085a7 */ /* 0x000e64000800007f */
[----:B-1----:R-:W-:Y:S05]  /*22b40*/  @!P0 BRA `(.L_x_579) ;  /* 0xfffffffc00f08947 */ /* 0x002fea000383ffff */
[----:B------:R-:W-:Y:S05]  /*22b50*/  BRA `(.L_x_812) ;  /* 0xfffffeb800f47947 */ /* 0x000fea000383ffff */
.L_x_593:
[----:B-1----:R1:W2:Y:S02]  /*22b60*/  SYNCS.PHASECHK.TRANS64.TRYWAIT P2, [R0+URZ+0x34830], R3 ;  /* 0x03483003000075a7 */ /* 0x0022a4000804017f */
[----:B--2---:R-:W-:Y:S05]  /*22b70*/  @!P2 NANOSLEEP.SYNCS 0x989680 ;  /* 0x009896800000a95d */ /* 0x004fea0003900000 */
[----:B------:R-:W2:Y:S02]  /*22b80*/  @!P2 SYNCS.PHASECHK.TRANS64 P2, [R0+URZ+0x34830], R3 ;  /* 0x034830030000a5a7 */ /* 0x000ea4000804007f */
[----:B--2---:R-:W-:Y:S05]  /*22b90*/  @!P2 BRA `(.L_x_593) ;  /* 0xfffffffc00f0a947 */ /* 0x004fea000383ffff */
[----:B------:R-:W-:Y:S05]  /*22ba0*/  BRA `(.L_x_592) ;  /* 0xfffffee0000c7947 */ /* 0x000fea000383ffff */
.L_x_600:
[----:B-1----:R1:W2:Y:S02]  /*22bb0*/  SYNCS.PHASECHK.TRANS64.TRYWAIT P2, [R12+URZ+0x34830], R9 ;  /* 0x034830090c0075a7 */ /* 0x0022a4000804017f */
[----:B--2---:R-:W-:Y:S05]  /*22bc0*/  @!P2 NANOSLEEP.SYNCS 0x989680 ;  /* 0x009896800000a95d */ /* 0x004fea0003900000 */
[----:B------:R-:W2:Y:S02]  /*22bd0*/  @!P2 SYNCS.PHASECHK.TRANS64 P2, [R12+URZ+0x34830], R9 ;  /* 0x034830090c00a5a7 */ /* 0x000ea4000804007f */
[----:B--2---:R-:W-:Y:S05]  /*22be0*/  @!P2 BRA `(.L_x_600) ;  /* 0xfffffffc00f0a947 */ /* 0x004fea000383ffff */
[----:B------:R-:W-:Y:S05]  /*22bf0*/  BRA `(.L_x_599) ;  /* 0xffffff10008c7947 */ /* 0x000fea000383ffff */
.L_x_605:
[----:B-1----:R1:W2:Y:S02]  /*22c00*/  SYNCS.PHASECHK.TRANS64.TRYWAIT P2, [R13+URZ+0x34850], R7 ;  /* 0x034850070d0075a7 */ /* 0x0022a4000804017f */
[----:B--2---:R-:W-:Y:S05]  /*22c10*/  @!P2 NANOSLEEP.SYNCS 0x989680 ;  /* 0x009896800000a95d */ /* 0x004fea0003900000 */
[----:B------:R-:W2:Y:S02]  /*22c20*/  @!P2 SYNCS.PHASECHK.TRANS64 P2, [R13+URZ+0x34850], R7 ;  /* 0x034850070d00a5a7 */ /* 0x000ea4000804007f */
[----:B--2---:R-:W-:Y:S05]  /*22c30*/  @!P2 BRA `(.L_x_605) ;  /* 0xfffffffc00f0a947 */ /* 0x004fea000383ffff */
[----:B------:R-:W-:Y:S05]  /*22c40*/  BRA `(.L_x_604) ;  /* 0xffffff1c00487947 */ /* 0x000fea000383ffff */
.L_x_611:
[----:B-1----:R1:W2:Y:S02]  /*22c50*/  SYNCS.PHASECHK.TRANS64.TRYWAIT P0, [R6+URZ+0x34850], R5 ;  /* 0x03485005060075a7 */ /* 0x0022a4000800017f */
[----:B--2---:R-:W-:Y:S05]  /*22c60*/  @!P0 NANOSLEEP.SYNCS 0x989680 ;  /* 0x009896800000895d */ /* 0x004fea0003900000 */
[----:B------:R-:W2:Y:S02]  /*22c70*/  @!P0 SYNCS.PHASECHK.TRANS64 P0, [R6+URZ+0x34850], R5 ;  /* 0x03485005060085a7 */ /* 0x000ea4000800007f */
[----:B--2---:R-:W-:Y:S05]  /*22c80*/  @!P0 BRA `(.L_x_611) ;  /* 0xfffffffc00f08947 */ /* 0x004fea000383ffff */
[----:B------:R-:W-:Y:S05]  /*22c90*/  BRA `(.L_x_610) ;  /* 0xffffff4000687947 */ /* 0x000fea000383ffff */
.L_x_650:
[----:B------:R-:W1:Y:S01]  /*22ca0*/  S2R R3, SR_TID.X ;  /* 0x0000000000037919 */ /* 0x000e620000002100 */
[----:B------:R-:W-:Y:S01]  /*22cb0*/  BSSY B1, `(.L_x_813) ;  /* 0x000000a000017945 */ /* 0x000fe20003800000 */
[----:B------:R-:W-:Y:S01]  /*22cc0*/  IMAD.MOV.U32 R12, RZ, RZ, RZ ;  /* 0x000000ffff0c7224 */ /* 0x000fe200078e00ff */
[----:B------:R-:W-:Y:S01]  /*22cd0*/  MOV R15, 0xffffffff ;  /* 0xffffffff000f7802 */ /* 0x000fe20000000f00 */
[----:B0-----:R-:W-:Y:S01]  /*22ce0*/  IMAD.MOV.U32 R11, RZ, RZ, 0x1f ;  /* 0x0000001fff0b7424 */ /* 0x001fe200078e00ff */
[----:B-1----:R-:W-:-:S04]  /*22cf0*/  SHF.R.U32.HI R3, RZ, 0x5, R3 ;  /* 0x00000005ff037819 */ /* 0x002fc80000011603 */
[----:B------:R-:W-:-:S04]  /*22d00*/  LOP3.LUT R3, R3, 0x3, RZ, 0xc0, !PT ;  /* 0x0000000303037812 */ /* 0x000fc800078ec0ff */
[----:B------:R-:W-:-:S07]  /*22d10*/  MOV R13, R3 ;  /* 0x00000003000d7202 */ /* 0x000fce0000000f00 */
[----:B------:R-:W-:Y:S05]  /*22d20*/  WARPSYNC.COLLECTIVE R15, `(.L_x_814) ;  /* 0x000000000f087348 */ /* 0x000fea0003c00000 */
[----:B------:R0:W1:Y:S02]  /*22d30*/  SHFL.IDX P6, R14, R13, R12, R11 ;  /* 0x0000000c0d0e7389 */ /* 0x00006400000c000b */
[----:B01----:R-:W-:Y:S01]  /*22d40*/  ENDCOLLECTIVE ;  /* 0x000000000000791b */ /* 0x003fe20003800000 */
.L_x_814:
[----:B------:R-:W-:Y:S05]  /*22d50*/  BSYNC B1 ;  /* 0x0000000000017941 */ /* 0x000fea0003800000 */
.L_x_813:
[----:B------:R-:W-:Y:S05]  /*22d60*/  BRA `(.L_x_815) ;  /* 0xffffff90002c7947 */ /* 0x000fea000383ffff */
.L_x_652:
[----:B------:R-:W-:Y:S01]  /*22d70*/  BSSY B1, `(.L_x_816) ;  /* 0x0000006000017945 */ /* 0x000fe20003800000 */
[----:B------:R-:W-:-:S07]  /*22d80*/  IMAD.MOV.U32 R15, RZ, RZ, -0x1 ;  /* 0xffffffffff0f7424 */ /* 0x000fce00078e00ff */
[----:B01----:R-:W-:Y:S05]  /*22d90*/  WARPSYNC.COLLECTIVE R15, `(.L_x_817) ;  /* 0x000000000f0c7348 */ /* 0x003fea0003c00000 */
[----:B------:R-:W-:Y:S02]  /*22da0*/  ELECT P6, UR62, PT ;  /* 0x00000000003e782f */ /* 0x000fe400038c0000 */
[----:B------:R-:W-:Y:S01]  /*22db0*/  MOV R14, UR62 ;  /* 0x0000003e000e7c02 */ /* 0x000fe20008000f00 */
[----:B01----:R-:W-:Y:S10]  /*22dc0*/  ENDCOLLECTIVE ;  /* 0x000000000000791b */ /* 0x003ff40003800000 */
.L_x_817:
[----:B------:R-:W-:Y:S05]  /*22dd0*/  BSYNC B1 ;  /* 0x0000000000017941 */ /* 0x000fea0003800000 */
.L_x_816:
[----:B------:R-:W-:Y:S05]  /*22de0*/  BRA `(.L_x_651) ;  /* 0xffffff9000247947 */ /* 0x000fea000383ffff */
.L_x_654:
[----:B-1----:R1:W2:Y:S02]  /*22df0*/  SYNCS.PHASECHK.TRANS64.TRYWAIT P0, [R18+URZ+0x34820], R3 ;  /* 0x03482003120075a7 */ /* 0x0022a4000800017f */
[----:B--2---:R-:W-:Y:S05]  /*22e00*/  @!P0 NANOSLEEP.SYNCS 0x989680 ;  /* 0x009896800000895d */ /* 0x004fea0003900000 */
[----:B------:R-:W2:Y:S02]  /*22e10*/  @!P0 SYNCS.PHASECHK.TRANS64 P0, [R18+URZ+0x34820], R3 ;  /* 0x03482003120085a7 */ /* 0x000ea4000800007f */
[----:B--2---:R-:W-:Y:S05]  /*22e20*/  @!P0 BRA `(.L_x_654) ;  /* 0xfffffffc00f08947 */ /* 0x004fea000383ffff */
[----:B------:R-:W-:Y:S05]  /*22e30*/  BRA `(.L_x_818) ;  /* 0xffffff9000347947 */ /* 0x000fea000383ffff */
.L_x_658:
[----:B--2---:R2:W3:Y:S02]  /*22e40*/  SYNCS.PHASECHK.TRANS64.TRYWAIT P0, [R5+URZ+0x348a0], R9 ;  /* 0x0348a009050075a7 */ /* 0x0044e4000800017f */
[----:B---3--:R-:W-:Y:S05]  /*22e50*/  @!P0 NANOSLEEP.SYNCS 0x989680 ;  /* 0x009896800000895d */ /* 0x008fea0003900000 */
[----:B------:R-:W3:Y:S02]  /*22e60*/  @!P0 SYNCS.PHASECHK.TRANS64 P0, [R5+URZ+0x348a0], R9 ;  /* 0x0348a009050085a7 */ /* 0x000ee4000800007f */
[----:B---3--:R-:W-:Y:S05]  /*22e70*/  @!P0 BRA `(.L_x_658) ;  /* 0xfffffffc00f08947 */ /* 0x008fea000383ffff */
[----:B------:R-:W-:Y:S05]  /*22e80*/  BRA `(.L_x_819) ;  /* 0xffffff9000547947 */ /* 0x000fea000383ffff */
.L_x_665:
[----:B0-----:R0:W1:Y:S02]  /*22e90*/  SYNCS.PHASECHK.TRANS64.TRYWAIT P0, [R5+URZ+0x348c0], R9 ;  /* 0x0348c009050075a7 */ /* 0x001064000800017f */
[----:B-1----:R-:W-:Y:S05]  /*22ea0*/  @!P0 NANOSLEEP.SYNCS 0x989680 ;  /* 0x009896800000895d */ /* 0x002fea0003900000 */
[----:B------:R-:W1:Y:S02]  /*22eb0*/  @!P0 SYNCS.PHASECHK.TRANS64 P0, [R5+URZ+0x348c0], R9 ;  /* 0x0348c009050085a7 */ /* 0x000e64000800007f */
[----:B-1----:R-:W-:Y:S05]  /*22ec0*/  @!P0 BRA `(.L_x_665) ;  /* 0xfffffffc00f08947 */ /* 0x002fea000383ffff */
[----:B------:R-:W-:Y:S05]  /*22ed0*/  BRA `(.L_x_820) ;  /* 0xffffff9400507947 */ /* 0x000fea000383ffff */
.L_x_673:
[----:B-1----:R1:W2:Y:S02]  /*22ee0*/  SYNCS.PHASECHK.TRANS64.TRYWAIT P2, [R7+URZ+0x348a0], R6 ;  /* 0x0348a006070075a7 */ /* 0x0022a4000804017f */
[----:B--2---:R-:W-:Y:S05]  /*22ef0*/  @!P2 NANOSLEEP.SYNCS 0x989680 ;  /* 0x009896800000a95d */ /* 0x004fea0003900000 */
[----:B------:R-:W2:Y:S02]  /*22f00*/  @!P2 SYNCS.PHASECHK.TRANS64 P2, [R7+URZ+0x348a0], R6 ;  /* 0x0348a0060700a5a7 */ /* 0x000ea4000804007f */
[----:B--2---:R-:W-:Y:S05]  /*22f10*/  @!P2 BRA `(.L_x_673) ;  /* 0xfffffffc00f0a947 */ /* 0x004fea000383ffff */
[----:B------:R-:W-:Y:S05]  /*22f20*/  BRA `(.L_x_821) ;  /* 0xffffff9800787947 */ /* 0x000fea000383ffff */
.L_x_680:
[----:B0-----:R0:W2:Y:S02]  /*22f30*/  SYNCS.PHASECHK.TRANS64.TRYWAIT P2, [R7+URZ+0x348c0], R6 ;  /* 0x0348c006070075a7 */ /* 0x0010a4000804017f */
[----:B--2---:R-:W-:Y:S05]  /*22f40*/  @!P2 NANOSLEEP.SYNCS 0x989680 ;  /* 0x009896800000a95d */ /* 0x004fea0003900000 */
[----:B------:R-:W2:Y:S02]  /*22f50*/  @!P2 SYNCS.PHASECHK.TRANS64 P2, [R7+URZ+0x348c0], R6 ;  /* 0x0348c0060700a5a7 */ /* 0x000ea4000804007f */
[----:B--2---:R-:W-:Y:S05]  /*22f60*/  @!P2 BRA `(.L_x_680) ;  /* 0xfffffffc00f0a947 */ /* 0x004fea000383ffff */
[----:B------:R-:W-:Y:S05]  /*22f70*/  BRA `(.L_x_822) ;  /* 0xffffff9c00707947 */ /* 0x000fea000383ffff */
.L_x_696:
[----:B------:R-:W1:Y:S01]  /*22f80*/  S2R R4, SR_TID.X ;  /* 0x0000000000047919 */ /* 0x000e620000002100 */
[----:B------:R-:W-:Y:S01]  /*22f90*/  BSSY B0, `(.L_x_823) ;  /* 0x000000a000007945 */ /* 0x000fe20003800000 */
[----:B------:R-:W-:Y:S01]  /*22fa0*/  MOV R12, RZ ;  /* 0x000000ff000c7202 */ /* 0x000fe20000000f00 */
[----:B0-----:R-:W-:Y:S02]  /*22fb0*/  IMAD.MOV.U32 R11, RZ, RZ, 0x1f ;  /* 0x0000001fff0b7424 */ /* 0x001fe400078e00ff */
[----:B------:R-:W-:Y:S01]  /*22fc0*/  IMAD.MOV.U32 R15, RZ, RZ, -0x1 ;  /* 0xffffffffff0f7424 */ /* 0x000fe200078e00ff */
[----:B-1----:R-:W-:-:S04]  /*22fd0*/  SHF.R.U32.HI R4, RZ, 0x5, R4 ;  /* 0x00000005ff047819 */ /* 0x002fc80000011604 */
[----:B------:R-:W-:-:S05]  /*22fe0*/  LOP3.LUT R4, R4, 0x3, RZ, 0xc0, !PT ;  /* 0x0000000304047812 */ /* 0x000fca00078ec0ff */
[----:B------:R-:W-:-:S07]  /*22ff0*/  IMAD.MOV.U32 R13, RZ, RZ, R4 ;  /* 0x000000ffff0d7224 */ /* 0x000fce00078e0004 */
[----:B------:R-:W-:Y:S05]  /*23000*/  WARPSYNC.COLLECTIVE R15, `(.L_x_824) ;  /* 0x000000000f087348 */ /* 0x000fea0003c00000 */
[----:B------:R0:W1:Y:S02]  /*23010*/  SHFL.IDX P6, R14, R13, R12, R11 ;  /* 0x0000000c0d0e7389 */ /* 0x00006400000c000b */
[----:B01----:R-:W-:Y:S01]  /*23020*/  ENDCOLLECTIVE ;  /* 0x000000000000791b */ /* 0x003fe20003800000 */
.L_x_824:
[----:B------:R-:W-:Y:S05]  /*23030*/  BSYNC B0 ;  /* 0x0000000000007941 */ /* 0x000fea0003800000 */
.L_x_823:
[----:B------:R-:W-:Y:S05]  /*23040*/  BRA `(.L_x_825) ;  /* 0xffffffa800787947 */ /* 0x000fea000383ffff */
.L_x_698:
[----:B------:R-:W-:Y:S01]  /*23050*/  BSSY B0, `(.L_x_826) ;  /* 0x0000006000007945 */ /* 0x000fe20003800000 */
[----:B------:R-:W-:-:S07]  /*23060*/  MOV R15, 0xffffffff ;  /* 0xffffffff000f7802 */ /* 0x000fce0000000f00 */
[----:B01----:R-:W-:Y:S05]  /*23070*/  WARPSYNC.COLLECTIVE R15, `(.L_x_827) ;  /* 0x000000000f0c7348 */ /* 0x003fea0003c00000 */
[----:B------:R-:W-:Y:S02]  /*23080*/  ELECT P6, UR62, PT ;  /* 0x00000000003e782f */ /* 0x000fe400038c0000 */
[----:B------:R-:W-:Y:S01]  /*23090*/  MOV R14, UR62 ;  /* 0x0000003e000e7c02 */ /* 0x000fe20008000f00 */
[----:B01----:R-:W-:Y:S10]  /*230a0*/  ENDCOLLECTIVE ;  /* 0x000000000000791b */ /* 0x003ff40003800000 */
.L_x_827:
[----:B------:R-:W-:Y:S05]  /*230b0*/  BSYNC B0 ;  /* 0x0000000000007941 */ /* 0x000fea0003800000 */
.L_x_826:
[----:B------:R-:W-:Y:S05]  /*230c0*/  BRA `(.L_x_828) ;  /* 0xffffffa800847947 */ /* 0x000fea000383ffff */
.L_x_700:
[----:B-1----:R1:W2:Y:S02]  /*230d0*/  SYNCS.PHASECHK.TRANS64.TRYWAIT P0, [R0+URZ+0x34840], R2 ;  /* 0x03484002000075a7 */ /* 0x0022a4000800017f */
[----:B--2---:R-:W-:Y:S05]  /*230e0*/  @!P0 NANOSLEEP.SYNCS 0x989680 ;  /* 0x009896800000895d */ /* 0x004fea0003900000 */
[----:B------:R-:W2:Y:S02]  /*230f0*/  @!P0 SYNCS.PHASECHK.TRANS64 P0, [R0+URZ+0x34840], R2 ;  /* 0x03484002000085a7 */ /* 0x000ea4000800007f */
[----:B--2---:R-:W-:Y:S05]  /*23100*/  @!P0 BRA `(.L_x_700) ;  /* 0xfffffffc00f08947 */ /* 0x004fea000383ffff */
[----:B------:R-:W-:Y:S05]  /*23110*/  BRA `(.L_x_829) ;  /* 0xffffffa800e47947 */ /* 0x000fea000383ffff */
.L_x_704:
[----:B------:R0:W5:Y:S01]  /*23120*/  LDL.LU R9, [R1+0x5c] ;  /* 0x00005c0001097983 */ /* 0x0001620000300800 */
[----:B------:R-:W-:Y:S01]  /*23130*/  IMAD.MOV.U32 R13, RZ, RZ, R3 ;  /* 0x000000ffff0d7224 */ /* 0x000fe200078e0003 */
[----:B------:R-:W-:Y:S01]  /*23140*/  MOV R11, 0x181f ;  /* 0x0000181f000b7802 */ /* 0x000fe20000000f00 */
[----:B------:R-:W-:Y:S02]  /*23150*/  IMAD.MOV.U32 R12, RZ, RZ, RZ ;  /* 0x000000ffff0c7224 */ /* 0x000fe400078e00ff */
[----:B------:R-:W-:-:S07]  /*23160*/  IMAD.MOV.U32 R15, RZ, RZ, -0x1 ;  /* 0xffffffffff0f7424 */ /* 0x000fce00078e00ff */
[----:B0----5:R-:W-:Y:S05]  /*23170*/  WARPSYNC.COLLECTIVE R15, `(.L_x_830) ;  /* 0x000000000f087348 */ /* 0x021fea0003c00000 */
[----:B------:R1:W2:Y:S02]  /*23180*/  SHFL.IDX P6, R14, R13, R12, R11 ;  /* 0x0000000c0d0e7389 */ /* 0x0002a400000c000b */
[----:B012--5:R-:W-:Y:S01]  /*23190*/  ENDCOLLECTIVE ;  /* 0x000000000000791b */ /* 0x027fe20003800000 */
.L_x_830:
[----:B------:R-:W-:Y:S01]  /*231a0*/  MOV R13, R4 ;  /* 0x00000004000d7202 */ /* 0x000fe20000000f00 */
[----:B------:R-:W-:-:S07]  /*231b0*/  IMAD.MOV.U32 R6, RZ, RZ, R14 ;  /* 0x000000ffff067224 */ /* 0x000fce00078e000e */
[----:B------:R-:W-:Y:S05]  /*231c0*/  WARPSYNC.COLLECTIVE R15, `(.L_x_831) ;  /* 0x000000000f087348 */ /* 0x000fea0003c00000 */
[----:B------:R0:W1:Y:S02]  /*231d0*/  SHFL.IDX P6, R14, R13, R12, R11 ;  /* 0x0000000c0d0e7389 */ /* 0x00006400000c000b */
[----:B01----:R-:W-:Y:S01]  /*231e0*/  ENDCOLLECTIVE ;  /* 0x000000000000791b */ /* 0x003fe20003800000 */
.L_x_831:
[----:B------:R-:W-:Y:S01]  /*231f0*/  MOV R13, R3 ;  /* 0x00000003000d7202 */ /* 0x000fe20000000f00 */
[----:B------:R-:W-:Y:S02]  /*23200*/  IMAD.MOV.U32 R12, RZ, RZ, 0x1 ;  /* 0x00000001ff0c7424 */ /* 0x000fe400078e00ff */
[----:B------:R-:W-:-:S07]  /*23210*/  IMAD.MOV.U32 R7, RZ, RZ, R14 ;  /* 0x000000ffff077224 */ /* 0x000fce00078e000e */
[----:B------:R-:W-:Y:S05]  /*23220*/  WARPSYNC.COLLECTIVE R15, `(.L_x_832) ;  /* 0x000000000f087348 */ /* 0x000fea0003c00000 */
[----:B------:R0:W1:Y:S02]  /*23230*/  SHFL.IDX P6, R14, R13, R12, R11 ;  /* 0x0000000c0d0e7389 */ /* 0x00006400000c000b */
[----:B01----:R-:W-:Y:S01]  /*23240*/  ENDCOLLECTIVE ;  /* 0x000000000000791b */ /* 0x003fe20003800000 */
.L_x_832:
[----:B------:R-:W-:Y:S01]  /*23250*/  MOV R13, R4 ;  /* 0x00000004000d7202 */ /* 0x000fe20000000f00 */
[----:B------:R-:W-:Y:S02]  /*23260*/  IMAD R2, R9, R8, RZ ;  /* 0x0000000809027224 */ /* 0x000fe400078e02ff */
[----:B------:R-:W0:Y:S01]  /*23270*/  S2R R9, SR_TID.X ;  /* 0x0000000000097919 */ /* 0x000e220000002100 */
[----:B------:R-:W1:Y:S01]  /*23280*/  S2R R8, SR_TID.X ;  /* 0x0000000000087919 */ /* 0x000e620000002100 */
[----:B0-----:R-:W-:-:S04]  /*23290*/  LOP3.LUT R9, R9, 0x7f, RZ, 0xc0, !PT ;  /* 0x0000007f09097812 */ /* 0x001fc800078ec0ff */
[----:B------:R-:W-:Y:S01]  /*232a0*/  SHF.R.U32.HI R9, RZ, 0x3, R9 ;  /* 0x00000003ff097819 */ /* 0x000fe20000011609 */
[----:B-1----:R-:W-:-:S03]  /*232b0*/  IMAD.SHL.U32 R8, R8, 0x8, RZ ;  /* 0x0000000808087824 */ /* 0x002fc600078e00ff */
[----:B------:R-:W-:Y:S01]  /*232c0*/  IADD3 R0, R9, R5, RZ ;  /* 0x0000000509007210 */ /* 0x000fe20007ffe0ff */
[----:B------:R-:W-:Y:S01]  /*232d0*/  IMAD.MOV.U32 R9, RZ, RZ, R14 ;  /* 0x000000ffff097224 */ /* 0x000fe200078e000e */
[----:B------:R-:W-:-:S07]  /*232e0*/  LOP3.LUT R8, R8, 0x38, RZ, 0xc0, !PT ;  /* 0x0000003808087812 */ /* 0x000fce00078ec0ff */
[----:B------:R-:W-:Y:S05]  /*232f0*/  WARPSYNC.COLLECTIVE R15, `(.L_x_833) ;  /* 0x000000000f087348 */ /* 0x000fea0003c00000 */
[----:B------:R0:W1:Y:S02]  /*23300*/  SHFL.IDX P6, R14, R13, R12, R11 ;  /* 0x0000000c0d0e7389 */ /* 0x00006400000c000b */
[----:B01----:R-:W-:Y:S01]  /*23310*/  ENDCOLLECTIVE ;  /* 0x000000000000791b */ /* 0x003fe20003800000 */
.L_x_833:
        /* <DEDUP_REMOVED lines=20> */
.L_x_834:
[----:B------:R-:W-:Y:S02]  /*23460*/  @!P3 LEA R8, P5, R8, R5, 0x1 ;  /* 0x000000050808b211 */ /* 0x000fe400078a08ff */
[----:B------:R-:W-:-:S03]  /*23470*/  MOV R13, R4 ;  /* 0x00000004000d7202 */ /* 0x000fc60000000f00 */
[----:B------:R-:W-:Y:S01]  /*23480*/  @!P3 IMAD.X R5, RZ, RZ, R9, P5 ;  /* 0x000000ffff05b224 */ /* 0x000fe200028e0609 */
[----:B------:R-:W-:Y:S01]  /*23490*/  @!P3 MOV R6, R8 ;  /* 0x000000080006b202 */ /* 0x000fe20000000f00 */
[----:B------:R-:W0:Y:S02]  /*234a0*/  S2R R9, SR_TID.X ;  /* 0x0000000000097919 */ /* 0x000e240000002100 */
        /* <DEDUP_REMOVED lines=10> */
.L_x_835:
        /* <DEDUP_REMOVED lines=14> */
.L_x_836:
[----:B------:R-:W-:-:S04]  /*23630*/  @!P3 LEA R5, P4, R9, R5, 0x1 ;  /* 0x000000050905b211 */ /* 0x000fc800078808ff */
[----:B------:R-:W-:-:S05]  /*23640*/  @!P3 IADD3.X R6, RZ, R8, RZ, P4, !PT ;  /* 0x00000008ff06b210 */ /* 0x000fca00027fe4ff */
[----:B------:R-:W-:Y:S02]  /*23650*/  @!P3 IMAD.MOV.U32 R7, RZ, RZ, R6 ;  /* 0x000000ffff07b224 */ /* 0x000fe400078e0006 */
[----:B------:R-:W-:Y:S01]  /*23660*/  @!P3 IMAD.MOV.U32 R6, RZ, RZ, R5 ;  /* 0x000000ffff06b224 */ /* 0x000fe200078e0005 */
[----:B------:R-:W-:Y:S01]  /*23670*/  IADD3 R5, R0, 0x30, RZ ;  /* 0x0000003000057810 */ /* 0x000fe20007ffe0ff */
[----:B------:R-:W-:-:S03]  /*23680*/  IMAD.MOV.U32 R13, RZ, RZ, R4 ;  /* 0x000000ffff0d7224 */ /* 0x000fc600078e0004 */
[----:B------:R-:W-:Y:S01]  /*23690*/  @!PT LDS RZ, [RZ] ;  /* 0x00000000fffff984 */ /* 0x000fe20000000800 */
[----:B------:R-:W-:Y:S01]  /*236a0*/  @!PT LDS RZ, [RZ] ;  /* 0x00000000fffff984 */ /* 0x000fe20000000800 */
[----:B------:R-:W-:Y:S01]  /*236b0*/  @!PT LDS RZ, [RZ] ;  /* 0x00000000fffff984 */ /* 0x000fe20000000800 */
[----:B------:R-:W-:Y:S04]  /*236c0*/  @!P3 LDGSTS.E.BYPASS.LTC128B.128 [R10+0x11400], desc[UR58][R6.64], !P2 ;  /* 0x11400000060abfae */ /* 0x000fe8000d101d7a */
[----:B------:R-:W-:Y:S04]  /*236d0*/  @!P3 LDGSTS.E.BYPASS.LTC128B.128 [R10+0x15400], desc[UR58][R6.64+0x80], !P1 ;  /* 0x15400080060abfae */ /* 0x000fe8000c901d7a */
[----:B------:R0:W-:Y:S01]  /*236e0*/  @!P3 LDGSTS.E.BYPASS.LTC128B.128 [R10+0x19400], desc[UR58][R6.64+0x100], !P0 ;  /* 0x19400100060abfae */ /* 0x0001e2000c101d7a */
[----:B------:R-:W-:Y:S02]  /*236f0*/  ISETP.GE.AND P3, PT, R5, R2, PT ;  /* 0x000000020500720c */ /* 0x000fe40003f66270 */
[----:B0-----:R-:W-:-:S11]  /*23700*/  MOV R6, R14 ;  /* 0x0000000e00067202 */ /* 0x001fd60000000f00 */
[----:B------:R-:W-:Y:S05]  /*23710*/  WARPSYNC.COLLECTIVE R15, `(.L_x_837) ;  /* 0x000000000f087348 */ /* 0x000fea0003c00000 */
[----:B------:R0:W1:Y:S02]  /*23720*/  SHFL.IDX P6, R14, R13, R12, R11 ;  /* 0x0000000c0d0e7389 */ /* 0x00006400000c000b */
[----:B01----:R-:W-:Y:S01]  /*23730*/  ENDCOLLECTIVE ;  /* 0x000000000000791b */ /* 0x003fe20003800000 */
.L_x_837:
[----:B------:R-:W-:Y:S02]  /*23740*/  IMAD.MOV.U32 R13, RZ, RZ, R3 ;  /* 0x000000ffff0d7224 */ /* 0x000fe400078e0003 */
[----:B------:R-:W-:Y:S02]  /*23750*/  IMAD.MOV.U32 R12, RZ, RZ, 0x4 ;  /* 0x00000004ff0c7424 */ /* 0x000fe400078e00ff */
[----:B------:R-:W-:-:S07]  /*23760*/  IMAD.MOV.U32 R5, RZ, RZ, R14 ;  /* 0x000000ffff057224 */ /* 0x000fce00078e000e */
[----:B------:R-:W-:Y:S05]  /*23770*/  WARPSYNC.COLLECTIVE R15, `(.L_x_838) ;  /* 0x000000000f087348 */ /* 0x000fea0003c00000 */
[----:B------:R0:W1:Y:S02]  /*23780*/  SHFL.IDX P6, R14, R13, R12, R11 ;  /* 0x0000000c0d0e7389 */ /* 0x00006400000c000b */
[----:B01----:R-:W-:Y:S01]  /*23790*/  ENDCOLLECTIVE ;  /* 0x000000000000791b */ /* 0x003fe20003800000 */
.L_x_838:
        /* <DEDUP_REMOVED lines=17> */
.L_x_839:
[----:B------:R-:W-:Y:S02]  /*238b0*/  IMAD.MOV.U32 R13, RZ, RZ, R3 ;  /* 0x000000ffff0d7224 */ /* 0x000fe400078e0003 */
[----:B------:R-:W-:Y:S02]  /*238c0*/  IMAD.MOV.U32 R12, RZ, RZ, 0x5 ;  /* 0x00000005ff0c7424 */ /* 0x000fe400078e00ff */
[----:B------:R-:W-:-:S07]  /*238d0*/  IMAD.MOV.U32 R5, RZ, RZ, R14 ;  /* 0x000000ffff057224 */ /* 0x000fce00078e000e */
[----:B------:R-:W-:Y:S05]  /*238e0*/  WARPSYNC.COLLECTIVE R15, `(.L_x_840) ;  /* 0x000000000f087348 */ /* 0x000fea0003c00000 */
[----:B------:R0:W1:Y:S02]  /*238f0*/  SHFL.IDX P6, R14, R13, R12, R11 ;  /* 0x0000000c0d0e7389 */ /* 0x00006400000c000b */
[----:B01----:R-:W-:Y:S01]  /*23900*/  ENDCOLLECTIVE ;  /* 0x000000000000791b */ /* 0x003fe20003800000 */
.L_x_840:
        /* <DEDUP_REMOVED lines=17> */
.L_x_841:
[----:B------:R-:W-:Y:S01]  /*23a20*/  MOV R13, R3 ;  /* 0x00000003000d7202 */ /* 0x000fe20000000f00 */
[----:B------:R-:W-:Y:S02]  /*23a30*/  IMAD.MOV.U32 R12, RZ, RZ, 0x6 ;  /* 0x00000006ff0c7424 */ /* 0x000fe400078e00ff */
[----:B------:R-:W-:-:S07]  /*23a40*/  IMAD.MOV.U32 R5, RZ, RZ, R14 ;  /* 0x000000ffff057224 */ /* 0x000fce00078e000e */
[----:B------:R-:W-:Y:S05]  /*23a50*/  WARPSYNC.COLLECTIVE R15, `(.L_x_842) ;  /* 0x000000000f087348 */ /* 0x000fea0003c00000 */
[----:B------:R0:W1:Y:S02]  /*23a60*/  SHFL.IDX P6, R14, R13, R12, R11 ;  /* 0x0000000c0d0e7389 */ /* 0x00006400000c000b */
[----:B01----:R-:W-:Y:S01]  /*23a70*/  ENDCOLLECTIVE ;  /* 0x000000000000791b */ /* 0x003fe20003800000 */
.L_x_842:
[----:B------:R-:W-:-:S04]  /*23a80*/  @!P3 LEA R5, P4, R9, R5, 0x1 ;  /* 0x000000050905b211 */ /* 0x000fc800078808ff */
[----:B------:R-:W-:-:S05]  /*23a90*/  @!P3 IADD3.X R6, RZ, R6, RZ, P4, !PT ;  /* 0x00000006ff06b210 */ /* 0x000fca00027fe4ff */
[----:B------:R-:W-:Y:S02]  /*23aa0*/  @!P3 IMAD.MOV.U32 R7, RZ, RZ, R6 ;  /* 0x000000ffff07b224 */ /* 0x000fe400078e0006 */
[----:B------:R-:W-:Y:S01]  /*23ab0*/  @!P3 IMAD.MOV.U32 R6, RZ, RZ, R5 ;  /* 0x000000ffff06b224 */ /* 0x000fe200078e0005 */
[----:B------:R-:W-:-:S04]  /*23ac0*/  MOV R13, R4 ;  /* 0x00000004000d7202 */ /* 0x000fc80000000f00 */
        /* <DEDUP_REMOVED lines=10> */
.L_x_843:
[----:B------:R-:W-:-:S05]  /*23b70*/  VIADD R7, R0, 0x60 ;  /* 0x0000006000077836 */ /* 0x000fca0000000000 */
[----:B------:R-:W-:Y:S02]  /*23b80*/  ISETP.GE.AND P4, PT, R7, R2, PT ;  /* 0x000000020700720c */ /* 0x000fe40003f86270 */
[----:B------:R-:W-:Y:S01]  /*23b90*/  MOV R13, R3 ;  /* 0x00000003000d7202 */ /* 0x000fe20000000f00 */
[----:B------:R-:W-:Y:S02]  /*23ba0*/  IMAD.MOV.U32 R12, RZ, RZ, 0x7 ;  /* 0x00000007ff0c7424 */ /* 0x000fe400078e00ff */
[----:B------:R-:W-:-:S08]  /*23bb0*/  IMAD.MOV.U32 R5, RZ, RZ, R14 ;  /* 0x000000ffff057224 */ /* 0x000fd000078e000e */
[----:B------:R-:W-:Y:S05]  /*23bc0*/  WARPSYNC.COLLECTIVE R15, `(.L_x_844) ;  /* 0x000000000f087348 */ /* 0x000fea0003c00000 */
[----:B------:R0:W1:Y:S02]  /*23bd0*/  SHFL.IDX P6, R14, R13, R12, R11 ;  /* 0x0000000c0d0e7389 */ /* 0x00006400000c000b */
[----:B01----:R-:W-:Y:S01]  /*23be0*/  ENDCOLLECTIVE ;  /* 0x000000000000791b */ /* 0x003fe20003800000 */
.L_x_844:
[----:B------:R-:W-:-:S04]  /*23bf0*/  @!P4 LEA R5, P3, R9, R5, 0x1 ;  /* 0x000000050905c211 */ /* 0x000fc800078608ff */
[----:B------:R-:W-:-:S05]  /*23c00*/  @!P4 IADD3.X R6, RZ, R6, RZ, P3, !PT ;  /* 0x00000006ff06c210 */ /* 0x000fca0001ffe4ff */
[----:B------:R-:W-:Y:S01]  /*23c10*/  @!P4 IMAD.MOV.U32 R7, RZ, RZ, R6 ;  /* 0x000000ffff07c224 */ /* 0x000fe200078e0006 */
[----:B------:R-:W-:Y:S01]  /*23c20*/  MOV R13, R4 ;  /* 0x00000004000d7202 */ /* 0x000fe20000000f00 */
[----:B------:R-:W-:-:S05]  /*23c30*/  @!P4 IMAD.MOV.U32 R6, RZ, RZ, R5 ;  /* 0x000000ffff06c224 */ /* 0x000fca00078e0005 */
        /* <DEDUP_REMOVED lines=9> */
.L_x_845:
[----:B------:R-:W-:Y:S01]  /*23cd0*/  @!PT LDS RZ, [RZ] ;  /* 0x00000000fffff984 */ /* 0x000fe20000000800 */
[----:B------:R-:W-:Y:S01]  /*23ce0*/  @!PT LDS RZ, [RZ] ;  /* 0x00000000fffff984 */ /* 0x000fe20000000800 */
[----:B------:R-:W-:Y:S01]  /*23cf0*/  @!PT LDS RZ, [RZ] ;  /* 0x00000000fffff984 */ /* 0x000fe20000000800 */
[----:B------:R0:W-:Y:S01]  /*23d00*/  @!P4 LDGSTS.E.BYPASS.LTC128B.128 [R10+0x1b400], desc[UR58][R6.64+0x100], !P0 ;  /* 0x1b400100060acfae */ /* 0x0001e2000c101d7a */
[----:B------:R-:W-:Y:S01]  /*23d10*/  IMAD.MOV.U32 R3, RZ, RZ, R14 ;  /* 0x000000ffff037224 */ /* 0x000fe200078e000e */
[----:B------:R-:W-:Y:S06]  /*23d20*/  BRA `(.L_x_846) ;  /* 0xffffffac00847947 */ /* 0x000fec000383ffff */
.L_x_709:
[----:B----4-:R4:W0:Y:S02]  /*23d30*/  SYNCS.PHASECHK.TRANS64.TRYWAIT P0, [R18+URZ+0x34820], R0 ;  /* 0x03482000120075a7 */ /* 0x010824000800017f */
[----:B0-----:R-:W-:Y:S05]  /*23d40*/  @!P0 NANOSLEEP.SYNCS 0x989680 ;  /* 0x009896800000895d */ /* 0x001fea0003900000 */
[----:B------:R-:W0:Y:S02]  /*23d50*/  @!P0 SYNCS.PHASECHK.TRANS64 P0, [R18+URZ+0x34820], R0 ;  /* 0x03482000120085a7 */ /* 0x000e24000800007f */
[----:B0-----:R-:W-:Y:S05]  /*23d60*/  @!P0 BRA `(.L_x_709) ;  /* 0xfffffffc00f08947 */ /* 0x001fea000383ffff */
[----:B------:R-:W-:Y:S05]  /*23d70*/  BRA `(.L_x_847) ;  /* 0xffffffb000047947 */ /* 0x000fea000383ffff */
.L_x_718:
[----:B-1----:R1:W2:Y:S02]  /*23d80*/  SYNCS.PHASECHK.TRANS64.TRYWAIT P0, [R3+URZ+0x34840], R2 ;  /* 0x03484002030075a7 */ /* 0x0022a4000800017f */
[----:B--2---:R-:W-:Y:S05]  /*23d90*/  @!P0 NANOSLEEP.SYNCS 0x989680 ;  /* 0x009896800000895d */ /* 0x004fea0003900000 */
[----:B------:R-:W2:Y:S02]  /*23da0*/  @!P0 SYNCS.PHASECHK.TRANS64 P0, [R3+URZ+0x34840], R2 ;  /* 0x03484002030085a7 */ /* 0x000ea4000800007f */
[----:B--2---:R-:W-:Y:S05]  /*23db0*/  @!P0 BRA `(.L_x_718) ;  /* 0xfffffffc00f08947 */ /* 0x004fea000383ffff */
[----:B------:R-:W-:Y:S05]  /*23dc0*/  BRA `(.L_x_848) ;  /* 0xffffffb000e07947 */ /* 0x000fea000383ffff */
.L_x_725:
[----:B0-----:R0:W1:Y:S02]  /*23dd0*/  SYNCS.PHASECHK.TRANS64.TRYWAIT P0, [R3+URZ+0x60], R2 ;  /* 0x00006002030075a7 */ /* 0x001064000800017f */
[----:B-1----:R-:W-:Y:S05]  /*23de0*/  @!P0 NANOSLEEP.SYNCS 0x989680 ;  /* 0x009896800000895d */ /* 0x002fea0003900000 */
[----:B------:R-:W1:Y:S02]  /*23df0*/  @!P0 SYNCS.PHASECHK.TRANS64 P0, [R3+URZ+0x60], R2 ;  /* 0x00006002030085a7 */ /* 0x000e64000800007f */
[----:B-1----:R-:W-:Y:S05]  /*23e00*/  @!P0 BRA `(.L_x_725) ;  /* 0xfffffffc00f08947 */ /* 0x002fea000383ffff */
[----:B------:R-:W-:Y:S05]  /*23e10*/  BRA `(.L_x_849) ;  /* 0xffffffb400f07947 */ /* 0x000fea000383ffff */
.L_x_734:
[----:B-1----:R1:W2:Y:S02]  /*23e20*/  SYNCS.PHASECHK.TRANS64.TRYWAIT P0, [R3+URZ+0x34840], R2 ;  /* 0x03484002030075a7 */ /* 0x0022a4000800017f */
[----:B--2---:R-:W-:Y:S05]  /*23e30*/  @!P0 NANOSLEEP.SYNCS 0x989680 ;  /* 0x009896800000895d */ /* 0x004fea0003900000 */
[----:B------:R-:W2:Y:S02]  /*23e40*/  @!P0 SYNCS.PHASECHK.TRANS64 P0, [R3+URZ+0x34840], R2 ;  /* 0x03484002030085a7 */ /* 0x000ea4000800007f */
[----:B--2---:R-:W-:Y:S05]  /*23e50*/  @!P0 BRA `(.L_x_734) ;  /* 0xfffffffc00f08947 */ /* 0x004fea000383ffff */
[----:B------:R-:W-:Y:S05]  /*23e60*/  BRA `(.L_x_850) ;  /* 0xffffffbc00807947 */ /* 0x000fea000383ffff */
.L_x_741:
[----:B0-----:R0:W1:Y:S02]  /*23e70*/  SYNCS.PHASECHK.TRANS64.TRYWAIT P0, [R2+URZ+0x60], R3 ;  /* 0x00006003020075a7 */ /* 0x001064000800017f */
[----:B-1----:R-:W-:Y:S05]  /*23e80*/  @!P0 NANOSLEEP.SYNCS 0x989680 ;  /* 0x009896800000895d */ /* 0x002fea0003900000 */
[----:B------:R-:W1:Y:S02]  /*23e90*/  @!P0 SYNCS.PHASECHK.TRANS64 P0, [R2+URZ+0x60], R3 ;  /* 0x00006003020085a7 */ /* 0x000e64000800007f */
[----:B-1----:R-:W-:Y:S05]  /*23ea0*/  @!P0 BRA `(.L_x_741) ;  /* 0xfffffffc00f08947 */ /* 0x002fea000383ffff */
[----:B------:R-:W-:Y:S05]  /*23eb0*/  BRA `(.L_x_851) ;  /* 0xffffffc000907947 */ /* 0x000fea000383ffff */
.L_x_750:
[----:B--2---:R2:W3:Y:S02]  /*23ec0*/  SYNCS.PHASECHK.TRANS64.TRYWAIT P0, [R2+URZ+0x34840], R3 ;  /* 0x03484003020075a7 */ /* 0x0044e4000800017f */
[----:B---3--:R-:W-:Y:S05]  /*23ed0*/  @!P0 NANOSLEEP.SYNCS 0x989680 ;  /* 0x009896800000895d */ /* 0x008fea0003900000 */
[----:B------:R-:W3:Y:S02]  /*23ee0*/  @!P0 SYNCS.PHASECHK.TRANS64 P0, [R2+URZ+0x34840], R3 ;  /* 0x03484003020085a7 */ /* 0x000ee4000800007f */
[----:B---3--:R-:W-:Y:S05]  /*23ef0*/  @!P0 BRA `(.L_x_750) ;  /* 0xfffffffc00f08947 */ /* 0x008fea000383ffff */
[----:B------:R-:W-:Y:S05]  /*23f00*/  BRA `(.L_x_852) ;  /* 0xffffffc400f07947 */ /* 0x000fea000383ffff */
.L_x_757:
[----:B0-----:R0:W1:Y:S02]  /*23f10*/  SYNCS.PHASECHK.TRANS64.TRYWAIT P0, [R2+URZ+0x60], R5 ;  /* 0x00006005020075a7 */ /* 0x001064000800017f */
[----:B-1----:R-:W-:Y:S05]  /*23f20*/  @!P0 NANOSLEEP.SYNCS 0x989680 ;  /* 0x009896800000895d */ /* 0x002fea0003900000 */
[----:B------:R-:W1:Y:S02]  /*23f30*/  @!P0 SYNCS.PHASECHK.TRANS64 P0, [R2+URZ+0x60], R5 ;  /* 0x00006005020085a7 */ /* 0x000e64000800007f */
[----:B-1----:R-:W-:Y:S05]  /*23f40*/  @!P0 BRA `(.L_x_757) ;  /* 0xfffffffc00f08947 */ /* 0x002fea000383ffff */
[----:B------:R-:W-:Y:S05]  /*23f50*/  BRA `(.L_x_853) ;  /* 0xffffffcc00007947 */ /* 0x000fea000383ffff */
.L_x_768:
[----:B---3--:R3:W4:Y:S02]  /*23f60*/  SYNCS.PHASECHK.TRANS64.TRYWAIT P0, [R0+URZ+0x34860], R2 ;  /* 0x03486002000075a7 */ /* 0x008724000800017f */
[----:B----4-:R-:W-:Y:S05]  /*23f70*/  @!P0 NANOSLEEP.SYNCS 0x989680 ;  /* 0x009896800000895d */ /* 0x010fea0003900000 */
[----:B------:R-:W4:Y:S02]  /*23f80*/  @!P0 SYNCS.PHASECHK.TRANS64 P0, [R0+URZ+0x34860], R2 ;  /* 0x03486002000085a7 */ /* 0x000f24000800007f */
[----:B----4-:R-:W-:Y:S05]  /*23f90*/  @!P0 BRA `(.L_x_768) ;  /* 0xfffffffc00f08947 */ /* 0x010fea000383ffff */
[----:B------:R-:W-:Y:S05]  /*23fa0*/  BRA `(.L_x_854) ;  /* 0xffffffd0004c7947 */ /* 0x000fea000383ffff */
.L_x_775:
[----:B------:R-:W3:Y:S01]  /*23fb0*/  LDL R0, [R1] ;  /* 0x0000000001007983 */ /* 0x000ee20000100800 */
[----:B------:R-:W-:Y:S01]  /*23fc0*/  BSSY B0, `(.L_x_855) ;  /* 0x0000008000007945 */ /* 0x000fe20003800000 */
[----:B------:R-:W-:Y:S01]  /*23fd0*/  MOV R12, RZ ;  /* 0x000000ff000c7202 */ /* 0x000fe20000000f00 */
[----:B0-----:R-:W-:Y:S02]  /*23fe0*/  IMAD.MOV.U32 R11, RZ, RZ, 0x1f ;  /* 0x0000001fff0b7424 */ /* 0x001fe400078e00ff */
[----:B------:R-:W-:Y:S02]  /*23ff0*/  IMAD.MOV.U32 R15, RZ, RZ, -0x1 ;  /* 0xffffffffff0f7424 */ /* 0x000fe400078e00ff */
[----:B---3--:R-:W-:-:S07]  /*24000*/  IMAD.MOV.U32 R13, RZ, RZ, R0 ;  /* 0x000000ffff0d7224 */ /* 0x008fce00078e0000 */
[----:B-12-4-:R-:W-:Y:S05]  /*24010*/  WARPSYNC.COLLECTIVE R15, `(.L_x_856) ;  /* 0x000000000f087348 */ /* 0x016fea0003c00000 */
[----:B------:R0:W3:Y:S02]  /*24020*/  SHFL.IDX P6, R14, R13, R12, R11 ;  /* 0x0000000c0d0e7389 */ /* 0x0000e400000c000b */
[----:B01234-:R-:W-:Y:S01]  /*24030*/  ENDCOLLECTIVE ;  /* 0x000000000000791b */ /* 0x01ffe20003800000 */
.L_x_856:
[----:B------:R-:W-:Y:S05]  /*24040*/  BSYNC B0 ;  /* 0x0000000000007941 */ /* 0x000fea0003800000 */
.L_x_855:
[----:B------:R0:W5:Y:S01]  /*24050*/  LDL R2, [R1+0xc] ;  /* 0x00000c0001027983 */ /* 0x0001620000100800 */
[----:B------:R-:W-:Y:S01]  /*24060*/  IMAD.MOV.U32 R13, RZ, RZ, R0 ;  /* 0x000000ffff0d7224 */ /* 0x000fe200078e0000 */
[----:B------:R-:W-:Y:S01]  /*24070*/  MOV R11, 0x1f ;  /* 0x0000001f000b7802 */ /* 0x000fe20000000f00 */
[----:B------:R-:W-:Y:S01]  /*24080*/  IMAD.MOV.U32 R12, RZ, RZ, 0x1 ;  /* 0x00000001ff0c7424 */ /* 0x000fe200078e00ff */
[----:B------:R-:W-:Y:S01]  /*24090*/  MOV R5, R14 ;  /* 0x0000000e00057202 */ /* 0x000fe20000000f00 */
[----:B------:R-:W-:-:S07]  /*240a0*/  IMAD.MOV.U32 R15, RZ, RZ, -0x1 ;  /* 0xffffffffff0f7424 */ /* 0x000fce00078e00ff */
[----:B0----5:R-:W-:Y:S05]  /*240b0*/  WARPSYNC.COLLECTIVE R15, `(.L_x_857) ;  /* 0x000000000f087348 */ /* 0x021fea0003c00000 */
[----:B------:R1:W2:Y:S02]  /*240c0*/  SHFL.IDX P6, R14, R13, R12, R11 ;  /* 0x0000000c0d0e7389 */ /* 0x0002a400000c000b */
[----:B012--5:R-:W-:Y:S01]  /*240d0*/  ENDCOLLECTIVE ;  /* 0x000000000000791b */ /* 0x027fe20003800000 */
.L_x_857:
[----:B------:R-:W-:Y:S01]  /*240e0*/  ULDC UR4, c[0x0][0xc3c] ;  /* 0x00030f0000047ab9 */ /* 0x000fe20000000800 */
[----:B------:R-:W-:Y:S01]  /*240f0*/  IADD3 R4, R2, R16, RZ ;  /* 0x0000001002047210 */ /* 0x000fe20007ffe0ff */
[----:B------:R-:W-:-:S03]  /*24100*/  IMAD.MOV.U32 R0, RZ, RZ, R14 ;  /* 0x000000ffff007224 */ /* 0x000fc600078e000e */
        /* <DEDUP_REMOVED lines=8> */
[----:B------:R-:W-:Y:S02]  /*24190*/  MOV R6, RZ ;  /* 0x000000ff00067202 */ /* 0x000fe40000000f00 */
[----:B------:R-:W-:Y:S02]  /*241a0*/  MOV R11, RZ ;  /* 0x000000ff000b7202 */ /* 0x000fe40000000f00 */
[C---:B------:R-:W-:Y:S02]  /*241b0*/  ISETP.GE.U32.AND P2, PT, R16.reuse, 0x2, PT ;  /* 0x000000021000780c */ /* 0x040fe40003f46070 */
[C---:B------:R-:W-:Y:S02]  /*241c0*/  ISETP.GE.U32.AND P3, PT, R16.reuse, 0x4, PT ;  /* 0x000000041000780c */ /* 0x040fe40003f66070 */
[----:B------:R-:W-:-:S02]  /*241d0*/  ISETP.GE.U32.AND P4, PT, R16, 0x8, PT ;  /* 0x000000081000780c */ /* 0x000fc40003f86070 */
[C---:B------:R-:W-:Y:S01]  /*241e0*/  ISETP.GE.U32.AND P5, PT, R16.reuse, 0x10, PT ;  /* 0x000000101000780c */ /* 0x040fe20003fa6070 */
[----:B--2---:R-:W-:Y:S02]  /*241f0*/  @!P1 IMAD.MOV.U32 R4, RZ, RZ, R8 ;  /* 0x000000ffff049224 */ /* 0x004fe400078e0008 */
[----:B------:R-:W-:Y:S02]  /*24200*/  IMAD.MOV.U32 R8, RZ, RZ, RZ ;  /* 0x000000ffff087224 */ /* 0x000fe400078e00ff */
[----:B---3--:R-:W-:Y:S01]  /*24210*/  @!P1 IMAD.MOV.U32 R6, RZ, RZ, R2 ;  /* 0x000000ffff069224 */ /* 0x008fe200078e0002 */
[----:B------:R-:W-:-:S03]  /*24220*/  ISETP.NE.AND P1, PT, R16, RZ, PT ;  /* 0x000000ff1000720c */ /* 0x000fc60003f25270 */
[----:B------:R-:W-:-:S04]  /*24230*/  IMAD R2, R6, R4, RZ ;  /* 0x0000000406027224 */ /* 0x000fc800078e02ff */
[----:B------:R-:W-:-:S07]  /*24240*/  IMAD.MOV.U32 R13, RZ, RZ, R2 ;  /* 0x000000ffff0d7224 */ /* 0x000fce00078e0002 */
[----:B------:R-:W-:Y:S05]  /*24250*/  WARPSYNC.COLLECTIVE R15, `(.L_x_858) ;  /* 0x000000000f087348 */ /* 0x000fea0003c00000 */
[----:B------:R0:W1:Y:S02]  /*24260*/  SHFL.UP P6, R14, R13, R12, R11 ;  /* 0x0400000c0d0e7389 */ /* 0x00006400000c000b */
[----:B01----:R-:W-:Y:S01]  /*24270*/  ENDCOLLECTIVE ;  /* 0x000000000000791b */ /* 0x003fe20003800000 */
.L_x_858:
        /* <DEDUP_REMOVED lines=8> */
.L_x_859:
[----:B------:R-:W-:Y:S02]  /*24300*/  IMAD.MOV.U32 R12, RZ, RZ, 0x4 ;  /* 0x00000004ff0c7424 */ /* 0x000fe400078e00ff */
[----:B------:R-:W-:-:S05]  /*24310*/  IMAD.MOV.U32 R3, RZ, RZ, R14 ;  /* 0x000000ffff037224 */ /* 0x000fca00078e000e */
[----:B------:R-:W-:-:S04]  /*24320*/  SEL R3, R3, RZ, P2 ;  /* 0x000000ff03037207 */ /* 0x000fc80001000000 */
[----:B------:R-:W-:-:S05]  /*24330*/  IADD3 R2, R2, R3, RZ ;  /* 0x0000000302027210 */ /* 0x000fca0007ffe0ff */
[----:B------:R-:W-:-:S07]  /*24340*/  IMAD.MOV.U32 R13, RZ, RZ, R2 ;  /* 0x000000ffff0d7224 */ /* 0x000fce00078e0002 */
[----:B------:R-:W-:Y:S05]  /*24350*/  WARPSYNC.COLLECTIVE R15, `(.L_x_860) ;  /* 0x000000000f087348 */ /* 0x000fea0003c00000 */
[----:B------:R0:W1:Y:S02]  /*24360*/  SHFL.UP P6, R14, R13, R12, R11 ;  /* 0x0400000c0d0e7389 */ /* 0x00006400000c000b */
[----:B01----:R-:W-:Y:S01]  /*24370*/  ENDCOLLECTIVE ;  /* 0x000000000000791b */ /* 0x003fe20003800000 */
.L_x_860:
[----:B------:R-:W-:Y:S02]  /*24380*/  MOV R12, 0x8 ;  /* 0x00000008000c7802 */ /* 0x000fe40000000f00 */
[----:B------:R-:W-:-:S04]  /*24390*/  MOV R3, R14 ;  /* 0x0000000e00037202 */ /* 0x000fc80000000f00 */
[----:B------:R-:W-:-:S05]  /*243a0*/  SEL R3, R3, RZ, P3 ;  /* 0x000000ff03037207 */ /* 0x000fca0001800000 */
[----:B------:R-:W-:-:S04]  /*243b0*/  IMAD.IADD R2, R2, 0x1, R3 ;  /* 0x0000000102027824 */ /* 0x000fc800078e0203 */
[----:B------:R-:W-:-:S07]  /*243c0*/  IMAD.MOV.U32 R13, RZ, RZ, R2 ;  /* 0x000000ffff0d7224 */ /* 0x000fce00078e0002 */
[----:B------:R-:W-:Y:S05]  /*243d0*/  WARPSYNC.COLLECTIVE R15, `(.L_x_861) ;  /* 0x000000000f087348 */ /* 0x000fea0003c00000 */
[----:B------:R0:W1:Y:S02]  /*243e0*/  SHFL.UP P6, R14, R13, R12, R11 ;  /* 0x0400000c0d0e7389 */ /* 0x00006400000c000b */
[----:B01----:R-:W-:Y:S01]  /*243f0*/  ENDCOLLECTIVE ;  /* 0x000000000000791b */ /* 0x003fe20003800000 */
.L_x_861:
        /* <DEDUP_REMOVED lines=8> */
.L_x_862:
[----:B------:R-:W-:Y:S01]  /*24480*/  IMAD.MOV.U32 R12, RZ, RZ, 0x1f ;  /* 0x0000001fff0c7424 */ /* 0x000fe200078e00ff */
[----:B------:R-:W-:Y:S01]  /*24490*/  MOV R11, 0x1f ;  /* 0x0000001f000b7802 */ /* 0x000fe20000000f00 */
[----:B------:R-:W-:-:S05]  /*244a0*/  IMAD.MOV.U32 R3, RZ, RZ, R14 ;  /* 0x000000ffff037224 */ /* 0x000fca00078e000e */
[----:B------:R-:W-:-:S04]  /*244b0*/  SEL R3, R3, RZ, P5 ;  /* 0x000000ff03037207 */ /* 0x000fc80002800000 */
[----:B------:R-:W-:-:S05]  /*244c0*/  IADD3 R7, R2, R3, RZ ;  /* 0x0000000302077210 */ /* 0x000fca0007ffe0ff */
[----:B------:R-:W-:-:S07]  /*244d0*/  IMAD.MOV.U32 R13, RZ, RZ, R7 ;  /* 0x000000ffff0d7224 */ /* 0x000fce00078e0007 */
[----:B------:R-:W-:Y:S05]  /*244e0*/  WARPSYNC.COLLECTIVE R15, `(.L_x_863) ;  /* 0x000000000f087348 */ /* 0x000fea0003c00000 */
[----:B------:R0:W1:Y:S02]  /*244f0*/  SHFL.IDX P6, R14, R13, R12, R11 ;  /* 0x0000000c0d0e7389 */ /* 0x00006400000c000b */
[----:B01----:R-:W-:Y:S01]  /*24500*/  ENDCOLLECTIVE ;  /* 0x000000000000791b */ /* 0x003fe20003800000 */
.L_x_863:
[----:B------:R-:W-:Y:S01]  /*24510*/  IMAD.MOV.U32 R9, RZ, RZ, R14 ;  /* 0x000000ffff097224 */ /* 0x000fe200078e000e */
[----:B------:R-:W-:Y:S06]  /*24520*/  BRA `(.L_x_864) ;  /* 0xffffffd000c07947 */ /* 0x000fec000383ffff */
.L_x_778:
[----:B------:R-:W-:Y:S01]  /*24530*/  BSSY B0, `(.L_x_865) ;  /* 0x0000008000007945 */ /* 0x000fe20003800000 */
[----:B------:R-:W-:Y:S01]  /*24540*/  MOV R13, R2 ;  /* 0x00000002000d7202 */ /* 0x000fe20000000f00 */
[----:B------:R-:W-:Y:S01]  /*24550*/  IMAD.MOV.U32 R12, RZ, RZ, 0x1 ;  /* 0x00000001ff0c7424 */ /* 0x000fe200078e00ff */
[----:B------:R-:W-:Y:S01]  /*24560*/  MOV R15, 0xffffffff ;  /* 0xffffffff000f7802 */ /* 0x000fe20000000f00 */
[----:B------:R-:W-:-:S07]  /*24570*/  IMAD.MOV.U32 R11, RZ, RZ, RZ ;  /* 0x000000ffff0b7224 */ /* 0x000fce00078e00ff */
[----:B0-----:R-:W-:Y:S05]  /*24580*/  WARPSYNC.COLLECTIVE R15, `(.L_x_866) ;  /* 0x000000000f087348 */ /* 0x001fea0003c00000 */
[----:B------:R1:W2:Y:S02]  /*24590*/  SHFL.UP P6, R14, R13, R12, R11 ;  /* 0x0400000c0d0e7389 */ /* 0x0002a400000c000b */
[----:B012---:R-:W-:Y:S01]  /*245a0*/  ENDCOLLECTIVE ;  /* 0x000000000000791b */ /* 0x007fe20003800000 */
.L_x_866:
[----:B------:R-:W-:Y:S05]  /*245b0*/  BSYNC B0 ;  /* 0x0000000000007941 */ /* 0x000fea0003800000 */
.L_x_865:
[----:B------:R-:W-:Y:S01]  /*245c0*/  IMAD.MOV.U32 R3, RZ, RZ, R14 ;  /* 0x000000ffff037224 */ /* 0x000fe200078e000e */
[----:B------:R-:W-:Y:S01]  /*245d0*/  MOV R15, 0xffffffff ;  /* 0xffffffff000f7802 */ /* 0x000fe20000000f00 */
[----:B------:R-:W-:Y:S02]  /*245e0*/  IMAD.MOV.U32 R12, RZ, RZ, 0x2 ;  /* 0x00000002ff0c7424 */ /* 0x000fe400078e00ff */
[----:B------:R-:W-:Y:S01]  /*245f0*/  IMAD.MOV.U32 R11, RZ, RZ, RZ ;  /* 0x000000ffff0b7224 */ /* 0x000fe200078e00ff */
[----:B------:R-:W-:-:S05]  /*24600*/  SEL R3, R3, RZ, P1 ;  /* 0x000000ff03037207 */ /* 0x000fca0000800000 */
[----:B------:R-:W-:-:S05]  /*24610*/  IMAD.IADD R2, R2, 0x1, R3 ;  /* 0x0000000102027824 */ /* 0x000fca00078e0203 */
[----:B------:R-:W-:-:S07]  /*24620*/  MOV R13, R2 ;  /* 0x00000002000d7202 */ /* 0x000fce0000000f00 */
[----:B------:R-:W-:Y:S05]  /*24630*/  WARPSYNC.COLLECTIVE R15, `(.L_x_867) ;  /* 0x000000000f087348 */ /* 0x000fea0003c00000 */
[----:B------:R0:W1:Y:S02]  /*24640*/  SHFL.UP P6, R14, R13, R12, R11 ;  /* 0x0400000c0d0e7389 */ /* 0x00006400000c000b */
[----:B01----:R-:W-:Y:S01]  /*24650*/  ENDCOLLECTIVE ;  /* 0x000000000000791b */ /* 0x003fe20003800000 */
.L_x_867:
        /* <DEDUP_REMOVED lines=8> */
.L_x_868:
        /* <DEDUP_REMOVED lines=8> */
.L_x_869:
        /* <DEDUP_REMOVED lines=8> */
.L_x_870:
[----:B------:R-:W-:Y:S02]  /*247e0*/  IMAD.MOV.U32 R12, RZ, RZ, 0x1f ;  /* 0x0000001fff0c7424 */ /* 0x000fe400078e00ff */
[----:B------:R-:W-:Y:S02]  /*247f0*/  IMAD.MOV.U32 R11, RZ, RZ, 0x1f ;  /* 0x0000001fff0b7424 */ /* 0x000fe400078e00ff */
[----:B------:R-:W-:-:S05]  /*24800*/  IMAD.MOV.U32 R3, RZ, RZ, R14 ;  /* 0x000000ffff037224 */ /* 0x000fca00078e000e */
[----:B------:R-:W-:-:S05]  /*24810*/  SEL R3, R3, RZ, P5 ;  /* 0x000000ff03037207 */ /* 0x000fca0002800000 */
[----:B------:R-:W-:-:S05]  /*24820*/  IMAD.IADD R7, R2, 0x1, R3 ;  /* 0x0000000102077824 */ /* 0x000fca00078e0203 */
[----:B------:R-:W-:-:S07]  /*24830*/  MOV R13, R7 ;  /* 0x00000007000d7202 */ /* 0x000fce0000000f00 */
[----:B------:R-:W-:Y:S05]  /*24840*/  WARPSYNC.COLLECTIVE R15, `(.L_x_871) ;  /* 0x000000000f087348 */ /* 0x000fea0003c00000 */
[----:B------:R0:W1:Y:S02]  /*24850*/  SHFL.IDX P6, R14, R13, R12, R11 ;  /* 0x0000000c0d0e7389 */ /* 0x00006400000c000b */
[----:B01----:R-:W-:Y:S01]  /*24860*/  ENDCOLLECTIVE ;  /* 0x000000000000791b */ /* 0x003fe20003800000 */
.L_x_871:
[----:B------:R-:W-:Y:S01]  /*24870*/  MOV R9, R14 ;  /* 0x0000000e00097202 */ /* 0x000fe20000000f00 */
[----:B------:R-:W-:Y:S06]  /*24880*/  BRA `(.L_x_872) ;  /* 0xffffffd000947947 */ /* 0x000fec000383ffff */
.L_x_780:
[----:B------:R-:W-:Y:S01]  /*24890*/  BSSY B0, `(.L_x_873) ;  /* 0x0000006000007945 */ /* 0x000fe20003800000 */
[----:B------:R-:W-:Y:S01]  /*248a0*/  PLOP3.LUT P6, PT, P6, PT, PT, 0x8, 0x0 ;  /* 0x000000000000781c */ /* 0x000fe200037ce170 */
[----:B------:R-:W-:-:S12]  /*248b0*/  IMAD.MOV.U32 R15, RZ, RZ, -0x1 ;  /* 0xffffffffff0f7424 */ /* 0x000fd800078e00ff */
[----:B0-----:R-:W-:Y:S05]  /*248c0*/  WARPSYNC.COLLECTIVE R15, `(.L_x_874) ;  /* 0x000000000f087348 */ /* 0x001fea0003c00000 */
[----:B------:R-:W-:Y:S01]  /*248d0*/  VOTE.ANY R14, PT, P6 ;  /* 0x00000000000e7806 */ /* 0x000fe200030e0100 */
[----:B0-----:R-:W-:Y:S06]  /*248e0*/  ENDCOLLECTIVE ;  /* 0x000000000000791b */ /* 0x001fec0003800000 */
.L_x_874:
[----:B------:R-:W-:Y:S05]  /*248f0*/  BSYNC B0 ;  /* 0x0000000000007941 */ /* 0x000fea0003800000 */
.L_x_873:
[----:B------:R-:W-:Y:S01]  /*24900*/  IMAD.MOV.U32 R3, RZ, RZ, R14 ;  /* 0x000000ffff037224 */ /* 0x000fe200078e000e */
[----:B------:R-:W-:Y:S01]  /*24910*/  MOV R13, R4 ;  /* 0x00000004000d7202 */ /* 0x000fe20000000f00 */
[----:B------:R-:W-:Y:S01]  /*24920*/  IMAD.MOV.U32 R11, RZ, RZ, 0x1f ;  /* 0x0000001fff0b7424 */ /* 0x000fe200078e00ff */
[----:B------:R-:W-:Y:S01]  /*24930*/  MOV R15, 0xffffffff ;  /* 0xffffffff000f7802 */ /* 0x000fe20000000f00 */
[----:B------:R-:W0:Y:S02]  /*24940*/  POPC R0, R3 ;  /* 0x0000000300007309 */ /* 0x000e240000000000 */
[----:B0-----:R-:W-:-:S07]  /*24950*/  IMAD.MOV.U32 R12, RZ, RZ, R0 ;  /* 0x000000ffff0c7224 */ /* 0x001fce00078e0000 */
[----:B------:R-:W-:Y:S05]  /*24960*/  WARPSYNC.COLLECTIVE R15, `(.L_x_875) ;  /* 0x000000000f087348 */ /* 0x000fea0003c00000 */
[----:B------:R0:W1:Y:S02]  /*24970*/  SHFL.IDX P6, R14, R13, R12, R11 ;  /* 0x0000000c0d0e7389 */ /* 0x00006400000c000b */
[----:B01----:R-:W-:Y:S01]  /*24980*/  ENDCOLLECTIVE ;  /* 0x000000000000791b */ /* 0x003fe20003800000 */
.L_x_875:
[----:B------:R-:W-:Y:S02]  /*24990*/  IMAD.MOV.U32 R13, RZ, RZ, R6 ;  /* 0x000000ffff0d7224 */ /* 0x000fe400078e0006 */
[----:B------:R-:W-:-:S07]  /*249a0*/  IMAD.MOV.U32 R4, RZ, RZ, R14 ;  /* 0x000000ffff047224 */ /* 0x000fce00078e000e */
[----:B------:R-:W-:Y:S05]  /*249b0*/  WARPSYNC.COLLECTIVE R15, `(.L_x_876) ;  /* 0x000000000f087348 */ /* 0x000fea0003c00000 */
[----:B------:R0:W1:Y:S02]  /*249c0*/  SHFL.IDX P6, R14, R13, R12, R11 ;  /* 0x0000000c0d0e7389 */ /* 0x00006400000c000b */
[----:B01----:R-:W-:Y:S01]  /*249d0*/  ENDCOLLECTIVE ;  /* 0x000000000000791b */ /* 0x003fe20003800000 */
.L_x_876:
[----:B------:R-:W-:Y:S01]  /*249e0*/  MOV R6, R14 ;  /* 0x0000000e00067202 */ /* 0x000fe20000000f00 */
[----:B------:R-:W-:Y:S06]  /*249f0*/  BRA `(.L_x_877) ;  /* 0xffffffd000747947 */ /* 0x000fec000383ffff */
.L_x_782:
[----:B------:R-:W-:Y:S01]  /*24a00*/  BSSY B0, `(.L_x_878) ;  /* 0x0000007000007945 */ /* 0x000fe20003800000 */
[----:B------:R-:W-:Y:S01]  /*24a10*/  IMAD.MOV.U32 R13, RZ, RZ, R7 ;  /* 0x000000ffff0d7224 */ /* 0x000fe200078e0007 */
[----:B------:R-:W-:Y:S01]  /*24a20*/  MOV R15, 0xffffffff ;  /* 0xffffffff000f7802 */ /* 0x000fe20000000f00 */
[----:B------:R-:W-:-:S07]  /*24a30*/  IMAD.MOV.U32 R11, RZ, RZ, 0x1f ;  /* 0x0000001fff0b7424 */ /* 0x000fce00078e00ff */
[----:B0123--:R-:W-:Y:S05]  /*24a40*/  WARPSYNC.COLLECTIVE R15, `(.L_x_879) ;  /* 0x000000000f087348 */ /* 0x00ffea0003c00000 */
[----:B------:R4:W0:Y:S02]  /*24a50*/  SHFL.IDX P6, R14, R13, R12, R11 ;  /* 0x0000000c0d0e7389 */ /* 0x00082400000c000b */
[----:B01234-:R-:W-:Y:S01]  /*24a60*/  ENDCOLLECTIVE ;  /* 0x000000000000791b */ /* 0x01ffe20003800000 */
.L_x_879:
[----:B------:R-:W-:Y:S05]  /*24a70*/  BSYNC B0 ;  /* 0x0000000000007941 */ /* 0x000fea0003800000 */
.L_x_878:
[----:B------:R-:W-:Y:S01]  /*24a80*/  IMAD.MOV.U32 R7, RZ, RZ, R14 ;  /* 0x000000ffff077224 */ /* 0x000fe200078e000e */
[----:B------:R-:W-:Y:S06]  /*24a90*/  BRA `(.L_x_880) ;  /* 0xffffffd000647947 */ /* 0x000fec000383ffff */
.L_x_786:
[----:B0-----:R0:W1:Y:S02]  /*24aa0*/  SYNCS.PHASECHK.TRANS64.TRYWAIT P0, [R0+URZ+0x34820], R3 ;  /* 0x03482003000075a7 */ /* 0x001064000800017f */
[----:B-1----:R-:W-:Y:S05]  /*24ab0*/  @!P0 NANOSLEEP.SYNCS 0x989680 ;  /* 0x009896800000895d */ /* 0x002fea0003900000 */
[----:B------:R-:W1:Y:S02]  /*24ac0*/  @!P0 SYNCS.PHASECHK.TRANS64 P0, [R0+URZ+0x34820], R3 ;  /* 0x03482003000085a7 */ /* 0x000e64000800007f */
[----:B-1----:R-:W-:Y:S05]  /*24ad0*/  @!P0 BRA `(.L_x_786) ;  /* 0xfffffffc00f08947 */ /* 0x002fea000383ffff */
[----:B------:R-:W-:Y:S05]  /*24ae0*/  BRA `(.L_x_881) ;  /* 0xffffffd400fc7947 */ /* 0x000fea000383ffff */
.L_x_787:
[----:B------:R-:W1:Y:S01]  /*24af0*/  S2R R2, SR_TID.X ;  /* 0x0000000000027919 */ /* 0x000e620000002100 */
[----:B------:R-:W-:Y:S01]  /*24b00*/  BSSY B0, `(.L_x_882) ;  /* 0x000000a000007945 */ /* 0x000fe20003800000 */
[----:B------:R-:W-:Y:S01]  /*24b10*/  MOV R12, RZ ;  /* 0x000000ff000c7202 */ /* 0x000fe20000000f00 */
        /* <DEDUP_REMOVED lines=8> */
.L_x_883:
[----:B------:R-:W-:Y:S05]  /*24ba0*/  BSYNC B0 ;  /* 0x0000000000007941 */ /* 0x000fea0003800000 */
.L_x_882:
[----:B------:R-:W-:Y:S05]  /*24bb0*/  BRA `(.L_x_884) ;  /* 0xffffffd400e47947 */ /* 0x000fea000383ffff */
.L_x_788:
[----:B------:R-:W-:Y:S01]  /*24bc0*/  BSSY B0, `(.L_x_885) ;  /* 0x0000006000007945 */ /* 0x000fe20003800000 */
[----:B------:R-:W-:-:S07]  /*24bd0*/  MOV R15, 0xffffffff ;  /* 0xffffffff000f7802 */ /* 0x000fce0000000f00 */
[----:B01----:R-:W-:Y:S05]  /*24be0*/  WARPSYNC.COLLECTIVE R15, `(.L_x_886) ;  /* 0x000000000f0c7348 */ /* 0x003fea0003c00000 */
[----:B------:R-:W-:Y:S02]  /*24bf0*/  ELECT P6, UR62, PT ;  /* 0x00000000003e782f */ /* 0x000fe400038c0000 */
[----:B------:R-:W-:Y:S01]  /*24c00*/  MOV R14, UR62 ;  /* 0x0000003e000e7c02 */ /* 0x000fe20008000f00 */
[----:B01----:R-:W-:Y:S10]  /*24c10*/  ENDCOLLECTIVE ;  /* 0x000000000000791b */ /* 0x003ff40003800000 */
.L_x_886:
[----:B------:R-:W-:Y:S05]  /*24c20*/  BSYNC B0 ;  /* 0x0000000000007941 */ /* 0x000fea0003800000 */
.L_x_885:
[----:B------:R-:W-:Y:S05]  /*24c30*/  BRA `(.L_x_887) ;  /* 0xffffffd400d87947 */ /* 0x000fea000383ffff */
.L_x_790:
[----:B0-----:R0:W1:Y:S02]  /*24c40*/  SYNCS.PHASECHK.TRANS64.TRYWAIT P0, [R6+URZ], R5 ;  /* 0x00000005060075a7 */ /* 0x001064000800017f */
[----:B-1----:R-:W-:Y:S05]  /*24c50*/  @!P0 NANOSLEEP.SYNCS 0x989680 ;  /* 0x009896800000895d */ /* 0x002fea0003900000 */
[----:B------:R-:W1:Y:S02]  /*24c60*/  @!P0 SYNCS.PHASECHK.TRANS64 P0, [R6+URZ], R5 ;  /* 0x00000005060085a7 */ /* 0x000e64000800007f */
[----:B-1----:R-:W-:Y:S05]  /*24c70*/  @!P0 BRA `(.L_x_790) ;  /* 0xfffffffc00f08947 */ /* 0x002fea000383ffff */
[----:B------:R-:W-:Y:S05]  /*24c80*/  BRA `(.L_x_888) ;  /* 0xffffffd800187947 */ /* 0x000fea000383ffff */
.L_x_791:
[----:B-1----:R1:W2:Y:S02]  /*24c90*/  SYNCS.PHASECHK.TRANS64.TRYWAIT P0, [R7+URZ], R2 ;  /* 0x00000002070075a7 */ /* 0x0022a4000800017f */
[----:B--2---:R-:W-:Y:S05]  /*24ca0*/  @!P0 NANOSLEEP.SYNCS 0x989680 ;  /* 0x009896800000895d */ /* 0x004fea0003900000 */
[----:B------:R-:W2:Y:S02]  /*24cb0*/  @!P0 SYNCS.PHASECHK.TRANS64 P0, [R7+URZ], R2 ;  /* 0x00000002070085a7 */ /* 0x000ea4000800007f */
[----:B--2---:R-:W-:Y:S05]  /*24cc0*/  @!P0 BRA `(.L_x_791) ;  /* 0xfffffffc00f08947 */ /* 0x004fea000383ffff */
[----:B------:R-:W-:Y:S05]  /*24cd0*/  BRA `(.L_x_889) ;  /* 0xffffffd8000c7947 */ /* 0x000fea000383ffff */
.L_x_793:
[----:B--2---:R2:W3:Y:S02]  /*24ce0*/  SYNCS.PHASECHK.TRANS64.TRYWAIT P0, [R4+URZ], R5 ;  /* 0x00000005040075a7 */ /* 0x0044e4000800017f */
[----:B---3--:R-:W-:Y:S05]  /*24cf0*/  @!P0 NANOSLEEP.SYNCS 0x989680 ;  /* 0x009896800000895d */ /* 0x008fea0003900000 */
[----:B------:R-:W3:Y:S02]  /*24d00*/  @!P0 SYNCS.PHASECHK.TRANS64 P0, [R4+URZ], R5 ;  /* 0x00000005040085a7 */ /* 0x000ee4000800007f */
[----:B---3--:R-:W-:Y:S05]  /*24d10*/  @!P0 BRA `(.L_x_793) ;  /* 0xfffffffc00f08947 */ /* 0x008fea000383ffff */
[----:B------:R-:W-:Y:S05]  /*24d20*/  BRA `(.L_x_890) ;  /* 0xffffffd800107947 */ /* 0x000fea000383ffff */
.L_x_891:
        /* <DEDUP_REMOVED lines=13> */
.L_x_2982:


//--------------------- .text._ZN7cutlass13device_kernelIN5flash11enable_sm90INS1_16FlashAttnFwdSm90INS1_25CollectiveMainloopFwdSm90ILi2EN4cute5tupleIJNS5_1CILi1EEES8_S8_EEENS6_IJNS7_ILi128EEENS7_ILi96EEENS7_ILi192EEEEEELi128ENS_6half_tEfNS_4arch4Sm90ELb0ELb1ELb1ELb0ELb0ELb0ELb0ELb1ELb1ELb1ELb1ELb0EEENS1_21CollectiveEpilogueFwdINS6_IJSA_SA_SB_EEES9_SE_SG_Li256ELb0ELb1ELb1ELb0EEENS1_19SingleTileSchedulerILb0ELb1ELb1ELi128EEEEEEEEEvNT_6ParamsE --------------------------
	.section	.text._ZN7cutlass13device_kernelIN5flash11enable_sm90INS1_16FlashAttnFwdSm90INS1_25CollectiveMainloopFwdSm90ILi2EN4cute5tupleIJNS5_1CILi1EEES8_S8_EEENS6_IJNS7_ILi128EEENS7_ILi96EEENS7_ILi192EEEEEELi128ENS_6half_tEfNS_4arch4Sm90ELb0ELb1ELb1ELb0ELb0ELb0ELb0ELb1ELb1ELb1ELb1ELb0EEENS1_21CollectiveEpilogueFwdINS6_IJSA_SA_SB_EEES9_SE_SG_Li256ELb0ELb1ELb1ELb0EEENS1_19SingleTileSchedulerILb0ELb1ELb1ELi128EEEEEEEEEvNT_6ParamsE,"ax",@progbits
	.align	128
.text._ZN7cutlass13device_kernelIN5flash11enable_sm90INS1_16FlashAttnFwdSm90INS1_25CollectiveMainloopFwdSm90ILi2EN4cute5tupleIJNS5_1CILi1EEES8_S8_EEENS6_IJNS7_ILi128EEENS7_ILi96EEENS7_ILi192EEEEEELi128ENS_6half_tEfNS_4arch4Sm90ELb0ELb1ELb1ELb0ELb0ELb0ELb0ELb1ELb1ELb1ELb1ELb0EEENS1_21CollectiveEpilogueFwdINS6_IJSA_SA_SB_EEES9_SE_SG_Li256ELb0ELb1ELb1ELb0EEENS1_19SingleTileSchedulerILb0ELb1ELb1ELi128EEEEEEEEEvNT_6ParamsE:
        .type           _ZN7cutlass13device_kernelIN5flash11enable_sm90INS1_16FlashAttnFwdSm90INS1_25CollectiveMainloopFwdSm90ILi2EN4cute5tupleIJNS5_1CILi1EEES8_S8_EEENS6_IJNS7_ILi128EEENS7_ILi96EEENS7_ILi192EEEEEELi128ENS_6half_tEfNS_4arch4Sm90ELb0ELb1ELb1ELb0ELb0ELb0ELb0ELb1ELb1ELb1ELb1ELb0EEENS1_21CollectiveEpilogueFwdINS6_IJSA_SA_SB_EEES9_SE_SG_Li256ELb0ELb1ELb1ELb0EEENS1_19SingleTileSchedulerILb0ELb1ELb1ELi128EEEEEEEEEvNT_6ParamsE,@function
        .size           _ZN7cutlass13device_kernelIN5flash11enable_sm90INS1_16FlashAttnFwdSm90INS1_25CollectiveMainloopFwdSm90ILi2EN4cute5tupleIJNS5_1CILi1EEES8_S8_EEENS6_IJNS7_ILi128EEENS7_ILi96EEENS7_ILi192EEEEEELi128ENS_6half_tEfNS_4arch4Sm90ELb0ELb1ELb1ELb0ELb0ELb0ELb0ELb1ELb1ELb1ELb1ELb0EEENS1_21CollectiveEpilogueFwdINS6_IJSA_SA_SB_EEES9_SE_SG_Li256ELb0ELb1ELb1ELb0EEENS1_19SingleTileSchedulerILb0ELb1ELb1ELi128EEEEEEEEEvNT_6ParamsE,(.L_x_2983 - _ZN7cutlass13device_kernelIN5flash11enable_sm90INS1_16FlashAttnFwdSm90INS1_25CollectiveMainloopFwdSm90ILi2EN4cute5tupleIJNS5_1CILi1EEES8_S8_EEENS6_IJNS7_ILi128EEENS7_ILi96EEENS7_ILi192EEEEEELi128ENS_6half_tEfNS_4arch4Sm90ELb0ELb1ELb1ELb0ELb0ELb0ELb0ELb1ELb1ELb1ELb1ELb0EEENS1_21CollectiveEpilogueFwdINS6_IJSA_SA_SB_EEES9_SE_SG_Li256ELb0ELb1ELb1ELb0EEENS1_19SingleTileSchedulerILb0ELb1ELb1ELi128EEEEEEEEEvNT_6ParamsE)
        .other          _ZN7cutlass13device_kernelIN5flash11enable_sm90INS1_16FlashAttnFwdSm90INS1_25CollectiveMainloopFwdSm90ILi2EN4cute5tupleIJNS5_1CILi1EEES8_S8_EEENS6_IJNS7_ILi128EEENS7_ILi96EEENS7_ILi192EEEEEELi128ENS_6half_tEfNS_4arch4Sm90ELb0ELb1ELb1ELb0ELb0ELb0ELb0ELb1ELb1ELb1ELb1ELb0EEENS1_21CollectiveEpilogueFwdINS6_IJSA_SA_SB_EEES9_SE_SG_Li256ELb0ELb1ELb1ELb0EEENS1_19SingleTileSchedulerILb0ELb1ELb1ELi128EEEEEEEEEvNT_6ParamsE,@"STO_CUDA_ENTRY STV_DEFAULT"
_ZN7cutlass13device_kernelIN5flash11enable_sm90INS1_16FlashAttnFwdSm90INS1_25CollectiveMainloopFwdSm90ILi2EN4cute5tupleIJNS5_1CILi1EEES8_S8_EEENS6_IJNS7_ILi128EEENS7_ILi96EEENS7_ILi192EEEEEELi128ENS_6half_tEfNS_4arch4Sm90ELb0ELb1ELb1ELb0ELb0ELb0ELb0ELb1ELb1ELb1ELb1ELb0EEENS1_21CollectiveEpilogueFwdINS6_IJSA_SA_SB_EEES9_SE_SG_Li256ELb0ELb1ELb1ELb0EEENS1_19SingleTileSchedulerILb0ELb1ELb1ELi128EEEEEEEEEvNT_6ParamsE:
        /* <DEDUP_REMOVED lines=17> */
.L_x_893:
[----:B------:R-:W-:Y:S05]  /*0110*/  BSYNC B0 ;  /* 0x0000000000007941 */ /* 0x000fea0003800000 */
.L_x_892:
        /* <DEDUP_REMOVED lines=40> */
.L_x_894:
        /* <DEDUP_REMOVED lines=22> */
.L_x_895:
        /* <DEDUP_REMOVED lines=18> */
.L_x_896:
        /* <DEDUP_REMOVED lines=22> */
.L_x_897:
        /* <DEDUP_REMOVED lines=22> */
.L_x_898:
[----:B0-----:R-:W-:Y:S01]  /*08e0*/  ISETP.NE.AND P0, PT, R2, RZ, PT ;  /* 0x000000ff0200720c */ /* 0x001fe20003f05270 */
[----:B------:R-:W-:Y:S01]  /*08f0*/  IMAD.MOV.U32 R2, RZ, RZ, 0x1 ;  /* 0x00000001ff027424 */ /* 0x000fe200078e00ff */
[----:B------:R-:W-:Y:S01]  /*0900*/  NOP ;  /* 0x0000000000007918 */ /* 0x000fe20000000000 */
[----:B------:R-:W-:Y:S03]  /*0910*/  BSSY B6, `(.L_x_899) ;  /* 0x0001337000067945 */ /* 0x000fe60003800000 */
[----:B------:R-:W-:-:S05]  /*0920*/  SEL R2, R2, 0x2, !P0 ;  /* 0x0000000202027807 */ /* 0x000fca0004000000 */
[----:B------:R0:W-:Y:S01]  /*0930*/  STL [R1+0x14], R2 ;  /* 0x0000140201007387 */ /* 0x0001e20000100800 */
[----:B-123--:R-:W-:Y:S06]  /*0940*/  BAR.SYNC.DEFER_BLOCKING 0x0 ;  /* 0x0000000000007b1d */ /* 0x00efec0000010000 */
[----:B------:R-:W-:Y:S05]  /*0950*/  @!P0 BRA `(.L_x_900) ;  /* 0x000000f000248947 */ /* 0x000fea0003800000 */
.L_x_901:
        /* <DEDUP_REMOVED lines=14> */
[----:B--2---:R-:W-:-:S03]  /*0a40*/  ISETP.LE.AND P0, PT, RZ, UR5, PT ;  /* 0x00000005ff007c0c */ /* 0x004fc6000bf03270 */
[----:B------:R-:W-:-:S04]  /*0a50*/  IMAD.MOV R3, RZ, RZ, -R18 ;  /* 0x000000ffff037224 */ /* 0x000fc800078e0a12 */
[----:B------:R-:W-:-:S06]  /*0a60*/  IMAD R17, R2, R3, UR4 ;  /* 0x0000000402117e24 */ /* 0x000fcc000f8e0203 */
[----:B------:R-:W-:Y:S05]  /*0a70*/  @!P0 BRA `(.L_x_902) ;  /* 0x0000013000808947 */ /* 0x000fea0003800000 */
[----:B------:R-:W0:Y:S01]  /*0a80*/  LDC R0, c[0x0][0x448] ;  /* 0x00011200ff007b82 */ /* 0x000e220000000800 */
[----:B------:R-:W1:Y:S01]  /*0a90*/  S2R R22, SR_CTAID.X ;  /* 0x0000000000167919 */ /* 0x000e620000002500 */
[----:B------:R-:W2:Y:S06]  /*0aa0*/  S2R R4, SR_TID.X ;  /* 0x0000000000047919 */ /* 0x000eac0000002100 */
[----:B------:R-:W3:Y:S08]  /*0ab0*/  LDC.64 R2, c[0x0][0x418] ;  /* 0x00010600ff027b82 */ /* 0x000ef00000000a00 */
[----:B------:R-:W4:Y:S01]  /*0ac0*/  LDC.64 R10, c[0x0][0x9e0] ;  /* 0x00027800ff0a7b82 */ /* 0x000f220000000a00 */
[----:B0-----:R-:W-:-:S07]  /*0ad0*/  ISETP.NE.AND P1, PT, R0, 0x1, PT ;  /* 0x000000010000780c */ /* 0x001fce0003f25270 */
[----:B------:R-:W0:Y:S01]  /*0ae0*/  LDC R8, c[0x0][0x288] ;  /* 0x0000a200ff087b82 */ /* 0x000e220000000800 */
[----:B---3--:R-:W-:-:S07]  /*0af0*/  ISETP.NE.U32.AND P0, PT, R2, RZ, PT ;  /* 0x000000ff0200720c */ /* 0x008fce0003f05070 */
[----:B------:R-:W3:Y:S01]  /*0b00*/  LDC R16, c[0x0][0x424] ;  /* 0x00010900ff107b82 */ /* 0x000ee20000000800 */
[----:B-1----:R-:W-:Y:S01]  /*0b10*/  IMAD.SHL.U32 R22, R22, 0x80, RZ ;  /* 0x0000008016167824 */ /* 0x002fe200078e00ff */
[----:B------:R-:W-:Y:S01]  /*0b20*/  ISETP.NE.AND.EX P0, PT, R3, RZ, PT, P0 ;  /* 0x000000ff0300720c */ /* 0x000fe20003f05300 */
[----:B--2---:R-:W-:Y:S02]  /*0b30*/  VIADD R72, R4, 0xffffff80 ;  /* 0xffffff8004487836 */ /* 0x004fe40000000000 */
[----:B------:R-:W-:Y:S01]  /*0b40*/  @P1 VIADD R0, R22, 0x7f ;  /* 0x0000007f16001836 */ /* 0x000fe20000000000 */
[----:B----4-:R-:W-:Y:S02]  /*0b50*/  ISETP.GE.AND P2, PT, R11, 0x1, PT ;  /* 0x000000010b00780c */ /* 0x010fe40003f46270 */
[----:B------:R-:W1:Y:S08]  /*0b60*/  @P1 LDC R5, c[0x0][0x44c] ;  /* 0x00011300ff051b82 */ /* 0x000e700000000800 */
[----:B------:R-:W2:Y:S01]  /*0b70*/  @P1 LDC R7, c[0x0][0x450] ;  /* 0x00011400ff071b82 */ /* 0x000ea20000000800 */
[----:B0-----:R-:W-:-:S07]  /*0b80*/  IADD3 R3, -R8, 0x1, RZ ;  /* 0x0000000108037810 */ /* 0x001fce0007ffe1ff */
[----:B------:R-:W0:Y:S01]  /*0b90*/  LDC R23, c[0x0][0x2f0] ;  /* 0x0000bc00ff177b82 */ /* 0x000e220000000800 */
[----:B---3--:R-:W-:Y:S01]  /*0ba0*/  SEL R16, R16, 0x1, P0 ;  /* 0x0000000110107807 */ /* 0x008fe20000000000 */
[----:B-1----:R-:W-:-:S04]  /*0bb0*/  @P1 IMAD.HI.U32 R2, R0, R5, RZ ;  /* 0x0000000500021227 */ /* 0x002fc800078e00ff */
[----:B------:R-:W-:Y:S01]  /*0bc0*/  VIADD R0, R22, 0x7f ;  /* 0x0000007f16007836 */ /* 0x000fe20000000000 */
[----:B--2---:R-:W-:Y:S01]  /*0bd0*/  @P1 SHF.R.U32.HI R0, RZ, R7, R2 ;  /* 0x00000007ff001219 */ /* 0x004fe20000011602 */
[CC--:B0-----:R-:W-:Y:S02]  /*0be0*/  IMAD R3, R16.reuse, R23.reuse, R3 ;  /* 0x0000001710037224 */ /* 0x0c1fe400078e0203 */
[----:B------:R-:W-:Y:S02]  /*0bf0*/  IMAD R19, R16, R23, RZ ;  /* 0x0000001710137224 */ /* 0x000fe400078e02ff */
[----:B------:R-:W-:-:S04]  /*0c00*/  IMAD.IADD R3, R3, 0x1, R0 ;  /* 0x0000000103037824 */ /* 0x000fc800078e0200 */
[----:B------:R-:W-:Y:S01]  /*0c10*/  IMAD.IADD R0, R3, 0x1, R10 ;  /* 0x0000000103007824 */ /* 0x000fe200078e020a */
[----:B------:R-:W-:Y:S06]  /*0c20*/  @!P2 BRA `(.L_x_903) ;  /* 0x000000000040a947 */ /* 0x000fec0003800000 */
[C---:B------:R-:W-:Y:S01]  /*0c30*/  ISETP.GT.AND P0, PT, R3.reuse, RZ, PT ;  /* 0x000000ff0300720c */ /* 0x040fe20003f04270 */
[----:B------:R-:W-:-:S12]  /*0c40*/  VIADD R2, R3, 0xffffffff ;  /* 0xffffffff03027836 */ /* 0x000fd80000000000 */
[----:B------:R-:W-:Y:S05]  /*0c50*/  @P0 BRA `(.L_x_904) ;  /* 0x00000000001c0947 */ /* 0x000fea0003800000 */
[----:B------:R-:W-:Y:S01]  /*0c60*/  ISETP.NE.AND P0, PT, R11, 0x1, PT ;  /* 0x000000010b00780c */ /* 0x000fe20003f05270 */
[----:B------:R-:W-:-:S12]  /*0c70*/  IMAD.MOV R3, RZ, RZ, -R3 ;  /* 0x000000ffff037224 */ /* 0x000fd800078e0a03 */
[----:B------:R-:W0:Y:S02]  /*0c80*/  @P0 LDC.64 R4, c[0x0][0x9e8] ;  /* 0x00027a00ff040b82 */ /* 0x000e240000000a00 */
[----:B0-----:R-:W-:-:S05]  /*0c90*/  @P0 IMAD.HI.U32 R2, R3, R4, RZ ;  /* 0x0000000403020227 */ /* 0x001fca00078e00ff */
[----:B------:R-:W-:-:S04]  /*0ca0*/  @P0 SHF.R.U32.HI R3, RZ, R5, R2 ;  /* 0x00000005ff030219 */ /* 0x000fc80000011602 */
[----:B------:R-:W-:Y:S01]  /*0cb0*/  LOP3.LUT R2, RZ, R3, RZ, 0x33, !PT ;  /* 0x00000003ff027212 */ /* 0x000fe200078e33ff */
[----:B------:R-:W-:Y:S06]  /*0cc0*/  BRA `(.L_x_905) ;  /* 0x0000000000107947 */ /* 0x000fec0003800000 */
.L_x_904:
[----:B------:R-:W-:-:S13]  /*0cd0*/  ISETP.NE.AND P0, PT, R11, 0x1, PT ;  /* 0x000000010b00780c */ /* 0x000fda0003f05270 */
[----:B------:R-:W0:Y:S02]  /*0ce0*/  @P0 LDC.64 R4, c[0x0][0x9e8] ;  /* 0x00027a00ff040b82 */ /* 0x000e240000000a00 */
[----:B0-----:R-:W-:-:S05]  /*0cf0*/  @P0 IMAD.HI.U32 R4, R2, R4, RZ ;  /* 0x0000000402040227 */ /* 0x001fca00078e00ff */
[----:B------:R-:W-:-:S07]  /*0d00*/  @P0 SHF.R.U32.HI R2, RZ, R5, R4 ;  /* 0x00000005ff020219 */ /* 0x000fce0000011604 */
.L_x_905:
[----:B------:R-:W-:-:S05]  /*0d10*/  IMAD R3, R2, R11, R11 ;  /* 0x0000000b02037224 */ /* 0x000fca00078e020b */
[----:B------:R-:W-:-:S07]  /*0d20*/  VIMNMX R0, R0, R3, PT ;  /* 0x0000000300007248 */ /* 0x000fce0003fe0100 */
.L_x_903:
[----:B------:R-:W0:Y:S01]  /*0d30*/  @P1 LDC R3, c[0x0][0x44c] ;  /* 0x00011300ff031b82 */ /* 0x000e220000000800 */
[----:B------:R-:W-:Y:S01]  /*0d40*/  VIADD R2, R0, 0x5f ;  /* 0x0000005f00027836 */ /* 0x000fe20000000000 */
[----:B------:R-:W-:Y:S01]  /*0d50*/  ULDC UR4, c[0x0][0x9dc] ;  /* 0x0002770000047ab9 */ /* 0x000fe20000000800 */
[----:B------:R-:W-:Y:S02]  /*0d60*/  IMAD R0, R16, R23, 0x5f ;  /* 0x0000005f10007424 */ /* 0x000fe400078e0217 */
[----:B------:R-:W-:-:S03]  /*0d70*/  IMAD.HI R2, R2, 0x2aaaaaab, RZ ;  /* 0x2aaaaaab02027827 */ /* 0x000fc600078e02ff */
[----:B------:R-:W1:Y:S01]  /*0d80*/  @P1 LDC R7, c[0x0][0x450] ;  /* 0x00011400ff071b82 */ /* 0x000e620000000800 */
[----:B------:R-:W-:Y:S01]  /*0d90*/  IMAD.HI R0, R0, 0x2aaaaaab, RZ ;  /* 0x2aaaaaab00007827 */ /* 0x000fe200078e02ff */
[----:B------:R-:W-:-:S03]  /*0da0*/  SHF.R.U32.HI R5, RZ, 0x1f, R2 ;  /* 0x0000001fff057819 */ /* 0x000fc60000011602 */
[----:B------:R-:W-:Y:S01]  /*0db0*/  IMAD.MOV.U32 R4, RZ, RZ, R22 ;  /* 0x000000ffff047224 */ /* 0x000fe200078e0016 */
[----:B------:R-:W-:Y:S01]  /*0dc0*/  LEA.HI.SX32 R2, R2, R5, 0x1c ;  /* 0x0000000502027211 */ /* 0x000fe200078fe2ff */
[----:B------:R-:W-:Y:S02]  /*0dd0*/  IMAD R23, R16, R23, -R8 ;  /* 0x0000001710177224 */ /* 0x000fe400078e0a08 */
[----:B0-----:R-:W-:Y:S01]  /*0de0*/  @P1 IMAD.HI.U32 R6, R22, R3, RZ ;  /* 0x0000000316061227 */ /* 0x001fe200078e00ff */
[----:B------:R-:W-:-:S04]  /*0df0*/  SHF.R.U32.HI R3, RZ, 0x1f, R0 ;  /* 0x0000001fff037819 */ /* 0x000fc80000011600 */
[----:B------:R-:W-:Y:S02]  /*0e00*/  LEA.HI.SX32 R3, R0, R3, 0x1c ;  /* 0x0000000300037211 */ /* 0x000fe400078fe2ff */
[----:B-1----:R-:W-:Y:S02]  /*0e10*/  @P1 SHF.R.U32.HI R4, RZ, R7, R6 ;  /* 0x00000007ff041219 */ /* 0x002fe40000011606 */
[----:B------:R-:W-:-:S03]  /*0e20*/  VIMNMX R9, R3, R2, PT ;  /* 0x0000000203097248 */ /* 0x000fc60003fe0100 */
[----:B------:R-:W-:-:S04]  /*0e30*/  IMAD.IADD R0, R23, 0x1, R4 ;  /* 0x0000000117007824 */ /* 0x000fc800078e0204 */
[----:B------:R-:W-:Y:S01]  /*0e40*/  VIADD R2, R0, -UR4 ;  /* 0x8000000400027c36 */ /* 0x000fe20008000000 */
[----:B------:R-:W-:Y:S06]  /*0e50*/  @!P2 BRA `(.L_x_906) ;  /* 0x00000000003ca947 */ /* 0x000fec0003800000 */
[----:B------:R-:W-:-:S13]  /*0e60*/  ISETP.GT.AND P0, PT, R0, -0x1, PT ;  /* 0xffffffff0000780c */ /* 0x000fda0003f04270 */
[----:B------:R-:W-:Y:S05]  /*0e70*/  @P0 BRA `(.L_x_907) ;  /* 0x00000000001c0947 */ /* 0x000fea0003800000 */
[----:B------:R-:W-:Y:S02]  /*0e80*/  ISETP.NE.AND P0, PT, R11, 0x1, PT ;  /* 0x000000010b00780c */ /* 0x000fe40003f05270 */
[----:B------:R-:W-:-:S11]  /*0e90*/  LOP3.LUT R3, RZ, R0, RZ, 0x33, !PT ;  /* 0x00000000ff037212 */ /* 0x000fd600078e33ff */
[----:B------:R-:W0:Y:S02]  /*0ea0*/  @P0 LDC.64 R4, c[0x0][0x9e8] ;  /* 0x00027a00ff040b82 */ /* 0x000e240000000a00 */
[----:B0-----:R-:W-:-:S05]  /*0eb0*/  @P0 IMAD.HI.U32 R0, R3, R4, RZ ;  /* 0x0000000403000227 */ /* 0x001fca00078e00ff */
[----:B------:R-:W-:-:S04]  /*0ec0*/  @P0 SHF.R.U32.HI R3, RZ, R5, R0 ;  /* 0x00000005ff030219 */ /* 0x000fc80000011600 */
[----:B------:R-:W-:Y:S01]  /*0ed0*/  LOP3.LUT R0, RZ, R3, RZ, 0x33, !PT ;  /* 0x00000003ff007212 */ /* 0x000fe200078e33ff */
[----:B------:R-:W-:Y:S06]  /*0ee0*/  BRA `(.L_x_908) ;  /* 0x0000000000107947 */ /* 0x000fec0003800000 */
.L_x_907:
[----:B------:R-:W-:-:S13]  /*0ef0*/  ISETP.NE.AND P0, PT, R11, 0x1, PT ;  /* 0x000000010b00780c */ /* 0x000fda0003f05270 */
[----:B------:R-:W0:Y:S02]  /*0f00*/  @P0 LDC.64 R4, c[0x0][0x9e8] ;  /* 0x00027a00ff040b82 */ /* 0x000e240000000a00 */
[----:B0-----:R-:W-:-:S05]  /*0f10*/  @P0 IMAD.HI.U32 R4, R0, R4, RZ ;  /* 0x0000000400040227 */ /* 0x001fca00078e00ff */
[----:B------:R-:W-:-:S07]  /*0f20*/  @P0 SHF.R.U32.HI R0, RZ, R5, R4 ;  /* 0x00000005ff000219 */ /* 0x000fce0000011604 */
.L_x_908:
[----:B------:R-:W-:-:S05]  /*0f30*/  IMAD R3, R0, R11, RZ ;  /* 0x0000000b00037224 */ /* 0x000fca00078e02ff */
[----:B------:R-:W-:-:S07]  /*0f40*/  VIMNMX R2, R2, R3, !PT ;  /* 0x0000000302027248 */ /* 0x000fce0007fe0100 */
.L_x_906:
[----:B------:R-:W-:Y:S01]  /*0f50*/  SHF.R.U32.HI R0, RZ, 0x10, R17 ;  /* 0x00000010ff007819 */ /* 0x000fe20000011611 */
[----:B------:R-:W-:Y:S01]  /*0f60*/  IMAD.HI R2, R2, 0x2aaaaaab, RZ ;  /* 0x2aaaaaab02027827 */ /* 0x000fe200078e02ff */
[----:B------:R-:W-:Y:S02]  /*0f70*/  LOP3.LUT R17, R17, 0xffff, RZ, 0xc0, !PT ;  /* 0x0000ffff11117812 */ /* 0x000fe400078ec0ff */
[----:B------:R-:W-:Y:S01]  /*0f80*/  ISETP.NE.AND P0, PT, R0, RZ, PT ;  /* 0x000000ff0000720c */ /* 0x000fe20003f05270 */
[----:B------:R-:W-:Y:S01]  /*0f90*/  IMAD.MOV.U32 R74, RZ, RZ, RZ ;  /* 0x000000ffff4a7224 */ /* 0x000fe200078e00ff */
[----:B------:R-:W-:-:S04]  /*0fa0*/  SHF.R.U32.HI R3, RZ, 0x1f, R2 ;  /* 0x0000001fff037819 */ /* 0x000fc80000011602 */
[----:B------:R-:W-:-:S04]  /*0fb0*/  LEA.HI.SX32 R3, R2, R3, 0x1c ;  /* 0x0000000302037211 */ /* 0x000fc800078fe2ff */
[----:B------:R-:W-:-:S03]  /*0fc0*/  VIMNMX R8, RZ, R3, !PT ;  /* 0x00000003ff087248 */ /* 0x000fc60007fe0100 */
[----:B------:R-:W0:Y:S01]  /*0fd0*/  @!P0 LDC R0, c[0x0][0x9f0] ;  /* 0x00027c00ff008b82 */ /* 0x000e220000000800 */
[----:B------:R-:W-:-:S13]  /*0fe0*/  ISETP.GT.AND P1, PT, R9, R8, PT ;  /* 0x000000080900720c */ /* 0x000fda0003f24270 */
[----:B------:R-:W-:Y:S05]  /*0ff0*/  @!P1 BRA `(.L_x_909) ;  /* 0x0000000000709947 */ /* 0x000fea0003800000 */
[-C--:B0-----:R-:W-:Y:S02]  /*1000*/  IABS R6, R0.reuse ;  /* 0x0000000000067213 */ /* 0x081fe40000000000 */
[----:B------:R-:W-:Y:S02]  /*1010*/  IADD3 R2, R0, -0x1, R9 ;  /* 0xffffffff00027810 */ /* 0x000fe40007ffe009 */
[----:B------:R-:W0:Y:S03]  /*1020*/  I2F.RP R4, R6 ;  /* 0x0000000600047306 */ /* 0x000e260000209400 */
[----:B------:R-:W-:Y:S01]  /*1030*/  IMAD.IADD R5, R2, 0x1, -R8 ;  /* 0x0000000102057824 */ /* 0x000fe200078e0a08 */
[----:B------:R-:W-:-:S04]  /*1040*/  IABS R2, R0 ;  /* 0x0000000000027213 */ /* 0x000fc80000000000 */
[----:B------:R-:W-:Y:S02]  /*1050*/  IABS R10, R5 ;  /* 0x00000005000a7213 */ /* 0x000fe40000000000 */
[----:B------:R-:W-:-:S04]  /*1060*/  LOP3.LUT R5, R5, R0, RZ, 0x3c, !PT ;  /* 0x0000000005057212 */ /* 0x000fc800078e3cff */
[----:B------:R-:W-:Y:S01]  /*1070*/  ISETP.GE.AND P2, PT, R5, RZ, PT ;  /* 0x000000ff0500720c */ /* 0x000fe20003f46270 */
[----:B0-----:R-:W0:Y:S02]  /*1080*/  MUFU.RCP R4, R4 ;  /* 0x0000000400047308 */ /* 0x001e240000001000 */
[----:B0-----:R-:W-:Y:S02]  /*1090*/  VIADD R3, R4, 0xffffffe ;  /* 0x0ffffffe04037836 */ /* 0x001fe40000000000 */
[----:B------:R-:W-:Y:S02]  /*10a0*/  IMAD.MOV R4, RZ, RZ, -R2 ;  /* 0x000000ffff047224 */ /* 0x000fe400078e0a02 */
[----:B------:R-:W-:Y:S02]  /*10b0*/  IMAD.MOV.U32 R2, RZ, RZ, RZ ;  /* 0x000000ffff027224 */ /* 0x000fe400078e00ff */
[----:B------:R-:W0:Y:S02]  /*10c0*/  F2I.FTZ.U32.TRUNC.NTZ R3, R3 ;  /* 0x0000000300037305 */ /* 0x000e24000021f000 */
[----:B0-----:R-:W-:-:S04]  /*10d0*/  IMAD.MOV R7, RZ, RZ, -R3 ;  /* 0x000000ffff077224 */ /* 0x001fc800078e0a03 */
[----:B------:R-:W-:-:S04]  /*10e0*/  IMAD R7, R7, R6, RZ ;  /* 0x0000000607077224 */ /* 0x000fc800078e02ff */
[----:B------:R-:W-:-:S04]  /*10f0*/  IMAD.HI.U32 R2, R3, R7, R2 ;  /* 0x0000000703027227 */ /* 0x000fc800078e0002 */
[----:B------:R-:W-:-:S04]  /*1100*/  IMAD.MOV.U32 R3, RZ, RZ, R10 ;  /* 0x000000ffff037224 */ /* 0x000fc800078e000a */
        /* <DEDUP_REMOVED lines=11> */
.L_x_909:
[-C--:B------:R-:W-:Y:S01]  /*11c0*/  IMAD R17, R17, R74.reuse, R8 ;  /* 0x0000004a11117224 */ /* 0x080fe200078e0208 */
[----:B------:R-:W-:Y:S01]  /*11d0*/  PLOP3.LUT P0, PT, PT, PT, PT, 0x80, 0x0 ;  /* 0x000000000000781c */ /* 0x000fe20003f0f070 */
[----:B0-----:R-:W-:Y:S01]  /*11e0*/  IMAD.MOV.U32 R0, RZ, RZ, RZ ;  /* 0x000000ffff007224 */ /* 0x001fe200078e00ff */
[----:B------:R-:W-:Y:S01]  /*11f0*/  CS2R R86, SRZ ;  /* 0x0000000000567805 */ /* 0x000fe2000001ff00 */
[----:B------:R-:W-:Y:S01]  /*1200*/  IMAD.MOV.U32 R6, RZ, RZ, RZ ;  /* 0x000000ffff067224 */ /* 0x000fe200078e00ff */
[----:B------:R-:W-:Y:S02]  /*1210*/  VIADDMNMX R74, R17, R74, R9, PT ;  /* 0x0000004a114a7246 */ /* 0x000fe40003800109 */
[----:B------:R-:W-:Y:S02]  /*1220*/  CS2R R84, SRZ ;  /* 0x0000000000547805 */ /* 0x000fe4000001ff00 */
[----:B------:R-:W-:Y:S02]  /*1230*/  CS2R R82, SRZ ;  /* 0x0000000000527805 */ /* 0x000fe4000001ff00 */
[----:B------:R-:W-:-:S02]  /*1240*/  CS2R R80, SRZ ;  /* 0x0000000000507805 */ /* 0x000fc4000001ff00 */
[----:B------:R-:W-:Y:S02]  /*1250*/  ISETP.GT.AND P1, PT, R74, R17, PT ;  /* 0x000000114a00720c */ /* 0x000fe40003f24270 */
        /* <DEDUP_REMOVED lines=33> */
[----:B------:R-:W-:-:S05]  /*1470*/  SHF.R.S32.HI R76, RZ, 0x7, R75 ;  /* 0x00000007ff4c7819 */ /* 0x000fca000001144b */
        /* <DEDUP_REMOVED lines=20> */
[----:B------:R-:W-:Y:S02]  /*15c0*/  IMAD.U32 R10, RZ, RZ, UR6 ;  /* 0x00000006ff0a7e24 */ /* 0x000fe4000f8e00ff */
[----:B------:R-:W-:Y:S02]  /*15d0*/  IMAD.U32 R6, RZ, RZ, UR4 ;  /* 0x00000004ff067e24 */ /* 0x000fe4000f8e00ff */
[----:B------:R-:W-:-:S02]  /*15e0*/  IMAD.U32 R7, RZ, RZ, UR5 ;  /* 0x00000005ff077e24 */ /* 0x000fc4000f8e00ff */
[----:B------:R-:W-:Y:S02]  /*15f0*/  IMAD.U32 R11, RZ, RZ, UR7 ;  /* 0x00000007ff0b7e24 */ /* 0x000fe4000f8e00ff */
[----:B------:R-:W-:Y:S02]  /*1600*/  IMAD.MOV.U32 R8, RZ, RZ, 0x70 ;  /* 0x00000070ff087424 */ /* 0x000fe400078e00ff */
[----:B------:R-:W-:Y:S02]  /*1610*/  IMAD.MOV.U32 R12, RZ, RZ, 0x1 ;  /* 0x00000001ff0c7424 */ /* 0x000fe400078e00ff */
[----:B0-----:R-:W-:-:S07]  /*1620*/  IMAD.MOV.U32 R13, RZ, RZ, RZ ;  /* 0x000000ffff0d7224 */ /* 0x001fce00078e00ff */
[----:B------:R-:W-:-:S07]  /*1630*/  LEPC R20, `(.L_x_911) ;  /* 0x000000001014794e */ /* 0x000fce0000000000 */
[----:B-1----:R-:W-:Y:S05]  /*1640*/  CALL.ABS.NOINC R2 ;  /* 0x0000000002007343 */ /* 0x002fea0003c00000 */
.L_x_911:
[----:B------:R-:W2:Y:S01]  /*1650*/  LDL.LU R20, [R1+0x14] ;  /* 0x0000140001147983 */ /* 0x000ea20000300800 */
[----:B------:R-:W-:-:S04]  /*1660*/  SHF.L.U32 R2, RZ, 0x1f, RZ ;  /* 0x0000001fff027819 */ /* 0x000fc800000006ff */
[----:B------:R-:W0:Y:S01]  /*1670*/  SYNCS.PHASECHK.TRANS64.TRYWAIT P1, [UR57+0x2a800], R2 ;  /* 0x02a80002ff0075a7 */ /* 0x000e220008020179 */
[----:B--2---:R-:W-:-:S04]  /*1680*/  LOP3.LUT R0, R20, 0x1, RZ, 0xfc, !PT ;  /* 0x0000000114007812 */ /* 0x004fc800078efcff */
[----:B------:R-:W-:Y:S01]  /*1690*/  ISETP.NE.AND P0, PT, R0, 0x3, PT ;  /* 0x000000030000780c */ /* 0x000fe20003f05270 */
[----:B0-----:R-:W-:-:S12]  /*16a0*/  @!P1 BRA `(.L_x_912) ;  /* 0x00000124007c9947 */ /* 0x001fd80003800000 */
.L_x_1075:
[----:B------:R-:W-:Y:S05]  /*16b0*/  @!P0 BRA `(.L_x_913) ;  /* 0x0000000000048947 */ /* 0x000fea0003800000 */
[----:B------:R-:W-:Y:S01]  /*16c0*/  BPT.TRAP 0x1 ;  /* 0x000000040000795c */ /* 0x000fe20000300000 */
.L_x_913:
[----:B------:R1:W2:Y:S01]  /*16d0*/  SYNCS.PHASECHK.TRANS64.TRYWAIT P2, [UR57+0x2a830], R2 ;  /* 0x02a83002ff0075a7 */ /* 0x0002a20008040179 */
[----:B------:R-:W-:Y:S05]  /*16e0*/  @!P0 BRA `(.L_x_914) ;  /* 0x0000000000048947 */ /* 0x000fea0003800000 */
[----:B------:R-:W-:Y:S01]  /*16f0*/  BPT.TRAP 0x1 ;  /* 0x000000040000795c */ /* 0x000fe20000300000 */
.L_x_914:
[----:B------:R-:W3:Y:S01]  /*1700*/  S2R R0, SR_TID.X ;  /* 0x0000000000007919 */ /* 0x000ee20000002100 */
[----:B------:R-:W-:-:S05]  /*1710*/  IMAD.U32 R4, RZ, RZ, UR36 ;  /* 0x00000024ff047e24 */ /* 0x000fca000f8e00ff */
[----:B------:R-:W-:Y:S02]  /*1720*/  LOP3.LUT R4, R4, 0x10000, RZ, 0xfc, !PT ;  /* 0x0001000004047812 */ /* 0x000fe400078efcff */
[----:B---3--:R-:W-:-:S04]  /*1730*/  LOP3.LUT R0, R0, 0x7f, RZ, 0xc0, !PT ;  /* 0x0000007f00007812 */ /* 0x008fc800078ec0ff */
[----:B------:R-:W-:Y:S01]  /*1740*/  ISETP.NE.AND P1, PT, R0, RZ, PT ;  /* 0x000000ff0000720c */ /* 0x000fe20003f25270 */
[----:B--2---:R-:W-:-:S12]  /*1750*/  @P2 BRA `(.L_x_915) ;  /* 0x0000000000082947 */ /* 0x004fd80003800000 */
[----:B------:R-:W2:Y:S02]  /*1760*/  SYNCS.PHASECHK.TRANS64.TRYWAIT P2, [UR57+0x2a830], R2 ;  /* 0x02a83002ff0075a7 */ /* 0x000ea40008040179 */
[----:B--2---:R-:W-:Y:S05]  /*1770*/  @!P2 BRA `(.L_x_916) ;  /* 0x000001240060a947 */ /* 0x004fea0003800000 */
.L_x_915:
[----:B------:R-:W-:Y:S05]  /*1780*/  WARPSYNC.ALL ;  /* 0x0000000000007948 */ /* 0x000fea0003800000 */
[----:B------:R-:W-:Y:S01]  /*1790*/  IMAD.MOV.U32 R5, RZ, RZ, 0x40000040 ;  /* 0x40000040ff057424 */ /* 0x000fe200078e00ff */
[----:B------:R-:W-:Y:S01]  /*17a0*/  UIADD3 UR4, UR57, 0x18400, URZ ;  /* 0x0001840039047890 */ /* 0x000fe2000fffe03f */
[----:B------:R-:W-:Y:S01]  /*17b0*/  R2UR UR8, R4 ;  /* 0x00000000040872ca */ /* 0x000fe200000e0000 */
[----:B------:R-:W-:Y:S02]  /*17c0*/  WARPGROUP.ARRIVE ;  /* 0x00000000000079c5 */ /* 0x000fe40000000000 */
[----:B------:R-:W-:Y:S01]  /*17d0*/  R2UR UR9, R5 ;  /* 0x00000000050972ca */ /* 0x000fe200000e0000 */
[----:B------:R-:W-:Y:S01]  /*17e0*/  USHF.R.U32.HI UR4, URZ, 0x4, UR4 ;  /* 0x000000043f047899 */ /* 0x000fe20008011604 */
[----:B------:R-:W2:Y:S01]  /*17f0*/  LDC R14, c[0x0][0x448] ;  /* 0x00011200ff0e7b82 */ /* 0x000ea20000000800 */
[----:B------:R-:W-:Y:S01]  /*1800*/  UMOV UR11, 0x40000040 ;  /* 0x40000040000b7882 */ /* 0x000fe20000000000 */
[----:B------:R-:W-:Y:S01]  /*1810*/  UMOV UR13, 0x40000040 ;  /* 0x40000040000d7882 */ /* 0x000fe20000000000 */
[----:B------:R-:W-:Y:S01]  /*1820*/  ULOP3.LUT UR4, UR4, 0x3fff, URZ, 0xc0, !UPT ;  /* 0x00003fff04047892 */ /* 0x000fe2000f8ec03f */
[----:B------:R-:W-:Y:S01]  /*1830*/  LOP3.LUT R75, R75, 0xffffff80, RZ, 0xc0, !PT ;  /* 0xffffff804b4b7812 */ /* 0x000fe200078ec0ff */
[----:B------:R-:W-:Y:S01]  /*1840*/  UMOV UR15, 0x40000040 ;  /* 0x40000040000f7882 */ /* 0x000fe20000000000 */
[----:B------:R-:W-:Y:S01]  /*1850*/  UMOV UR17, 0x40000040 ;  /* 0x4000004000117882 */ /* 0x000fe20000000000 */
[----:B------:R-:W-:Y:S01]  /*1860*/  ULOP3.LUT UR58, UR4, 0x10000, URZ, 0xfc, !UPT ;  /* 0x00010000043a7892 */ /* 0x000fe2000f8efc3f */
[----:B0-----:R-:W-:Y:S01]  /*1870*/  LEA.HI R3, R76, R76, RZ, 0x1 ;  /* 0x0000004c4c037211 */ /* 0x001fe200078f08ff */
[----:B------:R-:W-:Y:S01]  /*1880*/  UMOV UR19, 0x40000040 ;  /* 0x4000004000137882 */ /* 0x000fe20000000000 */
[----:B------:R-:W-:Y:S01]  /*1890*/  R2UR UR4, R4 ;  /* 0x00000000040472ca */ /* 0x000fe200000e0000 */
[----:B------:R-:W-:Y:S01]  /*18a0*/  UIADD3 UR14, UR58, 0x4, URZ ;  /* 0x000000043a0e7890 */ /* 0x000fe2000fffe03f */
[----:B------:R-:W-:Y:S01]  /*18b0*/  IMAD.IADD R75, R72, 0x1, -R75 ;  /* 0x00000001484b7824 */ /* 0x000fe200078e0a4b */
[----:B------:R-:W-:Y:S01]  /*18c0*/  UIADD3 UR18, UR58, 0x6, URZ ;  /* 0x000000063a127890 */ /* 0x000fe2000fffe03f */
[----:B------:R-:W-:Y:S01]  /*18d0*/  LEA.HI R73, R73, R72, RZ, 0x2 ;  /* 0x0000004849497211 */ /* 0x000fe200078f10ff */
[----:B------:R-:W-:Y:S01]  /*18e0*/  UMOV UR10, UR58 ;  /* 0x0000003a000a7c82 */ /* 0x000fe20008000000 */
[----:B------:R-:W-:Y:S01]  /*18f0*/  UIADD3 UR22, UR58, 0x300, URZ ;  /* 0x000003003a167890 */ /* 0x000fe2000fffe03f */
[----:B------:R-:W-:Y:S01]  /*1900*/  HGMMA.64x96x16.F32 R24, gdesc[UR8], RZ, !UPT, gsb0 ;  /* 0x01600000081879f0 */ /* 0x000fe2000c0008ff */
[----:B------:R-:W-:Y:S01]  /*1910*/  UIADD3 UR10, UR58, 0x2, URZ ;  /* 0x000000023a0a7890 */ /* 0x000fe2000fffe03f */
[----:B-1----:R-:W-:Y:S01]  /*1920*/  SHF.R.S32.HI R2, RZ, 0x1f, R75 ;  /* 0x0000001fff027819 */ /* 0x002fe2000001144b */
[----:B------:R-:W-:Y:S01]  /*1930*/  UMOV UR9, 0x40000040 ;  /* 0x4000004000097882 */ /* 0x000fe20000000000 */
[----:B------:R-:W-:Y:S01]  /*1940*/  UMOV UR11, 0x40000040 ;  /* 0x40000040000b7882 */ /* 0x000fe20000000000 */
[----:B------:R-:W-:Y:S01]  /*1950*/  UMOV UR21, 0x40000040 ;  /* 0x4000004000157882 */ /* 0x000fe20000000000 */
[----:B------:R-:W-:Y:S01]  /*1960*/  UIADD3 UR8, UR4, 0x2, URZ ;  /* 0x0000000204087890 */ /* 0x000fe2000fffe03f */
[----:B--2---:R-:W-:Y:S01]  /*1970*/  ISETP.NE.AND P2, PT, R14, 0x1, PT ;  /* 0x000000010e00780c */ /* 0x004fe20003f45270 */
[----:B------:R-:W-:Y:S01]  /*1980*/  UIADD3 UR12, UR4, 0x4, URZ ;  /* 0x00000004040c7890 */ /* 0x000fe2000fffe03f */
[----:B------:R-:W-:Y:S01]  /*1990*/  LOP3.LUT R15, R3, 0x3fffffe, RZ, 0xc0, !PT ;  /* 0x03fffffe030f7812 */ /* 0x000fe200078ec0ff */
[----:B------:R-:W-:Y:S01]  /*19a0*/  UIADD3 UR16, UR4, 0x6, URZ ;  /* 0x0000000604107890 */ /* 0x000fe2000fffe03f */
[----:B------:R-:W-:Y:S01]  /*19b0*/  LOP3.LUT R73, R73, 0xfffffffc, RZ, 0xc0, !PT ;  /* 0xfffffffc49497812 */ /* 0x000fe200078ec0ff */
[----:B------:R-:W-:Y:S01]  /*19c0*/  UIADD3 UR20, UR4, 0x400, URZ ;  /* 0x0000040004147890 */ /* 0x000fe2000fffe03f */
[----:B------:R-:W-:Y:S01]  /*19d0*/  LEA.HI R3, R2, R75, RZ, 0x5 ;  /* 0x0000004b02037211 */ /* 0x000fe200078f28ff */
[----:B------:R-:W-:Y:S01]  /*19e0*/  UMOV UR23, 0x40000040 ;  /* 0x4000004000177882 */ /* 0x000fe20000000000 */
[----:B------:R-:W-:Y:S01]  /*19f0*/  UIADD3 UR24, UR4, 0x402, URZ ;  /* 0x0000040204187890 */ /* 0x000fe2000fffe03f */
[----:B------:R-:W-:Y:S01]  /*1a00*/  IMAD.IADD R73, R72, 0x1, -R73 ;  /* 0x0000000148497824 */ /* 0x000fe200078e0a49 */
[----:B------:R-:W-:Y:S01]  /*1a10*/  UIADD3 UR26, UR58, 0x302, URZ ;  /* 0x000003023a1a7890 */ /* 0x000fe2000fffe03f */
[----:B------:R-:W-:Y:S01]  /*1a20*/  SHF.R.S32.HI R3, RZ, 0x5, R3 ;  /* 0x00000005ff037819 */ /* 0x000fe20000011403 */
[----:B------:R-:W-:Y:S01]  /*1a30*/  UMOV UR25, 0x40000040 ;  /* 0x4000004000197882 */ /* 0x000fe20000000000 */
[----:B------:R-:W-:Y:S01]  /*1a40*/  UMOV UR27, 0x40000040 ;  /* 0x40000040001b7882 */ /* 0x000fe20000000000 */
[----:B------:R-:W-:Y:S01]  /*1a50*/  UIADD3 UR28, UR4, 0x404, URZ ;  /* 0x00000404041c7890 */ /* 0x000fe2000fffe03f */
[----:B------:R-:W-:Y:S01]  /*1a60*/  LEA.HI R8, R73, R73, RZ, 0x1 ;  /* 0x0000004949087211 */ /* 0x000fe200078f08ff */
[----:B------:R-:W-:Y:S01]  /*1a70*/  UIADD3 UR30, UR58, 0x304, URZ ;  /* 0x000003043a1e7890 */ /* 0x000fe2000fffe03f */
[----:B------:R-:W-:Y:S01]  /*1a80*/  IMAD R3, R3, 0x10, R22 ;  /* 0x0000001003037824 */ /* 0x000fe200078e0216 */
[----:B------:R-:W-:Y:S01]  /*1a90*/  UMOV UR29, 0x40000040 ;  /* 0x40000040001d7882 */ /* 0x000fe20000000000 */
[----:B------:R-:W-:Y:S01]  /*1aa0*/  UMOV UR31, 0x40000040 ;  /* 0x40000040001f7882 */ /* 0x000fe20000000000 */
[----:B------:R-:W-:Y:S01]  /*1ab0*/  UIADD3 UR32, UR4, 0x406, URZ ;  /* 0x0000040604207890 */ /* 0x000fe2000fffe03f */
[----:B------:R-:W-:Y:S01]  /*1ac0*/  LOP3.LUT R8, R8, 0x1ffffffe, RZ, 0xc0, !PT ;  /* 0x1ffffffe08087812 */ /* 0x000fe200078ec0ff */
[----:B------:R-:W-:Y:S01]  /*1ad0*/  UIADD3 UR34, UR58, 0x306, URZ ;  /* 0x000003063a227890 */ /* 0x000fe2000fffe03f */
[----:B------:R-:W-:Y:S01]  /*1ae0*/  IMAD.IADD R15, R76, 0x1, -R15 ;  /* 0x000000014c0f7824 */ /* 0x000fe200078e0a0f */
[----:B------:R-:W-:Y:S01]  /*1af0*/  UMOV UR33, 0x40000040 ;  /* 0x4000004000217882 */ /* 0x000fe20000000000 */
[----:B------:R-:W-:Y:S01]  /*1b00*/  UMOV UR35, 0x40000040 ;  /* 0x4000004000237882 */ /* 0x000fe20000000000 */
[----:B------:R-:W-:Y:S01]  /*1b10*/  UIADD3 UR36, UR4, 0x800, URZ ;  /* 0x0000080004247890 */ /* 0x000fe2000fffe03f */
[----:B------:R-:W-:Y:S01]  /*1b20*/  IMAD.IADD R8, R73, 0x1, -R8 ;  /* 0x0000000149087824 */ /* 0x000fe200078e0a08 */
[----:B------:R-:W-:Y:S01]  /*1b30*/  UIADD3 UR38, UR58, 0x600, URZ ;  /* 0x000006003a267890 */ /* 0x000fe2000fffe03f */
[----:B------:R-:W-:Y:S01]  /*1b40*/  UMOV UR37, 0x40000040 ;  /* 0x4000004000257882 */ /* 0x000fe20000000000 */
[----:B------:R-:W-:Y:S01]  /*1b50*/  UMOV UR39, 0x40000040 ;  /* 0x4000004000277882 */ /* 0x000fe20000000000 */
[----:B------:R-:W-:-:S02]  /*1b60*/  UIADD3 UR40, UR4, 0x802, URZ ;  /* 0x0000080204287890 */ /* 0x000fc4000fffe03f */
[----:B------:R-:W-:Y:S01]  /*1b70*/  UIADD3 UR42, UR58, 0x602, URZ ;  /* 0x000006023a2a7890 */ /* 0x000fe2000fffe03f */
[----:B------:R-:W-:Y:S01]  /*1b80*/  UMOV UR41, 0x40000040 ;  /* 0x4000004000297882 */ /* 0x000fe20000000000 */
[----:B------:R-:W-:Y:S01]  /*1b90*/  UMOV UR43, 0x40000040 ;  /* 0x40000040002b7882 */ /* 0x000fe20000000000 */
[----:B------:R-:W-:Y:S02]  /*1ba0*/  UIADD3 UR44, UR4, 0x804, URZ ;  /* 0x00000804042c7890 */ /* 0x000fe4000fffe03f */
[----:B------:R-:W-:Y:S01]  /*1bb0*/  UIADD3 UR46, UR58, 0x604, URZ ;  /* 0x000006043a2e7890 */ /* 0x000fe2000fffe03f */
[----:B------:R-:W-:Y:S01]  /*1bc0*/  UMOV UR45, 0x40000040 ;  /* 0x40000040002d7882 */ /* 0x000fe20000000000 */
[----:B------:R-:W-:Y:S01]  /*1bd0*/  UMOV UR47, 0x40000040 ;  /* 0x40000040002f7882 */ /* 0x000fe20000000000 */
[----:B------:R-:W-:Y:S02]  /*1be0*/  UIADD3 UR48, UR4, 0x806, URZ ;  /* 0x0000080604307890 */ /* 0x000fe4000fffe03f */
[----:B------:R-:W-:Y:S01]  /*1bf0*/  UIADD3 UR50, UR58, 0x606, URZ ;  /* 0x000006063a327890 */ /* 0x000fe2000fffe03f */
[----:B------:R-:W-:Y:S01]  /*1c00*/  UMOV UR49, 0x40000040 ;  /* 0x4000004000317882 */ /* 0x000fe20000000000 */
[----:B------:R-:W-:Y:S01]  /*1c10*/  UMOV UR51, 0x40000040 ;  /* 0x4000004000337882 */ /* 0x000fe20000000000 */
[----:B------:R-:W-:Y:S01]  /*1c20*/  ULDC UR4, c[0x0][0x9d8] ;  /* 0x0002760000047ab9 */ /* 0x000fe20000000800 */
[----:B------:R-:W-:Y:S01]  /*1c30*/  ULDC UR60, c[0x0][0x288] ;  /* 0x0000a200003c7ab9 */ /* 0x000fe20000000800 */
[----:B------:R-:W-:-:S02]  /*1c40*/  ULDC UR61, c[0x0][0x9dc] ;  /* 0x00027700003d7ab9 */ /* 0x000fc40000000800 */
[----:B------:R-:W-:Y:S01]  /*1c50*/  ULOP3.LUT UR61, URZ, UR61, URZ, 0x33, !UPT ;  /* 0x0000003d3f3d7292 */ /* 0x000fe2000f8e333f */
[----:B------:R-:W-:Y:S02]  /*1c60*/  WARPGROUP.DEPBAR.LE gsb0, 0x0 ;  /* 0x00008000000079c5 */ /* 0x000fe40000010000 */
[----:B------:R-:W-:-:S06]  /*1c70*/  WARPGROUP.ARRIVE ;  /* 0x00000000000079c5 */ /* 0x000fcc0000000000 */
[----:B------:R-:W-:Y:S03]  /*1c80*/  HGMMA.64x96x16.F32 R24, gdesc[UR8], R24, gsb0 ;  /* 0x01600000081879f0 */ /* 0x000fe60008000818 */
        /* <DEDUP_REMOVED lines=31> */
[----:B------:R-:W-:Y:S01]  /*1e80*/  FMUL.FTZ R0, R26, UR4 ;  /* 0x000000041a007c20 */ /* 0x000fe20008410000 */
[----:B------:R-:W-:Y:S01]  /*1e90*/  LEA.HI R26, R2, R75, RZ, 0x2 ;  /* 0x0000004b021a7211 */ /* 0x000fe200078f10ff */
[----:B------:R-:W-:Y:S01]  /*1ea0*/  FMUL.FTZ R6, R27, UR4 ;  /* 0x000000041b067c20 */ /* 0x000fe20008410000 */
[----:B------:R-:W-:Y:S01]  /*1eb0*/  FMUL.FTZ R29, R29, UR4 ;  /* 0x000000041d1d7c20 */ /* 0x000fe20008410000 */
[----:B------:R-:W0:Y:S01]  /*1ec0*/  @P2 LDC R27, c[0x0][0x44c] ;  /* 0x00011300ff1b2b82 */ /* 0x000e220000000800 */
[--C-:B------:R-:W-:Y:S01]  /*1ed0*/  SHF.R.S32.HI R2, RZ, 0x2, R26.reuse ;  /* 0x00000002ff027819 */ /* 0x100fe2000001141a */
[----:B------:R-:W-:Y:S01]  /*1ee0*/  FMUL.FTZ R28, R28, UR4 ;  /* 0x000000041c1c7c20 */ /* 0x000fe20008410000 */
[----:B------:R-:W-:Y:S01]  /*1ef0*/  SHF.R.S32.HI R9, RZ, 0x1f, R26 ;  /* 0x0000001fff097819 */ /* 0x000fe2000001141a */
[----:B------:R1:W2:Y:S01]  /*1f00*/  MUFU.TANH R79, R29 ;  /* 0x0000001d004f7308 */ /* 0x0002a20000002400 */
[----:B------:R-:W-:Y:S01]  /*1f10*/  FMUL.FTZ R25, R25, UR4 ;  /* 0x0000000419197c20 */ /* 0x000fe20008410000 */
[----:B------:R-:W-:Y:S01]  /*1f20*/  FMUL.FTZ R11, R24, UR4 ;  /* 0x00000004180b7c20 */ /* 0x000fe20008410000 */
[-C--:B------:R-:W-:Y:S01]  /*1f30*/  LEA.HI R9, R9, R2.reuse, RZ, 0x3 ;  /* 0x0000000209097211 */ /* 0x080fe200078f18ff */
[----:B------:R-:W-:Y:S01]  /*1f40*/  FMUL.FTZ R7, R30, UR4 ;  /* 0x000000041e077c20 */ /* 0x000fe20008410000 */
[----:B------:R-:W-:Y:S01]  /*1f50*/  FMUL.FTZ R10, R31, UR4 ;  /* 0x000000041f0a7c20 */ /* 0x000fe20008410000 */
[----:B------:R-:W-:Y:S01]  /*1f60*/  FMUL.FTZ R32, R32, UR4 ;  /* 0x0000000420207c20 */ /* 0x000fe20008410000 */
[----:B------:R-:W-:Y:S01]  /*1f70*/  LOP3.LUT R9, R9, 0xfffffff8, RZ, 0xc0, !PT ;  /* 0xfffffff809097812 */ /* 0x000fe200078ec0ff */
[----:B------:R3:W4:Y:S01]  /*1f80*/  MUFU.TANH R78, R28 ;  /* 0x0000001c004e7308 */ /* 0x0007220000002400 */
[----:B-1----:R-:W1:Y:S01]  /*1f90*/  @P2 LDC R29, c[0x0][0x450] ;  /* 0x00011400ff1d2b82 */ /* 0x002e620000000800 */
[----:B------:R-:W-:Y:S01]  /*1fa0*/  FMUL.FTZ R33, R33, UR4 ;  /* 0x0000000421217c20 */ /* 0x000fe20008410000 */
[----:B------:R-:W-:Y:S01]  /*1fb0*/  IADD3 R2, R3, R2, -R9 ;  /* 0x0000000203027210 */ /* 0x000fe20007ffe809 */
[----:B------:R-:W-:-:S02]  /*1fc0*/  IMAD.U32 R9, RZ, RZ, UR57 ;  /* 0x00000039ff097e24 */ /* 0x000fc4000f8e00ff */
[----:B------:R-:W-:Y:S01]  /*1fd0*/  FMUL.FTZ R12, R34, UR4 ;  /* 0x00000004220c7c20 */ /* 0x000fe20008410000 */
[----:B------:R-:W-:Y:S01]  /*1fe0*/  FMUL.FTZ R13, R35, UR4 ;  /* 0x00000004230d7c20 */ /* 0x000fe20008410000 */
[----:B------:R-:W-:Y:S01]  /*1ff0*/  FMUL.FTZ R36, R36, UR4 ;  /* 0x0000000424247c20 */ /* 0x000fe20008410000 */
[----:B------:R-:W-:Y:S01]  /*2000*/  IMAD R15, R15, 0x40, R2 ;  /* 0x000000400f0f7824 */ /* 0x000fe200078e0202 */
[----:B---3--:R-:W-:Y:S01]  /*2010*/  LOP3.LUT R28, R26, 0x7ffffffc, RZ, 0xc0, !PT ;  /* 0x7ffffffc1a1c7812 */ /* 0x008fe200078ec0ff */
[----:B------:R-:W-:Y:S01]  /*2020*/  @!P1 VIADD R9, R9, 0x2a840 ;  /* 0x0002a84009099836 */ /* 0x000fe20000000000 */
[----:B------:R3:W0:Y:S01]  /*2030*/  MUFU.TANH R77, R25 ;  /* 0x00000019004d7308 */ /* 0x0006220000002400 */
[----:B------:R-:W-:Y:S02]  /*2040*/  IMAD R8, R8, 0x8, R15 ;  /* 0x0000000808087824 */ /* 0x000fe400078e020f */
[----:B------:R-:W-:Y:S01]  /*2050*/  FMUL.FTZ R37, R37, UR4 ;  /* 0x0000000425257c20 */ /* 0x000fe20008410000 */
[----:B------:R-:W-:Y:S01]  /*2060*/  FMUL.FTZ R20, R38, UR4 ;  /* 0x0000000426147c20 */ /* 0x000fe20008410000 */
[----:B------:R-:W-:Y:S01]  /*2070*/  @!P1 PRMT R26, RZ, 0x654, R9 ;  /* 0x00000654ff1a9816 */ /* 0x000fe20000000009 */
[----:B0-----:R-:W-:-:S04]  /*2080*/  @P2 IMAD.HI.U32 R2, R8, R27, RZ ;  /* 0x0000001b08022227 */ /* 0x001fc800078e00ff */
[----:B------:R-:W-:Y:S01]  /*2090*/  FMUL.FTZ R21, R39, UR4 ;  /* 0x0000000427157c20 */ /* 0x000fe20008410000 */
[----:B------:R-:W-:Y:S01]  /*20a0*/  FMUL.FTZ R40, R40, UR4 ;  /* 0x0000000428287c20 */ /* 0x000fe20008410000 */
[----:B------:R-:W-:Y:S01]  /*20b0*/  FMUL.FTZ R41, R41, UR4 ;  /* 0x0000000429297c20 */ /* 0x000fe20008410000 */
[----:B------:R-:W-:Y:S02]  /*20c0*/  IMAD.MOV.U32 R27, RZ, RZ, R8 ;  /* 0x000000ffff1b7224 */ /* 0x000fe400078e0008 */
[----:B------:R-:W-:Y:S01]  /*20d0*/  FMUL.FTZ R24, R42, UR4 ;  /* 0x000000042a187c20 */ /* 0x000fe20008410000 */
[----:B------:R-:W-:Y:S02]  /*20e0*/  IMAD.IADD R9, R75, 0x1, -R28 ;  /* 0x000000014b097824 */ /* 0x000fe400078e0a1c */
[----:B---3--:R-:W-:Y:S01]  /*20f0*/  FMUL.FTZ R25, R43, UR4 ;  /* 0x000000042b197c20 */ /* 0x008fe20008410000 */
[----:B------:R-:W-:Y:S01]  /*2100*/  FMUL.FTZ R44, R44, UR4 ;  /* 0x000000042c2c7c20 */ /* 0x000fe20008410000 */
[----:B-1----:R-:W-:Y:S01]  /*2110*/  @P2 SHF.R.U32.HI R27, RZ, R29, R2 ;  /* 0x0000001dff1b2219 */ /* 0x002fe20000011602 */
[----:B------:R-:W-:Y:S01]  /*2120*/  IMAD.MOV.U32 R29, RZ, RZ, -0x60 ;  /* 0xffffffa0ff1d7424 */ /* 0x000fe200078e00ff */
[----:B------:R-:W0:Y:S01]  /*2130*/  LDC.64 R2, c[0x0][0x9e0] ;  /* 0x00027800ff027b82 */ /* 0x000e220000000a00 */
[----:B------:R-:W-:Y:S01]  /*2140*/  FMUL.FTZ R45, R45, UR4 ;  /* 0x000000042d2d7c20 */ /* 0x000fe20008410000 */
[----:B------:R-:W-:Y:S01]  /*2150*/  FMUL.FTZ R46, R46, UR4 ;  /* 0x000000042e2e7c20 */ /* 0x000fe20008410000 */
[----:B------:R-:W1:Y:S01]  /*2160*/  SHFL.IDX PT, R76, R27, RZ, 0x1c1f ;  /* 0x001c1fff1b4c7589 */ /* 0x000e6200000e0000 */
[----:B------:R-:W-:-:S02]  /*2170*/  IMAD R28, R74, R29, 0x61 ;  /* 0x000000614a1c7424 */ /* 0x000fc400078e021d */
[----:B------:R-:W-:Y:S01]  /*2180*/  FMUL.FTZ R48, R48, UR4 ;  /* 0x0000000430307c20 */ /* 0x000fe20008410000 */
        /* <DEDUP_REMOVED lines=24> */
[----:B------:R-:W-:Y:S01]  /*2310*/  IMAD R30, R9, -0x2, R28 ;  /* 0xfffffffe091e7824 */ /* 0x000fe200078e021c */
[----:B0-----:R-:W-:Y:S01]  /*2320*/  ISETP.GE.AND P2, PT, R3, 0x1, PT ;  /* 0x000000010300780c */ /* 0x001fe20003f46270 */
[----:B------:R0:W-:Y:S01]  /*2330*/  @!P1 SYNCS.ARRIVE.TRANS64.RED.A1T0 RZ, [R26+URZ], RZ ;  /* 0x000000ff1aff99a7 */ /* 0x0001e2000810043f */
[----:B------:R-:W3:Y:S01]  /*2340*/  MUFU.TANH R11, R11 ;  /* 0x0000000b000b7308 */ /* 0x000ee20000002400 */
[----:B------:R-:W-:Y:S01]  /*2350*/  VIADD R38, R28, 0xffffffff ;  /* 0xffffffff1c267836 */ /* 0x000fe20000000000 */
[C-C-:B------:R-:W-:Y:S01]  /*2360*/  IADD3 R29, R30.reuse, -UR60, R19.reuse ;  /* 0x8000003c1e1d7c10 */ /* 0x140fe2000fffe013 */
[----:B------:R-:W-:Y:S01]  /*2370*/  VIADD R72, R30, 0xffffffff ;  /* 0xffffffff1e487836 */ /* 0x000fe20000000000 */
[----:B------:R-:W-:Y:S01]  /*2380*/  P2R R161, PR, RZ, 0x4 ;  /* 0x00000004ffa17803 */ /* 0x000fe20000000000 */
[----:B0-----:R-:W-:-:S03]  /*2390*/  IMAD R26, R74, -0x60, R19 ;  /* 0xffffffa04a1a7824 */ /* 0x001fc600078e0213 */
[----:B------:R-:W0:Y:S01]  /*23a0*/  MUFU.TANH R0, R0 ;  /* 0x0000000000007308 */ /* 0x000e220000002400 */
[C---:B------:R-:W-:Y:S02]  /*23b0*/  IMAD.IADD R34, R29.reuse, 0x1, R2 ;  /* 0x000000011d227824 */ /* 0x040fe400078e0202 */
[----:B------:R-:W-:Y:S02]  /*23c0*/  VIADD R26, R26, 0x60 ;  /* 0x000000601a1a7836 */ /* 0x000fe40000000000 */
[----:B------:R-:W-:Y:S02]  /*23d0*/  VIADD R35, R29, UR61 ;  /* 0x0000003d1d237c36 */ /* 0x000fe40008000000 */
[----:B------:R-:W-:Y:S01]  /*23e0*/  IMAD R31, R9, -0x2, R26 ;  /* 0xfffffffe091f7824 */ /* 0x000fe200078e021a */
[----:B------:R-:W0:Y:S01]  /*23f0*/  MUFU.TANH R6, R6 ;  /* 0x0000000600067308 */ /* 0x000e220000002400 */
[----:B-1----:R-:W-:-:S03]  /*2400*/  IMAD.IADD R28, R35, 0x1, R76 ;  /* 0x00000001231c7824 */ /* 0x002fc600078e024c */
[----:B------:R-:W-:-:S04]  /*2410*/  VIADDMNMX R26, R76, R34, R31, PT ;  /* 0x000000224c1a7246 */ /* 0x000fc8000380011f */
[----:B------:R-:W1:Y:S08]  /*2420*/  MUFU.TANH R7, R7 ;  /* 0x0000000700077308 */ /* 0x000e700000002400 */
[----:B------:R-:W0:Y:S08]  /*2430*/  MUFU.TANH R10, R10 ;  /* 0x0000000a000a7308 */ /* 0x000e300000002400 */
        /* <DEDUP_REMOVED lines=15> */
[----:B------:R0:W0:Y:S08]  /*2530*/  MUFU.TANH R42, R47 ;  /* 0x0000002f002a7308 */ /* 0x0000300000002400 */
        /* <DEDUP_REMOVED lines=23> */
[----:B------:R-:W0:Y:S01]  /*26b0*/  MUFU.TANH R71, R71 ;  /* 0x0000004700477308 */ /* 0x000e220000002400 */
[----:B-1234-:R-:W-:Y:S05]  /*26c0*/  @!P2 BRA `(.L_x_917) ;  /* 0x00000000004ca947 */ /* 0x01efea0003800000 */
[----:B------:R-:W-:Y:S01]  /*26d0*/  IADD3 R29, R19, -UR60, R76 ;  /* 0x8000003c131d7c10 */ /* 0x000fe2000fffe04c */
[----:B------:R-:W-:Y:S03]  /*26e0*/  BSSY B0, `(.L_x_918) ;  /* 0x000000e000007945 */ /* 0x000fe60003800000 */
[----:B------:R-:W-:-:S13]  /*26f0*/  ISETP.GT.AND P2, PT, R29, -0x1, PT ;  /* 0xffffffff1d00780c */ /* 0x000fda0003f44270 */
[----:B------:R-:W-:Y:S05]  /*2700*/  @P2 BRA `(.L_x_919) ;  /* 0x00000000001c2947 */ /* 0x000fea0003800000 */
[----:B------:R-:W-:Y:S02]  /*2710*/  ISETP.NE.AND P2, PT, R3, 0x1, PT ;  /* 0x000000010300780c */ /* 0x000fe40003f45270 */
[----:B------:R-:W-:-:S11]  /*2720*/  LOP3.LUT R29, RZ, R29, RZ, 0x33, !PT ;  /* 0x0000001dff1d7212 */ /* 0x000fd600078e33ff */
[----:B------:R-:W1:Y:S02]  /*2730*/  @P2 LDC.64 R80, c[0x0][0x9e8] ;  /* 0x00027a00ff502b82 */ /* 0x000e640000000a00 */
[----:B-1----:R-:W-:-:S05]  /*2740*/  @P2 IMAD.HI.U32 R30, R29, R80, RZ ;  /* 0x000000501d1e2227 */ /* 0x002fca00078e00ff */
[----:B------:R-:W-:-:S04]  /*2750*/  @P2 SHF.R.U32.HI R29, RZ, R81, R30 ;  /* 0x00000051ff1d2219 */ /* 0x000fc8000001161e */
[----:B------:R-:W-:Y:S01]  /*2760*/  LOP3.LUT R29, RZ, R29, RZ, 0x33, !PT ;  /* 0x0000001dff1d7212 */ /* 0x000fe200078e33ff */
[----:B------:R-:W-:Y:S06]  /*2770*/  BRA `(.L_x_920) ;  /* 0x0000000000107947 */ /* 0x000fec0003800000 */
.L_x_919:
[----:B------:R-:W-:-:S13]  /*2780*/  ISETP.NE.AND P2, PT, R3, 0x1, PT ;  /* 0x000000010300780c */ /* 0x000fda0003f45270 */
[----:B------:R-:W1:Y:S02]  /*2790*/  @P2 LDC.64 R80, c[0x0][0x9e8] ;  /* 0x00027a00ff502b82 */ /* 0x000e640000000a00 */
[----:B-1----:R-:W-:-:S05]  /*27a0*/  @P2 IMAD.HI.U32 R30, R29, R80, RZ ;  /* 0x000000501d1e2227 */ /* 0x002fca00078e00ff */
[----:B------:R-:W-:-:S07]  /*27b0*/  @P2 SHF.R.U32.HI R29, RZ, R81, R30 ;  /* 0x00000051ff1d2219 */ /* 0x000fce000001161e */
.L_x_920:
[----:B------:R-:W-:Y:S05]  /*27c0*/  BSYNC B0 ;  /* 0x0000000000007941 */ /* 0x000fea0003800000 */
.L_x_918:
[----:B------:R-:W-:-:S05]  /*27d0*/  IMAD R29, R29, R3, R72 ;  /* 0x000000031d1d7224 */ /* 0x000fca00078e0248 */
[----:B------:R-:W-:Y:S02]  /*27e0*/  VIMNMX R28, R28, R29, !PT ;  /* 0x0000001d1c1c7248 */ /* 0x000fe40007fe0100 */
[----:B------:R-:W-:-:S07]  /*27f0*/  VIADDMNMX R26, R29, R3, R26, PT ;  /* 0x000000031d1a7246 */ /* 0x000fce000380011a */
.L_x_917:
[C---:B------:R-:W-:Y:S01]  /*2800*/  ISETP.GE.AND P2, PT, R38.reuse, 0x2, PT ;  /* 0x000000022600780c */ /* 0x040fe20003f46270 */
[----:B------:R-:W1:Y:S01]  /*2810*/  SHFL.IDX PT, R30, R27, 0x1, 0x1c1f ;  /* 0x003c1f001b1e7f89 */ /* 0x000e6200000e0000 */
[----:B------:R-:W-:Y:S02]  /*2820*/  ISETP.GE.AND P6, PT, R38, 0x9, PT ;  /* 0x000000092600780c */ /* 0x000fe40003fc6270 */
[----:B------:R-:W-:Y:S02]  /*2830*/  ISETP.GT.AND P3, PT, R28, 0x1, !P2 ;  /* 0x000000011c00780c */ /* 0x000fe40005764270 */
[----:B------:R-:W-:Y:S02]  /*2840*/  ISETP.GE.AND P4, PT, R38, 0xa, PT ;  /* 0x0000000a2600780c */ /* 0x000fe40003f86270 */
[----:B------:R-:W-:Y:S02]  /*2850*/  ISETP.LT.OR P3, PT, R26, 0x2, P3 ;  /* 0x000000021a00780c */ /* 0x000fe40001f61670 */
[----:B------:R-:W-:-:S02]  /*2860*/  P2R R76, PR, RZ, 0x10 ;  /* 0x00000010ff4c7803 */ /* 0x000fc40000000000 */
[----:B------:R-:W-:Y:S02]  /*2870*/  FSEL R77, R77, -INF , !P3 ;  /* 0xff8000004d4d7808 */ /* 0x000fe40005800000 */
[----:B------:R-:W-:-:S04]  /*2880*/  ISETP.GT.AND P3, PT, R28, 0x8, !P6 ;  /* 0x000000081c00780c */ /* 0x000fc80007764270 */
[----:B------:R-:W-:-:S04]  /*2890*/  ISETP.LT.OR P3, PT, R26, 0x9, P3 ;  /* 0x000000091a00780c */ /* 0x000fc80001f61670 */
[----:B------:R-:W-:Y:S02]  /*28a0*/  FSEL R39, R78, -INF , !P3 ;  /* 0xff8000004e277808 */ /* 0x000fe40005800000 */
[----:B------:R-:W-:Y:S02]  /*28b0*/  ISETP.GT.AND P3, PT, R28, 0x9, !P4 ;  /* 0x000000091c00780c */ /* 0x000fe40006764270 */
[----:B------:R-:W-:Y:S02]  /*28c0*/  ISETP.GE.AND P4, PT, R38, 0x11, PT ;  /* 0x000000112600780c */ /* 0x000fe40003f86270 */
[----:B------:R-:W-:Y:S02]  /*28d0*/  ISETP.LT.OR P3, PT, R26, 0xa, P3 ;  /* 0x0000000a1a00780c */ /* 0x000fe40001f61670 */
[----:B------:R-:W-:Y:S02]  /*28e0*/  P2R R78, PR, RZ, 0x10 ;  /* 0x00000010ff4e7803 */ /* 0x000fe40000000000 */
[----:B------:R-:W-:-:S02]  /*28f0*/  FSEL R79, R79, -INF , !P3 ;  /* 0xff8000004f4f7808 */ /* 0x000fc40005800000 */
[----:B------:R-:W-:Y:S02]  /*2900*/  ISETP.GT.AND P3, PT, R28, 0x10, !P4 ;  /* 0x000000101c00780c */ /* 0x000fe40006764270 */
[----:B------:R-:W-:Y:S02]  /*2910*/  ISETP.GE.AND P4, PT, R38, 0x12, PT ;  /* 0x000000122600780c */ /* 0x000fe40003f86270 */
[----:B------:R-:W-:Y:S02]  /*2920*/  ISETP.LT.OR P3, PT, R26, 0x11, P3 ;  /* 0x000000111a00780c */ /* 0x000fe40001f61670 */
[----:B------:R-:W-:Y:S02]  /*2930*/  P2R R80, PR, RZ, 0x10 ;  /* 0x00000010ff507803 */ /* 0x000fe40000000000 */
[----:B0-----:R-:W-:Y:S02]  /*2940*/  FSEL R43, R32, -INF , !P3 ;  /* 0xff800000202b7808 */ /* 0x001fe40005800000 */
[----:B------:R-:W-:-:S02]  /*2950*/  ISETP.GT.AND P3, PT, R28, 0x11, !P4 ;  /* 0x000000111c00780c */ /* 0x000fc40006764270 */
[----:B------:R-:W-:Y:S02]  /*2960*/  ISETP.GE.AND P4, PT, R38, 0x19, PT ;  /* 0x000000192600780c */ /* 0x000fe40003f86270 */
[----:B------:R-:W-:Y:S02]  /*2970*/  ISETP.LT.OR P3, PT, R26, 0x12, P3 ;  /* 0x000000121a00780c */ /* 0x000fe40001f61670 */
[----:B------:R-:W-:Y:S02]  /*2980*/  P2R R82, PR, RZ, 0x10 ;  /* 0x00000010ff527803 */ /* 0x000fe40000000000 */
[----:B------:R-:W-:Y:S02]  /*2990*/  FSEL R33, R33, -INF , !P3 ;  /* 0xff80000021217808 */ /* 0x000fe40005800000 */
[----:B------:R-:W-:Y:S02]  /*29a0*/  ISETP.GT.AND P3, PT, R28, 0x18, !P4 ;  /* 0x000000181c00780c */ /* 0x000fe40006764270 */
[----:B------:R-:W-:-:S02]  /*29b0*/  ISETP.GE.AND P4, PT, R38, 0x1a, PT ;  /* 0x0000001a2600780c */ /* 0x000fc40003f86270 */
[----:B------:R-:W-:Y:S02]  /*29c0*/  ISETP.LT.OR P3, PT, R26, 0x19, P3 ;  /* 0x000000191a00780c */ /* 0x000fe40001f61670 */
[----:B------:R-:W-:Y:S02]  /*29d0*/  P2R R32, PR, RZ, 0x10 ;  /* 0x00000010ff207803 */ /* 0x000fe40000000000 */
[----:B------:R-:W-:Y:S02]  /*29e0*/  FSEL R47, R36, -INF , !P3 ;  /* 0xff800000242f7808 */ /* 0x000fe40005800000 */
[----:B------:R-:W-:Y:S02]  /*29f0*/  ISETP.GT.AND P3, PT, R28, 0x19, !P4 ;  /* 0x000000191c00780c */ /* 0x000fe40006764270 */
[----:B------:R-:W-:Y:S02]  /*2a00*/  ISETP.GE.AND P4, PT, R38, 0x21, PT ;  /* 0x000000212600780c */ /* 0x000fe40003f86270 */
[----:B------:R-:W-:-:S02]  /*2a10*/  ISETP.LT.OR P3, PT, R26, 0x1a, P3 ;  /* 0x0000001a1a00780c */ /* 0x000fc40001f61670 */
[----:B------:R-:W-:Y:S02]  /*2a20*/  P2R R36, PR, RZ, 0x10 ;  /* 0x00000010ff247803 */ /* 0x000fe40000000000 */
[----:B------:R-:W-:Y:S02]  /*2a30*/  FSEL R37, R37, -INF , !P3 ;  /* 0xff80000025257808 */ /* 0x000fe40005800000 */
[----:B------:R-:W-:Y:S02]  /*2a40*/  ISETP.GT.AND P3, PT, R28, 0x20, !P4 ;  /* 0x000000201c00780c */ /* 0x000fe40006764270 */
[----:B------:R-:W-:Y:S02]  /*2a50*/  ISETP.GE.AND P4, PT, R38, 0x22, PT ;  /* 0x000000222600780c */ /* 0x000fe40003f86270 */
[----:B------:R-:W-:-:S04]  /*2a60*/  ISETP.LT.OR P3, PT, R26, 0x21, P3 ;  /* 0x000000211a00780c */ /* 0x000fc80001f61670 */
[----:B------:R-:W-:Y:S02]  /*2a70*/  FSEL R67, R40, -INF , !P3 ;  /* 0xff80000028437808 */ /* 0x000fe40005800000 */
[----:B------:R-:W-:Y:S02]  /*2a80*/  ISETP.GT.AND P3, PT, R28, 0x21, !P4 ;  /* 0x000000211c00780c */ /* 0x000fe40006764270 */
[----:B------:R-:W-:Y:S02]  /*2a90*/  P2R R40, PR, RZ, 0x10 ;  /* 0x00000010ff287803 */ /* 0x000fe40000000000 */
[----:B------:R-:W-:Y:S02]  /*2aa0*/  ISETP.LT.OR P3, PT, R26, 0x22, P3 ;  /* 0x000000221a00780c */ /* 0x000fe40001f61670 */
[----:B------:R-:W-:Y:S02]  /*2ab0*/  ISETP.GE.AND P4, PT, R38, 0x29, PT ;  /* 0x000000292600780c */ /* 0x000fe40003f86270 */
[----:B------:R-:W-:-:S02]  /*2ac0*/  FSEL R41, R41, -INF , !P3 ;  /* 0xff80000029297808 */ /* 0x000fc40005800000 */
[----:B------:R-:W-:Y:S02]  /*2ad0*/  ISETP.GT.AND P3, PT, R28, 0x28, !P4 ;  /* 0x000000281c00780c */ /* 0x000fe40006764270 */
[----:B------:R-:W-:Y:S02]  /*2ae0*/  P2R R84, PR, RZ, 0x10 ;  /* 0x00000010ff547803 */ /* 0x000fe40000000000 */
[----:B------:R-:W-:Y:S02]  /*2af0*/  ISETP.LT.OR P3, PT, R26, 0x29, P3 ;  /* 0x000000291a00780c */ /* 0x000fe40001f61670 */
[----:B------:R-:W-:Y:S02]  /*2b00*/  ISETP.GE.AND P4, PT, R38, 0x2a, PT ;  /* 0x0000002a2600780c */ /* 0x000fe40003f86270 */
[----:B------:R-:W-:Y:S02]  /*2b10*/  FSEL R73, R44, -INF , !P3 ;  /* 0xff8000002c497808 */ /* 0x000fe40005800000 */
[----:B------:R-:W-:-:S02]  /*2b20*/  ISETP.GT.AND P3, PT, R28, 0x29, !P4 ;  /* 0x000000291c00780c */ /* 0x000fc40006764270 */
[----:B------:R-:W-:Y:S02]  /*2b30*/  P2R R44, PR, RZ, 0x10 ;  /* 0x00000010ff2c7803 */ /* 0x000fe40000000000 */
[----:B------:R-:W-:Y:S02]  /*2b40*/  ISETP.LT.OR P3, PT, R26, 0x2a, P3 ;  /* 0x0000002a1a00780c */ /* 0x000fe40001f61670 */
[----:B------:R-:W-:Y:S02]  /*2b50*/  ISETP.GE.AND P4, PT, R38, 0x31, PT ;  /* 0x000000312600780c */ /* 0x000fe40003f86270 */
[----:B------:R-:W-:Y:S02]  /*2b60*/  FSEL R45, R45, -INF , !P3 ;  /* 0xff8000002d2d7808 */ /* 0x000fe40005800000 */
[----:B------:R-:W-:Y:S02]  /*2b70*/  ISETP.GT.AND P3, PT, R28, 0x30, !P4 ;  /* 0x000000301c00780c */ /* 0x000fe40006764270 */
[----:B------:R-:W-:-:S02]  /*2b80*/  P2R R86, PR, RZ, 0x10 ;  /* 0x00000010ff567803 */ /* 0x000fc40000000000 */
[----:B------:R-:W-:Y:S02]  /*2b90*/  ISETP.LT.OR P3, PT, R26, 0x31, P3 ;  /* 0x000000311a00780c */ /* 0x000fe40001f61670 */
[----:B------:R-:W-:Y:S02]  /*2ba0*/  ISETP.GE.AND P4, PT, R38, 0x32, PT ;  /* 0x000000322600780c */ /* 0x000fe40003f86270 */
[----:B------:R-:W-:Y:S02]  /*2bb0*/  FSEL R75, R48, -INF , !P3 ;  /* 0xff800000304b7808 */ /* 0x000fe40005800000 */
[----:B------:R-:W-:Y:S02]  /*2bc0*/  ISETP.GT.AND P3, PT, R28, 0x31, !P4 ;  /* 0x000000311c00780c */ /* 0x000fe40006764270 */
[----:B------:R-:W-:Y:S02]  /*2bd0*/  P2R R48, PR, RZ, 0x10 ;  /* 0x00000010ff307803 */ /* 0x000fe40000000000 */
[----:B------:R-:W-:-:S02]  /*2be0*/  ISETP.LT.OR P3, PT, R26, 0x32, P3 ;  /* 0x000000321a00780c */ /* 0x000fc40001f61670 */
[----:B------:R-:W-:Y:S02]  /*2bf0*/  ISETP.GE.AND P4, PT, R38, 0x39, PT ;  /* 0x000000392600780c */ /* 0x000fe40003f86270 */
[----:B------:R-:W-:Y:S02]  /*2c00*/  FSEL R49, R49, -INF , !P3 ;  /* 0xff80000031317808 */ /* 0x000fe40005800000 */
[----:B------:R-:W-:Y:S02]  /*2c10*/  ISETP.GT.AND P3, PT, R28, 0x38, !P4 ;  /* 0x000000381c00780c */ /* 0x000fe40006764270 */
[----:B------:R-:W-:Y:S02]  /*2c20*/  P2R R88, PR, RZ, 0x10 ;  /* 0x00000010ff587803 */ /* 0x000fe40000000000 */
[----:B------:R-:W-:Y:S02]  /*2c30*/  ISETP.LT.OR P3, PT, R26, 0x39, P3 ;  /* 0x000000391a00780c */ /* 0x000fe40001f61670 */
[----:B------:R-:W-:-:S02]  /*2c40*/  ISETP.GE.AND P4, PT, R38, 0x3a, PT ;  /* 0x0000003a2600780c */ /* 0x000fc40003f86270 */
        /* <DEDUP_REMOVED lines=33> */
[----:B------:R-:W-:-:S04]  /*2e60*/  ISETP.LT.OR P3, PT, R26, 0x52, P3 ;  /* 0x000000521a00780c */ /* 0x000fc80001f61670 */
[----:B------:R-:W-:Y:S02]  /*2e70*/  FSEL R65, R65, -INF , !P3 ;  /* 0xff80000041417808 */ /* 0x000fe40005800000 */
[----:B------:R-:W-:-:S04]  /*2e80*/  ISETP.GE.AND P3, PT, R38, 0x59, PT ;  /* 0x000000592600780c */ /* 0x000fc80003f66270 */
[----:B------:R-:W-:-:S04]  /*2e90*/  ISETP.GT.AND P4, PT, R28, 0x58, !P3 ;  /* 0x000000581c00780c */ /* 0x000fc80005f84270 */
[----:B------:R-:W-:-:S04]  /*2ea0*/  ISETP.LT.OR P4, PT, R26, 0x59, P4 ;  /* 0x000000591a00780c */ /* 0x000fc80002781670 */
[----:B------:R-:W-:Y:S02]  /*2eb0*/  FSEL R89, R68, -INF , !P4 ;  /* 0xff80000044597808 */ /* 0x000fe40006000000 */
[----:B------:R-:W-:-:S04]  /*2ec0*/  ISETP.GE.AND P4, PT, R38, 0x1, PT ;  /* 0x000000012600780c */ /* 0x000fc80003f86270 */
[----:B------:R-:W-:-:S04]  /*2ed0*/  ISETP.GT.AND P5, PT, R28, RZ, !P4 ;  /* 0x000000ff1c00720c */ /* 0x000fc800067a4270 */
[----:B------:R-:W-:-:S04]  /*2ee0*/  ISETP.LT.OR P5, PT, R26, 0x1, P5 ;  /* 0x000000011a00780c */ /* 0x000fc80002fa1670 */
[----:B------:R-:W-:Y:S02]  /*2ef0*/  FSEL R29, R11, -INF , !P5 ;  /* 0xff8000000b1d7808 */ /* 0x000fe40006800000 */
[----:B------:R-:W-:-:S04]  /*2f00*/  ISETP.GE.AND P5, PT, R38, 0x5a, PT ;  /* 0x0000005a2600780c */ /* 0x000fc80003fa6270 */
[----:B------:R-:W-:Y:S02]  /*2f10*/  P2R R68, PR, RZ, 0x20 ;  /* 0x00000020ff447803 */ /* 0x000fe40000000000 */
[----:B------:R-:W-:Y:S01]  /*2f20*/  ISETP.GT.AND P5, PT, R28, 0x59, !P5 ;  /* 0x000000591c00780c */ /* 0x000fe20006fa4270 */
[----:B-1----:R-:W-:-:S03]  /*2f30*/  IMAD.IADD R28, R35, 0x1, R30 ;  /* 0x00000001231c7824 */ /* 0x002fc600078e021e */
[----:B------:R-:W-:Y:S02]  /*2f40*/  ISETP.LT.OR P5, PT, R26, 0x5a, P5 ;  /* 0x0000005a1a00780c */ /* 0x000fe40002fa1670 */
[----:B------:R-:W-:Y:S02]  /*2f50*/  VIADDMNMX R26, R30, R34, R31, PT ;  /* 0x000000221e1a7246 */ /* 0x000fe4000380011f */
[----:B------:R-:W-:Y:S02]  /*2f60*/  FSEL R69, R69, -INF , !P5 ;  /* 0xff80000045457808 */ /* 0x000fe40006800000 */
[----:B------:R-:W-:-:S13]  /*2f70*/  ISETP.GE.AND P5, PT, R3, 0x1, PT ;  /* 0x000000010300780c */ /* 0x000fda0003fa6270 */
[----:B------:R-:W-:Y:S05]  /*2f80*/  @!P5 BRA `(.L_x_921) ;  /* 0x00000000004cd947 */ /* 0x000fea0003800000 */
[----:B------:R-:W-:Y:S01]  /*2f90*/  IADD3 R11, R19, -UR60, R30 ;  /* 0x8000003c130b7c10 */ /* 0x000fe2000fffe01e */
[----:B------:R-:W-:Y:S03]  /*2fa0*/  BSSY B0, `(.L_x_922) ;  /* 0x000000e000007945 */ /* 0x000fe60003800000 */
        /* <DEDUP_REMOVED lines=9> */
.L_x_923:
[----:B------:R-:W-:-:S13]  /*3040*/  ISETP.NE.AND P5, PT, R3, 0x1, PT ;  /* 0x000000010300780c */ /* 0x000fda0003fa5270 */
[----:B------:R-:W0:Y:S02]  /*3050*/  @P5 LDC.64 R30, c[0x0][0x9e8] ;  /* 0x00027a00ff1e5b82 */ /* 0x000e240000000a00 */
[----:B0-----:R-:W-:-:S05]  /*3060*/  @P5 IMAD.HI.U32 R30, R11, R30, RZ ;  /* 0x0000001e0b1e5227 */ /* 0x001fca00078e00ff */
[----:B------:R-:W-:-:S07]  /*3070*/  @P5 SHF.R.U32.HI R11, RZ, R31, R30 ;  /* 0x0000001fff0b5219 */ /* 0x000fce000001161e */
.L_x_924:
[----:B------:R-:W-:Y:S05]  /*3080*/  BSYNC B0 ;  /* 0x0000000000007941 */ /* 0x000fea0003800000 */
.L_x_922:
[----:B------:R-:W-:-:S05]  /*3090*/  IMAD R11, R11, R3, R72 ;  /* 0x000000030b0b7224 */ /* 0x000fca00078e0248 */
[----:B------:R-:W-:Y:S02]  /*30a0*/  VIMNMX R28, R28, R11, !PT ;  /* 0x0000000b1c1c7248 */ /* 0x000fe40007fe0100 */
[----:B------:R-:W-:-:S07]  /*30b0*/  VIADDMNMX R26, R11, R3, R26, PT ;  /* 0x000000030b1a7246 */ /* 0x000fce000380011a */
.L_x_921:
[C---:B------:R-:W-:Y:S01]  /*30c0*/  ISETP.GT.AND P2, PT, R28.reuse, 0x1, !P2 ;  /* 0x000000011c00780c */ /* 0x040fe20005744270 */
[----:B------:R-:W-:Y:S01]  /*30d0*/  ULDC UR4, c[0x0][0x988] ;  /* 0x0002620000047ab9 */ /* 0x000fe20000000800 */
[----:B------:R-:W-:Y:S02]  /*30e0*/  ISETP.GT.AND P6, PT, R28, 0x8, !P6 ;  /* 0x000000081c00780c */ /* 0x000fe400077c4270 */
[C---:B------:R-:W-:Y:S02]  /*30f0*/  ISETP.LT.OR P2, PT, R26.reuse, 0x2, P2 ;  /* 0x000000021a00780c */ /* 0x040fe40001741670 */
[----:B------:R-:W-:Y:S02]  /*3100*/  ISETP.LT.OR P6, PT, R26, 0x9, P6 ;  /* 0x000000091a00780c */ /* 0x000fe400037c1670 */
[----:B------:R-:W-:Y:S02]  /*3110*/  FSEL R6, R6, -INF , !P2 ;  /* 0xff80000006067808 */ /* 0x000fe40005000000 */
[----:B------:R-:W-:-:S02]  /*3120*/  ISETP.NE.AND P2, PT, R76, RZ, PT ;  /* 0x000000ff4c00720c */ /* 0x000fc40003f45270 */
[----:B------:R-:W-:Y:S02]  /*3130*/  FSEL R30, R7, -INF , !P6 ;  /* 0xff800000071e7808 */ /* 0x000fe40007000000 */
[----:B------:R-:W-:Y:S02]  /*3140*/  ISETP.GT.AND P2, PT, R28, 0x9, !P2 ;  /* 0x000000091c00780c */ /* 0x000fe40005744270 */
[----:B------:R-:W-:Y:S02]  /*3150*/  ISETP.NE.AND P6, PT, R32, RZ, PT ;  /* 0x000000ff2000720c */ /* 0x000fe40003fc5270 */
[----:B------:R-:W-:Y:S02]  /*3160*/  ISETP.LT.OR P2, PT, R26, 0xa, P2 ;  /* 0x0000000a1a00780c */ /* 0x000fe40001741670 */
[----:B------:R-:W-:Y:S02]  /*3170*/  FMNMX.FTZ R7, R29, R77, !PT ;  /* 0x0000004d1d077209 */ /* 0x000fe40007810000 */
[----:B------:R-:W-:-:S02]  /*3180*/  FSEL R32, R10, -INF , !P2 ;  /* 0xff8000000a207808 */ /* 0x000fc40005000000 */
[----:B------:R-:W-:Y:S02]  /*3190*/  ISETP.NE.AND P2, PT, R78, RZ, PT ;  /* 0x000000ff4e00720c */ /* 0x000fe40003f45270 */
[----:B------:R-:W-:Y:S02]  /*31a0*/  FMNMX.FTZ R7, R39, R7, !PT ;  /* 0x0000000727077209 */ /* 0x000fe40007810000 */
[----:B------:R-:W-:Y:S02]  /*31b0*/  ISETP.GT.AND P2, PT, R28, 0x10, !P2 ;  /* 0x000000101c00780c */ /* 0x000fe40005744270 */
[----:B------:R-:W-:Y:S02]  /*31c0*/  FMNMX.FTZ R7, R79, R7, !PT ;  /* 0x000000074f077209 */ /* 0x000fe40007810000 */
[----:B------:R-:W-:Y:S02]  /*31d0*/  ISETP.LT.OR P2, PT, R26, 0x11, P2 ;  /* 0x000000111a00780c */ /* 0x000fe40001741670 */
[----:B------:R-:W-:-:S02]  /*31e0*/  FMNMX.FTZ R7, R43, R7, !PT ;  /* 0x000000072b077209 */ /* 0x000fc40007810000 */
[----:B------:R-:W-:Y:S02]  /*31f0*/  FSEL R12, R12, -INF , !P2 ;  /* 0xff8000000c0c7808 */ /* 0x000fe40005000000 */
[----:B------:R-:W-:Y:S02]  /*3200*/  ISETP.NE.AND P2, PT, R80, RZ, PT ;  /* 0x000000ff5000720c */ /* 0x000fe40003f45270 */
[----:B------:R-:W-:Y:S02]  /*3210*/  FMNMX.FTZ R7, R33, R7, !PT ;  /* 0x0000000721077209 */ /* 0x000fe40007810000 */
[----:B------:R-:W-:Y:S02]  /*3220*/  ISETP.GT.AND P2, PT, R28, 0x11, !P2 ;  /* 0x000000111c00780c */ /* 0x000fe40005744270 */
[----:B------:R-:W-:Y:S02]  /*3230*/  FMNMX.FTZ R7, R47, R7, !PT ;  /* 0x000000072f077209 */ /* 0x000fe40007810000 */
[----:B------:R-:W-:-:S02]  /*3240*/  ISETP.LT.OR P2, PT, R26, 0x12, P2 ;  /* 0x000000121a00780c */ /* 0x000fc40001741670 */
[----:B------:R-:W-:Y:S02]  /*3250*/  ISETP.NE.AND P5, PT, R36, RZ, PT ;  /* 0x000000ff2400720c */ /* 0x000fe40003fa5270 */
[----:B------:R-:W-:Y:S01]  /*3260*/  FSEL R34, R13, -INF , !P2 ;  /* 0xff8000000d227808 */ /* 0x000fe20005000000 */
[----:B------:R-:W-:Y:S01]  /*3270*/  IMAD.U32 R13, RZ, RZ, UR4 ;  /* 0x00000004ff0d7e24 */ /* 0x000fe2000f8e00ff */
[----:B------:R-:W-:Y:S02]  /*3280*/  ISETP.NE.AND P2, PT, R82, RZ, PT ;  /* 0x000000ff5200720c */ /* 0x000fe40003f45270 */
[----:B------:R-:W-:Y:S02]  /*3290*/  FMNMX.FTZ R7, R37, R7, !PT ;  /* 0x0000000725077209 */ /* 0x000fe40007810000 */
[----:B------:R-:W-:Y:S02]  /*32a0*/  ISETP.GT.AND P2, PT, R28, 0x18, !P2 ;  /* 0x000000181c00780c */ /* 0x000fe40005744270 */
[----:B------:R-:W-:-:S02]  /*32b0*/  FMNMX.FTZ R7, R67, R7, !PT ;  /* 0x0000000743077209 */ /* 0x000fc40007810000 */
[----:B------:R-:W-:Y:S02]  /*32c0*/  ISETP.LT.OR P2, PT, R26, 0x19, P2 ;  /* 0x000000191a00780c */ /* 0x000fe40001741670 */
[----:B------:R-:W-:Y:S02]  /*32d0*/  FMNMX.FTZ R7, R41, R7, !PT ;  /* 0x0000000729077209 */ /* 0x000fe40007810000 */
[----:B------:R-:W-:Y:S02]  /*32e0*/  FSEL R20, R20, -INF , !P2 ;  /* 0xff80000014147808 */ /* 0x000fe40005000000 */
[----:B------:R-:W-:Y:S02]  /*32f0*/  ISETP.GT.AND P2, PT, R28, 0x19, !P6 ;  /* 0x000000191c00780c */ /* 0x000fe40007744270 */
[----:B------:R-:W-:Y:S02]  /*3300*/  FMNMX.FTZ R7, R73, R7, !PT ;  /* 0x0000000749077209 */ /* 0x000fe40007810000 */
[----:B------:R-:W-:-:S02]  /*3310*/  ISETP.LT.OR P2, PT, R26, 0x1a, P2 ;  /* 0x0000001a1a00780c */ /* 0x000fc40001741670 */
[----:B------:R-:W-:Y:S02]  /*3320*/  FMNMX.FTZ R7, R45, R7, !PT ;  /* 0x000000072d077209 */ /* 0x000fe40007810000 */
[----:B------:R-:W-:Y:S02]  /*3330*/  FSEL R36, R21, -INF , !P2 ;  /* 0xff80000015247808 */ /* 0x000fe40005000000 */
        /* <DEDUP_REMOVED lines=10> */
[----:B------:R-:W-:Y:S02]  /*33e0*/  FMNMX.FTZ R7, R83, R7, !PT ;  /* 0x0000000753077209 */ /* 0x000fe40007810000 */
[----:B------:R-:W-:Y:S02]  /*33f0*/  FSEL R38, R25, -INF , !P2 ;  /* 0xff80000019267808 */ /* 0x000fe40005000000 */
[----:B------:R-:W-:Y:S02]  /*3400*/  ISETP.NE.AND P2, PT, R84, RZ, PT ;  /* 0x000000ff5400720c */ /* 0x000fe40003f45270 */
[----:B------:R-:W-:Y:S02]  /*3410*/  FMNMX.FTZ R7, R57, R7, !PT ;  /* 0x0000000739077209 */ /* 0x000fe40007810000 */
[----:B------:R-:W-:Y:S02]  /*3420*/  ISETP.GT.AND P2, PT, R28, 0x28, !P2 ;  /* 0x000000281c00780c */ /* 0x000fe40005744270 */
[----:B------:R-:W-:-:S02]  /*3430*/  FMNMX.FTZ R7, R85, R7, !PT ;  /* 0x0000000755077209 */ /* 0x000fc40007810000 */
[----:B------:R-:W-:Y:S02]  /*3440*/  ISETP.LT.OR P2, PT, R26, 0x29, P2 ;  /* 0x000000291a00780c */ /* 0x000fe40001741670 */
[----:B------:R-:W-:Y:S02]  /*3450*/  FMNMX.FTZ R7, R61, R7, !PT ;  /* 0x000000073d077209 */ /* 0x000fe40007810000 */
[----:B------:R-:W-:Y:S02]  /*3460*/  FSEL R40, R46, -INF , !P2 ;  /* 0xff8000002e287808 */ /* 0x000fe40005000000 */
[----:B------:R-:W-:Y:S02]  /*3470*/  ISETP.NE.AND P2, PT, R44, RZ, PT ;  /* 0x000000ff2c00720c */ /* 0x000fe40003f45270 */
[----:B------:R-:W-:Y:S02]  /*3480*/  FMNMX.FTZ R7, R87, R7, !PT ;  /* 0x0000000757077209 */ /* 0x000fe40007810000 */
[----:B------:R-:W-:-:S02]  /*3490*/  ISETP.GT.AND P2, PT, R28, 0x29, !P2 ;  /* 0x000000291c00780c */ /* 0x000fc40005744270 */
[----:B------:R-:W-:Y:S02]  /*34a0*/  FMNMX.FTZ R7, R65, R7, !PT ;  /* 0x0000000741077209 */ /* 0x000fe40007810000 */
[----:B------:R-:W-:Y:S02]  /*34b0*/  ISETP.LT.OR P2, PT, R26, 0x2a, P2 ;  /* 0x0000002a1a00780c */ /* 0x000fe40001741670 */
[----:B------:R-:W-:Y:S02]  /*34c0*/  FMNMX.FTZ R7, R89, R7, !PT ;  /* 0x0000000759077209 */ /* 0x000fe40007810000 */
[----:B------:R-:W-:Y:S02]  /*34d0*/  FSEL R42, R42, -INF , !P2 ;  /* 0xff8000002a2a7808 */ /* 0x000fe40005000000 */
[----:B------:R-:W-:Y:S02]  /*34e0*/  ISETP.NE.AND P2, PT, R86, RZ, PT ;  /* 0x000000ff5600720c */ /* 0x000fe40003f45270 */
[----:B------:R-:W-:-:S02]  /*34f0*/  FMNMX.FTZ R7, R69, R7, !PT ;  /* 0x0000000745077209 */ /* 0x000fc40007810000 */
[C---:B------:R-:W-:Y:S02]  /*3500*/  ISETP.GT.AND P2, PT, R28.reuse, 0x30, !P2 ;  /* 0x000000301c00780c */ /* 0x040fe40005744270 */
[----:B------:R-:W-:Y:S01]  /*3510*/  ISETP.GT.AND P4, PT, R28, RZ, !P4 ;  /* 0x000000ff1c00720c */ /* 0x000fe20006784270 */
[----:B------:R-:W0:Y:S01]  /*3520*/  SHFL.BFLY PT, R10, R7, 0x2, 0x1f ;  /* 0x0c401f00070a7f89 */ /* 0x000e2200000e0000 */
        /* <DEDUP_REMOVED lines=8> */
[----:B------:R-:W-:Y:S02]  /*35b0*/  ISETP.NE.AND P5, PT, R60, RZ, PT ;  /* 0x000000ff3c00720c */ /* 0x000fe40003fa5270 */
[----:B------:R-:W-:-:S02]  /*35c0*/  FSEL R46, R51, -INF , !P2 ;  /* 0xff800000332e7808 */ /* 0x000fc40005000000 */
[----:B------:R-:W-:Y:S02]  /*35d0*/  ISETP.NE.AND P2, PT, R88, RZ, PT ;  /* 0x000000ff5800720c */ /* 0x000fe40003f45270 */
[C---:B------:R-:W-:Y:S02]  /*35e0*/  ISETP.GT.AND P3, PT, R28.reuse, 0x58, !P3 ;  /* 0x000000581c00780c */ /* 0x040fe40005f64270 */
[----:B------:R-:W-:Y:S02]  /*35f0*/  ISETP.GT.AND P2, PT, R28, 0x38, !P2 ;  /* 0x000000381c00780c */ /* 0x000fe40005744270 */
[----:B0-----:R-:W-:Y:S02]  /*3600*/  FMNMX.FTZ R10, R7, R10, !PT ;  /* 0x0000000a070a7209 */ /* 0x001fe40007810000 */
[----:B------:R-:W-:Y:S02]  /*3610*/  ISETP.LT.OR P2, PT, R26, 0x39, P2 ;  /* 0x000000391a00780c */ /* 0x000fe40001741670 */
[----:B------:R-:W-:Y:S01]  /*3620*/  FMNMX.FTZ R7, R0, R6, !PT ;  /* 0x0000000600077209 */ /* 0x000fe20007810000 */
[----:B------:R-:W0:Y:S01]  /*3630*/  SHFL.BFLY PT, R11, R10, 0x1, 0x1f ;  /* 0x0c201f000a0b7f89 */ /* 0x000e2200000e0000 */
        /* <DEDUP_REMOVED lines=28> */
[----:B0-----:R-:W-:Y:S02]  /*3800*/  FMNMX.FTZ R11, R10, R11, !PT ;  /* 0x0000000b0a0b7209 */ /* 0x001fe40007810000 */
[----:B------:R-:W-:Y:S02]  /*3810*/  FMNMX.FTZ R7, R46, R7, !PT ;  /* 0x000000072e077209 */ /* 0x000fe40007810000 */
[----:B------:R-:W-:Y:S01]  /*3820*/  ISETP.LT.OR P2, PT, R26, 0x4a, P2 ;  /* 0x0000004a1a00780c */ /* 0x000fe20001741670 */
[----:B------:R-:W-:Y:S01]  /*3830*/  FMUL.FTZ R21, R11, R13 ;  /* 0x0000000d0b157220 */ /* 0x000fe20000410000 */
[----:B------:R-:W-:-:S02]  /*3840*/  FMNMX.FTZ R7, R48, R7, !PT ;  /* 0x0000000730077209 */ /* 0x000fc40007810000 */
[----:B------:R-:W-:Y:S02]  /*3850*/  FSEL R58, R63, -INF , !P2 ;  /* 0xff8000003f3a7808 */ /* 0x000fe40005000000 */
[----:B------:R-:W-:Y:S02]  /*3860*/  FSETP.NEU.FTZ.AND P2, PT, R11, -INF , PT ;  /* 0xff8000000b00780b */ /* 0x000fe40003f5d000 */
[----:B------:R-:W-:Y:S02]  /*3870*/  ISETP.NE.AND P5, PT, R92, RZ, PT ;  /* 0x000000ff5c00720c */ /* 0x000fe40003fa5270 */
[----:B------:R-:W-:Y:S02]  /*3880*/  FMNMX.FTZ R7, R50, R7, !PT ;  /* 0x0000000732077209 */ /* 0x000fe40007810000 */
[----:B------:R-:W-:Y:S02]  /*3890*/  FSEL R64, R21, RZ, P2 ;  /* 0x000000ff15407208 */ /* 0x000fe40001000000 */
[----:B------:R-:W-:-:S02]  /*38a0*/  ISETP.GT.AND P2, PT, R28, 0x50, !P5 ;  /* 0x000000501c00780c */ /* 0x000fc40006f44270 */
[----:B------:R-:W-:Y:S01]  /*38b0*/  FMNMX.FTZ R7, R52, R7, !PT ;  /* 0x0000000734077209 */ /* 0x000fe20007810000 */
[-CC-:B------:R-:W-:Y:S01]  /*38c0*/  FFMA.FTZ R10, R29, R13.reuse, -R64.reuse ;  /* 0x0000000d1d0a7223 */ /* 0x180fe20000010840 */
[----:B------:R-:W-:Y:S01]  /*38d0*/  ISETP.LT.OR P2, PT, R26, 0x51, P2 ;  /* 0x000000511a00780c */ /* 0x000fe20001741670 */
[--C-:B------:R-:W-:Y:S01]  /*38e0*/  FFMA.FTZ R27, R79, R13, -R64.reuse ;  /* 0x0000000d4f1b7223 */ /* 0x100fe20000010840 */
[----:B------:R-:W-:Y:S01]  /*38f0*/  ISETP.NE.AND P6, PT, R93, RZ, PT ;  /* 0x000000ff5d00720c */ /* 0x000fe20003fc5270 */
[----:B------:R0:W-:Y:S01]  /*3900*/  MUFU.EX2 R156, R10 ;  /* 0x0000000a009c7308 */ /* 0x0001e20000000800 */
[----:B------:R-:W-:Y:S01]  /*3910*/  FMNMX.FTZ R7, R54, R7, !PT ;  /* 0x0000000736077209 */ /* 0x000fe20007810000 */
[-CC-:B------:R-:W-:Y:S01]  /*3920*/  FFMA.FTZ R21, R77, R13.reuse, -R64.reuse ;  /* 0x0000000d4d157223 */ /* 0x180fe20000010840 */
[----:B------:R-:W-:Y:S01]  /*3930*/  FSEL R60, R66, -INF , !P2 ;  /* 0xff800000423c7808 */ /* 0x000fe20005000000 */
[-CC-:B------:R-:W-:Y:S01]  /*3940*/  FFMA.FTZ R25, R39, R13.reuse, -R64.reuse ;  /* 0x0000000d27197223 */ /* 0x180fe20000010840 */
[----:B------:R-:W-:Y:S01]  /*3950*/  ISETP.GT.AND P2, PT, R28, 0x51, !P6 ;  /* 0x000000511c00780c */ /* 0x000fe20007744270 */
[--C-:B------:R-:W-:Y:S01]  /*3960*/  FFMA.FTZ R29, R33, R13, -R64.reuse ;  /* 0x0000000d211d7223 */ /* 0x100fe20000010840 */
[----:B------:R-:W-:Y:S01]  /*3970*/  FMNMX.FTZ R7, R56, R7, !PT ;  /* 0x0000000738077209 */ /* 0x000fe20007810000 */
[----:B------:R1:W-:Y:S01]  /*3980*/  MUFU.EX2 R158, R27 ;  /* 0x0000001b009e7308 */ /* 0x0003e20000000800 */
[----:B------:R-:W-:Y:S01]  /*3990*/  ISETP.NE.AND P5, PT, R68, RZ, PT ;  /* 0x000000ff4400720c */ /* 0x000fe20003fa5270 */
[-CC-:B0-----:R-:W-:Y:S01]  /*39a0*/  FFMA.FTZ R10, R43, R13.reuse, -R64.reuse ;  /* 0x0000000d2b0a7223 */ /* 0x181fe20000010840 */
[----:B------:R-:W-:Y:S01]  /*39b0*/  ISETP.LT.OR P2, PT, R26, 0x52, P2 ;  /* 0x000000521a00780c */ /* 0x000fe20001741670 */
[--C-:B------:R-:W-:Y:S01]  /*39c0*/  FFMA.FTZ R39, R49, R13, -R64.reuse ;  /* 0x0000000d31277223 */ /* 0x100fe20000010840 */
[----:B------:R-:W-:Y:S01]  /*39d0*/  FMNMX.FTZ R7, R58, R7, !PT ;  /* 0x000000073a077209 */ /* 0x000fe20007810000 */
[-CC-:B------:R-:W-:Y:S01]  /*39e0*/  FFMA.FTZ R31, R47, R13.reuse, -R64.reuse ;  /* 0x0000000d2f1f7223 */ /* 0x180fe20000010840 */
[----:B------:R-:W-:Y:S01]  /*39f0*/  ISETP.GT.AND P4, PT, R28, 0x59, !P5 ;  /* 0x000000591c00780c */ /* 0x000fe20006f84270 */
[----:B------:R0:W-:Y:S01]  /*3a00*/  MUFU.EX2 R152, R10 ;  /* 0x0000000a00987308 */ /* 0x0001e20000000800 */
[----:B------:R-:W-:Y:S01]  /*3a10*/  ISETP.LT.OR P3, PT, R26, 0x59, P3 ;  /* 0x000000591a00780c */ /* 0x000fe20001f61670 */
[-CC-:B-1----:R-:W-:Y:S01]  /*3a20*/  FFMA.FTZ R27, R37, R13.reuse, -R64.reuse ;  /* 0x0000000d251b7223 */ /* 0x182fe20000010840 */
[----:B------:R-:W-:Y:S01]  /*3a30*/  FSEL R28, R15, -INF , !P2 ;  /* 0xff8000000f1c7808 */ /* 0x000fe20005000000 */
[--C-:B------:R-:W-:Y:S01]  /*3a40*/  FFMA.FTZ R15, R41, R13, -R64.reuse ;  /* 0x0000000d290f7223 */ /* 0x100fe20000010840 */
[----:B------:R-:W-:Y:S01]  /*3a50*/  FMNMX.FTZ R7, R60, R7, !PT ;  /* 0x000000073c077209 */ /* 0x000fe20007810000 */
[-CC-:B------:R-:W-:Y:S01]  /*3a60*/  FFMA.FTZ R33, R73, R13.reuse, -R64.reuse ;  /* 0x0000000d49217223 */ /* 0x180fe20000010840 */
[----:B------:R-:W-:Y:S01]  /*3a70*/  ISETP.LT.OR P4, PT, R26, 0x5a, P4 ;  /* 0x0000005a1a00780c */ /* 0x000fe20002781670 */
[----:B------:R-:W-:Y:S01]  /*3a80*/  MUFU.EX2 R154, R27 ;  /* 0x0000001b009a7308 */ /* 0x000fe20000000800 */
[----:B------:R-:W-:Y:S01]  /*3a90*/  FSEL R26, R70, -INF , !P3 ;  /* 0xff800000461a7808 */ /* 0x000fe20005800000 */
[--C-:B0-----:R-:W-:Y:S01]  /*3aa0*/  FFMA.FTZ R10, R67, R13, -R64.reuse ;  /* 0x0000000d430a7223 */ /* 0x101fe20000010840 */
[----:B------:R-:W-:Y:S01]  /*3ab0*/  FMNMX.FTZ R7, R28, R7, !PT ;  /* 0x000000071c077209 */ /* 0x000fe20007810000 */
[-CC-:B------:R-:W-:Y:S01]  /*3ac0*/  FFMA.FTZ R47, R65, R13.reuse, -R64.reuse ;  /* 0x0000000d412f7223 */ /* 0x180fe20000010840 */
[----:B------:R-:W-:Y:S01]  /*3ad0*/  FSEL R62, R71, -INF , !P4 ;  /* 0xff800000473e7808 */ /* 0x000fe20006000000 */
[--C-:B------:R-:W-:Y:S01]  /*3ae0*/  FFMA.FTZ R35, R45, R13, -R64.reuse ;  /* 0x0000000d2d237223 */ /* 0x100fe20000010840 */
[----:B------:R-:W-:Y:S01]  /*3af0*/  FMNMX.FTZ R7, R26, R7, !PT ;  /* 0x000000071a077209 */ /* 0x000fe20007810000 */
[----:B------:R0:W-:Y:S01]  /*3b00*/  MUFU.EX2 R148, R10 ;  /* 0x0000000a00947308 */ /* 0x0001e20000000800 */
[----:B------:R-:W-:Y:S01]  /*3b10*/  ISETP.NE.AND P5, PT, R14, 0x1, PT ;  /* 0x000000010e00780c */ /* 0x000fe20003fa5270 */
[--C-:B------:R-:W-:Y:S01]  /*3b20*/  FFMA.FTZ R37, R75, R13, -R64.reuse ;  /* 0x0000000d4b257223 */ /* 0x100fe20000010840 */
[----:B------:R-:W-:Y:S01]  /*3b30*/  FMNMX.FTZ R7, R62, R7, !PT ;  /* 0x000000073e077209 */ /* 0x000fe20007810000 */
[-CC-:B------:R-:W-:Y:S01]  /*3b40*/  FFMA.FTZ R41, R81, R13.reuse, -R64.reuse ;  /* 0x0000000d51297223 */ /* 0x180fe20000010840 */
[-CC-:B------:R-:W-:Y:S01]  /*3b50*/  FFMA.FTZ R43, R53, R13.reuse, -R64.reuse ;  /* 0x0000000d352b7223 */ /* 0x180fe20000010840 */
[----:B------:R-:W-:-:S02]  /*3b60*/  FFMA.FTZ R45, R83, R13, -R64 ;  /* 0x0000000d532d7223 */ /* 0x000fc40000010840 */
[----:B------:R1:W-:Y:S01]  /*3b70*/  MUFU.EX2 R27, R15 ;  /* 0x0000000f001b7308 */ /* 0x0003e20000000800 */
[----:B0-----:R-:W1:Y:S05]  /*3b80*/  SHFL.BFLY PT, R10, R7, 0x2, 0x1f ;  /* 0x0c401f00070a7f89 */ /* 0x001e6a00000e0000 */
[----:B------:R-:W0:Y:S02]  /*3b90*/  @P5 LDC R49, c[0x0][0x44c] ;  /* 0x00011300ff315b82 */ /* 0x000e240000000800 */
[----:B------:R-:W2:Y:S08]  /*3ba0*/  MUFU.EX2 R21, R21 ;  /* 0x0000001500157308 */ /* 0x000eb00000000800 */
[----:B------:R-:W3:Y:S08]  /*3bb0*/  MUFU.EX2 R25, R25 ;  /* 0x0000001900197308 */ /* 0x000ef00000000800 */
[----:B------:R4:W-:Y:S01]  /*3bc0*/  MUFU.EX2 R144, R39 ;  /* 0x0000002700907308 */ /* 0x0009e20000000800 */
[----:B-1----:R-:W-:Y:S01]  /*3bd0*/  FMNMX.FTZ R15, R7, R10, !PT ;  /* 0x0000000a070f7209 */ /* 0x002fe20007810000 */
[----:B------:R-:W-:-:S04]  /*3be0*/  FFMA.FTZ R7, R57, R13, -R64 ;  /* 0x0000000d39077223 */ /* 0x000fc80000010840 */
[----:B------:R-:W1:Y:S01]  /*3bf0*/  SHFL.BFLY PT, R10, R15, 0x1, 0x1f ;  /* 0x0c201f000f0a7f89 */ /* 0x000e6200000e0000 */
[----:B0-----:R-:W-:Y:S01]  /*3c00*/  @P5 IMAD.HI.U32 R49, R22, R49, RZ ;  /* 0x0000003116315227 */ /* 0x001fe200078e00ff */
[----:B------:R0:W-:Y:S03]  /*3c10*/  MUFU.EX2 R140, R7 ;  /* 0x00000007008c7308 */ /* 0x0001e60000000800 */
[----:B----4-:R-:W-:-:S05]  /*3c20*/  FFMA.FTZ R39, R61, R13, -R64 ;  /* 0x0000000d3d277223 */ /* 0x010fca0000010840 */
[----:B------:R-:W-:Y:S08]  /*3c30*/  MUFU.EX2 R29, R29 ;  /* 0x0000001d001d7308 */ /* 0x000ff00000000800 */
[----:B------:R-:W-:Y:S01]  /*3c40*/  MUFU.EX2 R142, R39 ;  /* 0x00000027008e7308 */ /* 0x000fe20000000800 */
[----:B-1----:R-:W-:Y:S01]  /*3c50*/  FMNMX.FTZ R10, R15, R10, !PT ;  /* 0x0000000a0f0a7209 */ /* 0x002fe20007810000 */
[----:B------:R-:W-:-:S06]  /*3c60*/  FFMA.FTZ R15, R89, R13, -R64 ;  /* 0x0000000d590f7223 */ /* 0x000fcc0000010840 */
[----:B------:R-:W-:Y:S01]  /*3c70*/  MUFU.EX2 R31, R31 ;  /* 0x0000001f001f7308 */ /* 0x000fe20000000800 */
[C---:B------:R-:W-:Y:S01]  /*3c80*/  FSETP.NEU.FTZ.AND P2, PT, R10.reuse, -INF , PT ;  /* 0xff8000000a00780b */ /* 0x040fe20003f5d000 */
[----:B0-----:R-:W-:-:S05]  /*3c90*/  FMUL.FTZ R7, R10, R13 ;  /* 0x0000000d0a077220 */ /* 0x001fca0000410000 */
[----:B------:R-:W-:Y:S01]  /*3ca0*/  FSEL R7, R7, RZ, P2 ;  /* 0x000000ff07077208 */ /* 0x000fe20001000000 */
[----:B------:R-:W-:Y:S04]  /*3cb0*/  MUFU.EX2 R33, R33 ;  /* 0x0000002100217308 */ /* 0x000fe80000000800 */
        /* <DEDUP_REMOVED lines=12> */
[-C--:B------:R-:W-:Y:S01]  /*3d80*/  FFMA.FTZ R42, R42, R13.reuse, -R7 ;  /* 0x0000000d2a2a7223 */ /* 0x080fe20000010807 */
[----:B------:R-:W0:Y:S01]  /*3d90*/  MUFU.EX2 R0, R0 ;  /* 0x0000000000007308 */ /* 0x000e220000000800 */
[----:B--2---:R-:W-:Y:S01]  /*3da0*/  FADD.FTZ R6, R156, R21 ;  /* 0x000000159c067221 */ /* 0x004fe20000010000 */
[-CC-:B------:R-:W-:Y:S01]  /*3db0*/  FFMA.FTZ R44, R44, R13.reuse, -R7.reuse ;  /* 0x0000000d2c2c7223 */ /* 0x180fe20000010807 */
[-CC-:B------:R-:W-:Y:S01]  /*3dc0*/  FFMA.FTZ R46, R46, R13.reuse, -R7.reuse ;  /* 0x0000000d2e2e7223 */ /* 0x180fe20000010807 */
[-CC-:B------:R-:W-:Y:S01]  /*3dd0*/  FFMA.FTZ R48, R48, R13.reuse, -R7.reuse ;  /* 0x0000000d30307223 */ /* 0x180fe20000010807 */
[----:B---3--:R-:W-:Y:S01]  /*3de0*/  FADD.FTZ R39, R25, R6 ;  /* 0x0000000619277221 */ /* 0x008fe20000010000 */
[-CC-:B------:R-:W-:Y:S01]  /*3df0*/  FFMA.FTZ R50, R50, R13.reuse, -R7.reuse ;  /* 0x0000000d32327223 */ /* 0x180fe20000010807 */
[-C--:B------:R-:W-:Y:S01]  /*3e00*/  FFMA.FTZ R52, R52, R13.reuse, -R7 ;  /* 0x0000000d34347223 */ /* 0x080fe20000010807 */
        /* <DEDUP_REMOVED lines=8> */
[----:B------:R2:W3:Y:S01]  /*3e90*/  MUFU.EX2 R159, R32 ;  /* 0x00000020009f7308 */ /* 0x0004e20000000800 */
[----:B0-----:R-:W-:Y:S01]  /*3ea0*/  FADD.FTZ R39, R0, R157 ;  /* 0x0000009d00277221 */ /* 0x001fe20000010000 */
[-CC-:B------:R-:W-:Y:S01]  /*3eb0*/  FFMA.FTZ R26, R26, R13.reuse, -R7.reuse ;  /* 0x0000000d1a1a7223 */ /* 0x180fe20000010807 */
[----:B------:R-:W-:Y:S01]  /*3ec0*/  FFMA.FTZ R62, R62, R13, -R7 ;  /* 0x0000000d3e3e7223 */ /* 0x000fe20000010807 */
[----:B------:R-:W-:-:S02]  /*3ed0*/  F2FP.F16.F32.PACK_AB R156, R21, R156 ;  /* 0x0000009c159c723e */ /* 0x000fc400000000ff */
[----:B------:R-:W-:Y:S02]  /*3ee0*/  F2FP.F16.F32.PACK_AB R157, R157, R0 ;  /* 0x000000009d9d723e */ /* 0x000fe400000000ff */
[----:B------:R-:W0:Y:S01]  /*3ef0*/  MUFU.EX2 R12, R12 ;  /* 0x0000000c000c7308 */ /* 0x000e220000000800 */
[C---:B--2---:R-:W-:Y:S01]  /*3f00*/  FADD.FTZ R32, R29.reuse, R6 ;  /* 0x000000061d207221 */ /* 0x044fe20000010000 */
[----:B-1----:R-:W-:Y:S01]  /*3f10*/  FADD.FTZ R6, R30, R39 ;  /* 0x000000271e067221 */ /* 0x002fe20000010000 */
[----:B------:R-:W-:Y:S02]  /*3f20*/  F2FP.F16.F32.PACK_AB R158, R158, R25 ;  /* 0x000000199e9e723e */ /* 0x000fe400000000ff */
[----:B------:R-:W-:-:S03]  /*3f30*/  F2FP.F16.F32.PACK_AB R152, R29, R152 ;  /* 0x000000981d98723e */ /* 0x000fc600000000ff */
[----:B------:R1:W2:Y:S01]  /*3f40*/  MUFU.EX2 R153, R34 ;  /* 0x0000002200997308 */ /* 0x0002a20000000800 */
[C---:B---3--:R-:W-:Y:S01]  /*3f50*/  FADD.FTZ R39, R159.reuse, R6 ;  /* 0x000000069f277221 */ /* 0x048fe20000010000 */
[----:B------:R-:W-:-:S06]  /*3f60*/  F2FP.F16.F32.PACK_AB R159, R159, R30 ;  /* 0x0000001e9f9f723e */ /* 0x000fcc00000000ff */
[----:B------:R-:W3:Y:S01]  /*3f70*/  MUFU.EX2 R20, R20 ;  /* 0x0000001400147308 */ /* 0x000ee20000000800 */
[----:B0-----:R-:W-:Y:S01]  /*3f80*/  FADD.FTZ R6, R12, R39 ;  /* 0x000000270c067221 */ /* 0x001fe20000010000 */
[----:B-1----:R-:W0:Y:S06]  /*3f90*/  @P5 LDC R34, c[0x0][0x450] ;  /* 0x00011400ff225b82 */ /* 0x002e2c0000000800 */
[----:B------:R-:W1:Y:S01]  /*3fa0*/  MUFU.EX2 R155, R36 ;  /* 0x00000024009b7308 */ /* 0x000e620000000800 */
[C---:B--2---:R-:W-:Y:S01]  /*3fb0*/  FADD.FTZ R39, R153.reuse, R6 ;  /* 0x0000000699277221 */ /* 0x044fe20000010000 */
[----:B------:R-:W-:Y:S01]  /*3fc0*/  F2FP.F16.F32.PACK_AB R153, R153, R12 ;  /* 0x0000000c9999723e */ /* 0x000fe200000000ff */
[----:B------:R-:W-:-:S05]  /*3fd0*/  VIADD R12, R74, 0xfffffffe ;  /* 0xfffffffe4a0c7836 */ /* 0x000fca0000000000 */
[----:B------:R2:W-:Y:S01]  /*3fe0*/  MUFU.EX2 R136, R47 ;  /* 0x0000002f00887308 */ /* 0x0005e20000000800 */
[----:B---3--:R-:W-:-:S07]  /*3ff0*/  FADD.FTZ R6, R20, R39 ;  /* 0x0000002714067221 */ /* 0x008fce0000010000 */
[----:B------:R-:W3:Y:S01]  /*4000*/  MUFU.EX2 R24, R24 ;  /* 0x0000001800187308 */ /* 0x000ee20000000800 */
[----:B--2---:R-:W-:Y:S01]  /*4010*/  FADD.FTZ R47, R31, R32 ;  /* 0x000000201f2f7221 */ /* 0x004fe20000010000 */
[----:B-1----:R-:W-:Y:S01]  /*4020*/  FADD.FTZ R39, R155, R6 ;  /* 0x000000069b277221 */ /* 0x002fe20000010000 */
[----:B0-----:R-:W-:Y:S02]  /*4030*/  @P5 SHF.R.U32.HI R22, RZ, R34, R49 ;  /* 0x00000022ff165219 */ /* 0x001fe40000011631 */
[----:B------:R-:W-:Y:S01]  /*4040*/  FADD.FTZ R47, R154, R47 ;  /* 0x0000002f9a2f7221 */ /* 0x000fe20000010000 */
[----:B------:R-:W-:Y:S02]  /*4050*/  ISETP.GE.AND P5, PT, R3, 0x1, PT ;  /* 0x000000010300780c */ /* 0x000fe40003fa6270 */
[----:B------:R0:W1:Y:S01]  /*4060*/  MUFU.EX2 R150, R35 ;  /* 0x0000002300967308 */ /* 0x0000620000000800 */
[----:B------:R-:W-:Y:S01]  /*4070*/  FADD.FTZ R32, R148, R47 ;  /* 0x0000002f94207221 */ /* 0x000fe20000010000 */
[----:B------:R-:W-:Y:S01]  /*4080*/  IMAD.IADD R23, R23, 0x1, R22 ;  /* 0x0000000117177824 */ /* 0x000fe200078e0216 */
[----:B------:R-:W-:-:S02]  /*4090*/  F2FP.F16.F32.PACK_AB R154, R154, R31 ;  /* 0x0000001f9a9a723e */ /* 0x000fc400000000ff */
[C---:B------:R-:W-:Y:S01]  /*40a0*/  FADD.FTZ R32, R27.reuse, R32 ;  /* 0x000000201b207221 */ /* 0x040fe20000010000 */
[----:B------:R-:W-:Y:S01]  /*40b0*/  F2FP.F16.F32.PACK_AB R148, R27, R148 ;  /* 0x000000941b94723e */ /* 0x000fe200000000ff */
[----:B------:R-:W-:Y:S01]  /*40c0*/  IMAD.IADD R2, R23, 0x1, R2 ;  /* 0x0000000117027824 */ /* 0x000fe200078e0202 */
[----:B------:R-:W2:Y:S01]  /*40d0*/  MUFU.EX2 R149, R38 ;  /* 0x0000002600957308 */ /* 0x000ea20000000800 */
[----:B------:R-:W-:Y:S01]  /*40e0*/  FADD.FTZ R47, R33, R32 ;  /* 0x00000020212f7221 */ /* 0x000fe20000010000 */
[----:B---3--:R-:W-:Y:S01]  /*40f0*/  FADD.FTZ R6, R24, R39 ;  /* 0x0000002718067221 */ /* 0x008fe20000010000 */
[----:B0-----:R-:W-:Y:S01]  /*4100*/  FFMA.FTZ R35, R85, R13, -R64 ;  /* 0x0000000d55237223 */ /* 0x001fe20000010840 */
[----:B------:R-:W-:-:S04]  /*4110*/  F2FP.F16.F32.PACK_AB R155, R155, R20 ;  /* 0x000000149b9b723e */ /* 0x000fc800000000ff */
[----:B------:R-:W0:Y:S01]  /*4120*/  MUFU.EX2 R37, R37 ;  /* 0x0000002500257308 */ /* 0x000e220000000800 */
[C---:B-1----:R-:W-:Y:S01]  /*4130*/  FADD.FTZ R32, R150.reuse, R47 ;  /* 0x0000002f96207221 */ /* 0x042fe20000010000 */
[----:B------:R-:W-:-:S06]  /*4140*/  F2FP.F16.F32.PACK_AB R150, R150, R33 ;  /* 0x000000219696723e */ /* 0x000fcc00000000ff */
[----:B------:R-:W1:Y:S01]  /*4150*/  MUFU.EX2 R40, R40 ;  /* 0x0000002800287308 */ /* 0x000e620000000800 */
[C---:B--2---:R-:W-:Y:S01]  /*4160*/  FADD.FTZ R39, R149.reuse, R6 ;  /* 0x0000000695277221 */ /* 0x044fe20000010000 */
[----:B------:R-:W-:-:S06]  /*4170*/  F2FP.F16.F32.PACK_AB R149, R149, R24 ;  /* 0x000000189595723e */ /* 0x000fcc00000000ff */
[----:B------:R-:W2:Y:S01]  /*4180*/  MUFU.EX2 R151, R42 ;  /* 0x0000002a00977308 */ /* 0x000ea20000000800 */
[----:B0-----:R-:W-:-:S04]  /*4190*/  FADD.FTZ R47, R37, R32 ;  /* 0x00000020252f7221 */ /* 0x001fc80000010000 */
[C---:B------:R-:W-:Y:S01]  /*41a0*/  FADD.FTZ R32, R144.reuse, R47 ;  /* 0x0000002f90207221 */ /* 0x040fe20000010000 */
[----:B------:R-:W-:Y:S02]  /*41b0*/  F2FP.F16.F32.PACK_AB R144, R144, R37 ;  /* 0x000000259090723e */ /* 0x000fe400000000ff */
[----:B------:R-:W0:Y:S01]  /*41c0*/  MUFU.EX2 R41, R41 ;  /* 0x0000002900297308 */ /* 0x000e220000000800 */
[----:B-1----:R-:W-:-:S07]  /*41d0*/  FADD.FTZ R6, R40, R39 ;  /* 0x0000002728067221 */ /* 0x002fce0000010000 */
[----:B------:R-:W1:Y:S01]  /*41e0*/  MUFU.EX2 R44, R44 ;  /* 0x0000002c002c7308 */ /* 0x000e620000000800 */
[C---:B--2---:R-:W-:Y:S01]  /*41f0*/  FADD.FTZ R7, R151.reuse, R6 ;  /* 0x0000000697077221 */ /* 0x044fe20000010000 */
[----:B------:R-:W-:-:S06]  /*4200*/  F2FP.F16.F32.PACK_AB R151, R151, R40 ;  /* 0x000000289797723e */ /* 0x000fcc00000000ff */
[----:B------:R2:W3:Y:S01]  /*4210*/  MUFU.EX2 R146, R43 ;  /* 0x0000002b00927308 */ /* 0x0004e20000000800 */
[----:B0-----:R-:W-:-:S07]  /*4220*/  FADD.FTZ R39, R41, R32 ;  /* 0x0000002029277221 */ /* 0x001fce0000010000 */
[----:B------:R-:W0:Y:S01]  /*4230*/  MUFU.EX2 R145, R46 ;  /* 0x0000002e00917308 */ /* 0x000e220000000800 */
[-CC-:B--2---:R-:W-:Y:S01]  /*4240*/  FFMA.FTZ R43, R87, R13.reuse, -R64.reuse ;  /* 0x0000000d572b7223 */ /* 0x184fe20000010840 */
[----:B-1----:R-:W-:Y:S01]  /*4250*/  FADD.FTZ R6, R44, R7 ;  /* 0x000000072c067221 */ /* 0x002fe20000010000 */
[----:B------:R-:W-:-:S05]  /*4260*/  FFMA.FTZ R64, R69, R13, -R64 ;  /* 0x0000000d45407223 */ /* 0x000fca0000010840 */
[----:B------:R-:W1:Y:S01]  /*4270*/  MUFU.EX2 R45, R45 ;  /* 0x0000002d002d7308 */ /* 0x000e620000000800 */
[C---:B---3--:R-:W-:Y:S01]  /*4280*/  FADD.FTZ R32, R146.reuse, R39 ;  /* 0x0000002792207221 */ /* 0x048fe20000010000 */
[----:B------:R-:W-:-:S06]  /*4290*/  F2FP.F16.F32.PACK_AB R146, R146, R41 ;  /* 0x000000299292723e */ /* 0x000fcc00000000ff */
[----:B------:R-:W2:Y:S01]  /*42a0*/  MUFU.EX2 R48, R48 ;  /* 0x0000003000307308 */ /* 0x000ea20000000800 */
[C---:B0-----:R-:W-:Y:S01]  /*42b0*/  FADD.FTZ R7, R145.reuse, R6 ;  /* 0x0000000691077221 */ /* 0x041fe20000010000 */
[----:B------:R-:W-:-:S06]  /*42c0*/  F2FP.F16.F32.PACK_AB R145, R145, R44 ;  /* 0x0000002c9191723e */ /* 0x000fcc00000000ff */
[----:B------:R-:W0:Y:S01]  /*42d0*/  MUFU.EX2 R147, R50 ;  /* 0x0000003200937308 */ /* 0x000e220000000800 */
[----:B-1----:R-:W-:-:S04]  /*42e0*/  FADD.FTZ R21, R45, R32 ;  /* 0x000000202d157221 */ /* 0x002fc80000010000 */
[C---:B------:R-:W-:Y:S01]  /*42f0*/  FADD.FTZ R22, R140.reuse, R21 ;  /* 0x000000158c167221 */ /* 0x040fe20000010000 */
[----:B------:R-:W-:Y:S02]  /*4300*/  F2FP.F16.F32.PACK_AB R140, R140, R45 ;  /* 0x0000002d8c8c723e */ /* 0x000fe400000000ff */
[----:B------:R-:W1:Y:S01]  /*4310*/  MUFU.EX2 R35, R35 ;  /* 0x0000002300237308 */ /* 0x000e620000000800 */
[----:B--2---:R-:W-:-:S07]  /*4320*/  FADD.FTZ R6, R48, R7 ;  /* 0x0000000730067221 */ /* 0x004fce0000010000 */
        /* <DEDUP_REMOVED lines=26> */
[C---:B0-----:R-:W-:Y:S01]  /*44d0*/  F2FP.F16.F32.PACK_AB R138, R64.reuse, R15 ;  /* 0x0000000f408a723e */ /* 0x041fe200000000ff */
[----:B------:R-:W-:-:S06]  /*44e0*/  FADD.FTZ R7, R64, R7 ;  /* 0x0000000740077221 */ /* 0x000fcc0000010000 */
[----:B------:R-:W0:Y:S01]  /*44f0*/  MUFU.EX2 R139, R62 ;  /* 0x0000003e008b7308 */ /* 0x000e220000000800 */
[C---:B-1----:R-:W-:Y:S01]  /*4500*/  FADD.FTZ R15, R137.reuse, R0 ;  /* 0x00000000890f7221 */ /* 0x042fe20000010000 */
[----:B------:R-:W-:-:S03]  /*4510*/  F2FP.F16.F32.PACK_AB R137, R137, R60 ;  /* 0x0000003c8989723e */ /* 0x000fc600000000ff */
[----:B--2---:R-:W-:-:S04]  /*4520*/  FADD.FTZ R6, R26, R15 ;  /* 0x0000000f1a067221 */ /* 0x004fc80000010000 */
[C---:B0-----:R-:W-:Y:S01]  /*4530*/  FADD.FTZ R6, R139.reuse, R6 ;  /* 0x000000068b067221 */ /* 0x041fe20000010000 */
[----:B------:R-:W-:Y:S01]  /*4540*/  F2FP.F16.F32.PACK_AB R139, R139, R26 ;  /* 0x0000001a8b8b723e */ /* 0x000fe200000000ff */
        /* <DEDUP_REMOVED lines=11> */
.L_x_926:
[----:B------:R-:W-:-:S13]  /*4600*/  ISETP.NE.AND P2, PT, R3, 0x1, PT ;  /* 0x000000010300780c */ /* 0x000fda0003f45270 */
[----:B------:R-:W0:Y:S02]  /*4610*/  @P2 LDC.64 R20, c[0x0][0x9e8] ;  /* 0x00027a00ff142b82 */ /* 0x000e240000000a00 */
[----:B0-----:R-:W-:-:S05]  /*4620*/  @P2 IMAD.HI.U32 R20, R0, R20, RZ ;  /* 0x0000001400142227 */ /* 0x001fca00078e00ff */
[----:B------:R-:W-:-:S07]  /*4630*/  @P2 SHF.R.U32.HI R0, RZ, R21, R20 ;  /* 0x00000015ff002219 */ /* 0x000fce0000011614 */
.L_x_927:
[----:B------:R-:W-:-:S05]  /*4640*/  IMAD R3, R0, R3, R3 ;  /* 0x0000000300037224 */ /* 0x000fca00078e0203 */
[----:B------:R-:W-:-:S07]  /*4650*/  VIMNMX R2, R2, R3, PT ;  /* 0x0000000302027248 */ /* 0x000fce0003fe0100 */
.L_x_925:
[----:B------:R-:W-:Y:S01]  /*4660*/  IMAD.HI R3, R2, 0x2aaaaaab, RZ ;  /* 0x2aaaaaab02037827 */ /* 0x000fe200078e02ff */
[----:B------:R-:W-:Y:S01]  /*4670*/  UMOV UR4, URZ ;  /* 0x0000003f00047c82 */ /* 0x000fe20008000000 */
[----:B------:R-:W-:Y:S02]  /*4680*/  CS2R R86, SRZ ;  /* 0x0000000000567805 */ /* 0x000fe4000001ff00 */
[----:B------:R-:W-:Y:S01]  /*4690*/  CS2R R84, SRZ ;  /* 0x0000000000547805 */ /* 0x000fe2000001ff00 */
[----:B------:R-:W-:Y:S01]  /*46a0*/  IMAD.MOV.U32 R2, RZ, RZ, 0x3f800000 ;  /* 0x3f800000ff027424 */ /* 0x000fe200078e00ff */
[----:B------:R-:W-:Y:S01]  /*46b0*/  SHF.R.U32.HI R20, RZ, 0x1f, R3 ;  /* 0x0000001fff147819 */ /* 0x000fe20000011603 */
[----:B------:R-:W-:Y:S01]  /*46c0*/  IMAD.MOV.U32 R0, RZ, RZ, 0x3f800000 ;  /* 0x3f800000ff007424 */ /* 0x000fe200078e00ff */
[----:B------:R-:W-:Y:S02]  /*46d0*/  CS2R R82, SRZ ;  /* 0x0000000000527805 */ /* 0x000fe4000001ff00 */
[----:B------:R-:W-:-:S02]  /*46e0*/  CS2R R80, SRZ ;  /* 0x0000000000507805 */ /* 0x000fc4000001ff00 */
[----:B------:R-:W-:Y:S01]  /*46f0*/  LEA.HI.SX32 R20, R3, R20, 0x1c ;  /* 0x0000001403147211 */ /* 0x000fe200078fe2ff */
[----:B------:R-:W-:Y:S01]  /*4700*/  IMAD.MOV.U32 R3, RZ, RZ, RZ ;  /* 0x000000ffff037224 */ /* 0x000fe200078e00ff */
[----:B------:R-:W-:Y:S02]  /*4710*/  CS2R R78, SRZ ;  /* 0x00000000004e7805 */ /* 0x000fe4000001ff00 */
[----:B------:R-:W-:Y:S02]  /*4720*/  CS2R R76, SRZ ;  /* 0x00000000004c7805 */ /* 0x000fe4000001ff00 */
[----:B------:R-:W-:Y:S02]  /*4730*/  VIMNMX R15, R17, R20, !PT ;  /* 0x00000014110f7248 */ /* 0x000fe40007fe0100 */
[----:B------:R-:W-:Y:S02]  /*4740*/  CS2R R74, SRZ ;  /* 0x00000000004a7805 */ /* 0x000fe4000001ff00 */
[----:B------:R-:W-:-:S02]  /*4750*/  CS2R R72, SRZ ;  /* 0x0000000000487805 */ /* 0x000fc4000001ff00 */
[----:B------:R-:W-:Y:S02]  /*4760*/  CS2R R70, SRZ ;  /* 0x0000000000467805 */ /* 0x000fe4000001ff00 */
[----:B------:R-:W-:Y:S02]  /*4770*/  ISETP.GE.AND P2, PT, R12, R15, PT ;  /* 0x0000000f0c00720c */ /* 0x000fe40003f46270 */
        /* <DEDUP_REMOVED lines=22> */
[----:B------:R-:W-:Y:S01]  /*48e0*/  CS2R R24, SRZ ;  /* 0x0000000000187805 */ /* 0x000fe2000001ff00 */
[----:B------:R-:W-:Y:S06]  /*48f0*/  @!P2 BRA `(.L_x_928) ;  /* 0x0000003000e4a947 */ /* 0x000fec0003800000 */
[----:B------:R-:W-:Y:S01]  /*4900*/  IMAD.MOV.U32 R20, RZ, RZ, RZ ;  /* 0x000000ffff147224 */ /* 0x000fe200078e00ff */
[----:B------:R-:W-:Y:S01]  /*4910*/  UMOV UR5, URZ ;  /* 0x0000003f00057c82 */ /* 0x000fe20008000000 */
[----:B------:R-:W-:Y:S01]  /*4920*/  IMAD.MOV.U32 R2, RZ, RZ, 0x3f800000 ;  /* 0x3f800000ff027424 */ /* 0x000fe200078e00ff */
[----:B------:R-:W-:Y:S01]  /*4930*/  ULDC UR6, c[0x0][0x9e4] ;  /* 0x0002790000067ab9 */ /* 0x000fe20000000800 */
[----:B------:R-:W-:Y:S01]  /*4940*/  IMAD.MOV.U32 R87, RZ, RZ, RZ ;  /* 0x000000ffff577224 */ /* 0x000fe200078e00ff */
[----:B------:R-:W-:Y:S01]  /*4950*/  ULDC UR60, c[0x0][0x288] ;  /* 0x0000a200003c7ab9 */ /* 0x000fe20000000800 */
[----:B------:R-:W-:Y:S01]  /*4960*/  ULDC UR7, c[0x0][0x2f0] ;  /* 0x0000bc0000077ab9 */ /* 0x000fe20000000800 */
[----:B------:R-:W-:-:S05]  /*4970*/  ULDC UR56, c[0x0][0x9d8] ;  /* 0x0002760000387ab9 */ /* 0x000fca0000000800 */
.L_x_945:
[----:B------:R-:W-:-:S04]  /*4980*/  UIADD3 UR4, UR5, 0x1, URZ ;  /* 0x0000000105047890 */ /* 0x000fc8000fffe03f */
[----:B------:R-:W-:-:S04]  /*4990*/  UISETP.NE.AND UP0, UPT, UR4, 0x2, UPT ;  /* 0x000000020400788c */ /* 0x000fc8000bf05270 */
[----:B------:R-:W-:Y:S02]  /*49a0*/  USEL UR10, URZ, 0x1, UP0 ;  /* 0x000000013f0a7887 */ /* 0x000fe40008000000 */
[----:B------:R-:W-:-:S04]  /*49b0*/  USEL UR4, UR4, URZ, UP0 ;  /* 0x0000003f04047287 */ /* 0x000fc80008000000 */
[----:B------:R-:W-:Y:S01]  /*49c0*/  LOP3.LUT R3, R20, UR10, RZ, 0x3c, !PT ;  /* 0x0000000a14037c12 */ /* 0x000fe2000f8e3cff */
[----:B------:R-:W-:Y:S07]  /*49d0*/  @!P0 BRA `(.L_x_929) ;  /* 0x0000000000048947 */ /* 0x000fee0003800000 */
[----:B------:R-:W-:Y:S01]  /*49e0*/  BPT.TRAP 0x1 ;  /* 0x000000040000795c */ /* 0x000fe20000300000 */
.L_x_929:
[----:B------:R-:W-:Y:S01]  /*49f0*/  ULEA UR59, UR4, UR57, 0x3 ;  /* 0x00000039043b7291 */ /* 0x000fe2000f8e183f */
[----:B------:R-:W-:-:S08]  /*4a00*/  SHF.L.U32 R13, R3, 0x1f, RZ ;  /* 0x0000001f030d7819 */ /* 0x000fd000000006ff */
[----:B------:R0:W1:Y:S01]  /*4a10*/  SYNCS.PHASECHK.TRANS64.TRYWAIT P2, [UR59+0x2a830], R13 ;  /* 0x02a8300dff0075a7 */ /* 0x000062000804017b */
[----:B------:R-:W-:Y:S05]  /*4a20*/  @!P0 BRA `(.L_x_930) ;  /* 0x0000000000048947 */ /* 0x000fea0003800000 */
[----:B------:R-:W-:Y:S01]  /*4a30*/  BPT.TRAP 0x1 ;  /* 0x000000040000795c */ /* 0x000fe20000300000 */
.L_x_930:
[----:B-1----:R-:W-:Y:S05]  /*4a40*/  @P2 BRA `(.L_x_931) ;  /* 0x0000000000082947 */ /* 0x002fea0003800000 */
[----:B------:R-:W1:Y:S02]  /*4a50*/  SYNCS.PHASECHK.TRANS64.TRYWAIT P2, [UR59+0x2a830], R13 ;  /* 0x02a8300dff0075a7 */ /* 0x000e64000804017b */
[----:B-1----:R-:W-:Y:S05]  /*4a60*/  @!P2 BRA `(.L_x_932) ;  /* 0x000000f000bca947 */ /* 0x002fea0003800000 */
.L_x_931:
[----:B------:R-:W-:Y:S01]  /*4a70*/  R2UR UR52, R4 ;  /* 0x00000000043472ca */ /* 0x000fe200000e0000 */
[----:B------:R-:W-:Y:S01]  /*4a80*/  UIMAD UR50, UR4, 0x900, UR58 ;  /* 0x00000900043278a4 */ /* 0x000fe2000f8e023a */
[----:B------:R-:W-:Y:S01]  /*4a90*/  R2UR UR53, R5 ;  /* 0x00000000053572ca */ /* 0x000fe200000e0000 */
[----:B------:R-:W-:Y:S01]  /*4aa0*/  WARPGROUP.ARRIVE ;  /* 0x00000000000079c5 */ /* 0x000fe20000000000 */
[----:B------:R-:W-:Y:S01]  /*4ab0*/  UMOV UR55, 0x40000040 ;  /* 0x4000004000377882 */ /* 0x000fe20000000000 */
[----:B------:R-:W-:Y:S01]  /*4ac0*/  UIADD3 UR10, UR50, 0x2, URZ ;  /* 0x00000002320a7890 */ /* 0x000fe2000fffe03f */
[-C--:B------:R-:W-:Y:S01]  /*4ad0*/  FMUL.FTZ R24, R24, R0.reuse ;  /* 0x0000000018187220 */ /* 0x080fe20000410000 */
[----:B------:R-:W-:Y:S01]  /*4ae0*/  UMOV UR11, 0x40000040 ;  /* 0x40000040000b7882 */ /* 0x000fe20000000000 */
[----:B------:R-:W-:Y:S01]  /*4af0*/  UMOV UR54, UR50 ;  /* 0x0000003200367c82 */ /* 0x000fe20008000000 */
[----:B------:R-:W-:Y:S01]  /*4b00*/  UIADD3 UR14, UR50, 0x4, URZ ;  /* 0x00000004320e7890 */ /* 0x000fe2000fffe03f */
[-C--:B------:R-:W-:Y:S01]  /*4b10*/  FMUL.FTZ R25, R25, R0.reuse ;  /* 0x0000000019197220 */ /* 0x080fe20000410000 */
[----:B------:R-:W-:Y:S01]  /*4b20*/  UMOV UR15, 0x40000040 ;  /* 0x40000040000f7882 */ /* 0x000fe20000000000 */
[----:B------:R-:W-:Y:S01]  /*4b30*/  UIADD3 UR18, UR50, 0x6, URZ ;  /* 0x0000000632127890 */ /* 0x000fe2000fffe03f */
[-C--:B------:R-:W-:Y:S01]  /*4b40*/  FMUL.FTZ R28, R28, R0.reuse ;  /* 0x000000001c1c7220 */ /* 0x080fe20000410000 */
[----:B------:R-:W-:Y:S01]  /*4b50*/  UMOV UR19, 0x40000040 ;  /* 0x4000004000137882 */ /* 0x000fe20000000000 */
[----:B------:R-:W-:Y:S01]  /*4b60*/  HGMMA.64x96x16.F32 R88, gdesc[UR52], RZ, !UPT, gsb0 ;  /* 0x01600000345879f0 */ /* 0x000fe2000c0008ff */
[----:B------:R-:W-:Y:S01]  /*4b70*/  UIADD3 UR22, UR50, 0x300, URZ ;  /* 0x0000030032167890 */ /* 0x000fe2000fffe03f */
[-C--:B------:R-:W-:Y:S01]  /*4b80*/  FMUL.FTZ R29, R29, R0.reuse ;  /* 0x000000001d1d7220 */ /* 0x080fe20000410000 */
[----:B------:R-:W-:Y:S01]  /*4b90*/  UMOV UR23, 0x40000040 ;  /* 0x4000004000177882 */ /* 0x000fe20000000000 */
        /* <DEDUP_REMOVED lines=108> */
[----:B------:R-:W-:Y:S05]  /*5260*/  @!P0 BRA `(.L_x_933) ;  /* 0x0000000000048947 */ /* 0x000fea0003800000 */
[----:B------:R-:W-:Y:S01]  /*5270*/  BPT.TRAP 0x1 ;  /* 0x000000040000795c */ /* 0x000fe20000300000 */
.L_x_933:
[----:B------:R-:W-:Y:S01]  /*5280*/  ULEA UR11, UR5, UR57, 0x3 ;  /* 0x00000039050b7291 */ /* 0x000fe2000f8e183f */
[----:B------:R-:W-:-:S08]  /*5290*/  SHF.L.U32 R0, R20, 0x1f, RZ ;  /* 0x0000001f14007819 */ /* 0x000fd000000006ff */
[----:B------:R2:W3:Y:S01]  /*52a0*/  SYNCS.PHASECHK.TRANS64.TRYWAIT P2, [UR11+0x2a850], R0 ;  /* 0x02a85000ff0075a7 */ /* 0x0004e2000804014b */
[----:B------:R-:W-:Y:S05]  /*52b0*/  @!P0 BRA `(.L_x_934) ;  /* 0x0000000000048947 */ /* 0x000fea0003800000 */
[----:B------:R-:W-:Y:S01]  /*52c0*/  BPT.TRAP 0x1 ;  /* 0x000000040000795c */ /* 0x000fe20000300000 */
.L_x_934:
[----:B---3--:R-:W-:Y:S05]  /*52d0*/  @P2 BRA `(.L_x_935) ;  /* 0x0000000000082947 */ /* 0x008fea0003800000 */
[----:B------:R-:W3:Y:S02]  /*52e0*/  SYNCS.PHASECHK.TRANS64.TRYWAIT P2, [UR11+0x2a850], R0 ;  /* 0x02a85000ff0075a7 */ /* 0x000ee4000804014b */
[----:B---3--:R-:W-:Y:S05]  /*52f0*/  @!P2 BRA `(.L_x_936) ;  /* 0x000000e800b0a947 */ /* 0x008fea0003800000 */
.L_x_935:
[----:B------:R-:W-:Y:S01]  /*5300*/  UIADD3 UR10, UR57, 0x400, URZ ;  /* 0x00000400390a7890 */ /* 0x000fe2000fffe03f */
[----:B------:R-:W-:Y:S01]  /*5310*/  WARPGROUP.ARRIVE ;  /* 0x00000000000079c5 */ /* 0x000fe20000000000 */
[----:B------:R-:W-:Y:S01]  /*5320*/  UMOV UR15, 0x40000040 ;  /* 0x40000040000f7882 */ /* 0x000fe20000000000 */
[----:B------:R-:W-:Y:S01]  /*5330*/  ISETP.NE.AND P3, PT, R14, 0x1, PT ;  /* 0x000000010e00780c */ /* 0x000fe20003f65270 */
[----:B------:R-:W-:Y:S01]  /*5340*/  USHF.R.U32.HI UR10, URZ, 0x4, UR10 ;  /* 0x000000043f0a7899 */ /* 0x000fe2000801160a */
[----:B0-2---:R-:W-:Y:S01]  /*5350*/  FMUL.FTZ R0, R90, UR56 ;  /* 0x000000385a007c20 */ /* 0x005fe20008410000 */
[----:B------:R-:W-:Y:S01]  /*5360*/  FMUL.FTZ R108, R108, UR56 ;  /* 0x000000386c6c7c20 */ /* 0x000fe20008410000 */
[----:B------:R-:W-:Y:S01]  /*5370*/  FMUL.FTZ R168, R100, UR56 ;  /* 0x0000003864a87c20 */ /* 0x000fe20008410000 */
[----:B------:R-:W-:Y:S01]  /*5380*/  ULOP3.LUT UR10, UR10, 0x3fff, URZ, 0xc0, !UPT ;  /* 0x00003fff0a0a7892 */ /* 0x000fe2000f8ec03f */
[----:B------:R-:W-:Y:S01]  /*5390*/  FMUL.FTZ R2, R91, UR56 ;  /* 0x000000385b027c20 */ /* 0x000fe20008410000 */
[----:B------:R0:W2:Y:S01]  /*53a0*/  MUFU.TANH R100, R108 ;  /* 0x0000006c00647308 */ /* 0x0000a20000002400 */
[----:B------:R-:W-:Y:S01]  /*53b0*/  FMUL.FTZ R23, R99, UR56 ;  /* 0x0000003863177c20 */ /* 0x000fe20008410000 */
[----:B------:R-:W-:Y:S01]  /*53c0*/  ULOP3.LUT UR10, UR10, 0x3000000, URZ, 0xfc, !UPT ;  /* 0x030000000a0a7892 */ /* 0x000fe2000f8efc3f */
[----:B------:R-:W-:Y:S01]  /*53d0*/  FMUL.FTZ R91, R103, UR56 ;  /* 0x00000038675b7c20 */ /* 0x000fe20008410000 */
[----:B------:R-:W-:Y:S01]  /*53e0*/  FMUL.FTZ R99, R111, UR56 ;  /* 0x000000386f637c20 */ /* 0x000fe20008410000 */
[----:B------:R-:W-:Y:S01]  /*53f0*/  FMUL.FTZ R103, R115, UR56 ;  /* 0x0000003873677c20 */ /* 0x000fe20008410000 */
[----:B------:R-:W-:Y:S01]  /*5400*/  UIMAD UR10, UR5, 0x600, UR10 ;  /* 0x00000600050a78a4 */ /* 0x000fe2000f8e020a */
[----:B------:R-:W3:Y:S01]  /*5410*/  @P3 LDC R90, c[0x0][0x450] ;  /* 0x00011400ff5a3b82 */ /* 0x000ee20000000800 */
[----:B------:R-:W-:-:S02]  /*5420*/  IMAD R115, R12, -0x60, RZ ;  /* 0xffffffa00c737824 */ /* 0x000fc400078e02ff */
[----:B------:R-:W-:Y:S01]  /*5430*/  FMUL.FTZ R109, R109, UR56 ;  /* 0x000000386d6d7c20 */ /* 0x000fe20008410000 */
[----:B0-----:R-:W-:Y:S02]  /*5440*/  IMAD.MOV.U32 R108, RZ, RZ, R8 ;  /* 0x000000ffff6c7224 */ /* 0x001fe400078e0008 */
[----:B------:R-:W-:Y:S01]  /*5450*/  FMUL.FTZ R20, R94, UR56 ;  /* 0x000000385e147c20 */ /* 0x000fe20008410000 */
[----:B-1----:R-:W-:Y:S01]  /*5460*/  FMUL.FTZ R13, R88, UR56 ;  /* 0x00000038580d7c20 */ /* 0x002fe20008410000 */
[----:B------:R-:W-:Y:S01]  /*5470*/  UMOV UR14, UR10 ;  /* 0x0000000a000e7c82 */ /* 0x000fe20008000000 */
[----:B------:R-:W-:Y:S01]  /*5480*/  FMUL.FTZ R94, R96, UR56 ;  /* 0x00000038605e7c20 */ /* 0x000fe20008410000 */
[----:B------:R-:W-:Y:S01]  /*5490*/  HGMMA.64x128x16.F32 R24, R156, gdesc[UR12].tnspB, R24, gsb0 ;  /* 0x41e0000c9c187df0 */ /* 0x000fe20008000818 */
[----:B------:R-:W-:Y:S01]  /*54a0*/  UIADD3 UR14, UR10, 0x80, URZ ;  /* 0x000000800a0e7890 */ /* 0x000fe2000fffe03f */
[----:B------:R-:W-:Y:S01]  /*54b0*/  FMUL.FTZ R105, R105, UR56 ;  /* 0x0000003869697c20 */ /* 0x000fe20008410000 */
[----:B------:R-:W-:Y:S01]  /*54c0*/  UMOV UR15, 0x40000040 ;  /* 0x40000040000f7882 */ /* 0x000fe20000000000 */
[----:B------:R-:W-:Y:S01]  /*54d0*/  FMUL.FTZ R21, R95, UR56 ;  /* 0x000000385f157c20 */ /* 0x000fe20008410000 */
[----:B------:R-:W-:Y:S01]  /*54e0*/  FMUL.FTZ R88, R102, UR56 ;  /* 0x0000003866587c20 */ /* 0x000fe20008410000 */
[----:B------:R-:W-:-:S02]  /*54f0*/  VIADD R96, R115, 0x1 ;  /* 0x0000000173607836 */ /* 0x000fc40000000000 */
[----:B------:R-:W-:Y:S01]  /*5500*/  FMUL.FTZ R162, R101, UR56 ;  /* 0x0000003865a27c20 */ /* 0x000fe20008410000 */
[----:B------:R-:W-:Y:S01]  /*5510*/  FMUL.FTZ R95, R107, UR56 ;  /* 0x000000386b5f7c20 */ /* 0x000fe20008410000 */
[----:B------:R0:W1:Y:S01]  /*5520*/  MUFU.TANH R102, R109 ;  /* 0x0000006d00667308 */ /* 0x0000620000002400 */
        /* <DEDUP_REMOVED lines=8> */
[----:B0-----:R-:W-:Y:S01]  /*55b0*/  FMUL.FTZ R109, R119, UR56 ;  /* 0x00000038776d7c20 */ /* 0x001fe20008410000 */
[----:B------:R-:W-:Y:S01]  /*55c0*/  FMUL.FTZ R124, R124, UR56 ;  /* 0x000000387c7c7c20 */ /* 0x000fe20008410000 */
[----:B------:R-:W-:Y:S01]  /*55d0*/  FMUL.FTZ R125, R125, UR56 ;  /* 0x000000387d7d7c20 */ /* 0x000fe20008410000 */
[----:B------:R-:W-:Y:S01]  /*55e0*/  FMUL.FTZ R128, R128, UR56 ;  /* 0x0000003880807c20 */ /* 0x000fe20008410000 */
[----:B------:R-:W-:Y:S01]  /*55f0*/  FMUL.FTZ R129, R129, UR56 ;  /* 0x0000003881817c20 */ /* 0x000fe20008410000 */
[----:B------:R-:W-:Y:S01]  /*5600*/  FMUL.FTZ R132, R132, UR56 ;  /* 0x0000003884847c20 */ /* 0x000fe20008410000 */
[----:B------:R-:W-:Y:S01]  /*5610*/  FMUL.FTZ R133, R133, UR56 ;  /* 0x0000003885857c20 */ /* 0x000fe20008410000 */
[----:B------:R0:W4:Y:S01]  /*5620*/  MUFU.TANH R164, R105 ;  /* 0x0000006900a47308 */ /* 0x0001220000002400 */
[----:B------:R-:W-:Y:S01]  /*5630*/  FMUL.FTZ R116, R116, UR56 ;  /* 0x0000003874747c20 */ /* 0x000fe20008410000 */
[----:B------:R-:W-:Y:S01]  /*5640*/  FMUL.FTZ R120, R120, UR56 ;  /* 0x0000003878787c20 */ /* 0x000fe20008410000 */
[----:B------:R-:W-:Y:S01]  /*5650*/  FMUL.FTZ R134, R134, UR56 ;  /* 0x0000003886867c20 */ /* 0x000fe20008410000 */
[----:B------:R-:W-:Y:S01]  /*5660*/  ISETP.NE.AND P2, PT, R161, RZ, PT ;  /* 0x000000ffa100720c */ /* 0x000fe20003f45270 */
[----:B------:R-:W-:Y:S01]  /*5670*/  FMUL.FTZ R117, R117, UR56 ;  /* 0x0000003875757c20 */ /* 0x000fe20008410000 */
[----:B------:R-:W-:-:S02]  /*5680*/  ULDC UR18, c[0x0][0x9e0] ;  /* 0x0002780000127ab9 */ /* 0x000fc40000000800 */
[----:B------:R-:W1:Y:S01]  /*5690*/  MUFU.TANH R13, R13 ;  /* 0x0000000d000d7308 */ /* 0x000e620000002400 */
[----:B0-----:R-:W-:-:S04]  /*56a0*/  IMAD R105, R9, -0x2, R96 ;  /* 0xfffffffe09697824 */ /* 0x001fc800078e0260 */
[----:B------:R-:W-:-:S03]  /*56b0*/  IMAD R96, R16, UR7, R105 ;  /* 0x0000000710607c24 */ /* 0x000fc6000f8e0269 */
[----:B------:R-:W0:Y:S01]  /*56c0*/  MUFU.TANH R0, R0 ;  /* 0x0000000000007308 */ /* 0x000e220000002400 */
[----:B------:R-:W-:-:S04]  /*56d0*/  VIADD R96, R96, -UR60 ;  /* 0x8000003c60607c36 */ /* 0x000fc80008000000 */
[----:B------:R-:W-:-:S03]  /*56e0*/  VIADD R118, R96, UR61 ;  /* 0x0000003d60767c36 */ /* 0x000fc60008000000 */
        /* <DEDUP_REMOVED lines=12> */
[----:B------:R-:W-:-:S02]  /*57b0*/  WARPGROUP.DEPBAR.LE gsb0, 0x0 ;  /* 0x00008000000079c5 */ /* 0x000fc40000010000 */
[----:B------:R-:W-:-:S05]  /*57c0*/  WARPGROUP.ARRIVE ;  /* 0x00000000000079c5 */ /* 0x000fca0000000000 */
[----:B------:R-:W0:Y:S01]  /*57d0*/  MUFU.TANH R95, R95 ;  /* 0x0000005f005f7308 */ /* 0x000e220000002400 */
[----:B------:R-:W-:Y:S01]  /*57e0*/  HGMMA.64x128x16.F32 R24, R152, gdesc[UR12].tnspB, R24, gsb0 ;  /* 0x41e0000c98187df0 */ /* 0x000fe20008000818 */
[----:B------:R-:W-:Y:S01]  /*57f0*/  UIADD3 UR14, UR10, 0x100, URZ ;  /* 0x000001000a0e7890 */ /* 0x000fe2000fffe03f */
[----:B------:R-:W-:-:S05]  /*5800*/  UMOV UR15, 0x40000040 ;  /* 0x40000040000f7882 */ /* 0x000fca0000000000 */
        /* <DEDUP_REMOVED lines=16> */
[----:B------:R-:W-:Y:S01]  /*5910*/  WARPGROUP.ARRIVE ;  /* 0x00000000000079c5 */ /* 0x000fe20000000000 */
[----:B------:R-:W-:Y:S01]  /*5920*/  FMUL.FTZ R154, R97, UR56 ;  /* 0x00000038619a7c20 */ /* 0x000fe20008410000 */
[----:B------:R-:W-:Y:S01]  /*5930*/  FMUL.FTZ R97, R110, UR56 ;  /* 0x000000386e617c20 */ /* 0x000fe20008410000 */
[----:B------:R-:W-:Y:S02]  /*5940*/  FMUL.FTZ R152, R131, UR56 ;  /* 0x0000003883987c20 */ /* 0x000fe40008410000 */
[----:B------:R5:W0:Y:S01]  /*5950*/  MUFU.TANH R110, R117 ;  /* 0x00000075006e7308 */ /* 0x000a220000002400 */
[----:B------:R-:W-:Y:S01]  /*5960*/  HGMMA.64x128x16.F32 R24, R148, gdesc[UR12].tnspB, R24, gsb0 ;  /* 0x41e0000c94187df0 */ /* 0x000fe20008000818 */
[----:B------:R-:W-:Y:S01]  /*5970*/  UIADD3 UR14, UR10, 0x180, URZ ;  /* 0x000001800a0e7890 */ /* 0x000fe2000fffe03f */
[----:B------:R-:W-:-:S05]  /*5980*/  UMOV UR15, 0x40000040 ;  /* 0x40000040000f7882 */ /* 0x000fca0000000000 */
[----:B------:R-:W0:Y:S01]  /*5990*/  MUFU.TANH R154, R154 ;  /* 0x0000009a009a7308 */ /* 0x000e220000002400 */
[----:B-----5:R-:W-:-:S07]  /*59a0*/  VIADD R117, R96, UR18 ;  /* 0x0000001260757c36 */ /* 0x020fce0008000000 */
[----:B------:R-:W0:Y:S08]  /*59b0*/  MUFU.TANH R97, R97 ;  /* 0x0000006100617308 */ /* 0x000e300000002400 */
[----:B------:R-:W0:Y:S01]  /*59c0*/  MUFU.TANH R152, R152 ;  /* 0x0000009800987308 */ /* 0x000e220000002400 */
[----:B------:R-:W-:Y:S02]  /*59d0*/  WARPGROUP.DEPBAR.LE gsb0, 0x0 ;  /* 0x00008000000079c5 */ /* 0x000fe40000010000 */
[----:B------:R-:W-:Y:S01]  /*59e0*/  WARPGROUP.ARRIVE ;  /* 0x00000000000079c5 */ /* 0x000fe20000000000 */
[----:B------:R-:W-:Y:S01]  /*59f0*/  FMUL.FTZ R148, R127, UR56 ;  /* 0x000000387f947c20 */ /* 0x000fe20008410000 */
[----:B------:R-:W-:-:S04]  /*5a00*/  FMUL.FTZ R150, R130, UR56 ;  /* 0x0000003882967c20 */ /* 0x000fc80008410000 */
[----:B------:R-:W-:Y:S01]  /*5a10*/  HGMMA.64x128x16.F32 R24, R144, gdesc[UR12].tnspB, R24, gsb0 ;  /* 0x41e0000c90187df0 */ /* 0x000fe20008000818 */
[----:B------:R-:W-:Y:S01]  /*5a20*/  UIADD3 UR14, UR10, 0x200, URZ ;  /* 0x000002000a0e7890 */ /* 0x000fe2000fffe03f */
[----:B------:R-:W0:Y:S01]  /*5a30*/  MUFU.TANH R148, R148 ;  /* 0x0000009400947308 */ /* 0x000e220000002400 */
[----:B------:R-:W-:Y:S01]  /*5a40*/  UMOV UR15, 0x40000040 ;  /* 0x40000040000f7882 */ /* 0x000fe20000000000 */
[----:B------:R-:W-:-:S06]  /*5a50*/  UIADD3 UR10, UR10, 0x280, URZ ;  /* 0x000002800a0a7890 */ /* 0x000fcc000fffe03f */
[----:B------:R-:W0:Y:S01]  /*5a60*/  MUFU.TANH R150, R150 ;  /* 0x0000009600967308 */ /* 0x000e220000002400 */
[----:B------:R-:W-:Y:S02]  /*5a70*/  WARPGROUP.DEPBAR.LE gsb0, 0x0 ;  /* 0x00008000000079c5 */ /* 0x000fe40000010000 */
[----:B------:R-:W-:Y:S01]  /*5a80*/  WARPGROUP.ARRIVE ;  /* 0x00000000000079c5 */ /* 0x000fe20000000000 */
[----:B------:R-:W-:Y:S01]  /*5a90*/  FMUL.FTZ R144, R89, UR56 ;  /* 0x0000003859907c20 */ /* 0x000fe20008410000 */
[----:B------:R-:W-:Y:S01]  /*5aa0*/  FMUL.FTZ R145, R93, UR56 ;  /* 0x000000385d917c20 */ /* 0x000fe20008410000 */
[----:B------:R-:W5:Y:S01]  /*5ab0*/  @P3 LDC R89, c[0x0][0x44c] ;  /* 0x00011300ff593b82 */ /* 0x000f620000000800 */
[----:B------:R-:W-:Y:S01]  /*5ac0*/  FMUL.FTZ R93, R106, UR56 ;  /* 0x000000386a5d7c20 */ /* 0x000fe20008410000 */
[----:B------:R-:W-:Y:S01]  /*5ad0*/  FMUL.FTZ R146, R126, UR56 ;  /* 0x000000387e927c20 */ /* 0x000fe20008410000 */
[----:B------:R-:W-:Y:S01]  /*5ae0*/  HGMMA.64x128x16.F32 R24, R140, gdesc[UR12].tnspB, R24, gsb0 ;  /* 0x41e0000c8c187df0 */ /* 0x000fe20008000818 */
[----:B------:R-:W-:Y:S01]  /*5af0*/  UMOV UR14, UR10 ;  /* 0x0000000a000e7c82 */ /* 0x000fe20008000000 */
[----:B------:R-:W-:Y:S01]  /*5b00*/  UMOV UR15, 0x40000040 ;  /* 0x40000040000f7882 */ /* 0x000fe20000000000 */
[----:B------:R-:W0:Y:S08]  /*5b10*/  MUFU.TANH R144, R144 ;  /* 0x0000009000907308 */ /* 0x000e300000002400 */
[----:B------:R-:W0:Y:S08]  /*5b20*/  MUFU.TANH R145, R145 ;  /* 0x0000009100917308 */ /* 0x000e300000002400 */
[----:B------:R-:W0:Y:S01]  /*5b30*/  MUFU.TANH R93, R93 ;  /* 0x0000005d005d7308 */ /* 0x000e220000002400 */
[----:B-----5:R-:W-:-:S05]  /*5b40*/  @P3 IMAD.HI.U32 R89, R8, R89, RZ ;  /* 0x0000005908593227 */ /* 0x020fca00078e00ff */
[----:B---3--:R-:W-:Y:S01]  /*5b50*/  @P3 SHF.R.U32.HI R108, RZ, R90, R89 ;  /* 0x0000005aff6c3219 */ /* 0x008fe20000011659 */
[----:B------:R-:W-:Y:S01]  /*5b60*/  IMAD.U32 R89, RZ, RZ, UR59 ;  /* 0x0000003bff597e24 */ /* 0x000fe2000f8e00ff */
[----:B------:R3:W0:Y:S03]  /*5b70*/  MUFU.TANH R106, R116 ;  /* 0x00000074006a7308 */ /* 0x0006260000002400 */
[----:B------:R-:W-:Y:S01]  /*5b80*/  @!P1 VIADD R89, R89, 0x2a840 ;  /* 0x0002a84059599836 */ /* 0x000fe20000000000 */
[----:B------:R-:W5:Y:S04]  /*5b90*/  SHFL.IDX PT, R111, R108, RZ, 0x1c1f ;  /* 0x001c1fff6c6f7589 */ /* 0x000f6800000e0000 */
[----:B------:R-:W-:Y:S01]  /*5ba0*/  @!P1 PRMT R90, RZ, 0x654, R89 ;  /* 0x00000654ff5a9816 */ /* 0x000fe20000000059 */
[----:B------:R-:W0:Y:S08]  /*5bb0*/  MUFU.TANH R146, R146 ;  /* 0x0000009200927308 */ /* 0x000e300000002400 */
[----:B------:R3:W0:Y:S01]  /*5bc0*/  MUFU.TANH R89, R134 ;  /* 0x0000008600597308 */ /* 0x0006220000002400 */
[----:B-----5:R-:W-:Y:S01]  /*5bd0*/  IMAD.IADD R96, R117, 0x1, R111 ;  /* 0x0000000175607824 */ /* 0x020fe200078e026f */
[----:B------:R-:W-:-:S02]  /*5be0*/  WARPGROUP.DEPBAR.LE gsb0, 0x0 ;  /* 0x00008000000079c5 */ /* 0x000fc40000010000 */
[----:B------:R-:W-:Y:S01]  /*5bf0*/  WARPGROUP.ARRIVE ;  /* 0x00000000000079c5 */ /* 0x000fe20000000000 */
[----:B------:R-:W-:Y:S01]  /*5c00*/  FMUL.FTZ R140, R122, UR56 ;  /* 0x000000387a8c7c20 */ /* 0x000fe20008410000 */
[----:B------:R-:W-:Y:S01]  /*5c10*/  FMUL.FTZ R142, R123, UR56 ;  /* 0x000000387b8e7c20 */ /* 0x000fe20008410000 */
[----:B------:R-:W-:Y:S02]  /*5c20*/  VIADD R122, R105, 0xffffffff ;  /* 0xffffffff697a7836 */ /* 0x000fe40000000000 */
[----:B------:R-:W-:Y:S01]  /*5c30*/  IMAD.IADD R105, R118, 0x1, R111 ;  /* 0x0000000176697824 */ /* 0x000fe200078e026f */
[----:B------:R-:W-:Y:S01]  /*5c40*/  HGMMA.64x128x16.F32 R24, R136, gdesc[UR12].tnspB, R24, gsb0 ;  /* 0x41e0000c88187df0 */ /* 0x000fe20008000818 */
[----:B------:R-:W0:Y:S08]  /*5c50*/  MUFU.TANH R140, R140 ;  /* 0x0000008c008c7308 */ /* 0x000e300000002400 */
[----:B------:R-:W0:Y:S01]  /*5c60*/  MUFU.TANH R142, R142 ;  /* 0x0000008e008e7308 */ /* 0x000e220000002400 */
[----:B------:R-:W-:-:S02]  /*5c70*/  WARPGROUP.DEPBAR.LE gsb0, 0x0 ;  /* 0x00008000000079c5 */ /* 0x000fc40000010000 */
[----:B------:R5:W-:Y:S02]  /*5c80*/  @!P1 SYNCS.ARRIVE.TRANS64.RED.A1T0 RZ, [R90+URZ], RZ ;  /* 0x000000ff5aff99a7 */ /* 0x000be4000810043f */
[----:B-----5:R-:W-:-:S06]  /*5c90*/  FMUL.FTZ R90, R135, UR56 ;  /* 0x00000038875a7c20 */ /* 0x020fcc0008410000 */
[----:B------:R-:W0:Y:S01]  /*5ca0*/  MUFU.TANH R90, R90 ;  /* 0x0000005a005a7308 */ /* 0x000e220000002400 */
[----:B-1234-:R-:W-:Y:S05]  /*5cb0*/  @!P2 BRA `(.L_x_937) ;  /* 0x000000000058a947 */ /* 0x01efea0003800000 */
[----:B------:R-:W-:Y:S01]  /*5cc0*/  IMAD R98, R16, UR7, R111 ;  /* 0x0000000710627c24 */ /* 0x000fe2000f8e026f */
[----:B------:R-:W-:Y:S03]  /*5cd0*/  BSSY B0, `(.L_x_938) ;  /* 0x0000011000007945 */ /* 0x000fe60003800000 */
[----:B------:R-:W-:-:S05]  /*5ce0*/  VIADD R111, R98, -UR60 ;  /* 0x8000003c626f7c36 */ /* 0x000fca0008000000 */
[----:B------:R-:W-:-:S13]  /*5cf0*/  ISETP.GT.AND P2, PT, R111, -0x1, PT ;  /* 0xffffffff6f00780c */ /* 0x000fda0003f44270 */
[----:B------:R-:W-:Y:S05]  /*5d00*/  @P2 BRA `(.L_x_939) ;  /* 0x0000000000202947 */ /* 0x000fea0003800000 */
[----:B------:R-:W-:Y:S01]  /*5d10*/  IMAD.U32 R116, RZ, RZ, UR6 ;  /* 0x00000006ff747e24 */ /* 0x000fe2000f8e00ff */
[----:B------:R-:W-:-:S04]  /*5d20*/  LOP3.LUT R111, RZ, R111, RZ, 0x33, !PT ;  /* 0x0000006fff6f7212 */ /* 0x000fc800078e33ff */
[----:B------:R-:W-:-:S13]  /*5d30*/  ISETP.NE.AND P2, PT, R116, 0x1, PT ;  /* 0x000000017400780c */ /* 0x000fda0003f45270 */
[----:B------:R-:W1:Y:S02]  /*5d40*/  @P2 LDC.64 R126, c[0x0][0x9e8] ;  /* 0x00027a00ff7e2b82 */ /* 0x000e640000000a00 */
[----:B-1----:R-:W-:-:S05]  /*5d50*/  @P2 IMAD.HI.U32 R98, R111, R126, RZ ;  /* 0x0000007e6f622227 */ /* 0x002fca00078e00ff */
[----:B------:R-:W-:-:S04]  /*5d60*/  @P2 SHF.R.U32.HI R111, RZ, R127, R98 ;  /* 0x0000007fff6f2219 */ /* 0x000fc80000011662 */
[----:B------:R-:W-:Y:S01]  /*5d70*/  LOP3.LUT R111, RZ, R111, RZ, 0x33, !PT ;  /* 0x0000006fff6f7212 */ /* 0x000fe200078e33ff */
[----:B------:R-:W-:Y:S06]  /*5d80*/  BRA `(.L_x_940) ;  /* 0x0000000000147947 */ /* 0x000fec0003800000 */
.L_x_939:
[----:B------:R-:W-:-:S05]  /*5d90*/  IMAD.U32 R116, RZ, RZ, UR6 ;  /* 0x00000006ff747e24 */ /* 0x000fca000f8e00ff */
[----:B------:R-:W-:-:S13]  /*5da0*/  ISETP.NE.AND P2, PT, R116, 0x1, PT ;  /* 0x000000017400780c */ /* 0x000fda0003f45270 */
[----:B------:R-:W1:Y:S02]  /*5db0*/  @P2 LDC.64 R126, c[0x0][0x9e8] ;  /* 0x00027a00ff7e2b82 */ /* 0x000e640000000a00 */
[----:B-1----:R-:W-:-:S05]  /*5dc0*/  @P2 IMAD.HI.U32 R98, R111, R126, RZ ;  /* 0x0000007e6f622227 */ /* 0x002fca00078e00ff */
[----:B------:R-:W-:-:S07]  /*5dd0*/  @P2 SHF.R.U32.HI R111, RZ, R127, R98 ;  /* 0x0000007fff6f2219 */ /* 0x000fce0000011662 */
.L_x_940:
[----:B------:R-:W-:Y:S05]  /*5de0*/  BSYNC B0 ;  /* 0x0000000000007941 */ /* 0x000fea0003800000 */
.L_x_938:
[----:B------:R-:W-:-:S05]  /*5df0*/  IMAD R111, R111, R116, R122 ;  /* 0x000000746f6f7224 */ /* 0x000fca00078e027a */
[----:B------:R-:W-:Y:S02]  /*5e00*/  VIADDMNMX R96, R111, R116, R96, PT ;  /* 0x000000746f607246 */ /* 0x000fe40003800160 */
[----:B------:R-:W-:-:S07]  /*5e10*/  VIMNMX R105, R105, R111, !PT ;  /* 0x0000006f69697248 */ /* 0x000fce0007fe0100 */
.L_x_937:
[C---:B------:R-:W-:Y:S02]  /*5e20*/  ISETP.GE.AND P2, PT, R115.reuse, 0x2, PT ;  /* 0x000000027300780c */ /* 0x040fe40003f46270 */
[----:B------:R-:W-:Y:S02]  /*5e30*/  ISETP.GE.AND P5, PT, R115, 0xa, PT ;  /* 0x0000000a7300780c */ /* 0x000fe40003fa6270 */
[----:B------:R-:W-:Y:S02]  /*5e40*/  ISETP.GT.AND P3, PT, R105, 0x1, !P2 ;  /* 0x000000016900780c */ /* 0x000fe40005764270 */
[----:B------:R-:W-:Y:S02]  /*5e50*/  P2R R123, PR, RZ, 0x20 ;  /* 0x00000020ff7b7803 */ /* 0x000fe40000000000 */
[----:B------:R-:W-:Y:S02]  /*5e60*/  ISETP.LT.OR P4, PT, R96, 0x2, P3 ;  /* 0x000000026000780c */ /* 0x000fe40001f81670 */
[----:B------:R-:W-:-:S02]  /*5e70*/  ISETP.GE.AND P3, PT, R115, 0x9, PT ;  /* 0x000000097300780c */ /* 0x000fc40003f66270 */
[----:B0-----:R-:W-:Y:S02]  /*5e80*/  FSEL R156, R144, -INF , !P4 ;  /* 0xff800000909c7808 */ /* 0x001fe40006000000 */
        /* <DEDUP_REMOVED lines=12> */
[----:B------:R-:W-:Y:S02]  /*5f50*/  FSEL R170, R94, -INF , !P4 ;  /* 0xff8000005eaa7808 */ /* 0x000fe40006000000 */
        /* <DEDUP_REMOVED lines=17> */
[----:B------:R-:W-:Y:S02]  /*6070*/  ISETP.LT.OR P4, PT, R96, 0x21, P4 ;  /* 0x000000216000780c */ /* 0x000fe40002781670 */
[----:B------:R-:W-:-:S02]  /*6080*/  P2R R135, PR, RZ, 0x20 ;  /* 0x00000020ff877803 */ /* 0x000fc40000000000 */
        /* <DEDUP_REMOVED lines=64> */
[----:B------:R-:W-:-:S04]  /*6490*/  ISETP.GT.AND P6, PT, R105, 0x58, !P5 ;  /* 0x000000586900780c */ /* 0x000fc80006fc4270 */
[----:B------:R-:W-:-:S04]  /*64a0*/  ISETP.LT.OR P6, PT, R96, 0x59, P6 ;  /* 0x000000596000780c */ /* 0x000fc800037c1670 */
[----:B------:R-:W-:Y:S02]  /*64b0*/  FSEL R92, R132, -INF , !P6 ;  /* 0xff800000845c7808 */ /* 0x000fe40007000000 */
[----:B------:R-:W-:-:S04]  /*64c0*/  ISETP.GE.AND P6, PT, R115, 0x1, PT ;  /* 0x000000017300780c */ /* 0x000fc80003fc6270 */
[----:B------:R-:W-:Y:S02]  /*64d0*/  P2R R119, PR, RZ, 0x40 ;  /* 0x00000040ff777803 */ /* 0x000fe40000000000 */
[----:B------:R-:W-:-:S04]  /*64e0*/  ISETP.GT.AND P6, PT, R105, RZ, !P6 ;  /* 0x000000ff6900720c */ /* 0x000fc800077c4270 */
[----:B------:R-:W-:-:S04]  /*64f0*/  ISETP.LT.OR P6, PT, R96, 0x1, P6 ;  /* 0x000000016000780c */ /* 0x000fc800037c1670 */
[----:B------:R-:W-:Y:S02]  /*6500*/  FSEL R174, R13, -INF , !P6 ;  /* 0xff8000000dae7808 */ /* 0x000fe40007000000 */
[----:B------:R-:W-:Y:S01]  /*6510*/  ISETP.GE.AND P6, PT, R115, 0x5a, PT ;  /* 0x0000005a7300780c */ /* 0x000fe20003fc6270 */
[----:B------:R-:W0:Y:S03]  /*6520*/  SHFL.IDX PT, R13, R108, 0x1, 0x1c1f ;  /* 0x003c1f006c0d7f89 */ /* 0x000e2600000e0000 */
[----:B------:R-:W-:Y:S02]  /*6530*/  P2R R129, PR, RZ, 0x40 ;  /* 0x00000040ff817803 */ /* 0x000fe40000000000 */
[----:B------:R-:W-:-:S04]  /*6540*/  ISETP.GT.AND P6, PT, R105, 0x59, !P6 ;  /* 0x000000596900780c */ /* 0x000fc800077c4270 */
[----:B------:R-:W-:-:S04]  /*6550*/  ISETP.LT.OR P6, PT, R96, 0x5a, P6 ;  /* 0x0000005a6000780c */ /* 0x000fc800037c1670 */
[----:B------:R-:W-:Y:S02]  /*6560*/  FSEL R96, R133, -INF , !P6 ;  /* 0xff80000085607808 */ /* 0x000fe40007000000 */
[----:B------:R-:W-:Y:S01]  /*6570*/  ISETP.NE.AND P6, PT, R161, RZ, PT ;  /* 0x000000ffa100720c */ /* 0x000fe20003fc5270 */
[--C-:B0-----:R-:W-:Y:S02]  /*6580*/  IMAD.IADD R105, R117, 0x1, R13.reuse ;  /* 0x0000000175697824 */ /* 0x101fe400078e020d */
[----:B------:R-:W-:-:S10]  /*6590*/  IMAD.IADD R111, R118, 0x1, R13 ;  /* 0x00000001766f7824 */ /* 0x000fd400078e020d */
[----:B------:R-:W-:Y:S05]  /*65a0*/  @!P6 BRA `(.L_x_941) ;  /* 0x000000000058e947 */ /* 0x000fea0003800000 */
        /* <DEDUP_REMOVED lines=8> */
[----:B------:R-:W0:Y:S02]  /*6630*/  @P6 LDC.64 R114, c[0x0][0x9e8] ;  /* 0x00027a00ff726b82 */ /* 0x000e240000000a00 */
[----:B0-----:R-:W-:-:S05]  /*6640*/  @P6 IMAD.HI.U32 R114, R13, R114, RZ ;  /* 0x000000720d726227 */ /* 0x001fca00078e00ff */
[----:B------:R-:W-:-:S04]  /*6650*/  @P6 SHF.R.U32.HI R13, RZ, R115, R114 ;  /* 0x00000073ff0d6219 */ /* 0x000fc80000011672 */
[----:B------:R-:W-:Y:S01]  /*6660*/  LOP3.LUT R13, RZ, R13, RZ, 0x33, !PT ;  /* 0x0000000dff0d7212 */ /* 0x000fe200078e33ff */
[----:B------:R-:W-:Y:S06]  /*6670*/  BRA `(.L_x_944) ;  /* 0x0000000000147947 */ /* 0x000fec0003800000 */
.L_x_943:
[----:B------:R-:W-:-:S05]  /*6680*/  IMAD.U32 R113, RZ, RZ, UR6 ;  /* 0x00000006ff717e24 */ /* 0x000fca000f8e00ff */
[----:B------:R-:W-:-:S13]  /*6690*/  ISETP.NE.AND P6, PT, R113, 0x1, PT ;  /* 0x000000017100780c */ /* 0x000fda0003fc5270 */
[----:B------:R-:W0:Y:S02]  /*66a0*/  @P6 LDC.64 R114, c[0x0][0x9e8] ;  /* 0x00027a00ff726b82 */ /* 0x000e240000000a00 */
[----:B0-----:R-:W-:-:S05]  /*66b0*/  @P6 IMAD.HI.U32 R114, R13, R114, RZ ;  /* 0x000000720d726227 */ /* 0x001fca00078e00ff */
[----:B------:R-:W-:-:S07]  /*66c0*/  @P6 SHF.R.U32.HI R13, RZ, R115, R114 ;  /* 0x00000073ff0d6219 */ /* 0x000fce0000011672 */
.L_x_944:
[----:B------:R-:W-:Y:S05]  /*66d0*/  BSYNC B0 ;  /* 0x0000000000007941 */ /* 0x000fea0003800000 */
.L_x_942:
[----:B------:R-:W-:-:S05]  /*66e0*/  IMAD R108, R13, R113, R122 ;  /* 0x000000710d6c7224 */ /* 0x000fca00078e027a */
[----:B------:R-:W-:Y:S02]  /*66f0*/  VIADDMNMX R105, R108, R113, R105, PT ;  /* 0x000000716c697246 */ /* 0x000fe40003800169 */
[----:B------:R-:W-:-:S07]  /*6700*/  VIMNMX R111, R111, R108, !PT ;  /* 0x0000006c6f6f7248 */ /* 0x000fce0007fe0100 */
.L_x_941:
[C---:B------:R-:W-:Y:S01]  /*6710*/  ISETP.GT.AND P2, PT, R111.reuse, 0x1, !P2 ;  /* 0x000000016f00780c */ /* 0x040fe20005744270 */
[----:B------:R-:W-:Y:S01]  /*6720*/  UMOV UR5, UR4 ;  /* 0x0000000400057c82 */ /* 0x000fe20008000000 */
        /* <DEDUP_REMOVED lines=39> */
[----:B------:R-:W-:Y:S02]  /*69a0*/  ISETP.GT.AND P2, PT, R111, 0x20, !P3 ;  /* 0x000000206f00780c */ /* 0x000fe40005f44270 */
[----:B------:R-:W-:-:S02]  /*69b0*/  ISETP.NE.AND P3, PT, R124, RZ, PT ;  /* 0x000000ff7c00720c */ /* 0x000fc40003f65270 */
        /* <DEDUP_REMOVED lines=24> */
[----:B------:R-:W-:Y:S02]  /*6b40*/  ISETP.GT.AND P2, PT, R111, 0x30, !P2 ;  /* 0x000000306f00780c */ /* 0x000fe40005744270 */
[----:B------:R-:W-:Y:S02]  /*6b50*/  FMNMX.FTZ R13, R92, R13, !PT ;  /* 0x0000000d5c0d7209 */ /* 0x000fe40007810000 */
[----:B------:R-:W-:Y:S02]  /*6b60*/  ISETP.LT.OR P2, PT, R105, 0x31, P2 ;  /* 0x000000316900780c */ /* 0x000fe40001741670 */
[----:B------:R-:W-:Y:S02]  /*6b70*/  FMNMX.FTZ R21, R96, R13, !PT ;  /* 0x0000000d60157209 */ /* 0x000fe40007810000 */
[----:B------:R-:W-:Y:S01]  /*6b80*/  FSEL R124, R101, -INF , !P2 ;  /* 0xff800000657c7808 */ /* 0x000fe20005000000 */
[----:B------:R-:W0:Y:S01]  /*6b90*/  LDC R13, c[0x0][0x988] ;  /* 0x00026200ff0d7b82 */ /* 0x000e220000000800 */
[----:B------:R-:W-:Y:S01]  /*6ba0*/  ISETP.NE.AND P2, PT, R141, RZ, PT ;  /* 0x000000ff8d00720c */ /* 0x000fe20003f45270 */
[----:B------:R-:W1:Y:S01]  /*6bb0*/  SHFL.BFLY PT, R160, R21, 0x2, 0x1f ;  /* 0x0c401f0015a07f89 */ /* 0x000e6200000e0000 */
[----:B------:R-:W-:-:S02]  /*6bc0*/  ISETP.NE.AND P6, PT, R125, RZ, PT ;  /* 0x000000ff7d00720c */ /* 0x000fc40003fc5270 */
[C---:B------:R-:W-:Y:S02]  /*6bd0*/  ISETP.GT.AND P2, PT, R111.reuse, 0x31, !P2 ;  /* 0x000000316f00780c */ /* 0x040fe40005744270 */
[----:B------:R-:W-:Y:S02]  /*6be0*/  ISETP.GT.AND P4, PT, R111, 0x51, !P4 ;  /* 0x000000516f00780c */ /* 0x000fe40006784270 */
[C---:B------:R-:W-:Y:S02]  /*6bf0*/  ISETP.LT.OR P2, PT, R105.reuse, 0x32, P2 ;  /* 0x000000326900780c */ /* 0x040fe40001741670 */
[----:B------:R-:W-:Y:S02]  /*6c00*/  ISETP.LT.OR P4, PT, R105, 0x52, P4 ;  /* 0x000000526900780c */ /* 0x000fe40002781670 */
[----:B------:R-:W-:Y:S02]  /*6c10*/  FSEL R126, R103, -INF , !P2 ;  /* 0xff800000677e7808 */ /* 0x000fe40005000000 */
[----:B------:R-:W-:-:S02]  /*6c20*/  ISETP.NE.AND P2, PT, R143, RZ, PT ;  /* 0x000000ff8f00720c */ /* 0x000fc40003f45270 */
[C---:B------:R-:W-:Y:S02]  /*6c30*/  ISETP.GT.AND P5, PT, R111.reuse, 0x58, !P5 ;  /* 0x000000586f00780c */ /* 0x040fe40006fa4270 */
[----:B------:R-:W-:Y:S02]  /*6c40*/  ISETP.GT.AND P2, PT, R111, 0x38, !P2 ;  /* 0x000000386f00780c */ /* 0x000fe40005744270 */
[----:B------:R-:W-:Y:S02]  /*6c50*/  FSEL R152, R152, -INF , !P4 ;  /* 0xff80000098987808 */ /* 0x000fe40006000000 */
[C---:B------:R-:W-:Y:S02]  /*6c60*/  ISETP.LT.OR P2, PT, R105.reuse, 0x39, P2 ;  /* 0x000000396900780c */ /* 0x040fe40001741670 */
[----:B------:R-:W-:Y:S02]  /*6c70*/  ISETP.LT.OR P5, PT, R105, 0x59, P5 ;  /* 0x000000596900780c */ /* 0x000fe40002fa1670 */
[----:B------:R-:W-:-:S02]  /*6c80*/  FSEL R132, R107, -INF , !P2 ;  /* 0xff8000006b847808 */ /* 0x000fc40005000000 */
[----:B------:R-:W-:Y:S02]  /*6c90*/  ISETP.NE.AND P2, PT, R145, RZ, PT ;  /* 0x000000ff9100720c */ /* 0x000fe40003f45270 */
[----:B-1----:R-:W-:Y:S02]  /*6ca0*/  FMNMX.FTZ R23, R21, R160, !PT ;  /* 0x000000a015177209 */ /* 0x002fe40007810000 */
[----:B------:R-:W-:-:S03]  /*6cb0*/  ISETP.GT.AND P2, PT, R111, 0x39, !P2 ;  /* 0x000000396f00780c */ /* 0x000fc60005744270 */
[----:B------:R-:W1:Y:S01]  /*6cc0*/  SHFL.BFLY PT, R160, R23, 0x1, 0x1f ;  /* 0x0c201f0017a07f89 */ /* 0x000e6200000e0000 */
[----:B------:R-:W-:-:S04]  /*6cd0*/  ISETP.LT.OR P2, PT, R105, 0x3a, P2 ;  /* 0x0000003a6900780c */ /* 0x000fc80001741670 */
[----:B------:R-:W-:Y:S02]  /*6ce0*/  FSEL R138, R109, -INF , !P2 ;  /* 0xff8000006d8a7808 */ /* 0x000fe40005000000 */
[----:B------:R-:W-:-:S04]  /*6cf0*/  ISETP.NE.AND P2, PT, R147, RZ, PT ;  /* 0x000000ff9300720c */ /* 0x000fc80003f45270 */
[----:B------:R-:W-:-:S04]  /*6d00*/  ISETP.GT.AND P2, PT, R111, 0x40, !P2 ;  /* 0x000000406f00780c */ /* 0x000fc80005744270 */
[----:B------:R-:W-:-:S04]  /*6d10*/  ISETP.LT.OR P2, PT, R105, 0x41, P2 ;  /* 0x000000416900780c */ /* 0x000fc80001741670 */
[----:B------:R-:W-:Y:S02]  /*6d20*/  FSEL R140, R140, -INF , !P2 ;  /* 0xff8000008c8c7808 */ /* 0x000fe40005000000 */
[----:B------:R-:W-:Y:S02]  /*6d30*/  ISETP.NE.AND P2, PT, R149, RZ, PT ;  /* 0x000000ff9500720c */ /* 0x000fe40003f45270 */
[----:B-1----:R-:W-:Y:S02]  /*6d40*/  FMNMX.FTZ R160, R23, R160, !PT ;  /* 0x000000a017a07209 */ /* 0x002fe40007810000 */
[----:B------:R-:W-:-:S04]  /*6d50*/  ISETP.GT.AND P2, PT, R111, 0x41, !P2 ;  /* 0x000000416f00780c */ /* 0x000fc80005744270 */
[----:B------:R-:W-:-:S04]  /*6d60*/  ISETP.LT.OR P2, PT, R105, 0x42, P2 ;  /* 0x000000426900780c */ /* 0x000fc80001741670 */
[----:B------:R-:W-:Y:S02]  /*6d70*/  FSEL R142, R142, -INF , !P2 ;  /* 0xff8000008e8e7808 */ /* 0x000fe40005000000 */
[----:B------:R-:W-:-:S04]  /*6d80*/  ISETP.NE.AND P2, PT, R121, RZ, PT ;  /* 0x000000ff7900720c */ /* 0x000fc80003f45270 */
[----:B------:R-:W-:-:S04]  /*6d90*/  ISETP.GT.AND P2, PT, R111, 0x48, !P2 ;  /* 0x000000486f00780c */ /* 0x000fc80005744270 */
[----:B------:R-:W-:-:S04]  /*6da0*/  ISETP.LT.OR P2, PT, R105, 0x49, P2 ;  /* 0x000000496900780c */ /* 0x000fc80001741670 */
[----:B------:R-:W-:Y:S02]  /*6db0*/  FSEL R146, R146, -INF , !P2 ;  /* 0xff80000092927808 */ /* 0x000fe40005000000 */
[----:B------:R-:W-:-:S04]  /*6dc0*/  ISETP.GT.AND P2, PT, R111, 0x49, !P3 ;  /* 0x000000496f00780c */ /* 0x000fc80005f44270 */
[----:B------:R-:W-:-:S04]  /*6dd0*/  ISETP.LT.OR P2, PT, R105, 0x4a, P2 ;  /* 0x0000004a6900780c */ /* 0x000fc80001741670 */
[----:B------:R-:W-:Y:S02]  /*6de0*/  FSEL R148, R148, -INF , !P2 ;  /* 0xff80000094947808 */ /* 0x000fe40005000000 */
[----:B------:R-:W-:Y:S02]  /*6df0*/  ISETP.GT.AND P2, PT, R111, 0x50, !P6 ;  /* 0x000000506f00780c */ /* 0x000fe40007744270 */
[----:B------:R-:W-:Y:S02]  /*6e00*/  ISETP.NE.AND P6, PT, R119, RZ, PT ;  /* 0x000000ff7700720c */ /* 0x000fe40003fc5270 */
[----:B------:R-:W-:-:S04]  /*6e10*/  ISETP.LT.OR P2, PT, R105, 0x51, P2 ;  /* 0x000000516900780c */ /* 0x000fc80001741670 */
[----:B------:R-:W-:Y:S02]  /*6e20*/  FSEL R150, R150, -INF , !P2 ;  /* 0xff80000096967808 */ /* 0x000fe40005000000 */
[----:B------:R-:W-:Y:S02]  /*6e30*/  ISETP.GT.AND P2, PT, R111, RZ, !P6 ;  /* 0x000000ff6f00720c */ /* 0x000fe40007744270 */
[----:B------:R-:W-:Y:S02]  /*6e40*/  ISETP.NE.AND P6, PT, R129, RZ, PT ;  /* 0x000000ff8100720c */ /* 0x000fe40003fc5270 */
[----:B------:R-:W-:Y:S02]  /*6e50*/  ISETP.LT.OR P2, PT, R105, 0x1, P2 ;  /* 0x000000016900780c */ /* 0x000fe40001741670 */
[----:B------:R-:W-:Y:S02]  /*6e60*/  ISETP.GT.AND P3, PT, R111, 0x59, !P6 ;  /* 0x000000596f00780c */ /* 0x000fe40007764270 */
[----:B------:R-:W-:Y:S01]  /*6e70*/  FSEL R107, R0, -INF , !P2 ;  /* 0xff800000006b7808 */ /* 0x000fe20005000000 */
[C---:B0-----:R-:W-:Y:S01]  /*6e80*/  FMUL.FTZ R0, R160.reuse, R13 ;  /* 0x0000000da0007220 */ /* 0x041fe20000410000 */
[----:B------:R-:W-:-:S02]  /*6e90*/  FSETP.NEU.FTZ.AND P2, PT, R160, -INF , PT ;  /* 0xff800000a000780b */ /* 0x000fc40003f5d000 */
[----:B------:R-:W-:Y:S02]  /*6ea0*/  FMNMX.FTZ R21, R107, R10, !PT ;  /* 0x0000000a6b157209 */ /* 0x000fe40007810000 */
[----:B------:R-:W-:Y:S02]  /*6eb0*/  FSEL R113, R0, RZ, P2 ;  /* 0x000000ff00717208 */ /* 0x000fe40001000000 */
[----:B------:R-:W-:Y:S02]  /*6ec0*/  FMNMX.FTZ R23, R2, R21, !PT ;  /* 0x0000001502177209 */ /* 0x000fe40007810000 */
[----:B------:R-:W-:Y:S01]  /*6ed0*/  ISETP.LT.OR P3, PT, R105, 0x5a, P3 ;  /* 0x0000005a6900780c */ /* 0x000fe20001f61670 */
[--C-:B------:R-:W-:Y:S01]  /*6ee0*/  FFMA.FTZ R0, R174, R13, -R113.reuse ;  /* 0x0000000dae007223 */ /* 0x100fe20000010871 */
[----:B------:R-:W-:Y:S01]  /*6ef0*/  FMNMX.FTZ R23, R20, R23, !PT ;  /* 0x0000001714177209 */ /* 0x000fe20007810000 */
[-CC-:B------:R-:W-:Y:S01]  /*6f00*/  FFMA.FTZ R168, R168, R13.reuse, -R113.reuse ;  /* 0x0000000da8a87223 */ /* 0x180fe20000010871 */
[--C-:B------:R-:W-:Y:S01]  /*6f10*/  FFMA.FTZ R105, R94, R13, -R113.reuse ;  /* 0x0000000d5e697223 */ /* 0x100fe20000010871 */
[----:B------:R0:W-:Y:S01]  /*6f20*/  MUFU.EX2 R21, R0 ;  /* 0x0000000000157308 */ /* 0x0001e20000000800 */
[----:B------:R-:W-:Y:S01]  /*6f30*/  FMNMX.FTZ R23, R108, R23, !PT ;  /* 0x000000176c177209 */ /* 0x000fe20007810000 */
[-CC-:B------:R-:W-:Y:S01]  /*6f40*/  FFMA.FTZ R156, R156, R13.reuse, -R113.reuse ;  /* 0x0000000d9c9c7223 */ /* 0x180fe20000010871 */
[-CC-:B------:R-:W-:Y:S01]  /*6f50*/  FFMA.FTZ R158, R158, R13.reuse, -R113.reuse ;  /* 0x0000000d9e9e7223 */ /* 0x180fe20000010871 */
[--C-:B------:R-:W-:Y:S01]  /*6f60*/  FFMA.FTZ R172, R172, R13, -R113.reuse ;  /* 0x0000000dacac7223 */ /* 0x100fe20000010871 */
[----:B------:R-:W-:Y:S01]  /*6f70*/  FMNMX.FTZ R23, R22, R23, !PT ;  /* 0x0000001716177209 */ /* 0x000fe20007810000 */
[-CC-:B------:R-:W-:Y:S01]  /*6f80*/  FFMA.FTZ R170, R170, R13.reuse, -R113.reuse ;  /* 0x0000000daaaa7223 */ /* 0x180fe20000010871 */
[--C-:B------:R-:W-:Y:S01]  /*6f90*/  FFMA.FTZ R154, R154, R13, -R113.reuse ;  /* 0x0000000d9a9a7223 */ /* 0x100fe20000010871 */
[----:B------:R-:W-:Y:S01]  /*6fa0*/  MUFU.EX2 R156, R156 ;  /* 0x0000009c009c7308 */ /* 0x000fe20000000800 */
[----:B------:R-:W-:Y:S01]  /*6fb0*/  FMNMX.FTZ R23, R114, R23, !PT ;  /* 0x0000001772177209 */ /* 0x000fe20007810000 */
[-CC-:B0-----:R-:W-:Y:S01]  /*6fc0*/  FFMA.FTZ R0, R166, R13.reuse, -R113.reuse ;  /* 0x0000000da6007223 */ /* 0x181fe20000010871 */
[----:B------:R-:W-:Y:S01]  /*6fd0*/  FSEL R166, R89, -INF , !P5 ;  /* 0xff80000059a67808 */ /* 0x000fe20006800000 */
[--C-:B------:R-:W-:Y:S01]  /*6fe0*/  FFMA.FTZ R162, R162, R13, -R113.reuse ;  /* 0x0000000da2a27223 */ /* 0x100fe20000010871 */
[----:B------:R-:W-:Y:S01]  /*6ff0*/  FMNMX.FTZ R23, R88, R23, !PT ;  /* 0x0000001758177209 */ /* 0x000fe20007810000 */
[-CC-:B------:R-:W-:Y:S01]  /*7000*/  FFMA.FTZ R164, R164, R13.reuse, -R113.reuse ;  /* 0x0000000da4a47223 */ /* 0x180fe20000010871 */
[--C-:B------:R-:W-:Y:S01]  /*7010*/  FFMA.FTZ R89, R144, R13, -R113.reuse ;  /* 0x0000000d90597223 */ /* 0x100fe20000010871 */
[----:B------:R-:W-:Y:S01]  /*7020*/  MUFU.EX2 R158, R158 ;  /* 0x0000009e009e7308 */ /* 0x000fe20000000800 */
        /* <DEDUP_REMOVED lines=13> */
[----:B------:R-:W-:-:S02]  /*7100*/  FFMA.FTZ R92, R92, R13, -R113 ;  /* 0x0000000d5c5c7223 */ /* 0x000fc40000010871 */
[----:B------:R-:W-:Y:S01]  /*7110*/  MUFU.EX2 R91, R170 ;  /* 0x000000aa005b7308 */ /* 0x000fe20000000800 */
[----:B------:R-:W-:-:S04]  /*7120*/  FMNMX.FTZ R93, R134, R93, !PT ;  /* 0x0000005d865d7209 */ /* 0x000fc80007810000 */
[----:B------:R-:W-:-:S03]  /*7130*/  FMNMX.FTZ R93, R124, R93, !PT ;  /* 0x0000005d7c5d7209 */ /* 0x000fc60007810000 */
[----:B------:R-:W-:Y:S01]  /*7140*/  MUFU.EX2 R154, R154 ;  /* 0x0000009a009a7308 */ /* 0x000fe20000000800 */
[----:B------:R-:W-:-:S04]  /*7150*/  FMNMX.FTZ R95, R126, R93, !PT ;  /* 0x0000005d7e5f7209 */ /* 0x000fc80007810000 */
[----:B------:R-:W-:-:S03]  /*7160*/  FMNMX.FTZ R95, R132, R95, !PT ;  /* 0x0000005f845f7209 */ /* 0x000fc60007810000 */
[----:B------:R0:W-:Y:S01]  /*7170*/  MUFU.EX2 R93, R168 ;  /* 0x000000a8005d7308 */ /* 0x0001e20000000800 */
[----:B------:R-:W-:-:S04]  /*7180*/  FMNMX.FTZ R95, R138, R95, !PT ;  /* 0x0000005f8a5f7209 */ /* 0x000fc80007810000 */
[----:B------:R-:W-:-:S03]  /*7190*/  FMNMX.FTZ R95, R140, R95, !PT ;  /* 0x0000005f8c5f7209 */ /* 0x000fc60007810000 */
[----:B------:R-:W-:Y:S01]  /*71a0*/  MUFU.EX2 R162, R162 ;  /* 0x000000a200a27308 */ /* 0x000fe20000000800 */
[----:B------:R-:W-:Y:S02]  /*71b0*/  FMNMX.FTZ R97, R142, R95, !PT ;  /* 0x0000005f8e617209 */ /* 0x000fe40007810000 */
[----:B0-----:R-:W-:Y:S02]  /*71c0*/  FSEL R168, R90, -INF , !P3 ;  /* 0xff8000005aa87808 */ /* 0x001fe40005800000 */
[----:B------:R-:W-:-:S03]  /*71d0*/  FMNMX.FTZ R97, R146, R97, !PT ;  /* 0x0000006192617209 */ /* 0x000fc60007810000 */
[----:B------:R0:W-:Y:S01]  /*71e0*/  MUFU.EX2 R95, R0 ;  /* 0x00000000005f7308 */ /* 0x0001e20000000800 */
[----:B------:R-:W-:-:S04]  /*71f0*/  FMNMX.FTZ R97, R148, R97, !PT ;  /* 0x0000006194617209 */ /* 0x000fc80007810000 */
[----:B------:R-:W-:-:S03]  /*7200*/  FMNMX.FTZ R97, R150, R97, !PT ;  /* 0x0000006196617209 */ /* 0x000fc60007810000 */
[----:B------:R-:W-:Y:S01]  /*7210*/  MUFU.EX2 R164, R164 ;  /* 0x000000a400a47308 */ /* 0x000fe20000000800 */
[----:B------:R-:W-:-:S04]  /*7220*/  FMNMX.FTZ R97, R152, R97, !PT ;  /* 0x0000006198617209 */ /* 0x000fc80007810000 */
[----:B------:R-:W-:-:S03]  /*7230*/  FMNMX.FTZ R97, R166, R97, !PT ;  /* 0x00000061a6617209 */ /* 0x000fc60007810000 */
[----:B------:R-:W-:Y:S01]  /*7240*/  MUFU.EX2 R89, R89 ;  /* 0x0000005900597308 */ /* 0x000fe20000000800 */
[----:B0-----:R-:W-:Y:S01]  /*7250*/  FMNMX.FTZ R0, R168, R97, !PT ;  /* 0x00000061a8007209 */ /* 0x001fe20007810000 */
[----:B------:R-:W-:-:S04]  /*7260*/  FFMA.FTZ R97, R116, R13, -R113 ;  /* 0x0000000d74617223 */ /* 0x000fc80000010871 */
[----:B------:R-:W0:Y:S02]  /*7270*/  SHFL.BFLY PT, R103, R0, 0x2, 0x1f ;  /* 0x0c401f0000677f89 */ /* 0x000e2400000e0000 */
[----:B------:R-:W-:Y:S08]  /*7280*/  MUFU.EX2 R136, R136 ;  /* 0x0000008800887308 */ /* 0x000ff00000000800 */
[----:B------:R-:W-:Y:S08]  /*7290*/  MUFU.EX2 R144, R144 ;  /* 0x0000009000907308 */ /* 0x000ff00000000800 */
[----:B------:R-:W-:Y:S01]  /*72a0*/  MUFU.EX2 R97, R97 ;  /* 0x0000006100617308 */ /* 0x000fe20000000800 */
[----:B0-----:R-:W-:Y:S01]  /*72b0*/  FMNMX.FTZ R90, R0, R103, !PT ;  /* 0x00000067005a7209 */ /* 0x001fe20007810000 */
[----:B------:R-:W-:Y:S01]  /*72c0*/  FFMA.FTZ R103, R100, R13, -R113 ;  /* 0x0000000d64677223 */ /* 0x000fe20000010871 */
[----:B------:R-:W-:-:S05]  /*72d0*/  FSEL R0, R160, RZ, P2 ;  /* 0x000000ffa0007208 */ /* 0x000fca0001000000 */
[----:B------:R-:W-:Y:S01]  /*72e0*/  MUFU.EX2 R99, R99 ;  /* 0x0000006300637308 */ /* 0x000fe20000000800 */
[----:B------:R-:W0:Y:S01]  /*72f0*/  SHFL.BFLY PT, R109, R90, 0x1, 0x1f ;  /* 0x0c201f005a6d7f89 */ /* 0x000e2200000e0000 */
[----:B------:R-:W-:Y:S01]  /*7300*/  FADD.FTZ R0, -R0, R11 ;  /* 0x0000000b00007221 */ /* 0x000fe20000010100 */
[----:B------:R-:W-:-:S03]  /*7310*/  FFMA.FTZ R11, R96, R13, -R113 ;  /* 0x0000000d600b7223 */ /* 0x000fc60000010871 */
[----:B------:R-:W-:Y:S02]  /*7320*/  FMUL.FTZ R0, R0, R13 ;  /* 0x0000000d00007220 */ /* 0x000fe40000410000 */
[----:B------:R-:W-:Y:S08]  /*7330*/  MUFU.EX2 R110, R110 ;  /* 0x0000006e006e7308 */ /* 0x000ff00000000800 */
[----:B------:R-:W1:Y:S08]  /*7340*/  MUFU.EX2 R0, R0 ;  /* 0x0000000000007308 */ /* 0x000e700000000800 */
[----:B------:R-:W-:Y:S01]  /*7350*/  MUFU.EX2 R101, R101 ;  /* 0x0000006500657308 */ /* 0x000fe20000000800 */
[----:B0-----:R-:W-:-:S04]  /*7360*/  FMNMX.FTZ R90, R90, R109, !PT ;  /* 0x0000006d5a5a7209 */ /* 0x001fc80007810000 */
[C---:B------:R-:W-:Y:S01]  /*7370*/  FSETP.NEU.FTZ.AND P2, PT, R90.reuse, -INF , PT ;  /* 0xff8000005a00780b */ /* 0x040fe20003f5d000 */
[----:B------:R-:W-:Y:S02]  /*7380*/  FMUL.FTZ R94, R90, R13 ;  /* 0x0000000d5a5e7220 */ /* 0x000fe40000410000 */
[----:B------:R-:W-:Y:S01]  /*7390*/  MUFU.EX2 R104, R104 ;  /* 0x0000006800687308 */ /* 0x000fe20000000800 */
[----:B-1----:R-:W-:Y:S02]  /*73a0*/  FFMA.FTZ R7, R0, R7, R21 ;  /* 0x0000000700077223 */ /* 0x002fe40000010015 */
[----:B------:R-:W-:Y:S02]  /*73b0*/  FSEL R109, R94, RZ, P2 ;  /* 0x000000ff5e6d7208 */ /* 0x000fe40001000000 */
[C---:B------:R-:W-:Y:S01]  /*73c0*/  FADD.FTZ R7, R156.reuse, R7 ;  /* 0x000000079c077221 */ /* 0x040fe20000010000 */
[----:B------:R-:W-:Y:S02]  /*73d0*/  F2FP.F16.F32.PACK_AB R156, R156, R21 ;  /* 0x000000159c9c723e */ /* 0x000fe400000000ff */
[-CC-:B------:R-:W-:Y:S01]  /*73e0*/  FFMA.FTZ R157, R107, R13.reuse, -R109.reuse ;  /* 0x0000000d6b9d7223 */ /* 0x180fe2000001086d */
[-CC-:B------:R-:W-:Y:S01]  /*73f0*/  FFMA.FTZ R2, R2, R13.reuse, -R109.reuse ;  /* 0x0000000d02027223 */ /* 0x180fe2000001086d */
[----:B------:R-:W-:Y:S01]  /*7400*/  FSEL R107, R90, RZ, P2 ;  /* 0x000000ff5a6b7208 */ /* 0x000fe20001000000 */
        /* <DEDUP_REMOVED lines=10> */
[----:B------:R-:W-:Y:S01]  /*74b0*/  MUFU.EX2 R157, R157 ;  /* 0x0000009d009d7308 */ /* 0x000fe20000000800 */
[----:B0-----:R-:W-:Y:S01]  /*74c0*/  FADD.FTZ R2, -R107, R10 ;  /* 0x0000000a6b027221 */ /* 0x001fe20000010100 */
[----:B------:R-:W-:Y:S01]  /*74d0*/  FADD.FTZ R10, R158, R7 ;  /* 0x000000079e0a7221 */ /* 0x000fe20000010000 */
[----:B------:R-:W-:Y:S01]  /*74e0*/  FFMA.FTZ R134, R134, R13, -R109 ;  /* 0x0000000d86867223 */ /* 0x000fe2000001086d */
[----:B------:R-:W-:-:S02]  /*74f0*/  IMAD.U32 R20, RZ, RZ, UR11 ;  /* 0x0000000bff147e24 */ /* 0x000fc4000f8e00ff */
[-C--:B------:R-:W-:Y:S01]  /*7500*/  FMUL.FTZ R2, R2, R13.reuse ;  /* 0x0000000d02027220 */ /* 0x080fe20000410000 */
[----:B------:R-:W-:Y:S01]  /*7510*/  FADD.FTZ R10, R23, R10 ;  /* 0x0000000a170a7221 */ /* 0x000fe20000010000 */
[-CC-:B------:R-:W-:Y:S01]  /*7520*/  FFMA.FTZ R124, R124, R13.reuse, -R109.reuse ;  /* 0x0000000d7c7c7223 */ /* 0x180fe2000001086d */
[----:B------:R-:W-:Y:S01]  /*7530*/  MUFU.EX2 R159, R159 ;  /* 0x0000009f009f7308 */ /* 0x000fe20000000800 */
[----:B------:R-:W-:Y:S02]  /*7540*/  @!P1 VIADD R20, R20, 0x2a860 ;  /* 0x0002a86014149836 */ /* 0x000fe40000000000 */
[----:B------:R-:W-:Y:S01]  /*7550*/  FADD.FTZ R7, R91, R10 ;  /* 0x0000000a5b077221 */ /* 0x000fe20000010000 */
[-CC-:B------:R-:W-:Y:S01]  /*7560*/  FFMA.FTZ R126, R126, R13.reuse, -R109.reuse ;  /* 0x0000000d7e7e7223 */ /* 0x180fe2000001086d */
[-CC-:B------:R-:W-:Y:S01]  /*7570*/  FFMA.FTZ R132, R132, R13.reuse, -R109.reuse ;  /* 0x0000000d84847223 */ /* 0x180fe2000001086d */
[-C--:B------:R-:W-:Y:S01]  /*7580*/  FFMA.FTZ R138, R138, R13.reuse, -R109 ;  /* 0x0000000d8a8a7223 */ /* 0x080fe2000001086d */
[----:B------:R-:W-:Y:S01]  /*7590*/  FADD.FTZ R10, R154, R7 ;  /* 0x000000079a0a7221 */ /* 0x000fe20000010000 */
[----:B------:R-:W-:Y:S01]  /*75a0*/  @!P1 PRMT R20, RZ, 0x654, R20 ;  /* 0x00000654ff149816 */ /* 0x000fe20000000014 */
[----:B------:R-:W0:Y:S01]  /*75b0*/  MUFU.EX2 R2, R2 ;  /* 0x0000000200027308 */ /* 0x000e220000000800 */
[-CC-:B------:R-:W-:Y:S01]  /*75c0*/  FFMA.FTZ R140, R140, R13.reuse, -R109.reuse ;  /* 0x0000000d8c8c7223 */ /* 0x180fe2000001086d */
[----:B------:R-:W-:Y:S01]  /*75d0*/  FADD.FTZ R7, R93, R10 ;  /* 0x0000000a5d077221 */ /* 0x000fe20000010000 */
[----:B------:R1:W-:Y:S01]  /*75e0*/  @!P1 SYNCS.ARRIVE.TRANS64.RED.A1T0 RZ, [R20+URZ], RZ ;  /* 0x000000ff14ff99a7 */ /* 0x0003e2000810043f */
[-CC-:B------:R-:W-:Y:S01]  /*75f0*/  FFMA.FTZ R142, R142, R13.reuse, -R109.reuse ;  /* 0x0000000d8e8e7223 */ /* 0x180fe2000001086d */
[-C--:B------:R-:W-:Y:S01]  /*7600*/  FFMA.FTZ R146, R146, R13.reuse, -R109 ;  /* 0x0000000d92927223 */ /* 0x080fe2000001086d */
[----:B------:R-:W-:Y:S01]  /*7610*/  FADD.FTZ R10, R162, R7 ;  /* 0x00000007a20a7221 */ /* 0x000fe20000010000 */
[-CC-:B------:R-:W-:Y:S01]  /*7620*/  FFMA.FTZ R148, R148, R13.reuse, -R109.reuse ;  /* 0x0000000d94947223 */ /* 0x180fe2000001086d */
[----:B------:R-:W2:Y:S01]  /*7630*/  MUFU.EX2 R108, R108 ;  /* 0x0000006c006c7308 */ /* 0x000ea20000000800 */
[----:B------:R-:W-:Y:S01]  /*7640*/  F2FP.F16.F32.PACK_AB R158, R23, R158 ;  /* 0x0000009e179e723e */ /* 0x000fe200000000ff */
[----:B------:R-:W-:Y:S01]  /*7650*/  FADD.FTZ R7, R95, R10 ;  /* 0x0000000a5f077221 */ /* 0x000fe20000010000 */
[----:B------:R-:W-:Y:S01]  /*7660*/  FFMA.FTZ R166, R166, R13, -R109 ;  /* 0x0000000da6a67223 */ /* 0x000fe2000001086d */
[C---:B------:R-:W-:Y:S01]  /*7670*/  ISETP.GT.AND P2, PT, R12.reuse, R15, PT ;  /* 0x0000000f0c00720c */ /* 0x040fe20003f44270 */
[----:B------:R-:W-:-:S02]  /*7680*/  VIADD R12, R12, 0xffffffff ;  /* 0xffffffff0c0c7836 */ /* 0x000fc40000000000 */
[----:B------:R-:W-:Y:S01]  /*7690*/  FADD.FTZ R10, R164, R7 ;  /* 0x00000007a40a7221 */ /* 0x000fe20000010000 */
[----:B------:R-:W3:Y:S01]  /*76a0*/  MUFU.EX2 R153, R22 ;  /* 0x0000001600997308 */ /* 0x000ee20000000800 */
[----:B0-----:R-:W-:Y:S02]  /*76b0*/  FFMA.FTZ R6, R2, R6, R157 ;  /* 0x0000000602067223 */ /* 0x001fe4000001009d */
[----:B------:R-:W-:Y:S01]  /*76c0*/  FADD.FTZ R7, R89, R10 ;  /* 0x0000000a59077221 */ /* 0x000fe20000010000 */
[C---:B------:R-:W-:Y:S01]  /*76d0*/  F2FP.F16.F32.PACK_AB R157, R94.reuse, R157 ;  /* 0x0000009d5e9d723e */ /* 0x040fe200000000ff */
[----:B------:R-:W-:Y:S02]  /*76e0*/  FADD.FTZ R6, R94, R6 ;  /* 0x000000065e067221 */ /* 0x000fe40000010000 */
[----:B------:R-:W-:Y:S01]  /*76f0*/  FADD.FTZ R7, R136, R7 ;  /* 0x0000000788077221 */ /* 0x000fe20000010000 */
[----:B------:R-:W0:Y:S01]  /*7700*/  MUFU.EX2 R114, R114 ;  /* 0x0000007200727308 */ /* 0x000e220000000800 */
[----:B------:R-:W-:-:S02]  /*7710*/  FADD.FTZ R6, R159, R6 ;  /* 0x000000069f067221 */ /* 0x000fc40000010000 */
[----:B------:R-:W-:Y:S01]  /*7720*/  FADD.FTZ R10, R144, R7 ;  /* 0x00000007900a7221 */ /* 0x000fe20000010000 */
[C---:B------:R-:W-:Y:S01]  /*7730*/  F2FP.F16.F32.PACK_AB R144, R97.reuse, R144 ;  /* 0x000000906190723e */ /* 0x040fe200000000ff */
[C---:B--2---:R-:W-:Y:S02]  /*7740*/  FADD.FTZ R6, R108.reuse, R6 ;  /* 0x000000066c067221 */ /* 0x044fe40000010000 */
[----:B-1----:R-:W-:Y:S01]  /*7750*/  FADD.FTZ R20, R97, R10 ;  /* 0x0000000a61147221 */ /* 0x002fe20000010000 */
[----:B------:R-:W-:Y:S01]  /*7760*/  F2FP.F16.F32.PACK_AB R159, R108, R159 ;  /* 0x0000009f6c9f723e */ /* 0x000fe200000000ff */
[----:B------:R-:W1:Y:S01]  /*7770*/  MUFU.EX2 R155, R88 ;  /* 0x00000058009b7308 */ /* 0x000e620000000800 */
[----:B---3--:R-:W-:Y:S01]  /*7780*/  FADD.FTZ R6, R153, R6 ;  /* 0x0000000699067221 */ /* 0x008fe20000010000 */
[----:B------:R-:W-:-:S04]  /*7790*/  FADD.FTZ R107, R99, R20 ;  /* 0x00000014636b7221 */ /* 0x000fc80000010000 */
[----:B------:R-:W-:Y:S02]  /*77a0*/  FADD.FTZ R20, R110, R107 ;  /* 0x0000006b6e147221 */ /* 0x000fe40000010000 */
[----:B------:R-:W2:Y:S01]  /*77b0*/  MUFU.EX2 R118, R118 ;  /* 0x0000007600767308 */ /* 0x000ea20000000800 */
[C---:B0-----:R-:W-:Y:S01]  /*77c0*/  FADD.FTZ R6, R114.reuse, R6 ;  /* 0x0000000672067221 */ /* 0x041fe20000010000 */
[----:B------:R-:W-:Y:S01]  /*77d0*/  FADD.FTZ R107, R101, R20 ;  /* 0x00000014656b7221 */ /* 0x000fe20000010000 */
[----:B------:R-:W-:-:S03]  /*77e0*/  F2FP.F16.F32.PACK_AB R153, R114, R153 ;  /* 0x000000997299723e */ /* 0x000fc600000000ff */
[----:B------:R-:W-:Y:S02]  /*77f0*/  FADD.FTZ R107, R104, R107 ;  /* 0x0000006b686b7221 */ /* 0x000fe40000010000 */
[----:B------:R-:W0:Y:S01]  /*7800*/  MUFU.EX2 R149, R122 ;  /* 0x0000007a00957308 */ /* 0x000e220000000800 */
[----:B-1----:R-:W-:-:S07]  /*7810*/  FADD.FTZ R6, R155, R6 ;  /* 0x000000069b067221 */ /* 0x002fce0000010000 */
[----:B------:R-:W1:Y:S01]  /*7820*/  MUFU.EX2 R128, R128 ;  /* 0x0000008000807308 */ /* 0x000e620000000800 */
[C---:B--2---:R-:W-:Y:S01]  /*7830*/  FADD.FTZ R6, R118.reuse, R6 ;  /* 0x0000000676067221 */ /* 0x044fe20000010000 */
[----:B------:R-:W-:-:S06]  /*7840*/  F2FP.F16.F32.PACK_AB R155, R118, R155 ;  /* 0x0000009b769b723e */ /* 0x000fcc00000000ff */
[----:B------:R-:W2:Y:S01]  /*7850*/  MUFU.EX2 R151, R130 ;  /* 0x0000008200977308 */ /* 0x000ea20000000800 */
[----:B0-----:R-:W-:Y:S01]  /*7860*/  FADD.FTZ R7, R149, R6 ;  /* 0x0000000695077221 */ /* 0x001fe20000010000 */
[----:B------:R-:W-:Y:S01]  /*7870*/  FFMA.FTZ R6, R150, R13, -R109 ;  /* 0x0000000d96067223 */ /* 0x000fe2000001086d */
[----:B------:R-:W-:-:S05]  /*7880*/  F2FP.F16.F32.PACK_AB R150, R136, R89 ;  /* 0x000000598896723e */ /* 0x000fca00000000ff */
[----:B------:R-:W0:Y:S01]  /*7890*/  MUFU.EX2 R134, R134 ;  /* 0x0000008600867308 */ /* 0x000e220000000800 */
[----:B-1----:R-:W-:Y:S01]  /*78a0*/  FADD.FTZ R10, R128, R7 ;  /* 0x00000007800a7221 */ /* 0x002fe20000010000 */
[-CC-:B------:R-:W-:Y:S01]  /*78b0*/  FFMA.FTZ R7, R152, R13.reuse, -R109.reuse ;  /* 0x0000000d98077223 */ /* 0x180fe2000001086d */
[----:B------:R-:W-:Y:S01]  /*78c0*/  FFMA.FTZ R109, R168, R13, -R109 ;  /* 0x0000000da86d7223 */ /* 0x000fe2000001086d */
[----:B------:R-:W-:Y:S02]  /*78d0*/  F2FP.F16.F32.PACK_AB R152, R154, R91 ;  /* 0x0000005b9a98723e */ /* 0x000fe400000000ff */
[----:B------:R-:W-:Y:S02]  /*78e0*/  F2FP.F16.F32.PACK_AB R154, R162, R93 ;  /* 0x0000005da29a723e */ /* 0x000fe400000000ff */
[----:B------:R-:W1:Y:S01]  /*78f0*/  MUFU.EX2 R145, R124 ;  /* 0x0000007c00917308 */ /* 0x000e620000000800 */
[----:B--2---:R-:W-:Y:S01]  /*7900*/  FADD.FTZ R10, R151, R10 ;  /* 0x0000000a970a7221 */ /* 0x004fe20000010000 */
[----:B------:R-:W-:-:S06]  /*7910*/  F2FP.F16.F32.PACK_AB R149, R128, R149 ;  /* 0x000000958095723e */ /* 0x000fcc00000000ff */
[----:B------:R-:W2:Y:S01]  /*7920*/  MUFU.EX2 R126, R126 ;  /* 0x0000007e007e7308 */ /* 0x000ea20000000800 */
[C---:B0-----:R-:W-:Y:S01]  /*7930*/  FADD.FTZ R10, R134.reuse, R10 ;  /* 0x0000000a860a7221 */ /* 0x041fe20000010000 */
[----:B------:R-:W-:-:S06]  /*7940*/  F2FP.F16.F32.PACK_AB R151, R134, R151 ;  /* 0x000000978697723e */ /* 0x000fcc00000000ff */
        /* <DEDUP_REMOVED lines=8> */
[----:B-1----:R-:W-:Y:S01]  /*79d0*/  FADD.FTZ R10, R22, R10 ;  /* 0x0000000a160a7221 */ /* 0x002fe20000010000 */
[----:B--2---:R-:W-:Y:S02]  /*79e0*/  F2FP.F16.F32.PACK_AB R140, R104, R101 ;  /* 0x00000065688c723e */ /* 0x004fe400000000ff */
[----:B------:R-:W-:-:S04]  /*79f0*/  F2FP.F16.F32.PACK_AB R147, R22, R147 ;  /* 0x000000931693723e */ /* 0x000fc800000000ff */
[----:B------:R-:W1:Y:S01]  /*7a00*/  MUFU.EX2 R102, R102 ;  /* 0x0000006600667308 */ /* 0x000e620000000800 */
[----:B---3--:R-:W-:-:S07]  /*7a10*/  FADD.FTZ R10, R141, R10 ;  /* 0x0000000a8d0a7221 */ /* 0x008fce0000010000 */
[----:B------:R2:W3:Y:S01]  /*7a20*/  MUFU.EX2 R143, R146 ;  /* 0x00000092008f7308 */ /* 0x0004e20000000800 */
[C---:B0-----:R-:W-:Y:S01]  /*7a30*/  FADD.FTZ R10, R88.reuse, R10 ;  /* 0x0000000a580a7221 */ /* 0x041fe20000010000 */
[----:B------:R-:W-:-:S06]  /*7a40*/  F2FP.F16.F32.PACK_AB R141, R88, R141 ;  /* 0x0000008d588d723e */ /* 0x000fcc00000000ff */
[----:B------:R-:W0:Y:S01]  /*7a50*/  MUFU.EX2 R103, R103 ;  /* 0x0000006700677308 */ /* 0x000e220000000800 */
[----:B-1----:R-:W-:Y:S01]  /*7a60*/  FADD.FTZ R20, R102, R107 ;  /* 0x0000006b66147221 */ /* 0x002fe20000010000 */
[----:B--2---:R-:W-:-:S06]  /*7a70*/  F2FP.F16.F32.PACK_AB R146, R110, R99 ;  /* 0x000000636e92723e */ /* 0x004fcc00000000ff */
[----:B------:R1:W2:Y:S01]  /*7a80*/  MUFU.EX2 R96, R148 ;  /* 0x0000009400607308 */ /* 0x0002a20000000800 */
[----:B---3--:R-:W-:-:S07]  /*7a90*/  FADD.FTZ R10, R143, R10 ;  /* 0x0000000a8f0a7221 */ /* 0x008fce0000010000 */
[----:B------:R-:W3:Y:S01]  /*7aa0*/  MUFU.EX2 R98, R98 ;  /* 0x0000006200627308 */ /* 0x000ee20000000800 */
[C---:B0-----:R-:W-:Y:S01]  /*7ab0*/  FADD.FTZ R21, R103.reuse, R20 ;  /* 0x0000001467157221 */ /* 0x041fe20000010000 */
[----:B-1----:R-:W-:Y:S02]  /*7ac0*/  F2FP.F16.F32.PACK_AB R148, R164, R95 ;  /* 0x0000005fa494723e */ /* 0x002fe400000000ff */
[----:B------:R-:W-:-:S04]  /*7ad0*/  F2FP.F16.F32.PACK_AB R142, R103, R102 ;  /* 0x00000066678e723e */ /* 0x000fc800000000ff */
[----:B------:R-:W0:Y:S01]  /*7ae0*/  MUFU.EX2 R137, R6 ;  /* 0x0000000600897308 */ /* 0x000e220000000800 */
[C---:B--2---:R-:W-:Y:S01]  /*7af0*/  FADD.FTZ R10, R96.reuse, R10 ;  /* 0x0000000a600a7221 */ /* 0x044fe20000010000 */
[----:B------:R-:W-:-:S06]  /*7b00*/  F2FP.F16.F32.PACK_AB R143, R96, R143 ;  /* 0x0000008f608f723e */ /* 0x000fcc00000000ff */
[----:B------:R-:W1:Y:S01]  /*7b10*/  MUFU.EX2 R105, R105 ;  /* 0x0000006900697308 */ /* 0x000e620000000800 */
[----:B---3--:R-:W-:-:S07]  /*7b20*/  FADD.FTZ R20, R98, R21 ;  /* 0x0000001562147221 */ /* 0x008fce0000010000 */
        /* <DEDUP_REMOVED lines=12> */
[----:B-1----:R-:W-:Y:S01]  /*7bf0*/  FADD.FTZ R10, R139, R10 ;  /* 0x0000000a8b0a7221 */ /* 0x002fe20000010000 */
[C---:B--2---:R-:W-:Y:S01]  /*7c00*/  FADD.FTZ R7, R11.reuse, R6 ;  /* 0x000000060b077221 */ /* 0x044fe20000010000 */
[----:B------:R-:W-:Y:S01]  /*7c10*/  F2FP.F16.F32.PACK_AB R138, R11, R92 ;  /* 0x0000005c0b8a723e */ /* 0x000fe200000000ff */
[----:B------:R-:W-:Y:S02]  /*7c20*/  IMAD.MOV.U32 R11, RZ, RZ, R160 ;  /* 0x000000ffff0b7224 */ /* 0x000fe400078e00a0 */
[C---:B0-----:R-:W-:Y:S01]  /*7c30*/  FADD.FTZ R6, R109.reuse, R10 ;  /* 0x0000000a6d067221 */ /* 0x041fe20000010000 */
[----:B------:R-:W-:Y:S01]  /*7c40*/  F2FP.F16.F32.PACK_AB R139, R109, R139 ;  /* 0x0000008b6d8b723e */ /* 0x000fe200000000ff */
[----:B------:R-:W-:Y:S01]  /*7c50*/  IMAD.MOV.U32 R10, RZ, RZ, R90 ;  /* 0x000000ffff0a7224 */ /* 0x000fe200078e005a */
[----:B------:R-:W-:Y:S06]  /*7c60*/  @P2 BRA `(.L_x_945) ;  /* 0xffffffcc00442947 */ /* 0x000fec000383ffff */
[----:B------:R-:W-:Y:S02]  /*7c70*/  IMAD.MOV.U32 R10, RZ, RZ, R90 ;  /* 0x000000ffff0a7224 */ /* 0x000fe400078e005a */
[----:B------:R-:W-:-:S07]  /*7c80*/  IMAD.MOV.U32 R11, RZ, RZ, R160 ;  /* 0x000000ffff0b7224 */ /* 0x000fce00078e00a0 */
.L_x_928:
[----:B------:R-:W0:Y:S01]  /*7c90*/  LDC R23, c[0x0][0x448] ;  /* 0x00011200ff177b82 */ /* 0x000e220000000800 */
[----:B------:R-:W-:-:S07]  /*7ca0*/  UIADD3 UR60, -UR60, 0x1, URZ ;  /* 0x000000013c3c7890 */ /* 0x000fce000fffe13f */
[----:B------:R-:W1:Y:S08]  /*7cb0*/  S2UR UR5, SR_CTAID.X ;  /* 0x00000000000579c3 */ /* 0x000e700000002500 */
[----:B------:R-:W2:Y:S01]  /*7cc0*/  LDC R14, c[0x0][0x9e4] ;  /* 0x00027900ff0e7b82 */ /* 0x000ea20000000800 */
[----:B0-----:R-:W-:-:S07]  /*7cd0*/  ISETP.NE.AND P2, PT, R23, 0x1, PT ;  /* 0x000000011700780c */ /* 0x001fce0003f45270 */
[----:B------:R-:W0:Y:S01]  /*7ce0*/  LDC R89, c[0x0][0x2f0] ;  /* 0x0000bc00ff597b82 */ /* 0x000e220000000800 */
[----:B-1----:R-:W-:-:S07]  /*7cf0*/  ULEA UR5, UR5, 0x7f, 0x7 ;  /* 0x0000007f05057891 */ /* 0x002fce000f8e383f */
[----:B------:R-:W1:Y:S01]  /*7d00*/  @P2 LDC R20, c[0x0][0x44c] ;  /* 0x00011300ff142b82 */ /* 0x000e620000000800 */
[----:B------:R-:W-:-:S07]  /*7d10*/  IMAD.U32 R15, RZ, RZ, UR5 ;  /* 0x00000005ff0f7e24 */ /* 0x000fce000f8e00ff */
[----:B------:R-:W3:Y:S01]  /*7d20*/  @P2 LDC R21, c[0x0][0x450] ;  /* 0x00011400ff152b82 */ /* 0x000ee20000000800 */
[----:B0-----:R-:W-:Y:S02]  /*7d30*/  IMAD R22, R16, R89, UR60 ;  /* 0x0000003c10167e24 */ /* 0x001fe4000f8e0259 */
[----:B-1----:R-:W-:Y:S01]  /*7d40*/  @P2 IMAD.HI.U32 R20, R20, UR5, RZ ;  /* 0x0000000514142c27 */ /* 0x002fe2000f8e00ff */
[----:B------:R-:W-:-:S04]  /*7d50*/  ULDC UR5, c[0x0][0x9dc] ;  /* 0x0002770000057ab9 */ /* 0x000fc80000000800 */
[----:B---3--:R-:W-:Y:S02]  /*7d60*/  @P2 SHF.R.U32.HI R15, RZ, R21, R20 ;  /* 0x00000015ff0f2219 */ /* 0x008fe40000011614 */
[----:B--2---:R-:W-:-:S03]  /*7d70*/  ISETP.GE.AND P2, PT, R14, 0x1, PT ;  /* 0x000000010e00780c */ /* 0x004fc60003f46270 */
[----:B------:R-:W-:-:S04]  /*7d80*/  IMAD.IADD R15, R22, 0x1, R15 ;  /* 0x00000001160f7824 */ /* 0x000fc800078e020f */
[----:B------:R-:W-:-:S06]  /*7d90*/  VIADD R20, R15, -UR5 ;  /* 0x800000050f147c36 */ /* 0x000fcc0008000000 */
[----:B------:R-:W-:Y:S05]  /*7da0*/  @!P2 BRA `(.L_x_946) ;  /* 0x00000000003ca947 */ /* 0x000fea0003800000 */
        /* <DEDUP_REMOVED lines=9> */
.L_x_947:
[----:B------:R-:W-:-:S13]  /*7e40*/  ISETP.NE.AND P2, PT, R14, 0x1, PT ;  /* 0x000000010e00780c */ /* 0x000fda0003f45270 */
[----:B------:R-:W0:Y:S02]  /*7e50*/  @P2 LDC.64 R88, c[0x0][0x9e8] ;  /* 0x00027a00ff582b82 */ /* 0x000e240000000a00 */
[----:B0-----:R-:W-:-:S05]  /*7e60*/  @P2 IMAD.HI.U32 R22, R15, R88, RZ ;  /* 0x000000580f162227 */ /* 0x001fca00078e00ff */
[----:B------:R-:W-:-:S07]  /*7e70*/  @P2 SHF.R.U32.HI R15, RZ, R89, R22 ;  /* 0x00000059ff0f2219 */ /* 0x000fce0000011616 */
.L_x_948:
[----:B------:R-:W-:-:S05]  /*7e80*/  IMAD R15, R15, R14, RZ ;  /* 0x0000000e0f0f7224 */ /* 0x000fca00078e02ff */
[----:B------:R-:W-:-:S07]  /*7e90*/  VIMNMX R20, R20, R15, !PT ;  /* 0x0000000f14147248 */ /* 0x000fce0007fe0100 */
.L_x_946:
[----:B------:R-:W-:-:S04]  /*7ea0*/  VIADD R20, R20, 0x5f ;  /* 0x0000005f14147836 */ /* 0x000fc80000000000 */
[----:B------:R-:W-:-:S05]  /*7eb0*/  IMAD.HI R20, R20, 0x2aaaaaab, RZ ;  /* 0x2aaaaaab14147827 */ /* 0x000fca00078e02ff */
[----:B------:R-:W-:-:S04]  /*7ec0*/  SHF.R.U32.HI R15, RZ, 0x1f, R20 ;  /* 0x0000001fff0f7819 */ /* 0x000fc80000011614 */
[----:B------:R-:W-:-:S04]  /*7ed0*/  LEA.HI.SX32 R20, R20, R15, 0x1c ;  /* 0x0000000f14147211 */ /* 0x000fc800078fe2ff */
[----:B------:R-:W-:-:S04]  /*7ee0*/  VIMNMX R15, R17, R20, !PT ;  /* 0x00000014110f7248 */ /* 0x000fc80007fe0100 */
[----:B------:R-:W-:-:S13]  /*7ef0*/  ISETP.GE.AND P2, PT, R12, R15, PT ;  /* 0x0000000f0c00720c */ /* 0x000fda0003f46270 */
[----:B------:R-:W-:Y:S05]  /*7f00*/  @!P2 BRA `(.L_x_949) ;  /* 0x00000020006ca947 */ /* 0x000fea0003800000 */
[----:B------:R-:W-:Y:S01]  /*7f10*/  IMAD.MOV.U32 R21, RZ, RZ, R10 ;  /* 0x000000ffff157224 */ /* 0x000fe200078e000a */
[----:B------:R-:W-:Y:S01]  /*7f20*/  UMOV UR7, UR4 ;  /* 0x0000000400077c82 */ /* 0x000fe20008000000 */
[----:B------:R-:W-:Y:S01]  /*7f30*/  IMAD.MOV.U32 R160, RZ, RZ, R11 ;  /* 0x000000ffffa07224 */ /* 0x000fe200078e000b */
[----:B------:R-:W-:Y:S01]  /*7f40*/  ULDC UR5, c[0x0][0x9d8] ;  /* 0x0002760000057ab9 */ /* 0x000fe20000000800 */
[----:B------:R-:W-:-:S07]  /*7f50*/  IMAD.MOV.U32 R20, RZ, RZ, R3 ;  /* 0x000000ffff147224 */ /* 0x000fce00078e0003 */
.L_x_958:
[----:B------:R-:W-:-:S04]  /*7f60*/  UIADD3 UR4, UR7, 0x1, URZ ;  /* 0x0000000107047890 */ /* 0x000fc8000fffe03f */
[----:B------:R-:W-:-:S04]  /*7f70*/  UISETP.NE.AND UP0, UPT, UR4, 0x2, UPT ;  /* 0x000000020400788c */ /* 0x000fc8000bf05270 */
[----:B------:R-:W-:Y:S02]  /*7f80*/  USEL UR6, URZ, 0x1, UP0 ;  /* 0x000000013f067887 */ /* 0x000fe40008000000 */
[----:B------:R-:W-:-:S04]  /*7f90*/  USEL UR4, UR4, URZ, UP0 ;  /* 0x0000003f04047287 */ /* 0x000fc80008000000 */
[----:B------:R-:W-:Y:S01]  /*7fa0*/  LOP3.LUT R3, R20, UR6, RZ, 0x3c, !PT ;  /* 0x0000000614037c12 */ /* 0x000fe2000f8e3cff */
[----:B------:R-:W-:Y:S07]  /*7fb0*/  @!P0 BRA `(.L_x_950) ;  /* 0x0000000000048947 */ /* 0x000fee0003800000 */
[----:B------:R-:W-:Y:S01]  /*7fc0*/  BPT.TRAP 0x1 ;  /* 0x000000040000795c */ /* 0x000fe20000300000 */
.L_x_950:
[----:B------:R-:W-:Y:S01]  /*7fd0*/  ULEA UR56, UR4, UR57, 0x3 ;  /* 0x0000003904387291 */ /* 0x000fe2000f8e183f */
[----:B------:R-:W-:-:S08]  /*7fe0*/  SHF.L.U32 R10, R3, 0x1f, RZ ;  /* 0x0000001f030a7819 */ /* 0x000fd000000006ff */
[----:B------:R0:W1:Y:S01]  /*7ff0*/  SYNCS.PHASECHK.TRANS64.TRYWAIT P2, [UR56+0x2a830], R10 ;  /* 0x02a8300aff0075a7 */ /* 0x0000620008040178 */
[----:B------:R-:W-:Y:S05]  /*8000*/  @!P0 BRA `(.L_x_951) ;  /* 0x0000000000048947 */ /* 0x000fea0003800000 */
[----:B------:R-:W-:Y:S01]  /*8010*/  BPT.TRAP 0x1 ;  /* 0x000000040000795c */ /* 0x000fe20000300000 */
.L_x_951:
[----:B-1----:R-:W-:Y:S05]  /*8020*/  @P2 BRA `(.L_x_952) ;  /* 0x0000000000082947 */ /* 0x002fea0003800000 */
[----:B------:R-:W1:Y:S02]  /*8030*/  SYNCS.PHASECHK.TRANS64.TRYWAIT P2, [UR56+0x2a830], R10 ;  /* 0x02a8300aff0075a7 */ /* 0x000e640008040178 */
[----:B-1----:R-:W-:Y:S05]  /*8040*/  @!P2 BRA `(.L_x_953) ;  /* 0x000000bc0074a947 */ /* 0x002fea0003800000 */
.L_x_952:
        /* <DEDUP_REMOVED lines=129> */
.L_x_954:
[----:B------:R-:W-:Y:S01]  /*8860*/  ULEA UR11, UR7, UR57, 0x3 ;  /* 0x00000039070b7291 */ /* 0x000fe2000f8e183f */
[----:B------:R-:W-:-:S08]  /*8870*/  SHF.L.U32 R0, R20, 0x1f, RZ ;  /* 0x0000001f14007819 */ /* 0x000fd000000006ff */
[----:B------:R2:W3:Y:S01]  /*8880*/  SYNCS.PHASECHK.TRANS64.TRYWAIT P2, [UR11+0x2a850], R0 ;  /* 0x02a85000ff0075a7 */ /* 0x0004e2000804014b */
[----:B------:R-:W-:Y:S05]  /*8890*/  @!P0 BRA `(.L_x_955) ;  /* 0x0000000000048947 */ /* 0x000fea0003800000 */
[----:B------:R-:W-:Y:S01]  /*88a0*/  BPT.TRAP 0x1 ;  /* 0x000000040000795c */ /* 0x000fe20000300000 */
.L_x_955:
[----:B---3--:R-:W-:Y:S05]  /*88b0*/  @P2 BRA `(.L_x_956) ;  /* 0x0000000000082947 */ /* 0x008fea0003800000 */
[----:B------:R-:W3:Y:S02]  /*88c0*/  SYNCS.PHASECHK.TRANS64.TRYWAIT P2, [UR11+0x2a850], R0 ;  /* 0x02a85000ff0075a7 */ /* 0x000ee4000804014b */
[----:B---3--:R-:W-:Y:S05]  /*88d0*/  @!P2 BRA `(.L_x_957) ;  /* 0x000000b40068a947 */ /* 0x008fea0003800000 */
.L_x_956:
[----:B------:R-:W-:Y:S01]  /*88e0*/  UIADD3 UR6, UR57, 0x400, URZ ;  /* 0x0000040039067890 */ /* 0x000fe2000fffe03f */
[----:B------:R-:W-:Y:S01]  /*88f0*/  WARPGROUP.ARRIVE ;  /* 0x00000000000079c5 */ /* 0x000fe20000000000 */
[----:B------:R-:W-:Y:S01]  /*8900*/  UMOV UR15, 0x40000040 ;  /* 0x40000040000f7882 */ /* 0x000fe20000000000 */
[----:B------:R-:W-:Y:S01]  /*8910*/  FMUL.FTZ R2, R88, UR5 ;  /* 0x0000000558027c20 */ /* 0x000fe20008410000 */
[----:B------:R-:W-:Y:S01]  /*8920*/  USHF.R.U32.HI UR6, URZ, 0x4, UR6 ;  /* 0x000000043f067899 */ /* 0x000fe20008011606 */
[----:B01----:R-:W-:Y:S01]  /*8930*/  FMUL.FTZ R10, R89, UR5 ;  /* 0x00000005590a7c20 */ /* 0x003fe20008410000 */
        /* <DEDUP_REMOVED lines=10> */
[----:B------:R-:W-:Y:S01]  /*89e0*/  UIMAD UR6, UR7, 0x600, UR6 ;  /* 0x00000600070678a4 */ /* 0x000fe2000f8e0206 */
[----:B------:R-:W1:Y:S01]  /*89f0*/  MUFU.TANH R10, R10 ;  /* 0x0000000a000a7308 */ /* 0x000e620000002400 */
[----:B------:R-:W-:Y:S01]  /*8a00*/  FMUL.FTZ R106, R108, UR5 ;  /* 0x000000056c6a7c20 */ /* 0x000fe20008410000 */
[----:B------:R-:W-:Y:S01]  /*8a10*/  UMOV UR7, 0x40000040 ;  /* 0x4000004000077882 */ /* 0x000fe20000000000 */
[----:B------:R-:W-:Y:S01]  /*8a20*/  UIADD3 UR10, UR6, 0x80, URZ ;  /* 0x00000080060a7890 */ /* 0x000fe2000fffe03f */
[----:B------:R-:W-:Y:S01]  /*8a30*/  FMUL.FTZ R108, R109, UR5 ;  /* 0x000000056d6c7c20 */ /* 0x000fe20008410000 */
[----:B------:R-:W-:Y:S01]  /*8a40*/  FMUL.FTZ R104, R110, UR5 ;  /* 0x000000056e687c20 */ /* 0x000fe20008410000 */
[----:B------:R-:W-:Y:S01]  /*8a50*/  FMUL.FTZ R110, R112, UR5 ;  /* 0x00000005706e7c20 */ /* 0x000fe20008410000 */
[----:B------:R-:W-:Y:S01]  /*8a60*/  FMUL.FTZ R112, R113, UR5 ;  /* 0x0000000571707c20 */ /* 0x000fe20008410000 */
[----:B------:R-:W-:Y:S01]  /*8a70*/  HGMMA.64x128x16.F32 R24, R156, gdesc[UR4].tnspB, R24, gsb0 ;  /* 0x41e000049c187df0 */ /* 0x000fe20008000818 */
[----:B------:R-:W3:Y:S01]  /*8a80*/  MUFU.TANH R162, R162 ;  /* 0x000000a200a27308 */ /* 0x000ee20000002400 */
[----:B------:R-:W-:Y:S01]  /*8a90*/  UMOV UR14, UR10 ;  /* 0x0000000a000e7c82 */ /* 0x000fe20008000000 */
[----:B------:R-:W-:Y:S01]  /*8aa0*/  UIADD3 UR10, UR6, 0x100, URZ ;  /* 0x00000100060a7890 */ /* 0x000fe2000fffe03f */
[----:B0-----:R-:W-:Y:S01]  /*8ab0*/  FMNMX.FTZ R11, R2, R160, !PT ;  /* 0x000000a0020b7209 */ /* 0x001fe20007810000 */
[----:B------:R-:W-:Y:S01]  /*8ac0*/  FMUL.FTZ R116, R116, UR5 ;  /* 0x0000000574747c20 */ /* 0x000fe20008410000 */
[----:B------:R-:W-:Y:S01]  /*8ad0*/  FMUL.FTZ R117, R117, UR5 ;  /* 0x0000000575757c20 */ /* 0x000fe20008410000 */
[----:B------:R-:W-:Y:S01]  /*8ae0*/  FMUL.FTZ R120, R120, UR5 ;  /* 0x0000000578787c20 */ /* 0x000fe20008410000 */
[----:B------:R-:W-:Y:S01]  /*8af0*/  FMUL.FTZ R124, R124, UR5 ;  /* 0x000000057c7c7c20 */ /* 0x000fe20008410000 */
[----:B------:R-:W0:Y:S01]  /*8b00*/  MUFU.TANH R164, R164 ;  /* 0x000000a400a47308 */ /* 0x000e220000002400 */
[----:B-1----:R-:W-:Y:S01]  /*8b10*/  FMNMX.FTZ R11, R10, R11, !PT ;  /* 0x0000000b0a0b7209 */ /* 0x002fe20007810000 */
[----:B------:R-:W-:Y:S01]  /*8b20*/  FMUL.FTZ R20, R90, UR5 ;  /* 0x000000055a147c20 */ /* 0x000fe20008410000 */
[----:B------:R-:W-:Y:S01]  /*8b30*/  FMUL.FTZ R174, R125, UR5 ;  /* 0x000000057dae7c20 */ /* 0x000fe20008410000 */
[----:B------:R-:W-:Y:S01]  /*8b40*/  FMUL.FTZ R22, R91, UR5 ;  /* 0x000000055b167c20 */ /* 0x000fe20008410000 */
[----:B------:R-:W-:Y:S01]  /*8b50*/  FMUL.FTZ R128, R128, UR5 ;  /* 0x0000000580807c20 */ /* 0x000fe20008410000 */
[----:B------:R-:W-:Y:S01]  /*8b60*/  FMUL.FTZ R88, R94, UR5 ;  /* 0x000000055e587c20 */ /* 0x000fe20008410000 */
[----:B------:R-:W-:Y:S01]  /*8b70*/  FMUL.FTZ R176, R129, UR5 ;  /* 0x0000000581b07c20 */ /* 0x000fe20008410000 */
[----:B------:R-:W-:Y:S01]  /*8b80*/  MUFU.TANH R166, R166 ;  /* 0x000000a600a67308 */ /* 0x000fe20000002400 */
[----:B---3--:R-:W-:Y:S01]  /*8b90*/  FMNMX.FTZ R11, R162, R11, !PT ;  /* 0x0000000ba20b7209 */ /* 0x008fe20007810000 */
[----:B------:R-:W-:Y:S01]  /*8ba0*/  FMUL.FTZ R90, R95, UR5 ;  /* 0x000000055f5a7c20 */ /* 0x000fe20008410000 */
[----:B------:R-:W-:Y:S01]  /*8bb0*/  FMUL.FTZ R132, R132, UR5 ;  /* 0x0000000584847c20 */ /* 0x000fe20008410000 */
[----:B------:R-:W-:Y:S01]  /*8bc0*/  FMUL.FTZ R92, R98, UR5 ;  /* 0x00000005625c7c20 */ /* 0x000fe20008410000 */
[----:B------:R-:W-:Y:S01]  /*8bd0*/  FMUL.FTZ R178, R133, UR5 ;  /* 0x0000000585b27c20 */ /* 0x000fe20008410000 */
[----:B------:R-:W-:Y:S01]  /*8be0*/  FMUL.FTZ R94, R99, UR5 ;  /* 0x00000005635e7c20 */ /* 0x000fe20008410000 */
[----:B------:R-:W-:Y:S01]  /*8bf0*/  FMUL.FTZ R98, R103, UR5 ;  /* 0x0000000567627c20 */ /* 0x000fe20008410000 */
[----:B------:R-:W-:Y:S01]  /*8c00*/  MUFU.TANH R168, R168 ;  /* 0x000000a800a87308 */ /* 0x000fe20000002400 */
[----:B0-----:R-:W-:Y:S01]  /*8c10*/  FMNMX.FTZ R11, R164, R11, !PT ;  /* 0x0000000ba40b7209 */ /* 0x001fe20007810000 */
        /* <DEDUP_REMOVED lines=9> */
[----:B------:R-:W0:Y:S01]  /*8cb0*/  LDC R13, c[0x0][0x988] ;  /* 0x00026200ff0d7b82 */ /* 0x000e220000000800 */
[----:B------:R-:W-:Y:S01]  /*8cc0*/  FMUL.FTZ R186, R131, UR5 ;  /* 0x0000000583ba7c20 */ /* 0x000fe20008410000 */
[----:B------:R-:W-:Y:S01]  /*8cd0*/  FMUL.FTZ R134, R134, UR5 ;  /* 0x0000000586867c20 */ /* 0x000fe20008410000 */
[----:B------:R-:W-:Y:S01]  /*8ce0*/  FMUL.FTZ R188, R135, UR5 ;  /* 0x0000000587bc7c20 */ /* 0x000fe20008410000 */
[----:B------:R-:W-:Y:S01]  /*8cf0*/  UMOV UR7, 0x40000040 ;  /* 0x4000004000077882 */ /* 0x000fe20000000000 */
[----:B------:R-:W-:Y:S01]  /*8d00*/  MUFU.TANH R172, R172 ;  /* 0x000000ac00ac7308 */ /* 0x000fe20000002400 */
[C---:B------:R-:W-:Y:S01]  /*8d10*/  ISETP.GT.AND P2, PT, R12.reuse, R15, PT ;  /* 0x0000000f0c00720c */ /* 0x040fe20003f44270 */
[----:B------:R-:W-:-:S06]  /*8d20*/  VIADD R12, R12, 0xffffffff ;  /* 0xffffffff0c0c7836 */ /* 0x000fcc0000000000 */
[----:B------:R-:W-:Y:S08]  /*8d30*/  MUFU.TANH R106, R106 ;  /* 0x0000006a006a7308 */ /* 0x000ff00000002400 */
[----:B------:R-:W-:Y:S08]  /*8d40*/  MUFU.TANH R108, R108 ;  /* 0x0000006c006c7308 */ /* 0x000ff00000002400 */
[----:B------:R-:W-:Y:S08]  /*8d50*/  MUFU.TANH R110, R110 ;  /* 0x0000006e006e7308 */ /* 0x000ff00000002400 */
[----:B------:R-:W-:Y:S08]  /*8d60*/  MUFU.TANH R112, R112 ;  /* 0x0000007000707308 */ /* 0x000ff00000002400 */
[----:B------:R-:W-:Y:S08]  /*8d70*/  MUFU.TANH R116, R116 ;  /* 0x0000007400747308 */ /* 0x000ff00000002400 */
[----:B------:R-:W-:Y:S08]  /*8d80*/  MUFU.TANH R120, R120 ;  /* 0x0000007800787308 */ /* 0x000ff00000002400 */
[----:B------:R-:W-:Y:S08]  /*8d90*/  MUFU.TANH R124, R124 ;  /* 0x0000007c007c7308 */ /* 0x000ff00000002400 */
[----:B------:R-:W1:Y:S08]  /*8da0*/  MUFU.TANH R20, R20 ;  /* 0x0000001400147308 */ /* 0x000e700000002400 */
[----:B------:R-:W-:Y:S08]  /*8db0*/  MUFU.TANH R174, R174 ;  /* 0x000000ae00ae7308 */ /* 0x000ff00000002400 */
[----:B------:R-:W3:Y:S01]  /*8dc0*/  MUFU.TANH R22, R22 ;  /* 0x0000001600167308 */ /* 0x000ee20000002400 */
[----:B-1----:R-:W-:-:S07]  /*8dd0*/  FMNMX.FTZ R91, R20, R21, !PT ;  /* 0x00000015145b7209 */ /* 0x002fce0007810000 */
[----:B------:R-:W-:Y:S08]  /*8de0*/  MUFU.TANH R128, R128 ;  /* 0x0000008000807308 */ /* 0x000ff00000002400 */
[----:B------:R-:W1:Y:S01]  /*8df0*/  MUFU.TANH R88, R88 ;  /* 0x0000005800587308 */ /* 0x000e620000002400 */
[----:B---3--:R-:W-:Y:S01]  /*8e00*/  FMNMX.FTZ R91, R22, R91, !PT ;  /* 0x0000005b165b7209 */ /* 0x008fe20007810000 */
        /* <DEDUP_REMOVED lines=8> */
[----:B------:R-:W-:Y:S01]  /*8e90*/  UMOV UR14, UR10 ;  /* 0x0000000a000e7c82 */ /* 0x000fe20008000000 */
[----:B------:R-:W-:Y:S01]  /*8ea0*/  UMOV UR15, 0x40000040 ;  /* 0x40000040000f7882 */ /* 0x000fe20000000000 */
[----:B------:R-:W-:Y:S01]  /*8eb0*/  UIADD3 UR10, UR6, 0x180, URZ ;  /* 0x00000180060a7890 */ /* 0x000fe2000fffe03f */
[----:B-1----:R-:W-:Y:S01]  /*8ec0*/  FMNMX.FTZ R91, R88, R91, !PT ;  /* 0x0000005b585b7209 */ /* 0x002fe20007810000 */
[----:B------:R-:W1:Y:S08]  /*8ed0*/  MUFU.TANH R156, R156 ;  /* 0x0000009c009c7308 */ /* 0x000e700000002400 */
[----:B------:R-:W3:Y:S08]  /*8ee0*/  MUFU.TANH R158, R158 ;  /* 0x0000009e009e7308 */ /* 0x000ef00000002400 */
[----:B------:R-:W4:Y:S01]  /*8ef0*/  MUFU.TANH R90, R90 ;  /* 0x0000005a005a7308 */ /* 0x000f220000002400 */
[----:B-1----:R-:W-:-:S07]  /*8f00*/  FMNMX.FTZ R11, R156, R11, !PT ;  /* 0x0000000b9c0b7209 */ /* 0x002fce0007810000 */
[----:B------:R-:W-:Y:S01]  /*8f10*/  MUFU.TANH R132, R132 ;  /* 0x0000008400847308 */ /* 0x000fe20000002400 */
[----:B---3--:R-:W-:-:S04]  /*8f20*/  FMNMX.FTZ R11, R158, R11, !PT ;  /* 0x0000000b9e0b7209 */ /* 0x008fc80007810000 */
[----:B------:R-:W-:-:S03]  /*8f30*/  FMNMX.FTZ R11, R166, R11, !PT ;  /* 0x0000000ba60b7209 */ /* 0x000fc60007810000 */
[----:B------:R-:W1:Y:S01]  /*8f40*/  MUFU.TANH R92, R92 ;  /* 0x0000005c005c7308 */ /* 0x000e620000002400 */
[----:B------:R-:W-:Y:S02]  /*8f50*/  FMNMX.FTZ R11, R168, R11, !PT ;  /* 0x0000000ba80b7209 */ /* 0x000fe40007810000 */
[----:B----4-:R-:W-:Y:S02]  /*8f60*/  FMNMX.FTZ R91, R90, R91, !PT ;  /* 0x0000005b5a5b7209 */ /* 0x010fe40007810000 */
[----:B------:R-:W-:-:S03]  /*8f70*/  FMNMX.FTZ R11, R170, R11, !PT ;  /* 0x0000000baa0b7209 */ /* 0x000fc60007810000 */
[----:B------:R-:W-:Y:S01]  /*8f80*/  MUFU.TANH R178, R178 ;  /* 0x000000b200b27308 */ /* 0x000fe20000002400 */
[----:B------:R-:W-:-:S04]  /*8f90*/  FMNMX.FTZ R11, R172, R11, !PT ;  /* 0x0000000bac0b7209 */ /* 0x000fc80007810000 */
[----:B------:R-:W-:-:S03]  /*8fa0*/  FMNMX.FTZ R11, R106, R11, !PT ;  /* 0x0000000b6a0b7209 */ /* 0x000fc60007810000 */
[----:B------:R-:W3:Y:S01]  /*8fb0*/  MUFU.TANH R94, R94 ;  /* 0x0000005e005e7308 */ /* 0x000ee20000002400 */
[----:B------:R-:W-:Y:S02]  /*8fc0*/  FMNMX.FTZ R11, R108, R11, !PT ;  /* 0x0000000b6c0b7209 */ /* 0x000fe40007810000 */
[----:B-1----:R-:W-:Y:S02]  /*8fd0*/  FMNMX.FTZ R93, R92, R91, !PT ;  /* 0x0000005b5c5d7209 */ /* 0x002fe40007810000 */
[----:B------:R-:W-:-:S03]  /*8fe0*/  FMNMX.FTZ R11, R110, R11, !PT ;  /* 0x0000000b6e0b7209 */ /* 0x000fc60007810000 */
[----:B------:R-:W1:Y:S01]  /*8ff0*/  MUFU.TANH R96, R96 ;  /* 0x0000006000607308 */ /* 0x000e620000002400 */
[----:B------:R-:W-:-:S04]  /*9000*/  FMNMX.FTZ R11, R112, R11, !PT ;  /* 0x0000000b700b7209 */ /* 0x000fc80007810000 */
[----:B------:R-:W-:-:S03]  /*9010*/  FMNMX.FTZ R11, R116, R11, !PT ;  /* 0x0000000b740b7209 */ /* 0x000fc60007810000 */
[----:B------:R-:W4:Y:S01]  /*9020*/  MUFU.TANH R98, R98 ;  /* 0x0000006200627308 */ /* 0x000f220000002400 */
[----:B---3--:R-:W-:-:S07]  /*9030*/  FMNMX.FTZ R93, R94, R93, !PT ;  /* 0x0000005d5e5d7209 */ /* 0x008fce0007810000 */
[----:B------:R-:W3:Y:S01]  /*9040*/  MUFU.TANH R100, R100 ;  /* 0x0000006400647308 */ /* 0x000ee20000002400 */
[----:B-1----:R-:W-:-:S07]  /*9050*/  FMNMX.FTZ R93, R96, R93, !PT ;  /* 0x0000005d605d7209 */ /* 0x002fce0007810000 */
[----:B------:R-:W1:Y:S01]  /*9060*/  MUFU.TANH R102, R102 ;  /* 0x0000006600667308 */ /* 0x000e620000002400 */
[----:B----4-:R-:W-:-:S07]  /*9070*/  FMNMX.FTZ R93, R98, R93, !PT ;  /* 0x0000005d625d7209 */ /* 0x010fce0007810000 */
        /* <DEDUP_REMOVED lines=10> */
[----:B------:R-:W-:Y:S01]  /*9120*/  MUFU.TANH R122, R122 ;  /* 0x0000007a007a7308 */ /* 0x000fe20000002400 */
[----:B----4-:R-:W-:-:S07]  /*9130*/  FMNMX.FTZ R97, R182, R97, !PT ;  /* 0x00000061b6617209 */ /* 0x010fce0007810000 */
[----:B------:R-:W-:Y:S01]  /*9140*/  MUFU.TANH R126, R126 ;  /* 0x0000007e007e7308 */ /* 0x000fe20000002400 */
[----:B------:R-:W-:Y:S02]  /*9150*/  WARPGROUP.DEPBAR.LE gsb0, 0x0 ;  /* 0x00008000000079c5 */ /* 0x000fe40000010000 */
[----:B------:R-:W-:Y:S01]  /*9160*/  WARPGROUP.ARRIVE ;  /* 0x00000000000079c5 */ /* 0x000fe20000000000 */
[----:B------:R-:W-:Y:S01]  /*9170*/  FMUL.FTZ R154, R121, UR5 ;  /* 0x00000005799a7c20 */ /* 0x000fe20008410000 */
[----:B---3--:R-:W-:-:S03]  /*9180*/  FMNMX.FTZ R97, R118, R97, !PT ;  /* 0x0000006176617209 */ /* 0x008fc60007810000 */
[----:B------:R-:W1:Y:S01]  /*9190*/  MUFU.TANH R152, R117 ;  /* 0x0000007500987308 */ /* 0x000e620000002400 */
[----:B------:R-:W-:Y:S01]  /*91a0*/  HGMMA.64x128x16.F32 R24, R148, gdesc[UR12].tnspB, R24, gsb0 ;  /* 0x41e0000c94187df0 */ /* 0x000fe20008000818 */
[----:B------:R-:W-:Y:S01]  /*91b0*/  UMOV UR14, UR10 ;  /* 0x0000000a000e7c82 */ /* 0x000fe20008000000 */
[----:B------:R-:W-:Y:S01]  /*91c0*/  UMOV UR15, 0x40000040 ;  /* 0x40000040000f7882 */ /* 0x000fe20000000000 */
[----:B------:R-:W-:Y:S02]  /*91d0*/  UIADD3 UR10, UR6, 0x200, URZ ;  /* 0x00000200060a7890 */ /* 0x000fe4000fffe03f */
[----:B------:R-:W-:Y:S02]  /*91e0*/  UIADD3 UR6, UR6, 0x280, URZ ;  /* 0x0000028006067890 */ /* 0x000fe4000fffe03f */
[----:B------:R-:W3:Y:S08]  /*91f0*/  MUFU.TANH R154, R154 ;  /* 0x0000009a009a7308 */ /* 0x000ef00000002400 */
[----:B------:R-:W-:Y:S01]  /*9200*/  MUFU.TANH R184, R184 ;  /* 0x000000b800b87308 */ /* 0x000fe20000002400 */
[----:B-1----:R-:W-:-:S04]  /*9210*/  FMNMX.FTZ R11, R152, R11, !PT ;  /* 0x0000000b980b7209 */ /* 0x002fc80007810000 */
[----:B------:R-:W-:-:S03]  /*9220*/  FMNMX.FTZ R11, R120, R11, !PT ;  /* 0x0000000b780b7209 */ /* 0x000fc60007810000 */
[----:B------:R-:W-:Y:S01]  /*9230*/  MUFU.TANH R130, R130 ;  /* 0x0000008200827308 */ /* 0x000fe20000002400 */
[----:B---3--:R-:W-:-:S04]  /*9240*/  FMNMX.FTZ R11, R154, R11, !PT ;  /* 0x0000000b9a0b7209 */ /* 0x008fc80007810000 */
        /* <DEDUP_REMOVED lines=8> */
[----:B------:R-:W-:-:S05]  /*92d0*/  FMNMX.FTZ R11, R178, R11, !PT ;  /* 0x0000000bb20b7209 */ /* 0x000fca0007810000 */
[----:B--2---:R-:W1:Y:S02]  /*92e0*/  SHFL.BFLY PT, R0, R11, 0x2, 0x1f ;  /* 0x0c401f000b007f89 */ /* 0x004e6400000e0000 */
[----:B-1----:R-:W-:-:S05]  /*92f0*/  FMNMX.FTZ R0, R11, R0, !PT ;  /* 0x000000000b007209 */ /* 0x002fca0007810000 */
[----:B------:R-:W1:Y:S02]  /*9300*/  SHFL.BFLY PT, R11, R0, 0x1, 0x1f ;  /* 0x0c201f00000b7f89 */ /* 0x000e6400000e0000 */
[----:B-1----:R-:W-:-:S05]  /*9310*/  FMNMX.FTZ R11, R0, R11, !PT ;  /* 0x0000000b000b7209 */ /* 0x002fca0007810000 */
[C---:B0-----:R-:W-:Y:S01]  /*9320*/  FMUL.FTZ R113, R11.reuse, R13 ;  /* 0x0000000d0b717220 */ /* 0x041fe20000410000 */
[----:B------:R-:W-:-:S03]  /*9330*/  FADD.FTZ R0, -R11, R160 ;  /* 0x000000a00b007221 */ /* 0x000fc60000010100 */
[-CC-:B------:R-:W-:Y:S01]  /*9340*/  FFMA.FTZ R89, R2, R13.reuse, -R113.reuse ;  /* 0x0000000d02597223 */ /* 0x180fe20000010871 */
[-CC-:B------:R-:W-:Y:S01]  /*9350*/  FFMA.FTZ R2, R162, R13.reuse, -R113.reuse ;  /* 0x0000000da2027223 */ /* 0x180fe20000010871 */
[-CC-:B------:R-:W-:Y:S01]  /*9360*/  FFMA.FTZ R160, R10, R13.reuse, -R113.reuse ;  /* 0x0000000d0aa07223 */ /* 0x180fe20000010871 */
[-CC-:B------:R-:W-:Y:S01]  /*9370*/  FFMA.FTZ R10, R106, R13.reuse, -R113.reuse ;  /* 0x0000000d6a0a7223 */ /* 0x180fe20000010871 */
[-C--:B------:R-:W-:Y:S01]  /*9380*/  FMUL.FTZ R0, R0, R13.reuse ;  /* 0x0000000d00007220 */ /* 0x080fe20000410000 */
[----:B------:R-:W-:Y:S01]  /*9390*/  MUFU.EX2 R91, R2 ;  /* 0x00000002005b7308 */ /* 0x000fe20000000800 */
[-CC-:B------:R-:W-:Y:S01]  /*93a0*/  FFMA.FTZ R106, R108, R13.reuse, -R113.reuse ;  /* 0x0000000d6c6a7223 */ /* 0x180fe20000010871 */
[-CC-:B------:R-:W-:Y:S01]  /*93b0*/  FFMA.FTZ R162, R164, R13.reuse, -R113.reuse ;  /* 0x0000000da4a27223 */ /* 0x180fe20000010871 */
[-CC-:B------:R-:W-:Y:S01]  /*93c0*/  FFMA.FTZ R108, R112, R13.reuse, -R113.reuse ;  /* 0x0000000d706c7223 */ /* 0x180fe20000010871 */
[-CC-:B------:R-:W-:Y:S01]  /*93d0*/  FFMA.FTZ R103, R116, R13.reuse, -R113.reuse ;  /* 0x0000000d74677223 */ /* 0x180fe20000010871 */
[-CC-:B------:R-:W-:Y:S01]  /*93e0*/  FFMA.FTZ R105, R120, R13.reuse, -R113.reuse ;  /* 0x0000000d78697223 */ /* 0x180fe20000010871 */
[-CC-:B------:R-:W-:Y:S01]  /*93f0*/  FFMA.FTZ R156, R156, R13.reuse, -R113.reuse ;  /* 0x0000000d9c9c7223 */ /* 0x180fe20000010871 */
[-CC-:B------:R-:W-:Y:S01]  /*9400*/  FFMA.FTZ R166, R166, R13.reuse, -R113.reuse ;  /* 0x0000000da6a67223 */ /* 0x180fe20000010871 */
[----:B------:R-:W-:Y:S01]  /*9410*/  MUFU.EX2 R0, R0 ;  /* 0x0000000000007308 */ /* 0x000fe20000000800 */
[-CC-:B------:R-:W-:Y:S01]  /*9420*/  FFMA.FTZ R170, R170, R13.reuse, -R113.reuse ;  /* 0x0000000daaaa7223 */ /* 0x180fe20000010871 */
[-CC-:B------:R-:W-:Y:S01]  /*9430*/  FFMA.FTZ R164, R172, R13.reuse, -R113.reuse ;  /* 0x0000000daca47223 */ /* 0x180fe20000010871 */
[-CC-:B------:R-:W-:Y:S01]  /*9440*/  FFMA.FTZ R112, R154, R13.reuse, -R113.reuse ;  /* 0x0000000d9a707223 */ /* 0x180fe20000010871 */
[-CC-:B------:R-:W-:Y:S01]  /*9450*/  FFMA.FTZ R116, R174, R13.reuse, -R113.reuse ;  /* 0x0000000dae747223 */ /* 0x180fe20000010871 */
[-CC-:B------:R-:W-:Y:S01]  /*9460*/  FFMA.FTZ R109, R128, R13.reuse, -R113.reuse ;  /* 0x0000000d806d7223 */ /* 0x180fe20000010871 */
[-CC-:B------:R-:W-:Y:S01]  /*9470*/  FFMA.FTZ R120, R176, R13.reuse, -R113.reuse ;  /* 0x0000000db0787223 */ /* 0x180fe20000010871 */
[----:B------:R-:W-:Y:S01]  /*9480*/  FFMA.FTZ R132, R132, R13, -R113 ;  /* 0x0000000d84847223 */ /* 0x000fe20000010871 */
[----:B------:R-:W0:Y:S01]  /*9490*/  MUFU.EX2 R89, R89 ;  /* 0x0000005900597308 */ /* 0x000e220000000800 */
[----:B------:R-:W-:-:S02]  /*94a0*/  WARPGROUP.DEPBAR.LE gsb0, 0x0 ;  /* 0x00008000000079c5 */ /* 0x000fc40000010000 */
[----:B------:R-:W-:Y:S01]  /*94b0*/  WARPGROUP.ARRIVE ;  /* 0x00000000000079c5 */ /* 0x000fe20000000000 */
[----:B------:R-:W-:Y:S01]  /*94c0*/  FMUL.FTZ R148, R119, UR5 ;  /* 0x0000000577947c20 */ /* 0x000fe20008410000 */
[----:B------:R-:W-:-:S03]  /*94d0*/  FMUL.FTZ R150, R123, UR5 ;  /* 0x000000057b967c20 */ /* 0x000fc60008410000 */
[----:B------:R-:W-:Y:S01]  /*94e0*/  MUFU.EX2 R160, R160 ;  /* 0x000000a000a07308 */ /* 0x000fe20000000800 */
[----:B------:R-:W-:Y:S01]  /*94f0*/  HGMMA.64x128x16.F32 R24, R144, gdesc[UR12].tnspB, R24, gsb0 ;  /* 0x41e0000c90187df0 */ /* 0x000fe20008000818 */
[----:B------:R-:W-:Y:S01]  /*9500*/  UMOV UR14, UR10 ;  /* 0x0000000a000e7c82 */ /* 0x000fe20008000000 */
[----:B------:R-:W-:Y:S01]  /*9510*/  UMOV UR15, 0x40000040 ;  /* 0x40000040000f7882 */ /* 0x000fe20000000000 */
[----:B0-----:R-:W-:-:S04]  /*9520*/  FFMA.FTZ R7, R0, R7, R89 ;  /* 0x0000000700077223 */ /* 0x001fc80000010059 */
[----:B------:R-:W0:Y:S08]  /*9530*/  MUFU.TANH R148, R148 ;  /* 0x0000009400947308 */ /* 0x000e300000002400 */
[----:B------:R-:W1:Y:S08]  /*9540*/  MUFU.TANH R150, R150 ;  /* 0x0000009600967308 */ /* 0x000e700000002400 */
[----:B------:R-:W-:Y:S01]  /*9550*/  MUFU.EX2 R162, R162 ;  /* 0x000000a200a27308 */ /* 0x000fe20000000800 */
[----:B0-----:R-:W-:-:S04]  /*9560*/  FMNMX.FTZ R97, R148, R97, !PT ;  /* 0x0000006194617209 */ /* 0x001fc80007810000 */
[----:B------:R-:W-:-:S03]  /*9570*/  FMNMX.FTZ R99, R122, R97, !PT ;  /* 0x000000617a637209 */ /* 0x000fc60007810000 */
[----:B------:R0:W-:Y:S01]  /*9580*/  MUFU.EX2 R93, R156 ;  /* 0x0000009c005d7308 */ /* 0x0001e20000000800 */
[----:B-1----:R-:W-:-:S04]  /*9590*/  FMNMX.FTZ R99, R150, R99, !PT ;  /* 0x0000006396637209 */ /* 0x002fc80007810000 */
[----:B------:R-:W-:-:S03]  /*95a0*/  FMNMX.FTZ R99, R126, R99, !PT ;  /* 0x000000637e637209 */ /* 0x000fc60007810000 */
[----:B------:R-:W-:Y:S01]  /*95b0*/  MUFU.EX2 R95, R166 ;  /* 0x000000a6005f7308 */ /* 0x000fe20000000800 */
[----:B------:R-:W-:Y:S02]  /*95c0*/  FMNMX.FTZ R99, R184, R99, !PT ;  /* 0x00000063b8637209 */ /* 0x000fe40007810000 */
[----:B0-----:R-:W-:Y:S02]  /*95d0*/  F2FP.F16.F32.PACK_AB R156, R160, R89 ;  /* 0x00000059a09c723e */ /* 0x001fe400000000ff */
[----:B------:R-:W-:-:S03]  /*95e0*/  FMNMX.FTZ R101, R130, R99, !PT ;  /* 0x0000006382657209 */ /* 0x000fc60007810000 */
[----:B------:R0:W-:Y:S01]  /*95f0*/  MUFU.EX2 R99, R10 ;  /* 0x0000000a00637308 */ /* 0x0001e20000000800 */
[----:B------:R-:W-:-:S04]  /*9600*/  FMNMX.FTZ R101, R186, R101, !PT ;  /* 0x00000065ba657209 */ /* 0x000fc80007810000 */
[----:B------:R-:W-:-:S03]  /*9610*/  FMNMX.FTZ R101, R134, R101, !PT ;  /* 0x0000006586657209 */ /* 0x000fc60007810000 */
[----:B------:R-:W-:Y:S01]  /*9620*/  MUFU.EX2 R97, R170 ;  /* 0x000000aa00617308 */ /* 0x000fe20000000800 */
[----:B------:R-:W-:Y:S01]  /*9630*/  FMNMX.FTZ R2, R188, R101, !PT ;  /* 0x00000065bc027209 */ /* 0x000fe20007810000 */
[-CC-:B------:R-:W-:Y:S01]  /*9640*/  FFMA.FTZ R101, R110, R13.reuse, -R113.reuse ;  /* 0x0000000d6e657223 */ /* 0x180fe20000010871 */
[----:B------:R-:W-:-:S03]  /*9650*/  FFMA.FTZ R110, R152, R13, -R113 ;  /* 0x0000000d986e7223 */ /* 0x000fc60000010871 */
[----:B------:R-:W0:Y:S02]  /*9660*/  SHFL.BFLY PT, R107, R2, 0x2, 0x1f ;  /* 0x0c401f00026b7f89 */ /* 0x000e2400000e0000 */
[----:B------:R-:W-:Y:S08]  /*9670*/  MUFU.EX2 R164, R164 ;  /* 0x000000a400a47308 */ /* 0x000ff00000000800 */
[----:B------:R-:W-:Y:S08]  /*9680*/  MUFU.EX2 R106, R106 ;  /* 0x0000006a006a7308 */ /* 0x000ff00000000800 */
[----:B------:R-:W-:Y:S01]  /*9690*/  MUFU.EX2 R101, R101 ;  /* 0x0000006500657308 */ /* 0x000fe20000000800 */
[----:B0-----:R-:W-:Y:S01]  /*96a0*/  FMNMX.FTZ R10, R2, R107, !PT ;  /* 0x0000006b020a7209 */ /* 0x001fe20007810000 */
[-CC-:B------:R-:W-:Y:S01]  /*96b0*/  FFMA.FTZ R107, R124, R13.reuse, -R113.reuse ;  /* 0x0000000d7c6b7223 */ /* 0x180fe20000010871 */
[----:B------:R-:W-:-:S05]  /*96c0*/  FFMA.FTZ R124, R178, R13, -R113 ;  /* 0x0000000db27c7223 */ /* 0x000fca0000010871 */
[----:B------:R-:W-:Y:S01]  /*96d0*/  MUFU.EX2 R108, R108 ;  /* 0x0000006c006c7308 */ /* 0x000fe20000000800 */
[----:B------:R-:W0:Y:S07]  /*96e0*/  SHFL.BFLY PT, R111, R10, 0x1, 0x1f ;  /* 0x0c201f000a6f7f89 */ /* 0x000e2e00000e0000 */
[----:B------:R-:W-:Y:S08]  /*96f0*/  MUFU.EX2 R103, R103 ;  /* 0x0000006700677308 */ /* 0x000ff00000000800 */
[----:B------:R-:W-:Y:S08]  /*9700*/  MUFU.EX2 R110, R110 ;  /* 0x0000006e006e7308 */ /* 0x000ff00000000800 */
[----:B------:R-:W-:Y:S01]  /*9710*/  MUFU.EX2 R105, R105 ;  /* 0x0000006900697308 */ /* 0x000fe20000000800 */
[----:B0-----:R-:W-:-:S05]  /*9720*/  FMNMX.FTZ R10, R10, R111, !PT ;  /* 0x0000006f0a0a7209 */ /* 0x001fca0007810000 */
[C---:B------:R-:W-:Y:S01]  /*9730*/  FADD.FTZ R2, -R10.reuse, R21 ;  /* 0x000000150a027221 */ /* 0x040fe20000010100 */
[-C--:B------:R-:W-:Y:S01]  /*9740*/  FMUL.FTZ R21, R10, R13.reuse ;  /* 0x0000000d0a157220 */ /* 0x080fe20000410000 */
[----:B------:R-:W-:Y:S02]  /*9750*/  MUFU.EX2 R112, R112 ;  /* 0x0000007000707308 */ /* 0x000fe40000000800 */
[-C--:B------:R-:W-:Y:S01]  /*9760*/  FMUL.FTZ R2, R2, R13.reuse ;  /* 0x0000000d02027220 */ /* 0x080fe20000410000 */
        /* <DEDUP_REMOVED lines=19> */
[----:B------:R-:W-:Y:S01]  /*98a0*/  FFMA.FTZ R150, R150, R13, -R21 ;  /* 0x0000000d96967223 */ /* 0x000fe20000010815 */
[----:B------:R-:W-:-:S02]  /*98b0*/  WARPGROUP.DEPBAR.LE gsb0, 0x0 ;  /* 0x00008000000079c5 */ /* 0x000fc40000010000 */
[----:B------:R-:W-:Y:S01]  /*98c0*/  WARPGROUP.ARRIVE ;  /* 0x00000000000079c5 */ /* 0x000fe20000000000 */
[-CC-:B------:R-:W-:Y:S01]  /*98d0*/  FFMA.FTZ R144, R158, R13.reuse, -R113.reuse ;  /* 0x0000000d9e907223 */ /* 0x180fe20000010871 */
[-C--:B------:R-:W-:Y:S01]  /*98e0*/  FFMA.FTZ R146, R168, R13.reuse, -R113 ;  /* 0x0000000da8927223 */ /* 0x080fe20000010871 */
[----:B------:R-:W-:Y:S01]  /*98f0*/  MUFU.EX2 R159, R88 ;  /* 0x00000058009f7308 */ /* 0x000fe20000000800 */
[----:B0-----:R-:W-:Y:S02]  /*9900*/  IMAD.U32 R20, RZ, RZ, UR56 ;  /* 0x00000038ff147e24 */ /* 0x001fe4000f8e00ff */
[-CC-:B------:R-:W-:Y:S01]  /*9910*/  FFMA.FTZ R126, R126, R13.reuse, -R21.reuse ;  /* 0x0000000d7e7e7223 */ /* 0x180fe20000010815 */
[----:B------:R-:W-:Y:S01]  /*9920*/  HGMMA.64x128x16.F32 R24, R140, gdesc[UR12].tnspB, R24, gsb0 ;  /* 0x41e0000c8c187df0 */ /* 0x000fe20008000818 */
[-C--:B------:R-:W-:Y:S01]  /*9930*/  FFMA.FTZ R184, R184, R13.reuse, -R21 ;  /* 0x0000000db8b87223 */ /* 0x080fe20000010815 */
[----:B------:R-:W-:Y:S02]  /*9940*/  @!P1 VIADD R20, R20, 0x2a840 ;  /* 0x0002a84014149836 */ /* 0x000fe40000000000 */
[----:B-1----:R-:W-:Y:S01]  /*9950*/  FFMA.FTZ R6, R2, R6, R157 ;  /* 0x0000000602067223 */ /* 0x002fe2000001009d */
[-CC-:B------:R-:W-:Y:S01]  /*9960*/  FFMA.FTZ R130, R130, R13.reuse, -R21.reuse ;  /* 0x0000000d82827223 */ /* 0x180fe20000010815 */
[----:B------:R0:W1:Y:S01]  /*9970*/  MUFU.EX2 R113, R22 ;  /* 0x0000001600717308 */ /* 0x0000620000000800 */
[-CC-:B------:R-:W-:Y:S01]  /*9980*/  FFMA.FTZ R186, R186, R13.reuse, -R21.reuse ;  /* 0x0000000dbaba7223 */ /* 0x180fe20000010815 */
[----:B------:R-:W-:Y:S01]  /*9990*/  @!P1 PRMT R20, RZ, 0x654, R20 ;  /* 0x00000654ff149816 */ /* 0x000fe20000000014 */
[-CC-:B------:R-:W-:Y:S01]  /*99a0*/  FFMA.FTZ R134, R134, R13.reuse, -R21.reuse ;  /* 0x0000000d86867223 */ /* 0x180fe20000010815 */
[----:B------:R-:W-:Y:S01]  /*99b0*/  FFMA.FTZ R21, R188, R13, -R21 ;  /* 0x0000000dbc157223 */ /* 0x000fe20000010815 */
[----:B------:R-:W-:-:S03]  /*99c0*/  F2FP.F16.F32.PACK_AB R158, R162, R91 ;  /* 0x0000005ba29e723e */ /* 0x000fc600000000ff */
[----:B------:R-:W2:Y:S01]  /*99d0*/  MUFU.EX2 R90, R90 ;  /* 0x0000005a005a7308 */ /* 0x000ea20000000800 */
[----:B0-----:R-:W-:-:S04]  /*99e0*/  IMAD.U32 R22, RZ, RZ, UR11 ;  /* 0x0000000bff167e24 */ /* 0x001fc8000f8e00ff */
[----:B------:R-:W-:-:S03]  /*99f0*/  @!P1 VIADD R22, R22, 0x2a860 ;  /* 0x0002a86016169836 */ /* 0x000fc60000000000 */
[----:B------:R-:W0:Y:S01]  /*9a00*/  MUFU.EX2 R153, R92 ;  /* 0x0000005c00997308 */ /* 0x000e220000000800 */
[C---:B-1----:R-:W-:Y:S01]  /*9a10*/  FADD.FTZ R6, R113.reuse, R6 ;  /* 0x0000000671067221 */ /* 0x042fe20000010000 */
[----:B------:R-:W-:Y:S02]  /*9a20*/  @!P1 PRMT R22, RZ, 0x654, R22 ;  /* 0x00000654ff169816 */ /* 0x000fe40000000016 */
[----:B------:R-:W-:Y:S01]  /*9a30*/  F2FP.F16.F32.PACK_AB R157, R113, R157 ;  /* 0x0000009d719d723e */ /* 0x000fe200000000ff */
[----:B------:R-:W-:-:S03]  /*9a40*/  FADD.FTZ R6, R159, R6 ;  /* 0x000000069f067221 */ /* 0x000fc60000010000 */
        /* <DEDUP_REMOVED lines=9> */
[----:B--2---:R-:W-:-:S07]  /*9ae0*/  F2FP.F16.F32.PACK_AB R152, R144, R93 ;  /* 0x0000005d9098723e */ /* 0x004fce00000000ff */
        /* <DEDUP_REMOVED lines=19> */
[----:B------:R1:W-:Y:S01]  /*9c20*/  MUFU.EX2 R88, R150 ;  /* 0x0000009600587308 */ /* 0x0003e20000000800 */
[C---:B--2---:R-:W-:Y:S01]  /*9c30*/  FADD.FTZ R6, R182.reuse, R6 ;  /* 0x00000006b6067221 */ /* 0x044fe20000010000 */
[----:B------:R-:W-:-:S06]  /*9c40*/  F2FP.F16.F32.PACK_AB R145, R182, R145 ;  /* 0x00000091b691723e */ /* 0x000fcc00000000ff */
[----:B------:R-:W-:Y:S01]  /*9c50*/  MUFU.EX2 R107, R107 ;  /* 0x0000006b006b7308 */ /* 0x000fe20000000800 */
[----:B0-----:R-:W-:Y:S01]  /*9c60*/  FADD.FTZ R6, R147, R6 ;  /* 0x0000000693067221 */ /* 0x001fe20000010000 */
[----:B-1----:R-:W-:-:S06]  /*9c70*/  F2FP.F16.F32.PACK_AB R150, R106, R99 ;  /* 0x000000636a96723e */ /* 0x002fcc00000000ff */
[----:B------:R-:W-:Y:S01]  /*9c80*/  MUFU.EX2 R184, R184 ;  /* 0x000000b800b87308 */ /* 0x000fe20000000800 */
[----:B------:R-:W-:Y:S02]  /*9c90*/  WARPGROUP.DEPBAR.LE gsb0, 0x0 ;  /* 0x00008000000079c5 */ /* 0x000fe40000010000 */
[----:B------:R-:W-:Y:S01]  /*9ca0*/  WARPGROUP.ARRIVE ;  /* 0x00000000000079c5 */ /* 0x000fe20000000000 */
[----:B------:R-:W-:-:S04]  /*9cb0*/  F2FP.F16.F32.PACK_AB R140, R112, R105 ;  /* 0x00000069708c723e */ /* 0x000fc800000000ff */
[----:B------:R-:W-:Y:S01]  /*9cc0*/  MUFU.EX2 R141, R122 ;  /* 0x0000007a008d7308 */ /* 0x000fe20000000800 */
[----:B------:R-:W-:Y:S01]  /*9cd0*/  HGMMA.64x128x16.F32 R24, R136, gdesc[UR4].tnspB, R24, gsb0 ;  /* 0x41e0000488187df0 */ /* 0x000fe20008000818 */
[----:B------:R-:W-:-:S06]  /*9ce0*/  UMOV UR7, UR4 ;  /* 0x0000000400077c82 */ /* 0x000fcc0008000000 */
[----:B------:R-:W-:Y:S08]  /*9cf0*/  MUFU.EX2 R143, R126 ;  /* 0x0000007e008f7308 */ /* 0x000ff00000000800 */
[----:B------:R-:W0:Y:S08]  /*9d00*/  MUFU.EX2 R116, R116 ;  /* 0x0000007400747308 */ /* 0x000e300000000800 */
[----:B------:R-:W-:Y:S08]  /*9d10*/  MUFU.EX2 R109, R109 ;  /* 0x0000006d006d7308 */ /* 0x000ff00000000800 */
[----:B------:R-:W-:Y:S01]  /*9d20*/  MUFU.EX2 R186, R186 ;  /* 0x000000ba00ba7308 */ /* 0x000fe20000000800 */
[----:B0-----:R-:W-:-:S07]  /*9d30*/  F2FP.F16.F32.PACK_AB R142, R116, R107 ;  /* 0x0000006b748e723e */ /* 0x001fce00000000ff */
[----:B------:R-:W0:Y:S08]  /*9d40*/  MUFU.EX2 R120, R120 ;  /* 0x0000007800787308 */ /* 0x000e300000000800 */
[----:B------:R-:W-:Y:S08]  /*9d50*/  MUFU.EX2 R111, R132 ;  /* 0x00000084006f7308 */ /* 0x000ff00000000800 */
[----:B------:R-:W-:Y:S08]  /*9d60*/  MUFU.EX2 R21, R21 ;  /* 0x0000001500157308 */ /* 0x000ff00000000800 */
[----:B------:R-:W1:Y:S01]  /*9d70*/  MUFU.EX2 R124, R124 ;  /* 0x0000007c007c7308 */ /* 0x000e620000000800 */
[----:B------:R-:W-:-:S02]  /*9d80*/  WARPGROUP.DEPBAR.LE gsb0, 0x0 ;  /* 0x00008000000079c5 */ /* 0x000fc40000010000 */
[----:B------:R2:W-:Y:S05]  /*9d90*/  @!P1 SYNCS.ARRIVE.TRANS64.RED.A1T0 RZ, [R20+URZ], RZ ;  /* 0x000000ff14ff99a7 */ /* 0x0005ea000810043f */
[----:B------:R-:W-:Y:S01]  /*9da0*/  MUFU.EX2 R137, R130 ;  /* 0x0000008200897308 */ /* 0x000fe20000000800 */
[----:B0-----:R-:W-:Y:S02]  /*9db0*/  F2FP.F16.F32.PACK_AB R136, R120, R109 ;  /* 0x0000006d7888723e */ /* 0x001fe400000000ff */
[----:B-1----:R-:W-:Y:S01]  /*9dc0*/  F2FP.F16.F32.PACK_AB R138, R124, R111 ;  /* 0x0000006f7c8a723e */ /* 0x002fe200000000ff */
[----:B--2---:R-:W-:Y:S01]  /*9dd0*/  FADD.FTZ R20, R160, R7 ;  /* 0x00000007a0147221 */ /* 0x004fe20000010000 */
[----:B------:R0:W-:Y:S03]  /*9de0*/  @!P1 SYNCS.ARRIVE.TRANS64.RED.A1T0 RZ, [R22+URZ], RZ ;  /* 0x000000ff16ff99a7 */ /* 0x0001e6000810043f */
[----:B------:R-:W-:Y:S01]  /*9df0*/  MUFU.EX2 R139, R134 ;  /* 0x00000086008b7308 */ /* 0x000fe20000000800 */
[----:B------:R-:W-:-:S02]  /*9e00*/  IMAD.MOV.U32 R160, RZ, RZ, R11 ;  /* 0x000000ffffa07224 */ /* 0x000fc400078e000b */
[----:B------:R-:W-:-:S04]  /*9e10*/  FADD.FTZ R7, R91, R20 ;  /* 0x000000145b077221 */ /* 0x000fc80000010000 */
[----:B------:R-:W-:Y:S01]  /*9e20*/  FADD.FTZ R20, R162, R7 ;  /* 0x00000007a2147221 */ /* 0x000fe20000010000 */
[----:B0-----:R0:W1:Y:S03]  /*9e30*/  MUFU.EX2 R22, R148 ;  /* 0x0000009400167308 */ /* 0x0010660000000800 */
[----:B------:R-:W-:-:S04]  /*9e40*/  FADD.FTZ R7, R93, R20 ;  /* 0x000000145d077221 */ /* 0x000fc80000010000 */
[----:B------:R-:W-:Y:S01]  /*9e50*/  FADD.FTZ R20, R144, R7 ;  /* 0x0000000790147221 */ /* 0x000fe20000010000 */
[----:B------:R-:W-:Y:S02]  /*9e60*/  F2FP.F16.F32.PACK_AB R144, R108, R101 ;  /* 0x000000656c90723e */ /* 0x000fe400000000ff */
[----:B0-----:R-:W-:Y:S01]  /*9e70*/  F2FP.F16.F32.PACK_AB R148, R164, R97 ;  /* 0x00000061a494723e */ /* 0x001fe200000000ff */
[----:B------:R-:W-:-:S04]  /*9e80*/  FADD.FTZ R7, R95, R20 ;  /* 0x000000145f077221 */ /* 0x000fc80000010000 */
[----:B------:R-:W-:Y:S01]  /*9e90*/  FADD.FTZ R20, R146, R7 ;  /* 0x0000000792147221 */ /* 0x000fe20000010000 */
[----:B------:R-:W-:Y:S01]  /*9ea0*/  F2FP.F16.F32.PACK_AB R146, R110, R103 ;  /* 0x000000676e92723e */ /* 0x000fe200000000ff */
[C---:B-1----:R-:W-:Y:S02]  /*9eb0*/  FADD.FTZ R6, R22.reuse, R6 ;  /* 0x0000000616067221 */ /* 0x042fe40000010000 */
[----:B------:R-:W-:Y:S01]  /*9ec0*/  FADD.FTZ R7, R97, R20 ;  /* 0x0000001461077221 */ /* 0x000fe20000010000 */
[----:B------:R-:W-:Y:S01]  /*9ed0*/  F2FP.F16.F32.PACK_AB R147, R22, R147 ;  /* 0x000000931693723e */ /* 0x000fe200000000ff */
[----:B------:R-:W-:Y:S02]  /*9ee0*/  FADD.FTZ R6, R141, R6 ;  /* 0x000000068d067221 */ /* 0x000fe40000010000 */
[----:B------:R-:W-:Y:S01]  /*9ef0*/  FADD.FTZ R20, R164, R7 ;  /* 0x00000007a4147221 */ /* 0x000fe20000010000 */
[C---:B------:R-:W-:Y:S01]  /*9f00*/  F2FP.F16.F32.PACK_AB R141, R88.reuse, R141 ;  /* 0x0000008d588d723e */ /* 0x040fe200000000ff */
[----:B------:R-:W-:-:S02]  /*9f10*/  FADD.FTZ R6, R88, R6 ;  /* 0x0000000658067221 */ /* 0x000fc40000010000 */
[----:B------:R-:W-:Y:S02]  /*9f20*/  FADD.FTZ R7, R99, R20 ;  /* 0x0000001463077221 */ /* 0x000fe40000010000 */
[----:B------:R-:W-:Y:S02]  /*9f30*/  FADD.FTZ R6, R143, R6 ;  /* 0x000000068f067221 */ /* 0x000fe40000010000 */
[----:B------:R-:W-:Y:S01]  /*9f40*/  FADD.FTZ R20, R106, R7 ;  /* 0x000000076a147221 */ /* 0x000fe20000010000 */
[C---:B------:R-:W-:Y:S01]  /*9f50*/  F2FP.F16.F32.PACK_AB R143, R184.reuse, R143 ;  /* 0x0000008fb88f723e */ /* 0x040fe200000000ff */
[----:B------:R-:W-:Y:S02]  /*9f60*/  FADD.FTZ R6, R184, R6 ;  /* 0x00000006b8067221 */ /* 0x000fe40000010000 */
[----:B------:R-:W-:Y:S02]  /*9f70*/  FADD.FTZ R7, R101, R20 ;  /* 0x0000001465077221 */ /* 0x000fe40000010000 */
[----:B------:R-:W-:-:S02]  /*9f80*/  FADD.FTZ R6, R137, R6 ;  /* 0x0000000689067221 */ /* 0x000fc40000010000 */
[----:B------:R-:W-:Y:S01]  /*9f90*/  FADD.FTZ R20, R108, R7 ;  /* 0x000000076c147221 */ /* 0x000fe20000010000 */
[C---:B------:R-:W-:Y:S01]  /*9fa0*/  F2FP.F16.F32.PACK_AB R137, R186.reuse, R137 ;  /* 0x00000089ba89723e */ /* 0x040fe200000000ff */
[----:B------:R-:W-:Y:S02]  /*9fb0*/  FADD.FTZ R6, R186, R6 ;  /* 0x00000006ba067221 */ /* 0x000fe40000010000 */
[----:B------:R-:W-:Y:S02]  /*9fc0*/  FADD.FTZ R7, R103, R20 ;  /* 0x0000001467077221 */ /* 0x000fe40000010000 */
[----:B------:R-:W-:Y:S02]  /*9fd0*/  FADD.FTZ R6, R139, R6 ;  /* 0x000000068b067221 */ /* 0x000fe40000010000 */
[----:B------:R-:W-:Y:S01]  /*9fe0*/  FADD.FTZ R20, R110, R7 ;  /* 0x000000076e147221 */ /* 0x000fe20000010000 */
[C---:B------:R-:W-:Y:S01]  /*9ff0*/  F2FP.F16.F32.PACK_AB R139, R21.reuse, R139 ;  /* 0x0000008b158b723e */ /* 0x040fe200000000ff */
[----:B------:R-:W-:-:S02]  /*a000*/  FADD.FTZ R6, R21, R6 ;  /* 0x0000000615067221 */ /* 0x000fc40000010000 */
[----:B------:R-:W-:Y:S01]  /*a010*/  FADD.FTZ R7, R105, R20 ;  /* 0x0000001469077221 */ /* 0x000fe20000010000 */
[----:B------:R-:W-:-:S03]  /*a020*/  IMAD.MOV.U32 R21, RZ, RZ, R10 ;  /* 0x000000ffff157224 */ /* 0x000fc600078e000a */
[----:B------:R-:W-:-:S04]  /*a030*/  FADD.FTZ R20, R112, R7 ;  /* 0x0000000770147221 */ /* 0x000fc80000010000 */
[----:B------:R-:W-:-:S04]  /*a040*/  FADD.FTZ R7, R107, R20 ;  /* 0x000000146b077221 */ /* 0x000fc80000010000 */
[----:B------:R-:W-:-:S04]  /*a050*/  FADD.FTZ R20, R116, R7 ;  /* 0x0000000774147221 */ /* 0x000fc80000010000 */
[----:B------:R-:W-:-:S04]  /*a060*/  FADD.FTZ R7, R109, R20 ;  /* 0x000000146d077221 */ /* 0x000fc80000010000 */
[----:B------:R-:W-:-:S04]  /*a070*/  FADD.FTZ R20, R120, R7 ;  /* 0x0000000778147221 */ /* 0x000fc80000010000 */
[----:B------:R-:W-:Y:S01]  /*a080*/  FADD.FTZ R7, R111, R20 ;  /* 0x000000146f077221 */ /* 0x000fe20000010000 */
[----:B------:R-:W-:-:S03]  /*a090*/  IMAD.MOV.U32 R20, RZ, RZ, R3 ;  /* 0x000000ffff147224 */ /* 0x000fc600078e0003 */
[----:B------:R-:W-:Y:S01]  /*a0a0*/  FADD.FTZ R7, R124, R7 ;  /* 0x000000077c077221 */ /* 0x000fe20000010000 */
[----:B------:R-:W-:Y:S06]  /*a0b0*/  @P2 BRA `(.L_x_958) ;  /* 0xffffffdc00a82947 */ /* 0x000fec000383ffff */
.L_x_949:
[----:B------:R-:W-:-:S13]  /*a0c0*/  ISETP.GE.AND P2, PT, R12, R17, PT ;  /* 0x000000110c00720c */ /* 0x000fda0003f46270 */
[----:B------:R-:W-:Y:S05]  /*a0d0*/  @!P2 BRA `(.L_x_959) ;  /* 0x0000003000e4a947 */ /* 0x000fea0003800000 */
[----:B------:R-:W-:Y:S01]  /*a0e0*/  IMAD.MOV.U32 R15, RZ, RZ, R10 ;  /* 0x000000ffff0f7224 */ /* 0x000fe200078e000a */
[----:B------:R-:W-:Y:S01]  /*a0f0*/  UMOV UR7, UR4 ;  /* 0x0000000400077c82 */ /* 0x000fe20008000000 */
[----:B------:R-:W-:Y:S01]  /*a100*/  IMAD.MOV.U32 R20, RZ, RZ, R11 ;  /* 0x000000ffff147224 */ /* 0x000fe200078e000b */
[----:B------:R-:W-:Y:S01]  /*a110*/  ULDC UR59, c[0x0][0x9e4] ;  /* 0x00027900003b7ab9 */ /* 0x000fe20000000800 */
[----:B------:R-:W-:Y:S01]  /*a120*/  IMAD.MOV.U32 R21, RZ, RZ, R3 ;  /* 0x000000ffff157224 */ /* 0x000fe200078e0003 */
[----:B------:R-:W-:Y:S01]  /*a130*/  ULDC UR60, c[0x0][0x288] ;  /* 0x0000a200003c7ab9 */ /* 0x000fe20000000800 */
[----:B------:R-:W-:-:S05]  /*a140*/  ULDC UR5, c[0x0][0x9d8] ;  /* 0x0002760000057ab9 */ /* 0x000fca0000000800 */
.L_x_976:
[----:B------:R-:W-:-:S04]  /*a150*/  UIADD3 UR4, UR7, 0x1, URZ ;  /* 0x0000000107047890 */ /* 0x000fc8000fffe03f */
[----:B------:R-:W-:-:S04]  /*a160*/  UISETP.NE.AND UP0, UPT, UR4, 0x2, UPT ;  /* 0x000000020400788c */ /* 0x000fc8000bf05270 */
[----:B------:R-:W-:Y:S02]  /*a170*/  USEL UR6, URZ, 0x1, UP0 ;  /* 0x000000013f067887 */ /* 0x000fe40008000000 */
[----:B------:R-:W-:-:S04]  /*a180*/  USEL UR4, UR4, URZ, UP0 ;  /* 0x0000003f04047287 */ /* 0x000fc80008000000 */
[----:B------:R-:W-:Y:S01]  /*a190*/  LOP3.LUT R3, R21, UR6, RZ, 0x3c, !PT ;  /* 0x0000000615037c12 */ /* 0x000fe2000f8e3cff */
[----:B------:R-:W-:Y:S07]  /*a1a0*/  @!P0 BRA `(.L_x_960) ;  /* 0x0000000000048947 */ /* 0x000fee0003800000 */
[----:B------:R-:W-:Y:S01]  /*a1b0*/  BPT.TRAP 0x1 ;  /* 0x000000040000795c */ /* 0x000fe20000300000 */
.L_x_960:
[----:B------:R-:W-:Y:S01]  /*a1c0*/  ULEA UR56, UR4, UR57, 0x3 ;  /* 0x0000003904387291 */ /* 0x000fe2000f8e183f */
[----:B------:R-:W-:-:S08]  /*a1d0*/  SHF.L.U32 R10, R3, 0x1f, RZ ;  /* 0x0000001f030a7819 */ /* 0x000fd000000006ff */
[----:B------:R0:W1:Y:S01]  /*a1e0*/  SYNCS.PHASECHK.TRANS64.TRYWAIT P2, [UR56+0x2a830], R10 ;  /* 0x02a8300aff0075a7 */ /* 0x0000620008040178 */
[----:B------:R-:W-:Y:S05]  /*a1f0*/  @!P0 BRA `(.L_x_961) ;  /* 0x0000000000048947 */ /* 0x000fea0003800000 */
[----:B------:R-:W-:Y:S01]  /*a200*/  BPT.TRAP 0x1 ;  /* 0x000000040000795c */ /* 0x000fe20000300000 */
.L_x_961:
[----:B-1----:R-:W-:Y:S05]  /*a210*/  @P2 BRA `(.L_x_962) ;  /* 0x0000000000082947 */ /* 0x002fea0003800000 */
[----:B------:R-:W1:Y:S02]  /*a220*/  SYNCS.PHASECHK.TRANS64.TRYWAIT P2, [UR56+0x2a830], R10 ;  /* 0x02a8300aff0075a7 */ /* 0x000e640008040178 */
[----:B-1----:R-:W-:Y:S05]  /*a230*/  @!P2 BRA `(.L_x_963) ;  /* 0x0000009c0028a947 */ /* 0x002fea0003800000 */
.L_x_962:
        /* <DEDUP_REMOVED lines=129> */
.L_x_964:
[----:B------:R-:W-:Y:S01]  /*aa50*/  ULEA UR11, UR7, UR57, 0x3 ;  /* 0x00000039070b7291 */ /* 0x000fe2000f8e183f */
[----:B------:R-:W-:-:S08]  /*aa60*/  SHF.L.U32 R0, R21, 0x1f, RZ ;  /* 0x0000001f15007819 */ /* 0x000fd000000006ff */
[----:B------:R2:W3:Y:S01]  /*aa70*/  SYNCS.PHASECHK.TRANS64.TRYWAIT P2, [UR11+0x2a850], R0 ;  /* 0x02a85000ff0075a7 */ /* 0x0004e2000804014b */
[----:B------:R-:W-:Y:S05]  /*aa80*/  @!P0 BRA `(.L_x_965) ;  /* 0x0000000000048947 */ /* 0x000fea0003800000 */
[----:B------:R-:W-:Y:S01]  /*aa90*/  BPT.TRAP 0x1 ;  /* 0x000000040000795c */ /* 0x000fe20000300000 */
.L_x_965:
[----:B---3--:R-:W-:Y:S05]  /*aaa0*/  @P2 BRA `(.L_x_966) ;  /* 0x0000000000082947 */ /* 0x008fea0003800000 */
[----:B------:R-:W3:Y:S02]  /*aab0*/  SYNCS.PHASECHK.TRANS64.TRYWAIT P2, [UR11+0x2a850], R0 ;  /* 0x02a85000ff0075a7 */ /* 0x000ee4000804014b */
[----:B---3--:R-:W-:Y:S05]  /*aac0*/  @!P2 BRA `(.L_x_967) ;  /* 0x00000094001ca947 */ /* 0x008fea0003800000 */
.L_x_966:
[----:B------:R-:W-:Y:S01]  /*aad0*/  UIADD3 UR6, UR57, 0x400, URZ ;  /* 0x0000040039067890 */ /* 0x000fe2000fffe03f */
[----:B------:R-:W-:Y:S01]  /*aae0*/  WARPGROUP.ARRIVE ;  /* 0x00000000000079c5 */ /* 0x000fe20000000000 */
[----:B------:R-:W-:Y:S01]  /*aaf0*/  UMOV UR15, 0x40000040 ;  /* 0x40000040000f7882 */ /* 0x000fe20000000000 */
[----:B------:R-:W-:Y:S01]  /*ab00*/  ISETP.NE.AND P2, PT, R23, 0x1, PT ;  /* 0x000000011700780c */ /* 0x000fe20003f45270 */
[----:B------:R-:W-:Y:S01]  /*ab10*/  USHF.R.U32.HI UR6, URZ, 0x4, UR6 ;  /* 0x000000043f067899 */ /* 0x000fe20008011606 */
[----:B-12---:R-:W-:Y:S01]  /*ab20*/  FMUL.FTZ R0, R90, UR5 ;  /* 0x000000055a007c20 */ /* 0x006fe20008410000 */
        /* <DEDUP_REMOVED lines=12> */
[----:B------:R-:W4:Y:S01]  /*abf0*/  MUFU.TANH R100, R109 ;  /* 0x0000006d00647308 */ /* 0x000f220000002400 */
[----:B------:R-:W-:Y:S01]  /*ac00*/  UMOV UR7, 0x40000040 ;  /* 0x4000004000077882 */ /* 0x000fe20000000000 */
[----:B------:R-:W-:Y:S01]  /*ac10*/  UIADD3 UR10, UR6, 0x80, URZ ;  /* 0x00000080060a7890 */ /* 0x000fe2000fffe03f */
[----:B-1----:R-:W-:-:S02]  /*ac20*/  IMAD.MOV.U32 R108, RZ, RZ, R8 ;  /* 0x000000ffff6c7224 */ /* 0x002fc400078e0008 */
[----:B------:R-:W-:Y:S01]  /*ac30*/  FMUL.FTZ R2, R91, UR5 ;  /* 0x000000055b027c20 */ /* 0x000fe20008410000 */
[----:B------:R-:W-:Y:S02]  /*ac40*/  IMAD R111, R12, -0x60, RZ ;  /* 0xffffffa00c6f7824 */ /* 0x000fe400078e02ff */
[----:B0-----:R-:W-:Y:S01]  /*ac50*/  FMUL.FTZ R10, R88, UR5 ;  /* 0x00000005580a7c20 */ /* 0x001fe20008410000 */
[----:B------:R-:W-:Y:S01]  /*ac60*/  HGMMA.64x128x16.F32 R24, R156, gdesc[UR4].tnspB, R24, gsb0 ;  /* 0x41e000049c187df0 */ /* 0x000fe20008000818 */
[----:B------:R-:W-:Y:S01]  /*ac70*/  UMOV UR7, 0x40000040 ;  /* 0x4000004000077882 */ /* 0x000fe20000000000 */
[----:B------:R-:W-:Y:S01]  /*ac80*/  UMOV UR14, UR10 ;  /* 0x0000000a000e7c82 */ /* 0x000fe20008000000 */
[----:B------:R-:W-:Y:S01]  /*ac90*/  UIADD3 UR10, UR6, 0x100, URZ ;  /* 0x00000100060a7890 */ /* 0x000fe2000fffe03f */
[----:B------:R-:W-:Y:S01]  /*aca0*/  FMUL.FTZ R11, R94, UR5 ;  /* 0x000000055e0b7c20 */ /* 0x000fe20008410000 */
[----:B------:R-:W-:Y:S01]  /*acb0*/  FMUL.FTZ R13, R95, UR5 ;  /* 0x000000055f0d7c20 */ /* 0x000fe20008410000 */
[----:B------:R-:W-:Y:S01]  /*acc0*/  FMUL.FTZ R160, R97, UR5 ;  /* 0x0000000561a07c20 */ /* 0x000fe20008410000 */
        /* <DEDUP_REMOVED lines=21> */
[----:B------:R-:W-:-:S02]  /*ae20*/  VIADD R94, R111, 0x1 ;  /* 0x000000016f5e7836 */ /* 0x000fc40000000000 */
[----:B------:R-:W-:Y:S01]  /*ae30*/  FMUL.FTZ R120, R120, UR5 ;  /* 0x0000000578787c20 */ /* 0x000fe20008410000 */
[----:B------:R-:W-:Y:S01]  /*ae40*/  FMUL.FTZ R124, R124, UR5 ;  /* 0x000000057c7c7c20 */ /* 0x000fe20008410000 */
[----:B------:R-:W-:Y:S01]  /*ae50*/  FMUL.FTZ R132, R132, UR5 ;  /* 0x0000000584847c20 */ /* 0x000fe20008410000 */
[----:B------:R-:W-:Y:S01]  /*ae60*/  FMUL.FTZ R134, R134, UR5 ;  /* 0x0000000586867c20 */ /* 0x000fe20008410000 */
[----:B------:R-:W-:Y:S01]  /*ae70*/  IMAD R94, R9, -0x2, R94 ;  /* 0xfffffffe095e7824 */ /* 0x000fe200078e025e */
[----:B------:R-:W0:Y:S01]  /*ae80*/  MUFU.TANH R10, R10 ;  /* 0x0000000a000a7308 */ /* 0x000e220000002400 */
[----:B------:R-:W-:-:S03]  /*ae90*/  ULDC UR18, c[0x0][0x9e0] ;  /* 0x0002780000127ab9 */ /* 0x000fc60000000800 */
[----:B------:R-:W-:-:S04]  /*aea0*/  IADD3 R96, R94, -UR60, R19 ;  /* 0x8000003c5e607c10 */ /* 0x000fc8000fffe013 */
[----:B------:R-:W0:Y:S01]  /*aeb0*/  MUFU.TANH R0, R0 ;  /* 0x0000000000007308 */ /* 0x000e220000002400 */
[C---:B------:R-:W-:Y:S02]  /*aec0*/  VIADD R114, R96.reuse, UR18 ;  /* 0x0000001260727c36 */ /* 0x040fe40008000000 */
[----:B------:R-:W-:-:S05]  /*aed0*/  VIADD R115, R96, UR61 ;  /* 0x0000003d60737c36 */ /* 0x000fca0008000000 */
        /* <DEDUP_REMOVED lines=16> */
[----:B------:R-:W-:Y:S01]  /*afe0*/  UMOV UR14, UR10 ;  /* 0x0000000a000e7c82 */ /* 0x000fe20008000000 */
[----:B------:R-:W-:Y:S01]  /*aff0*/  UMOV UR15, 0x40000040 ;  /* 0x40000040000f7882 */ /* 0x000fe20000000000 */
[----:B------:R-:W-:-:S04]  /*b000*/  UIADD3 UR10, UR6, 0x180, URZ ;  /* 0x00000180060a7890 */ /* 0x000fc8000fffe03f */
        /* <DEDUP_REMOVED lines=15> */
[----:B------:R0:W0:Y:S08]  /*b100*/  MUFU.TANH R110, R132 ;  /* 0x00000084006e7308 */ /* 0x0000300000002400 */
[----:B------:R-:W0:Y:S01]  /*b110*/  MUFU.TANH R133, R133 ;  /* 0x0000008500857308 */ /* 0x000e220000002400 */
[----:B------:R-:W-:-:S02]  /*b120*/  WARPGROUP.DEPBAR.LE gsb0, 0x0 ;  /* 0x00008000000079c5 */ /* 0x000fc40000010000 */
[----:B------:R-:W-:Y:S01]  /*b130*/  WARPGROUP.ARRIVE ;  /* 0x00000000000079c5 */ /* 0x000fe20000000000 */
[----:B------:R-:W-:Y:S01]  /*b140*/  FMUL.FTZ R152, R130, UR5 ;  /* 0x0000000582987c20 */ /* 0x000fe20008410000 */
[----:B------:R-:W-:-:S04]  /*b150*/  FMUL.FTZ R154, R131, UR5 ;  /* 0x00000005839a7c20 */ /* 0x000fc80008410000 */
[----:B------:R-:W-:Y:S01]  /*b160*/  HGMMA.64x128x16.F32 R24, R148, gdesc[UR12].tnspB, R24, gsb0 ;  /* 0x41e0000c94187df0 */ /* 0x000fe20008000818 */
[----:B------:R-:W-:Y:S01]  /*b170*/  UMOV UR14, UR10 ;  /* 0x0000000a000e7c82 */ /* 0x000fe20008000000 */
[----:B------:R-:W-:Y:S01]  /*b180*/  UMOV UR15, 0x40000040 ;  /* 0x40000040000f7882 */ /* 0x000fe20000000000 */
[----:B------:R-:W-:Y:S01]  /*b190*/  UIADD3 UR10, UR6, 0x200, URZ ;  /* 0x00000200060a7890 */ /* 0x000fe2000fffe03f */
[----:B------:R-:W0:Y:S01]  /*b1a0*/  MUFU.TANH R152, R152 ;  /* 0x0000009800987308 */ /* 0x000e220000002400 */
[----:B------:R-:W-:-:S07]  /*b1b0*/  UIADD3 UR6, UR6, 0x280, URZ ;  /* 0x0000028006067890 */ /* 0x000fce000fffe03f */
[----:B------:R-:W0:Y:S01]  /*b1c0*/  MUFU.TANH R154, R154 ;  /* 0x0000009a009a7308 */ /* 0x000e220000002400 */
[----:B------:R-:W-:Y:S02]  /*b1d0*/  WARPGROUP.DEPBAR.LE gsb0, 0x0 ;  /* 0x00008000000079c5 */ /* 0x000fe40000010000 */
[----:B------:R-:W-:Y:S01]  /*b1e0*/  WARPGROUP.ARRIVE ;  /* 0x00000000000079c5 */ /* 0x000fe20000000000 */
[----:B------:R-:W-:Y:S01]  /*b1f0*/  FMUL.FTZ R148, R126, UR5 ;  /* 0x000000057e947c20 */ /* 0x000fe20008410000 */
[----:B------:R-:W-:-:S04]  /*b200*/  FMUL.FTZ R150, R127, UR5 ;  /* 0x000000057f967c20 */ /* 0x000fc80008410000 */
[----:B------:R-:W-:Y:S01]  /*b210*/  HGMMA.64x128x16.F32 R24, R144, gdesc[UR12].tnspB, R24, gsb0 ;  /* 0x41e0000c90187df0 */ /* 0x000fe20008000818 */
[----:B------:R-:W-:Y:S01]  /*b220*/  UMOV UR14, UR10 ;  /* 0x0000000a000e7c82 */ /* 0x000fe20008000000 */
[----:B------:R-:W-:Y:S01]  /*b230*/  UMOV UR15, 0x40000040 ;  /* 0x40000040000f7882 */ /* 0x000fe20000000000 */
[----:B------:R-:W0:Y:S08]  /*b240*/  MUFU.TANH R148, R148 ;  /* 0x0000009400947308 */ /* 0x000e300000002400 */
[----:B------:R-:W0:Y:S01]  /*b250*/  MUFU.TANH R150, R150 ;  /* 0x0000009600967308 */ /* 0x000e220000002400 */
[----:B------:R-:W-:-:S02]  /*b260*/  WARPGROUP.DEPBAR.LE gsb0, 0x0 ;  /* 0x00008000000079c5 */ /* 0x000fc40000010000 */
[----:B------:R-:W-:Y:S01]  /*b270*/  WARPGROUP.ARRIVE ;  /* 0x00000000000079c5 */ /* 0x000fe20000000000 */
[----:B------:R-:W-:Y:S01]  /*b280*/  FMUL.FTZ R144, R89, UR5 ;  /* 0x0000000559907c20 */ /* 0x000fe20008410000 */
[----:B------:R-:W-:Y:S01]  /*b290*/  FMUL.FTZ R145, R93, UR5 ;  /* 0x000000055d917c20 */ /* 0x000fe20008410000 */
[----:B------:R-:W5:Y:S01]  /*b2a0*/  @P2 LDC R89, c[0x0][0x44c] ;  /* 0x00011300ff592b82 */ /* 0x000f620000000800 */
[----:B------:R-:W-:Y:S01]  /*b2b0*/  FMUL.FTZ R93, R106, UR5 ;  /* 0x000000056a5d7c20 */ /* 0x000fe20008410000 */
[----:B------:R-:W-:Y:S01]  /*b2c0*/  FMUL.FTZ R146, R123, UR5 ;  /* 0x000000057b927c20 */ /* 0x000fe20008410000 */
[----:B------:R-:W-:Y:S01]  /*b2d0*/  HGMMA.64x128x16.F32 R24, R140, gdesc[UR12].tnspB, R24, gsb0 ;  /* 0x41e0000c8c187df0 */ /* 0x000fe20008000818 */
[----:B------:R-:W0:Y:S08]  /*b2e0*/  MUFU.TANH R144, R144 ;  /* 0x0000009000907308 */ /* 0x000e300000002400 */
[----:B------:R-:W0:Y:S08]  /*b2f0*/  MUFU.TANH R145, R145 ;  /* 0x0000009100917308 */ /* 0x000e300000002400 */
[----:B------:R-:W0:Y:S01]  /*b300*/  MUFU.TANH R93, R93 ;  /* 0x0000005d005d7308 */ /* 0x000e220000002400 */
[----:B-----5:R-:W-:-:S07]  /*b310*/  @P2 IMAD.HI.U32 R89, R8, R89, RZ ;  /* 0x0000005908592227 */ /* 0x020fce00078e00ff */
[----:B------:R0:W0:Y:S01]  /*b320*/  MUFU.TANH R106, R120 ;  /* 0x00000078006a7308 */ /* 0x0000220000002400 */
[----:B---3--:R-:W-:Y:S01]  /*b330*/  @P2 SHF.R.U32.HI R108, RZ, R90, R89 ;  /* 0x0000005aff6c2219 */ /* 0x008fe20000011659 */
[----:B------:R-:W-:Y:S01]  /*b340*/  IMAD.U32 R89, RZ, RZ, UR56 ;  /* 0x00000038ff597e24 */ /* 0x000fe2000f8e00ff */
[----:B------:R-:W-:-:S03]  /*b350*/  ISETP.GE.AND P2, PT, R14, 0x1, PT ;  /* 0x000000010e00780c */ /* 0x000fc60003f46270 */
[----:B------:R-:W-:Y:S01]  /*b360*/  @!P1 VIADD R89, R89, 0x2a840 ;  /* 0x0002a84059599836 */ /* 0x000fe20000000000 */
[----:B------:R-:W3:Y:S01]  /*b370*/  SHFL.IDX PT, R109, R108, RZ, 0x1c1f ;  /* 0x001c1fff6c6d7589 */ /* 0x000ee200000e0000 */
[----:B------:R-:W0:Y:S03]  /*b380*/  MUFU.TANH R146, R146 ;  /* 0x0000009200927308 */ /* 0x000e260000002400 */
[----:B------:R-:W-:-:S05]  /*b390*/  @!P1 PRMT R90, RZ, 0x654, R89 ;  /* 0x00000654ff5a9816 */ /* 0x000fca0000000059 */
[----:B------:R0:W0:Y:S01]  /*b3a0*/  MUFU.TANH R89, R134 ;  /* 0x0000008600597308 */ /* 0x0000220000002400 */
[--C-:B---3--:R-:W-:Y:S02]  /*b3b0*/  IMAD.IADD R96, R114, 0x1, R109.reuse ;  /* 0x0000000172607824 */ /* 0x108fe400078e026d */
[----:B------:R-:W-:Y:S01]  /*b3c0*/  IMAD.IADD R107, R115, 0x1, R109 ;  /* 0x00000001736b7824 */ /* 0x000fe200078e026d */
[----:B------:R-:W-:Y:S02]  /*b3d0*/  WARPGROUP.DEPBAR.LE gsb0, 0x0 ;  /* 0x00008000000079c5 */ /* 0x000fe40000010000 */
[----:B------:R-:W-:Y:S01]  /*b3e0*/  WARPGROUP.ARRIVE ;  /* 0x00000000000079c5 */ /* 0x000fe20000000000 */
[----:B------:R-:W-:Y:S01]  /*b3f0*/  FMUL.FTZ R140, R119, UR5 ;  /* 0x00000005778c7c20 */ /* 0x000fe20008410000 */
[----:B------:R-:W-:Y:S01]  /*b400*/  FMUL.FTZ R142, R122, UR5 ;  /* 0x000000057a8e7c20 */ /* 0x000fe20008410000 */
[----:B------:R-:W-:-:S03]  /*b410*/  VIADD R122, R94, 0xffffffff ;  /* 0xffffffff5e7a7836 */ /* 0x000fc60000000000 */
[----:B------:R-:W-:Y:S01]  /*b420*/  HGMMA.64x128x16.F32 R24, R136, gdesc[UR4].tnspB, R24, gsb0 ;  /* 0x41e0000488187df0 */ /* 0x000fe20008000818 */
[----:B------:R-:W3:Y:S08]  /*b430*/  MUFU.TANH R140, R140 ;  /* 0x0000008c008c7308 */ /* 0x000ef00000002400 */
[----:B------:R-:W0:Y:S01]  /*b440*/  MUFU.TANH R142, R142 ;  /* 0x0000008e008e7308 */ /* 0x000e220000002400 */
[----:B------:R-:W-:-:S02]  /*b450*/  WARPGROUP.DEPBAR.LE gsb0, 0x0 ;  /* 0x00008000000079c5 */ /* 0x000fc40000010000 */
[----:B------:R5:W-:Y:S02]  /*b460*/  @!P1 SYNCS.ARRIVE.TRANS64.RED.A1T0 RZ, [R90+URZ], RZ ;  /* 0x000000ff5aff99a7 */ /* 0x000be4000810043f */
[----:B-----5:R-:W-:-:S06]  /*b470*/  FMUL.FTZ R90, R135, UR5 ;  /* 0x00000005875a7c20 */ /* 0x020fcc0008410000 */
[----:B------:R-:W0:Y:S01]  /*b480*/  MUFU.TANH R90, R90 ;  /* 0x0000005a005a7308 */ /* 0x000e220000002400 */
[----:B-1234-:R-:W-:Y:S05]  /*b490*/  @!P2 BRA `(.L_x_968) ;  /* 0x00000000005ca947 */ /* 0x01efea0003800000 */
[----:B------:R-:W-:Y:S01]  /*b4a0*/  ULDC UR6, c[0x0][0x2f0] ;  /* 0x0000bc0000067ab9 */ /* 0x000fe20000000800 */
[----:B------:R-:W-:Y:S01]  /*b4b0*/  BSSY B0, `(.L_x_969) ;  /* 0x0000012000007945 */ /* 0x000fe20003800000 */
[----:B------:R-:W-:-:S04]  /*b4c0*/  IMAD R94, R16, UR6, R109 ;  /* 0x00000006105e7c24 */ /* 0x000fc8000f8e026d */
        /* <DEDUP_REMOVED lines=11> */
.L_x_970:
[----:B------:R-:W-:-:S05]  /*b580*/  IMAD.U32 R118, RZ, RZ, UR59 ;  /* 0x0000003bff767e24 */ /* 0x000fca000f8e00ff */
[----:B------:R-:W-:-:S13]  /*b590*/  ISETP.NE.AND P2, PT, R118, 0x1, PT ;  /* 0x000000017600780c */ /* 0x000fda0003f45270 */
[----:B------:R-:W1:Y:S02]  /*b5a0*/  @P2 LDC.64 R126, c[0x0][0x9e8] ;  /* 0x00027a00ff7e2b82 */ /* 0x000e640000000a00 */
[----:B-1----:R-:W-:-:S05]  /*b5b0*/  @P2 IMAD.HI.U32 R94, R109, R126, RZ ;  /* 0x0000007e6d5e2227 */ /* 0x002fca00078e00ff */
[----:B------:R-:W-:-:S07]  /*b5c0*/  @P2 SHF.R.U32.HI R109, RZ, R127, R94 ;  /* 0x0000007fff6d2219 */ /* 0x000fce000001165e */
.L_x_971:
[----:B------:R-:W-:Y:S05]  /*b5d0*/  BSYNC B0 ;  /* 0x0000000000007941 */ /* 0x000fea0003800000 */
.L_x_969:
[----:B------:R-:W-:-:S05]  /*b5e0*/  IMAD R109, R109, R118, R122 ;  /* 0x000000766d6d7224 */ /* 0x000fca00078e027a */
[----:B------:R-:W-:Y:S02]  /*b5f0*/  VIADDMNMX R96, R109, R118, R96, PT ;  /* 0x000000766d607246 */ /* 0x000fe40003800160 */
[----:B------:R-:W-:-:S07]  /*b600*/  VIMNMX R107, R107, R109, !PT ;  /* 0x0000006d6b6b7248 */ /* 0x000fce0007fe0100 */
.L_x_968:
[C---:B------:R-:W-:Y:S01]  /*b610*/  ISETP.GE.AND P2, PT, R111.reuse, 0x2, PT ;  /* 0x000000026f00780c */ /* 0x040fe20003f46270 */
[----:B------:R-:W1:Y:S01]  /*b620*/  SHFL.IDX PT, R109, R108, 0x1, 0x1c1f ;  /* 0x003c1f006c6d7f89 */ /* 0x000e6200000e0000 */
        /* <DEDUP_REMOVED lines=90> */
[C---:B------:R-:W-:Y:S02]  /*bbd0*/  ISETP.LT.OR P4, PT, R96.reuse, 0x4a, P4 ;  /* 0x0000004a6000780c */ /* 0x040fe40002781670 */
[----:B------:R-:W-:Y:S02]  /*bbe0*/  ISETP.GE.AND P5, PT, R111, 0x51, PT ;  /* 0x000000516f00780c */ /* 0x000fe40003fa6270 */
        /* <DEDUP_REMOVED lines=17> */
[----:B------:R-:W-:Y:S01]  /*bd00*/  FSEL R176, R10, -INF , !P6 ;  /* 0xff8000000ab07808 */ /* 0x000fe20007000000 */
[----:B-1----:R-:W-:Y:S01]  /*bd10*/  IMAD.IADD R10, R114, 0x1, R109 ;  /* 0x00000001720a7824 */ /* 0x002fe200078e026d */
[----:B------:R-:W-:-:S04]  /*bd20*/  ISETP.GE.AND P6, PT, R111, 0x5a, PT ;  /* 0x0000005a6f00780c */ /* 0x000fc80003fc6270 */
[----:B------:R-:W-:Y:S02]  /*bd30*/  P2R R129, PR, RZ, 0x40 ;  /* 0x00000040ff817803 */ /* 0x000fe40000000000 */
[----:B------:R-:W-:Y:S01]  /*bd40*/  ISETP.GT.AND P6, PT, R107, 0x59, !P6 ;  /* 0x000000596b00780c */ /* 0x000fe200077c4270 */
[----:B------:R-:W-:-:S03]  /*bd50*/  IMAD.IADD R107, R115, 0x1, R109 ;  /* 0x00000001736b7824 */ /* 0x000fc600078e026d */
[----:B------:R-:W-:-:S04]  /*bd60*/  ISETP.LT.OR P6, PT, R96, 0x5a, P6 ;  /* 0x0000005a6000780c */ /* 0x000fc800037c1670 */
[----:B------:R-:W-:Y:S02]  /*bd70*/  FSEL R96, R133, -INF , !P6 ;  /* 0xff80000085607808 */ /* 0x000fe40007000000 */
[----:B------:R-:W-:-:S13]  /*bd80*/  ISETP.GE.AND P6, PT, R14, 0x1, PT ;  /* 0x000000010e00780c */ /* 0x000fda0003fc6270 */
[----:B------:R-:W-:Y:S05]  /*bd90*/  @!P6 BRA `(.L_x_972) ;  /* 0x00000000005ce947 */ /* 0x000fea0003800000 */
        /* <DEDUP_REMOVED lines=14> */
.L_x_974:
[----:B------:R-:W-:-:S05]  /*be80*/  IMAD.U32 R110, RZ, RZ, UR59 ;  /* 0x0000003bff6e7e24 */ /* 0x000fca000f8e00ff */
[----:B------:R-:W-:-:S13]  /*be90*/  ISETP.NE.AND P6, PT, R110, 0x1, PT ;  /* 0x000000016e00780c */ /* 0x000fda0003fc5270 */
[----:B------:R-:W0:Y:S02]  /*bea0*/  @P6 LDC.64 R108, c[0x0][0x9e8] ;  /* 0x00027a00ff6c6b82 */ /* 0x000e240000000a00 */
[----:B0-----:R-:W-:-:S05]  /*beb0*/  @P6 IMAD.HI.U32 R108, R111, R108, RZ ;  /* 0x0000006c6f6c6227 */ /* 0x001fca00078e00ff */
[----:B------:R-:W-:-:S07]  /*bec0*/  @P6 SHF.R.U32.HI R111, RZ, R109, R108 ;  /* 0x0000006dff6f6219 */ /* 0x000fce000001166c */
.L_x_975:
[----:B------:R-:W-:Y:S05]  /*bed0*/  BSYNC B0 ;  /* 0x0000000000007941 */ /* 0x000fea0003800000 */
.L_x_973:
[----:B------:R-:W-:-:S05]  /*bee0*/  IMAD R111, R111, R110, R122 ;  /* 0x0000006e6f6f7224 */ /* 0x000fca00078e027a */
[----:B------:R-:W-:Y:S02]  /*bef0*/  VIADDMNMX R10, R111, R110, R10, PT ;  /* 0x0000006e6f0a7246 */ /* 0x000fe4000380010a */
[----:B------:R-:W-:-:S07]  /*bf00*/  VIMNMX R107, R107, R111, !PT ;  /* 0x0000006f6b6b7248 */ /* 0x000fce0007fe0100 */
.L_x_972:
        /* <DEDUP_REMOVED lines=13> */
[----:B------:R-:W-:Y:S01]  /*bfe0*/  ISETP.NE.AND P2, PT, R123, RZ, PT ;  /* 0x000000ff7b00720c */ /* 0x000fe20003f45270 */
[----:B------:R-:W0:Y:S01]  /*bff0*/  LDC R13, c[0x0][0x988] ;  /* 0x00026200ff0d7b82 */ /* 0x000e220000000800 */
        /* <DEDUP_REMOVED lines=57> */
[----:B------:R-:W-:Y:S02]  /*c390*/  FSEL R126, R101, -INF , !P2 ;  /* 0xff800000657e7808 */ /* 0x000fe40005000000 */
        /* <DEDUP_REMOVED lines=54> */
[--C-:B------:R-:W-:Y:S01]  /*c700*/  FFMA.FTZ R168, R168, R13, -R113.reuse ;  /* 0x0000000da8a87223 */ /* 0x100fe20000010871 */
[----:B------:R-:W-:Y:S01]  /*c710*/  FSEL R111, R11, RZ, P2 ;  /* 0x000000ff0b6f7208 */ /* 0x000fe20001000000 */
        /* <DEDUP_REMOVED lines=42> */
[----:B0-----:R-:W-:Y:S01]  /*c9c0*/  FSEL R168, R90, -INF , !P3 ;  /* 0xff8000005aa87808 */ /* 0x001fe20005800000 */
[----:B------:R-:W-:Y:S01]  /*c9d0*/  FFMA.FTZ R90, R132, R13, -R113 ;  /* 0x0000000d845a7223 */ /* 0x000fe20000010871 */
        /* <DEDUP_REMOVED lines=15> */
[----:B------:R-:W-:-:S06]  /*cad0*/  FADD.FTZ R0, -R111, R20 ;  /* 0x000000146f007221 */ /* 0x000fcc0000010100 */
[----:B------:R-:W-:Y:S01]  /*cae0*/  MUFU.EX2 R101, R101 ;  /* 0x0000006500657308 */ /* 0x000fe20000000800 */
[-C--:B------:R-:W-:Y:S01]  /*caf0*/  FFMA.FTZ R105, R100, R13.reuse, -R113 ;  /* 0x0000000d64697223 */ /* 0x080fe20000010871 */
[----:B------:R-:W0:Y:S01]  /*cb00*/  SHFL.BFLY PT, R109, R10, 0x1, 0x1f ;  /* 0x0c201f000a6d7f89 */ /* 0x000e2200000e0000 */
[----:B------:R-:W-:-:S05]  /*cb10*/  FMUL.FTZ R0, R0, R13 ;  /* 0x0000000d00007220 */ /* 0x000fca0000410000 */
[----:B------:R-:W-:Y:S08]  /*cb20*/  MUFU.EX2 R112, R112 ;  /* 0x0000007000707308 */ /* 0x000ff00000000800 */
[----:B------:R-:W1:Y:S08]  /*cb30*/  MUFU.EX2 R0, R0 ;  /* 0x0000000000007308 */ /* 0x000e700000000800 */
[----:B------:R-:W-:Y:S01]  /*cb40*/  MUFU.EX2 R103, R103 ;  /* 0x0000006700677308 */ /* 0x000fe20000000800 */
[----:B0-----:R-:W-:Y:S01]  /*cb50*/  FMNMX.FTZ R10, R10, R109, !PT ;  /* 0x0000006d0a0a7209 */ /* 0x001fe20007810000 */
[----:B------:R-:W-:-:S03]  /*cb60*/  FFMA.FTZ R109, R96, R13, -R113 ;  /* 0x0000000d606d7223 */ /* 0x000fc60000010871 */
[C---:B------:R-:W-:Y:S01]  /*cb70*/  FSETP.NEU.FTZ.AND P2, PT, R10.reuse, -INF , PT ;  /* 0xff8000000a00780b */ /* 0x040fe20003f5d000 */
[----:B------:R-:W-:Y:S01]  /*cb80*/  FMUL.FTZ R20, R10, R13 ;  /* 0x0000000d0a147220 */ /* 0x000fe20000410000 */
[----:B-1----:R-:W-:Y:S01]  /*cb90*/  FFMA.FTZ R7, R0, R7, R21 ;  /* 0x0000000700077223 */ /* 0x002fe20000010015 */
[----:B------:R-:W-:Y:S03]  /*cba0*/  MUFU.EX2 R104, R104 ;  /* 0x0000006800687308 */ /* 0x000fe60000000800 */
[----:B------:R-:W-:Y:S01]  /*cbb0*/  FSEL R111, R20, RZ, P2 ;  /* 0x000000ff146f7208 */ /* 0x000fe20001000000 */
[C---:B------:R-:W-:Y:S01]  /*cbc0*/  FADD.FTZ R7, R156.reuse, R7 ;  /* 0x000000079c077221 */ /* 0x040fe20000010000 */
[----:B------:R-:W-:-:S03]  /*cbd0*/  F2FP.F16.F32.PACK_AB R156, R156, R21 ;  /* 0x000000159c9c723e */ /* 0x000fc600000000ff */
[-CC-:B------:R-:W-:Y:S01]  /*cbe0*/  FFMA.FTZ R2, R2, R13.reuse, -R111.reuse ;  /* 0x0000000d02027223 */ /* 0x180fe2000001086f */
[-CC-:B------:R-:W-:Y:S01]  /*cbf0*/  FFMA.FTZ R157, R174, R13.reuse, -R111.reuse ;  /* 0x0000000dae9d7223 */ /* 0x180fe2000001086f */
[-CC-:B------:R-:W-:Y:S01]  /*cc00*/  FFMA.FTZ R108, R108, R13.reuse, -R111.reuse ;  /* 0x0000000d6c6c7223 */ /* 0x180fe2000001086f */
[-C--:B------:R-:W-:Y:S01]  /*cc10*/  FFMA.FTZ R110, R110, R13.reuse, -R111 ;  /* 0x0000000d6e6e7223 */ /* 0x080fe2000001086f */
[----:B------:R0:W-:Y:S01]  /*cc20*/  MUFU.EX2 R94, R2 ;  /* 0x00000002005e7308 */ /* 0x0001e20000000800 */
[----:B------:R-:W-:Y:S01]  /*cc30*/  FADD.FTZ R20, R158, R7 ;  /* 0x000000079e147221 */ /* 0x000fe20000010000 */
[-CC-:B------:R-:W-:Y:S01]  /*cc40*/  FFMA.FTZ R114, R114, R13.reuse, -R111.reuse ;  /* 0x0000000d72727223 */ /* 0x180fe2000001086f */
[-CC-:B------:R-:W-:Y:S01]  /*cc50*/  FFMA.FTZ R22, R22, R13.reuse, -R111.reuse ;  /* 0x0000000d16167223 */ /* 0x180fe2000001086f */
[-CC-:B------:R-:W-:Y:S01]  /*cc60*/  FFMA.FTZ R88, R88, R13.reuse, -R111.reuse ;  /* 0x0000000d58587223 */ /* 0x180fe2000001086f */
[----:B------:R-:W-:Y:S01]  /*cc70*/  FADD.FTZ R20, R91, R20 ;  /* 0x000000145b147221 */ /* 0x000fe20000010000 */
[-CC-:B------:R-:W-:Y:S01]  /*cc80*/  FFMA.FTZ R122, R122, R13.reuse, -R111.reuse ;  /* 0x0000000d7a7a7223 */ /* 0x180fe2000001086f */
[-CC-:B------:R-:W-:Y:S01]  /*cc90*/  FFMA.FTZ R124, R124, R13.reuse, -R111.reuse ;  /* 0x0000000d7c7c7223 */ /* 0x180fe2000001086f */
[----:B------:R-:W-:Y:S01]  /*cca0*/  MUFU.EX2 R157, R157 ;  /* 0x0000009d009d7308 */ /* 0x000fe20000000800 */
[----:B0-----:R-:W-:Y:S01]  /*ccb0*/  FSEL R2, R10, RZ, P2 ;  /* 0x000000ff0a027208 */ /* 0x001fe20001000000 */
[----:B------:R-:W-:Y:S01]  /*ccc0*/  FADD.FTZ R7, R93, R20 ;  /* 0x000000145d077221 */ /* 0x000fe20000010000 */
[-CC-:B------:R-:W-:Y:S01]  /*ccd0*/  FFMA.FTZ R130, R130, R13.reuse, -R111.reuse ;  /* 0x0000000d82827223 */ /* 0x180fe2000001086f */
[-CC-:B------:R-:W-:Y:S01]  /*cce0*/  FFMA.FTZ R134, R134, R13.reuse, -R111.reuse ;  /* 0x0000000d86867223 */ /* 0x180fe2000001086f */
[----:B------:R-:W-:Y:S01]  /*ccf0*/  FFMA.FTZ R138, R138, R13, -R111 ;  /* 0x0000000d8a8a7223 */ /* 0x000fe2000001086f */
[----:B------:R-:W-:Y:S01]  /*cd00*/  FADD.FTZ R2, -R2, R15 ;  /* 0x0000000f02027221 */ /* 0x000fe20000010100 */
[----:B------:R-:W-:Y:S01]  /*cd10*/  FADD.FTZ R20, R160, R7 ;  /* 0x00000007a0147221 */ /* 0x000fe20000010000 */
[----:B------:R-:W-:Y:S01]  /*cd20*/  MUFU.EX2 R159, R108 ;  /* 0x0000006c009f7308 */ /* 0x000fe20000000800 */
[----:B------:R-:W-:-:S02]  /*cd30*/  IMAD.U32 R15, RZ, RZ, UR11 ;  /* 0x0000000bff0f7e24 */ /* 0x000fc4000f8e00ff */
[-C--:B------:R-:W-:Y:S01]  /*cd40*/  FMUL.FTZ R2, R2, R13.reuse ;  /* 0x0000000d02027220 */ /* 0x080fe20000410000 */
[----:B------:R-:W-:Y:S01]  /*cd50*/  FADD.FTZ R7, R95, R20 ;  /* 0x000000145f077221 */ /* 0x000fe20000010000 */
[-CC-:B------:R-:W-:Y:S01]  /*cd60*/  FFMA.FTZ R126, R126, R13.reuse, -R111.reuse ;  /* 0x0000000d7e7e7223 */ /* 0x180fe2000001086f */
[----:B------:R-:W-:Y:S02]  /*cd70*/  @!P1 VIADD R15, R15, 0x2a860 ;  /* 0x0002a8600f0f9836 */ /* 0x000fe40000000000 */
[-C--:B------:R-:W-:Y:S01]  /*cd80*/  FFMA.FTZ R128, R128, R13.reuse, -R111 ;  /* 0x0000000d80807223 */ /* 0x080fe2000001086f */
[----:B------:R-:W-:Y:S01]  /*cd90*/  FADD.FTZ R20, R162, R7 ;  /* 0x00000007a2147221 */ /* 0x000fe20000010000 */
[----:B------:R-:W0:Y:S01]  /*cda0*/  MUFU.EX2 R2, R2 ;  /* 0x0000000200027308 */ /* 0x000e220000000800 */
[-C--:B------:R-:W-:Y:S01]  /*cdb0*/  FFMA.FTZ R136, R136, R13.reuse, -R111 ;  /* 0x0000000d88887223 */ /* 0x080fe2000001086f */
[----:B------:R-:W-:Y:S01]  /*cdc0*/  @!P1 PRMT R15, RZ, 0x654, R15 ;  /* 0x00000654ff0f9816 */ /* 0x000fe2000000000f */
[----:B------:R-:W-:Y:S01]  /*cdd0*/  FADD.FTZ R7, R97, R20 ;  /* 0x0000001461077221 */ /* 0x000fe20000010000 */
[-CC-:B------:R-:W-:Y:S01]  /*cde0*/  FFMA.FTZ R140, R140, R13.reuse, -R111.reuse ;  /* 0x0000000d8c8c7223 */ /* 0x180fe2000001086f */
[-C--:B------:R-:W-:Y:S01]  /*cdf0*/  FFMA.FTZ R142, R142, R13.reuse, -R111 ;  /* 0x0000000d8e8e7223 */ /* 0x080fe2000001086f */
[----:B------:R1:W-:Y:S01]  /*ce00*/  @!P1 SYNCS.ARRIVE.TRANS64.RED.A1T0 RZ, [R15+URZ], RZ ;  /* 0x000000ff0fff99a7 */ /* 0x0003e2000810043f */
[----:B------:R-:W-:Y:S01]  /*ce10*/  FADD.FTZ R20, R164, R7 ;  /* 0x00000007a4147221 */ /* 0x000fe20000010000 */
[----:B------:R-:W2:Y:S01]  /*ce20*/  MUFU.EX2 R110, R110 ;  /* 0x0000006e006e7308 */ /* 0x000ea20000000800 */
[-CC-:B------:R-:W-:Y:S01]  /*ce30*/  FFMA.FTZ R146, R146, R13.reuse, -R111.reuse ;  /* 0x0000000d92927223 */ /* 0x180fe2000001086f */
[-CC-:B------:R-:W-:Y:S01]  /*ce40*/  FFMA.FTZ R148, R148, R13.reuse, -R111.reuse ;  /* 0x0000000d94947223 */ /* 0x180fe2000001086f */
[----:B------:R-:W-:Y:S01]  /*ce50*/  FADD.FTZ R7, R89, R20 ;  /* 0x0000001459077221 */ /* 0x000fe20000010000 */
[-CC-:B------:R-:W-:Y:S01]  /*ce60*/  FFMA.FTZ R150, R150, R13.reuse, -R111.reuse ;  /* 0x0000000d96967223 */ /* 0x180fe2000001086f */
[----:B------:R-:W-:Y:S01]  /*ce70*/  FFMA.FTZ R166, R166, R13, -R111 ;  /* 0x0000000da6a67223 */ /* 0x000fe2000001086f */
[----:B------:R-:W-:Y:S01]  /*ce80*/  ISETP.GT.AND P2, PT, R12, R17, PT ;  /* 0x000000110c00720c */ /* 0x000fe20003f44270 */
[----:B------:R-:W-:Y:S01]  /*ce90*/  FADD.FTZ R7, R90, R7 ;  /* 0x000000075a077221 */ /* 0x000fe20000010000 */
[----:B------:R-:W3:Y:S01]  /*cea0*/  MUFU.EX2 R153, R114 ;  /* 0x0000007200997308 */ /* 0x000ee20000000800 */
[----:B0-----:R-:W-:Y:S01]  /*ceb0*/  FFMA.FTZ R6, R2, R6, R157 ;  /* 0x0000000602067223 */ /* 0x001fe2000001009d */
[----:B------:R-:W-:Y:S01]  /*cec0*/  F2FP.F16.F32.PACK_AB R158, R91, R158 ;  /* 0x0000009e5b9e723e */ /* 0x000fe200000000ff */
[----:B------:R-:W-:Y:S01]  /*ced0*/  FADD.FTZ R20, R144, R7 ;  /* 0x0000000790147221 */ /* 0x000fe20000010000 */
[C---:B------:R-:W-:Y:S01]  /*cee0*/  F2FP.F16.F32.PACK_AB R144, R99.reuse, R144 ;  /* 0x000000906390723e */ /* 0x040fe200000000ff */
[C---:B------:R-:W-:Y:S01]  /*cef0*/  FADD.FTZ R6, R94.reuse, R6 ;  /* 0x000000065e067221 */ /* 0x040fe20000010000 */
[----:B------:R-:W-:Y:S01]  /*cf00*/  F2FP.F16.F32.PACK_AB R157, R94, R157 ;  /* 0x0000009d5e9d723e */ /* 0x000fe200000000ff */
[----:B------:R-:W-:Y:S01]  /*cf10*/  FADD.FTZ R20, R99, R20 ;  /* 0x0000001463147221 */ /* 0x000fe20000010000 */
[----:B------:R-:W0:Y:S01]  /*cf20*/  MUFU.EX2 R22, R22 ;  /* 0x0000001600167308 */ /* 0x000e220000000800 */
[----:B------:R-:W-:Y:S01]  /*cf30*/  FADD.FTZ R6, R159, R6 ;  /* 0x000000069f067221 */ /* 0x000fe20000010000 */
[----:B--2---:R-:W-:Y:S01]  /*cf40*/  F2FP.F16.F32.PACK_AB R159, R110, R159 ;  /* 0x0000009f6e9f723e */ /* 0x004fe200000000ff */
[----:B------:R-:W-:Y:S01]  /*cf50*/  FADD.FTZ R113, R101, R20 ;  /* 0x0000001465717221 */ /* 0x000fe20000010000 */
[----:B------:R-:W-:-:S02]  /*cf60*/  VIADD R12, R12, 0xffffffff ;  /* 0xffffffff0c0c7836 */ /* 0x000fc40000000000 */
[----:B------:R-:W-:Y:S01]  /*cf70*/  FADD.FTZ R6, R110, R6 ;  /* 0x000000066e067221 */ /* 0x000fe20000010000 */
[----:B------:R-:W-:Y:S01]  /*cf80*/  FADD.FTZ R20, R112, R113 ;  /* 0x0000007170147221 */ /* 0x000fe20000010000 */
[----:B------:R-:W2:Y:S02]  /*cf90*/  MUFU.EX2 R155, R88 ;  /* 0x00000058009b7308 */ /* 0x000ea40000000800 */
[----:B---3--:R-:W-:Y:S01]  /*cfa0*/  FADD.FTZ R6, R153, R6 ;  /* 0x0000000699067221 */ /* 0x008fe20000010000 */
[----:B------:R-:W-:-:S04]  /*cfb0*/  FADD.FTZ R113, R103, R20 ;  /* 0x0000001467717221 */ /* 0x000fc80000010000 */
[----:B------:R-:W-:Y:S01]  /*cfc0*/  FADD.FTZ R113, R104, R113 ;  /* 0x0000007168717221 */ /* 0x000fe20000010000 */
[----:B------:R-:W3:Y:S01]  /*cfd0*/  MUFU.EX2 R122, R122 ;  /* 0x0000007a007a7308 */ /* 0x000ee20000000800 */
[C---:B0-----:R-:W-:Y:S01]  /*cfe0*/  FADD.FTZ R6, R22.reuse, R6 ;  /* 0x0000000616067221 */ /* 0x041fe20000010000 */
[----:B------:R-:W-:-:S06]  /*cff0*/  F2FP.F16.F32.PACK_AB R153, R22, R153 ;  /* 0x000000991699723e */ /* 0x000fcc00000000ff */
[----:B------:R-:W0:Y:S01]  /*d000*/  MUFU.EX2 R149, R124 ;  /* 0x0000007c00957308 */ /* 0x000e220000000800 */
[----:B--2---:R-:W-:-:S07]  /*d010*/  FADD.FTZ R6, R155, R6 ;  /* 0x000000069b067221 */ /* 0x004fce0000010000 */
[----:B------:R-:W1:Y:S01]  /*d020*/  MUFU.EX2 R130, R130 ;  /* 0x0000008200827308 */ /* 0x000e620000000800 */
[C---:B---3--:R-:W-:Y:S01]  /*d030*/  FADD.FTZ R6, R122.reuse, R6 ;  /* 0x000000067a067221 */ /* 0x048fe20000010000 */
        /* <DEDUP_REMOVED lines=23> */
[----:B-1----:R-:W-:-:S06]  /*d1b0*/  F2FP.F16.F32.PACK_AB R140, R104, R103 ;  /* 0x00000067688c723e */ /* 0x002fcc00000000ff */
[----:B------:R0:W1:Y:S01]  /*d1c0*/  MUFU.EX2 R141, R146 ;  /* 0x00000092008d7308 */ /* 0x0000620000000800 */
[C---:B---3--:R-:W-:Y:S01]  /*d1d0*/  FADD.FTZ R15, R147.reuse, R15 ;  /* 0x0000000f930f7221 */ /* 0x048fe20000010000 */
[----:B------:R-:W-:-:S06]  /*d1e0*/  F2FP.F16.F32.PACK_AB R147, R147, R88 ;  /* 0x000000589393723e */ /* 0x000fcc00000000ff */
[----:B------:R-:W3:Y:S01]  /*d1f0*/  MUFU.EX2 R102, R102 ;  /* 0x0000006600667308 */ /* 0x000ee20000000800 */
[----:B--2---:R-:W-:Y:S01]  /*d200*/  FADD.FTZ R15, R96, R15 ;  /* 0x0000000f600f7221 */ /* 0x004fe20000010000 */
[----:B0-----:R-:W-:-:S06]  /*d210*/  F2FP.F16.F32.PACK_AB R146, R112, R101 ;  /* 0x000000657092723e */ /* 0x001fcc00000000ff */
[----:B------:R0:W2:Y:S01]  /*d220*/  MUFU.EX2 R100, R148 ;  /* 0x0000009400647308 */ /* 0x0000a20000000800 */
[C---:B-1----:R-:W-:Y:S01]  /*d230*/  FADD.FTZ R15, R141.reuse, R15 ;  /* 0x0000000f8d0f7221 */ /* 0x042fe20000010000 */
[----:B------:R-:W-:-:S06]  /*d240*/  F2FP.F16.F32.PACK_AB R141, R141, R96 ;  /* 0x000000608d8d723e */ /* 0x000fcc00000000ff */
[----:B------:R-:W1:Y:S01]  /*d250*/  MUFU.EX2 R105, R105 ;  /* 0x0000006900697308 */ /* 0x000e620000000800 */
[----:B---3--:R-:W-:Y:S01]  /*d260*/  FADD.FTZ R20, R102, R113 ;  /* 0x0000007166147221 */ /* 0x008fe20000010000 */
[----:B0-----:R-:W-:-:S06]  /*d270*/  F2FP.F16.F32.PACK_AB R148, R164, R97 ;  /* 0x00000061a494723e */ /* 0x001fcc00000000ff */
[----:B------:R0:W3:Y:S01]  /*d280*/  MUFU.EX2 R143, R150 ;  /* 0x00000096008f7308 */ /* 0x0000e20000000800 */
[----:B--2---:R-:W-:-:S07]  /*d290*/  FADD.FTZ R15, R100, R15 ;  /* 0x0000000f640f7221 */ /* 0x004fce0000010000 */
[----:B------:R-:W2:Y:S01]  /*d2a0*/  MUFU.EX2 R98, R98 ;  /* 0x0000006200627308 */ /* 0x000ea20000000800 */
[C---:B-1----:R-:W-:Y:S01]  /*d2b0*/  FADD.FTZ R21, R105.reuse, R20 ;  /* 0x0000001469157221 */ /* 0x042fe20000010000 */
[----:B0-----:R-:W-:Y:S02]  /*d2c0*/  F2FP.F16.F32.PACK_AB R150, R90, R89 ;  /* 0x000000595a96723e */ /* 0x001fe400000000ff */
[----:B------:R-:W-:-:S04]  /*d2d0*/  F2FP.F16.F32.PACK_AB R142, R105, R102 ;  /* 0x00000066698e723e */ /* 0x000fc800000000ff */
[----:B------:R-:W0:Y:S01]  /*d2e0*/  MUFU.EX2 R106, R6 ;  /* 0x00000006006a7308 */ /* 0x000e220000000800 */
[C---:B---3--:R-:W-:Y:S01]  /*d2f0*/  FADD.FTZ R15, R143.reuse, R15 ;  /* 0x0000000f8f0f7221 */ /* 0x048fe20000010000 */
        /* <DEDUP_REMOVED lines=13> */
[----:B0-----:R-:W-:Y:S01]  /*d3d0*/  FADD.FTZ R6, R92, R21 ;  /* 0x000000155c067221 */ /* 0x001fe20000010000 */
[----:B------:R-:W-:-:S06]  /*d3e0*/  IMAD.MOV.U32 R21, RZ, RZ, R3 ;  /* 0x000000ffff157224 */ /* 0x000fcc00078e0003 */
[----:B------:R-:W0:Y:S01]  /*d3f0*/  MUFU.EX2 R111, R111 ;  /* 0x0000006f006f7308 */ /* 0x000e220000000800 */
[----:B-1----:R-:W-:Y:S01]  /*d400*/  FADD.FTZ R15, R166, R15 ;  /* 0x0000000fa60f7221 */ /* 0x002fe20000010000 */
[C---:B--2---:R-:W-:Y:S01]  /*d410*/  FADD.FTZ R7, R109.reuse, R6 ;  /* 0x000000066d077221 */ /* 0x044fe20000010000 */
[----:B------:R-:W-:Y:S02]  /*d420*/  F2FP.F16.F32.PACK_AB R138, R109, R92 ;  /* 0x0000005c6d8a723e */ /* 0x000fe400000000ff */
[C---:B0-----:R-:W-:Y:S01]  /*d430*/  FADD.FTZ R6, R111.reuse, R15 ;  /* 0x0000000f6f067221 */ /* 0x041fe20000010000 */
[----:B------:R-:W-:Y:S01]  /*d440*/  F2FP.F16.F32.PACK_AB R139, R111, R166 ;  /* 0x000000a66f8b723e */ /* 0x000fe200000000ff */
[----:B------:R-:W-:Y:S01]  /*d450*/  IMAD.MOV.U32 R15, RZ, RZ, R10 ;  /* 0x000000ffff0f7224 */ /* 0x000fe200078e000a */
[----:B------:R-:W-:Y:S06]  /*d460*/  @P2 BRA `(.L_x_976) ;  /* 0xffffffcc00382947 */ /* 0x000fec000383ffff */
.L_x_959:
        /* <DEDUP_REMOVED lines=67> */
.L_x_977:
[----:B------:R-:W-:Y:S01]  /*d8a0*/  ULEA UR5, UR4, UR57, 0x3 ;  /* 0x0000003904057291 */ /* 0x000fe2000f8e183f */
[----:B------:R-:W-:-:S08]  /*d8b0*/  SHF.L.U32 R3, R3, 0x1f, RZ ;  /* 0x0000001f03037819 */ /* 0x000fd000000006ff */
[----:B------:R0:W1:Y:S01]  /*d8c0*/  SYNCS.PHASECHK.TRANS64.TRYWAIT P2, [UR5+0x2a850], R3 ;  /* 0x02a85003ff0075a7 */ /* 0x0000620008040145 */
[----:B------:R-:W-:Y:S05]  /*d8d0*/  @!P0 BRA `(.L_x_978) ;  /* 0x0000000000048947 */ /* 0x000fea0003800000 */
[----:B------:R-:W-:Y:S01]  /*d8e0*/  BPT.TRAP 0x1 ;  /* 0x000000040000795c */ /* 0x000fe20000300000 */
.L_x_978:
[----:B-1----:R-:W-:Y:S05]  /*d8f0*/  @P2 BRA `(.L_x_979) ;  /* 0x0000000000082947 */ /* 0x002fea0003800000 */
[----:B------:R-:W1:Y:S02]  /*d900*/  SYNCS.PHASECHK.TRANS64.TRYWAIT P0, [UR5+0x2a850], R3 ;  /* 0x02a85003ff0075a7 */ /* 0x000e640008000145 */
[----:B-1----:R-:W-:Y:S05]  /*d910*/  @!P0 BRA `(.L_x_980) ;  /* 0x0000006400a08947 */ /* 0x002fea0003800000 */
.L_x_979:
[----:B------:R-:W-:Y:S01]  /*d920*/  UIADD3 UR57, UR57, 0x400, URZ ;  /* 0x0000040039397890 */ /* 0x000fe2000fffe03f */
[----:B------:R-:W-:Y:S01]  /*d930*/  WARPGROUP.ARRIVE ;  /* 0x00000000000079c5 */ /* 0x000fe20000000000 */
[----:B------:R-:W-:Y:S01]  /*d940*/  UMOV UR7, 0x40000040 ;  /* 0x4000004000077882 */ /* 0x000fe20000000000 */
[----:B-1----:R-:W1:Y:S01]  /*d950*/  SHFL.BFLY PT, R0, R7, 0x2, 0x1f ;  /* 0x0c401f0007007f89 */ /* 0x002e6200000e0000 */
[----:B------:R-:W-:Y:S01]  /*d960*/  USHF.R.U32.HI UR57, URZ, 0x4, UR57 ;  /* 0x000000043f397899 */ /* 0x000fe20008011639 */
[----:B------:R-:W-:Y:S02]  /*d970*/  IMAD.U32 R8, RZ, RZ, UR5 ;  /* 0x00000005ff087e24 */ /* 0x000fe4000f8e00ff */
[----:B0-----:R-:W0:Y:S01]  /*d980*/  SHFL.BFLY PT, R3, R6, 0x2, 0x1f ;  /* 0x0c401f0006037f89 */ /* 0x001e2200000e0000 */
[----:B------:R-:W-:Y:S01]  /*d990*/  ULOP3.LUT UR57, UR57, 0x3fff, URZ, 0xc0, !UPT ;  /* 0x00003fff39397892 */ /* 0x000fe2000f8ec03f */
[----:B------:R-:W-:Y:S02]  /*d9a0*/  @!P1 VIADD R8, R8, 0x2a860 ;  /* 0x0002a86008089836 */ /* 0x000fe40000000000 */
[----:B------:R-:W-:Y:S01]  /*d9b0*/  IMAD.MOV.U32 R4, RZ, RZ, RZ ;  /* 0x000000ffff047224 */ /* 0x000fe200078e00ff */
[----:B------:R-:W-:-:S02]  /*d9c0*/  ULOP3.LUT UR57, UR57, 0x3000000, URZ, 0xfc, !UPT ;  /* 0x0300000039397892 */ /* 0x000fc4000f8efc3f */
[----:B------:R-:W-:Y:S02]  /*d9d0*/  @!P1 PRMT R8, RZ, 0x654, R8 ;  /* 0x00000654ff089816 */ /* 0x000fe40000000008 */
[----:B------:R-:W-:-:S07]  /*d9e0*/  UIMAD UR4, UR4, 0x600, UR57 ;  /* 0x00000600040478a4 */ /* 0x000fce000f8e0239 */
[----:B------:R-:W-:Y:S02]  /*d9f0*/  UMOV UR6, UR4 ;  /* 0x0000000400067c82 */ /* 0x000fe40008000000 */
[----:B------:R-:W-:Y:S01]  /*da00*/  HGMMA.64x128x16.F32 R24, R156, gdesc[UR4].tnspB, R24, gsb0 ;  /* 0x41e000049c187df0 */ /* 0x000fe20008000818 */
[----:B------:R-:W-:Y:S01]  /*da10*/  UIADD3 UR6, UR4, 0x80, URZ ;  /* 0x0000008004067890 */ /* 0x000fe2000fffe03f */
[----:B-1----:R-:W-:Y:S01]  /*da20*/  FADD.FTZ R0, R0, R7 ;  /* 0x0000000700007221 */ /* 0x002fe20000010000 */
[----:B------:R-:W-:Y:S01]  /*da30*/  UMOV UR7, 0x40000040 ;  /* 0x4000004000077882 */ /* 0x000fe20000000000 */
[----:B------:R-:W-:Y:S02]  /*da40*/  IMAD.MOV.U32 R7, RZ, RZ, RZ ;  /* 0x000000ffff077224 */ /* 0x000fe400078e00ff */
[----:B0-----:R-:W-:Y:S01]  /*da50*/  FADD.FTZ R2, R3, R6 ;  /* 0x0000000603027221 */ /* 0x001fe20000010000 */
[----:B------:R-:W-:Y:S01]  /*da60*/  IMAD.MOV.U32 R6, RZ, RZ, -0x800000 ;  /* 0xff800000ff067424 */ /* 0x000fe200078e00ff */
[----:B------:R-:W0:Y:S04]  /*da70*/  SHFL.BFLY PT, R3, R0, 0x1, 0x1f ;  /* 0x0c201f0000037f89 */ /* 0x000e2800000e0000 */
[----:B------:R-:W1:Y:S01]  /*da80*/  SHFL.BFLY PT, R5, R2, 0x1, 0x1f ;  /* 0x0c201f0002057f89 */ /* 0x000e6200000e0000 */
[----:B0-----:R-:W-:Y:S01]  /*da90*/  FADD.FTZ R9, R0, R3 ;  /* 0x0000000300097221 */ /* 0x001fe20000010000 */
[----:B------:R-:W-:-:S02]  /*daa0*/  IMAD.MOV.U32 R0, RZ, RZ, -0x800000 ;  /* 0xff800000ff007424 */ /* 0x000fc400078e00ff */
[----:B-1----:R-:W-:Y:S02]  /*dab0*/  FADD.FTZ R12, R2, R5 ;  /* 0x00000005020c7221 */ /* 0x002fe40000010000 */
[----:B------:R-:W-:-:S03]  /*dac0*/  FSETP.NE.FTZ.AND P0, PT, R9, RZ, PT ;  /* 0x000000ff0900720b */ /* 0x000fc60003f15000 */
        /* <DEDUP_REMOVED lines=102> */
.L_x_910:
[----:B------:R-:W-:Y:S05]  /*e130*/  @P0 BRA `(.L_x_981) ;  /* 0x0000001400440947 */ /* 0x000fea0003800000 */
[----:B------:R-:W0:Y:S01]  /*e140*/  S2R R7, SR_TID.X ;  /* 0x0000000000077919 */ /* 0x000e220000002100 */
[----:B------:R-:W1:Y:S01]  /*e150*/  LDC R21, c[0x0][0xbe8] ;  /* 0x0002fa00ff157b82 */ /* 0x000e620000000800 */
[----:B------:R-:W-:Y:S01]  /*e160*/  SHF.R.S32.HI R15, RZ, 0x1f, R18 ;  /* 0x0000001fff0f7819 */ /* 0x000fe20000011412 */
[----:B------:R-:W-:Y:S01]  /*e170*/  ULDC.64 UR4, c[0x0][0xbd0] ;  /* 0x0002f40000047ab9 */ /* 0x000fe20000000a00 */
[----:B------:R-:W2:Y:S01]  /*e180*/  S2R R20, SR_CTAID.X ;  /* 0x0000000000147919 */ /* 0x000ea20000002500 */
[----:B------:R-:W-:Y:S01]  /*e190*/  ULDC.64 UR6, c[0x0][0xb38] ;  /* 0x0002ce0000067ab9 */ /* 0x000fe20000000a00 */
[----:B------:R-:W-:Y:S01]  /*e1a0*/  ULDC.64 UR10, c[0x0][0x208] ;  /* 0x00008200000a7ab9 */ /* 0x000fe20000000a00 */
[----:B------:R-:W-:Y:S02]  /*e1b0*/  BSSY B0, `(.L_x_982) ;  /* 0x00000e3000007945 */ /* 0x000fe40003800000 */
        /* <DEDUP_REMOVED lines=9> */
[----:B------:R-:W0:Y:S01]  /*e250*/  LDC.64 R72, c[0x0][0xb40] ;  /* 0x0002d000ff487b82 */ /* 0x000e220000000a00 */
[----:B------:R-:W-:Y:S02]  /*e260*/  LEA.HI R8, R8, R7, RZ, 0x2 ;  /* 0x0000000708087211 */ /* 0x000fe400078f10ff */
[----:B------:R-:W-:Y:S02]  /*e270*/  LOP3.LUT R10, R9, 0xffffff80, RZ, 0xc0, !PT ;  /* 0xffffff80090a7812 */ /* 0x000fe400078ec0ff */
[----:B------:R-:W-:-:S03]  /*e280*/  LOP3.LUT R8, R8, 0xfffffffc, RZ, 0xc0, !PT ;  /* 0xfffffffc08087812 */ /* 0x000fc600078ec0ff */
[C---:B------:R-:W-:Y:S01]  /*e290*/  IMAD.IADD R74, R7.reuse, 0x1, -R10 ;  /* 0x00000001074a7824 */ /* 0x040fe200078e0a0a */
[----:B------:R-:W-:Y:S01]  /*e2a0*/  SHF.R.S32.HI R10, RZ, 0x7, R9 ;  /* 0x00000007ff0a7819 */ /* 0x000fe20000011409 */
[----:B------:R-:W-:Y:S01]  /*e2b0*/  IMAD.IADD R14, R7, 0x1, -R8 ;  /* 0x00000001070e7824 */ /* 0x000fe200078e0a08 */
[----:B------:R-:W5:Y:S02]  /*e2c0*/  @P0 LDC R17, c[0x0][0xbec] ;  /* 0x0002fb00ff110b82 */ /* 0x000f640000000800 */
[----:B------:R-:W-:Y:S02]  /*e2d0*/  SHF.R.S32.HI R11, RZ, 0x1f, R74 ;  /* 0x0000001fff0b7819 */ /* 0x000fe4000001144a */
[----:B------:R-:W-:Y:S02]  /*e2e0*/  LEA.HI R7, R9, R10, RZ, 0x1 ;  /* 0x0000000a09077211 */ /* 0x000fe400078f08ff */
[CC--:B------:R-:W-:Y:S02]  /*e2f0*/  LEA.HI R88, R11.reuse, R74.reuse, RZ, 0x2 ;  /* 0x0000004a0b587211 */ /* 0x0c0fe400078f10ff */
[----:B------:R-:W-:Y:S01]  /*e300*/  LEA.HI R11, R11, R74, RZ, 0x5 ;  /* 0x0000004a0b0b7211 */ /* 0x000fe200078f28ff */
[----:B------:R-:W5:Y:S01]  /*e310*/  @P0 LDC R89, c[0x0][0xbec] ;  /* 0x0002fb00ff590b82 */ /* 0x000f620000000800 */
[----:B------:R-:W-:-:S02]  /*e320*/  SHF.R.S32.HI R12, RZ, 0x2, R88 ;  /* 0x00000002ff0c7819 */ /* 0x000fc40000011458 */
[----:B------:R-:W-:Y:S02]  /*e330*/  SHF.R.S32.HI R13, RZ, 0x1f, R88 ;  /* 0x0000001fff0d7819 */ /* 0x000fe40000011458 */
[----:B------:R-:W-:Y:S02]  /*e340*/  LOP3.LUT R7, R7, 0x3fffffe, RZ, 0xc0, !PT ;  /* 0x03fffffe07077812 */ /* 0x000fe400078ec0ff */
[----:B------:R-:W-:Y:S01]  /*e350*/  LEA.HI R13, R13, R12, RZ, 0x3 ;  /* 0x0000000c0d0d7211 */ /* 0x000fe200078f18ff */
[----:B------:R-:W5:Y:S01]  /*e360*/  @P0 LDC R19, c[0x0][0xbf0] ;  /* 0x0002fc00ff130b82 */ /* 0x000f620000000800 */
[----:B------:R-:W-:Y:S01]  /*e370*/  LEA.HI R9, R14, R14, RZ, 0x1 ;  /* 0x0000000e0e097211 */ /* 0x000fe200078f08ff */
[----:B------:R-:W-:Y:S01]  /*e380*/  IMAD.IADD R7, R10, 0x1, -R7 ;  /* 0x000000010a077824 */ /* 0x000fe200078e0a07 */
[----:B------:R-:W-:Y:S02]  /*e390*/  LOP3.LUT R13, R13, 0xfffffff8, RZ, 0xc0, !PT ;  /* 0xfffffff80d0d7812 */ /* 0x000fe400078ec0ff */
[----:B------:R-:W-:-:S02]  /*e3a0*/  SHF.R.S32.HI R11, RZ, 0x5, R11 ;  /* 0x00000005ff0b7819 */ /* 0x000fc4000001140b */
[----:B------:R-:W-:Y:S01]  /*e3b0*/  LOP3.LUT R9, R9, 0x1ffffffe, RZ, 0xc0, !PT ;  /* 0x1ffffffe09097812 */ /* 0x000fe200078ec0ff */
[----:B------:R-:W-:Y:S01]  /*e3c0*/  IMAD.IADD R8, R12, 0x1, -R13 ;  /* 0x000000010c087824 */ /* 0x000fe200078e0a0d */
[----:B------:R-:W5:Y:S03]  /*e3d0*/  @P0 LDC R90, c[0x0][0xbf0] ;  /* 0x0002fc00ff5a0b82 */ /* 0x000f660000000800 */
[----:B------:R-:W-:Y:S02]  /*e3e0*/  IMAD R8, R11, 0x10, R8 ;  /* 0x000000100b087824 */ /* 0x000fe400078e0208 */
[----:B------:R-:W-:Y:S02]  /*e3f0*/  IMAD R11, R15, UR4, RZ ;  /* 0x000000040f0b7c24 */ /* 0x000fe4000f8e02ff */
[----:B------:R-:W-:Y:S02]  /*e400*/  IMAD.IADD R12, R14, 0x1, -R9 ;  /* 0x000000010e0c7824 */ /* 0x000fe400078e0a09 */
[----:B------:R-:W-:-:S02]  /*e410*/  IMAD R7, R7, 0x40, R8 ;  /* 0x0000004007077824 */ /* 0x000fc400078e0208 */
[----:B------:R-:W-:Y:S01]  /*e420*/  IMAD.WIDE.U32 R8, R18, UR4, RZ ;  /* 0x0000000412087c25 */ /* 0x000fe2000f8e00ff */
[----:B---3--:R-:W-:-:S03]  /*e430*/  USHF.R.S32.HI UR4, URZ, 0x1f, UR9 ;  /* 0x0000001f3f047899 */ /* 0x008fc60008011409 */
[C---:B------:R-:W-:Y:S02]  /*e440*/  IMAD R13, R18.reuse, UR5, R11 ;  /* 0x00000005120d7c24 */ /* 0x040fe4000f8e020b */
[----:B------:R-:W-:Y:S02]  /*e450*/  IMAD R15, R15, UR6, RZ ;  /* 0x000000060f0f7c24 */ /* 0x000fe4000f8e02ff */
[----:B------:R-:W-:Y:S02]  /*e460*/  IMAD.IADD R9, R9, 0x1, R13 ;  /* 0x0000000109097824 */ /* 0x000fe400078e020d */
[----:B------:R-:W-:-:S04]  /*e470*/  IMAD.WIDE.U32 R10, R18, UR6, RZ ;  /* 0x00000006120a7c25 */ /* 0x000fc8000f8e00ff */
[----:B------:R-:W-:Y:S01]  /*e480*/  IMAD R13, R18, UR7, R15 ;  /* 0x00000007120d7c24 */ /* 0x000fe2000f8e020f */
[----:B------:R-:W-:Y:S01]  /*e490*/  ULDC.64 UR6, c[0x0][0xb48] ;  /* 0x0002d20000067ab9 */ /* 0x000fe20000000a00 */
[----:B------:R-:W-:Y:S02]  /*e4a0*/  IMAD R12, R12, 0x8, R7 ;  /* 0x000000080c0c7824 */ /* 0x000fe400078e0207 */
[----:B------:R-:W-:Y:S02]  /*e4b0*/  IMAD.MOV R18, RZ, RZ, -R18 ;  /* 0x000000ffff127224 */ /* 0x000fe400078e0a12 */
[----:B----4-:R-:W-:Y:S02]  /*e4c0*/  IMAD R14, R22, UR4, RZ ;  /* 0x00000004160e7c24 */ /* 0x010fe4000f8e02ff */
[----:B--2---:R-:W-:Y:S02]  /*e4d0*/  IMAD R12, R20, 0x80, R12 ;  /* 0x00000080140c7824 */ /* 0x004fe400078e020c */
[----:B0-----:R-:W-:Y:S01]  /*e4e0*/  IMAD R16, R72, UR4, RZ ;  /* 0x0000000448107c24 */ /* 0x001fe2000f8e02ff */
[----:B------:R-:W-:Y:S01]  /*e4f0*/  ULDC.64 UR4, c[0x0][0xbe0] ;  /* 0x0002f80000047ab9 */ /* 0x000fe20000000a00 */
[----:B-1----:R-:W-:-:S02]  /*e500*/  IMAD R75, R75, R18, UR8 ;  /* 0x000000084b4b7e24 */ /* 0x002fc4000f8e0212 */
[----:B------:R-:W-:Y:S02]  /*e510*/  IMAD.IADD R11, R11, 0x1, R13 ;  /* 0x000000010b0b7824 */ /* 0x000fe400078e020d */
[----:B------:R-:W-:Y:S02]  /*e520*/  IMAD R15, R23, UR9, R14 ;  /* 0x00000009170f7c24 */ /* 0x000fe4000f8e020e */
[----:B------:R-:W-:-:S04]  /*e530*/  IMAD.WIDE.U32 R8, R22, UR9, R8 ;  /* 0x0000000916087c25 */ /* 0x000fc8000f8e0008 */
[----:B-----5:R-:W-:-:S04]  /*e540*/  @P0 IMAD.HI.U32 R14, R12, R17, RZ ;  /* 0x000000110c0e0227 */ /* 0x020fc800078e00ff */
[----:B------:R-:W-:Y:S01]  /*e550*/  IMAD R17, R73, UR9, R16 ;  /* 0x0000000949117c24 */ /* 0x000fe2000f8e0210 */
[----:B------:R-:W-:Y:S01]  /*e560*/  SHF.R.S32.HI R16, RZ, 0x1f, R75 ;  /* 0x0000001fff107819 */ /* 0x000fe2000001144b */
[----:B------:R-:W-:Y:S01]  /*e570*/  IMAD.WIDE.U32 R10, R72, UR9, R10 ;  /* 0x00000009480a7c25 */ /* 0x000fe2000f8e000a */
[----:B------:R-:W-:-:S03]  /*e580*/  ULDC.64 UR8, c[0x0][0xb28] ;  /* 0x0002ca0000087ab9 */ /* 0x000fc60000000a00 */
[----:B------:R-:W-:Y:S02]  /*e590*/  IMAD.IADD R9, R9, 0x1, R15 ;  /* 0x0000000109097824 */ /* 0x000fe400078e020f */
[----:B------:R-:W-:-:S04]  /*e5a0*/  @P0 IMAD.HI.U32 R89, R12, R89, RZ ;  /* 0x000000590c590227 */ /* 0x000fc800078e00ff */
[----:B------:R-:W-:Y:S02]  /*e5b0*/  IMAD.IADD R11, R11, 0x1, R17 ;  /* 0x000000010b0b7824 */ /* 0x000fe400078e0211 */
[----:B------:R-:W-:Y:S01]  /*e5c0*/  IMAD.MOV.U32 R13, RZ, RZ, R12 ;  /* 0x000000ffff0d7224 */ /* 0x000fe200078e000c */
[----:B------:R-:W-:Y:S01]  /*e5d0*/  @P0 SHF.R.U32.HI R13, RZ, R19, R14 ;  /* 0x00000013ff0d0219 */ /* 0x000fe2000001160e */
[----:B------:R-:W-:Y:S02]  /*e5e0*/  IMAD R17, R16, UR6, RZ ;  /* 0x0000000610117c24 */ /* 0x000fe4000f8e02ff */
[----:B------:R-:W-:-:S04]  /*e5f0*/  IMAD.WIDE.U32 R8, R75, UR4, R8 ;  /* 0x000000044b087c25 */ /* 0x000fc8000f8e0008 */
[----:B------:R-:W-:Y:S01]  /*e600*/  IMAD.MOV.U32 R15, RZ, RZ, R12 ;  /* 0x000000ffff0f7224 */ /* 0x000fe200078e000c */
[----:B------:R-:W-:Y:S01]  /*e610*/  @P0 SHF.R.U32.HI R15, RZ, R90, R89 ;  /* 0x0000005aff0f0219 */ /* 0x000fe20000011659 */
[----:B------:R-:W-:Y:S01]  /*e620*/  IMAD R14, R16, UR4, RZ ;  /* 0x00000004100e7c24 */ /* 0x000fe2000f8e02ff */
[----:B------:R-:W-:Y:S01]  /*e630*/  IADD3 R8, P0, R13, R8, RZ ;  /* 0x000000080d087210 */ /* 0x000fe20007f1e0ff */
[C---:B------:R-:W-:Y:S01]  /*e640*/  IMAD R19, R75.reuse, UR7, R17 ;  /* 0x000000074b137c24 */ /* 0x040fe2000f8e0211 */
[--C-:B------:R-:W-:Y:S01]  /*e650*/  SHF.R.S32.HI R17, RZ, 0x1f, R13.reuse ;  /* 0x0000001fff117819 */ /* 0x100fe2000001140d */
[----:B------:R-:W-:Y:S02]  /*e660*/  IMAD.MOV R13, RZ, RZ, -R13 ;  /* 0x000000ffff0d7224 */ /* 0x000fe400078e0a0d */
[----:B------:R-:W-:Y:S01]  /*e670*/  IMAD R16, R75, UR5, R14 ;  /* 0x000000054b107c24 */ /* 0x000fe2000f8e020e */
[--C-:B------:R-:W-:Y:S01]  /*e680*/  SHF.R.S32.HI R14, RZ, 0x1f, R15.reuse ;  /* 0x0000001fff0e7819 */ /* 0x100fe2000001140f */
[----:B------:R-:W-:Y:S01]  /*e690*/  IMAD.MOV R18, RZ, RZ, -R15 ;  /* 0x000000ffff127224 */ /* 0x000fe200078e0a0f */
[----:B------:R-:W-:Y:S01]  /*e6a0*/  ULDC.64 UR4, c[0x0][0xb30] ;  /* 0x0002cc0000047ab9 */ /* 0x000fe20000000a00 */
[----:B------:R-:W-:Y:S01]  /*e6b0*/  IMAD R13, R21, R13, R12 ;  /* 0x0000000d150d7224 */ /* 0x000fe200078e020c */
[----:B------:R-:W-:Y:S01]  /*e6c0*/  IADD3.X R9, R17, R9, R16, P0, !PT ;  /* 0x0000000911097210 */ /* 0x000fe200007fe410 */
[----:B------:R-:W-:Y:S01]  /*e6d0*/  IMAD.WIDE.U32 R10, R75, UR6, R10 ;  /* 0x000000064b0a7c25 */ /* 0x000fe2000f8e000a */
[----:B------:R-:W-:-:S03]  /*e6e0*/  ULDC.64 UR6, c[0x0][0xbc8] ;  /* 0x0002f20000067ab9 */ /* 0x000fc60000000a00 */
[----:B------:R-:W-:Y:S02]  /*e6f0*/  IMAD R14, R14, UR4, RZ ;  /* 0x000000040e0e7c24 */ /* 0x000fe4000f8e02ff */
[----:B------:R-:W-:Y:S01]  /*e700*/  IMAD R17, R21, R18, R12 ;  /* 0x0000001215117224 */ /* 0x000fe200078e020c */
[----:B------:R-:W-:Y:S01]  /*e710*/  SHF.R.S32.HI R12, RZ, 0x1f, R13 ;  /* 0x0000001fff0c7819 */ /* 0x000fe2000001140d */
[----:B------:R-:W-:Y:S02]  /*e720*/  IMAD.IADD R11, R11, 0x1, R19 ;  /* 0x000000010b0b7824 */ /* 0x000fe400078e0213 */
[C---:B------:R-:W-:Y:S01]  /*e730*/  IMAD R19, R15.reuse, UR5, R14 ;  /* 0x000000050f137c24 */ /* 0x040fe2000f8e020e */
[----:B------:R-:W-:Y:S01]  /*e740*/  SHF.R.S32.HI R14, RZ, 0x1f, R17 ;  /* 0x0000001fff0e7819 */ /* 0x000fe20000011411 */
[----:B------:R-:W-:Y:S01]  /*e750*/  IMAD.WIDE.U32 R10, R15, UR4, R10 ;  /* 0x000000040f0a7c25 */ /* 0x000fe2000f8e000a */
[----:B------:R-:W0:Y:S01]  /*e760*/  S2UR UR5, SR_CgaCtaId ;  /* 0x00000000000579c3 */ /* 0x000e220000008800 */
[----:B------:R-:W-:-:S02]  /*e770*/  UMOV UR4, 0x400 ;  /* 0x0000040000047882 */ /* 0x000fc40000000000 */
[----:B------:R-:W-:Y:S02]  /*e780*/  IMAD R12, R12, UR6, RZ ;  /* 0x000000060c0c7c24 */ /* 0x000fe4000f8e02ff */
[----:B------:R-:W-:Y:S02]  /*e790*/  IMAD.IADD R11, R11, 0x1, R19 ;  /* 0x000000010b0b7824 */ /* 0x000fe400078e0213 */
[----:B------:R-:W-:Y:S02]  /*e7a0*/  IMAD R14, R14, UR8, RZ ;  /* 0x000000080e0e7c24 */ /* 0x000fe4000f8e02ff */
        /* <DEDUP_REMOVED lines=10> */
[----:B------:R-:W-:Y:S01]  /*e850*/  IMAD.IADD R9, R11, 0x1, R19 ;  /* 0x000000010b097824 */ /* 0x000fe200078e0213 */
[----:B0-----:R-:W-:Y:S01]  /*e860*/  ULEA UR4, UR5, UR4, 0x18 ;  /* 0x0000000405047291 */ /* 0x001fe2000f8ec03f */
[----:B------:R-:W-:Y:S01]  /*e870*/  IMAD R7, R20, 0x80, R7 ;  /* 0x0000008014077824 */ /* 0x000fe200078e0207 */
[----:B------:R-:W-:Y:S01]  /*e880*/  LEA.HI.X R13, R8, UR7, R13, 0x2, P0 ;  /* 0x00000007080d7c11 */ /* 0x000fe200080f140d */
[----:B------:R-:W-:Y:S01]  /*e890*/  IMAD R20, R21, UR6, RZ ;  /* 0x0000000615147c24 */ /* 0x000fe2000f8e02ff */
[----:B------:R-:W-:Y:S01]  /*e8a0*/  LEA.HI.X R73, R10, UR9, R9, 0x2, P1 ;  /* 0x000000090a497c11 */ /* 0x000fe200088f1409 */
[----:B------:R-:W-:Y:S01]  /*e8b0*/  SHFL.IDX PT, R8, R12, RZ, 0x1c1f ;  /* 0x001c1fff0c087589 */ /* 0x000fe200000e0000 */
[----:B------:R-:W-:Y:S01]  /*e8c0*/  LOP3.LUT P0, RZ, R74, 0x3, RZ, 0xc0, !PT ;  /* 0x000000034aff7812 */ /* 0x000fe2000780c0ff */
[C---:B------:R-:W-:Y:S01]  /*e8d0*/  VIADD R21, R7.reuse, 0x8 ;  /* 0x0000000807157836 */ /* 0x040fe20000000000 */
[----:B------:R-:W-:Y:S01]  /*e8e0*/  UIADD3 UR4, UR4, 0x2a820, URZ ;  /* 0x0002a82004047890 */ /* 0x000fe2000fffe03f */
[----:B------:R-:W0:Y:S01]  /*e8f0*/  SHFL.IDX PT, R9, R13, RZ, 0x1c1f ;  /* 0x001c1fff0d097589 */ /* 0x000e2200000e0000 */
[----:B------:R-:W-:-:S02]  /*e900*/  ISETP.GE.OR P1, PT, R7, R20, P0 ;  /* 0x000000140700720c */ /* 0x000fc40000726670 */
[-C--:B------:R-:W-:Y:S01]  /*e910*/  ISETP.GE.OR P0, PT, R21, R20.reuse, P0 ;  /* 0x000000141500720c */ /* 0x080fe20000706670 */
[----:B------:R-:W-:Y:S01]  /*e920*/  SHFL.IDX PT, R10, R12, 0x1, 0x1c1f ;  /* 0x003c1f000c0a7f89 */ /* 0x000fe200000e0000 */
[----:B------:R-:W-:Y:S01]  /*e930*/  ISETP.GE.AND P2, PT, R7, R20, PT ;  /* 0x000000140700720c */ /* 0x000fe20003f46270 */
[----:B------:R-:W-:Y:S02]  /*e940*/  UPRMT UR4, URZ, 0x654, UR4 ;  /* 0x000006543f047896 */ /* 0x000fe40008000004 */
[----:B------:R1:W2:Y:S04]  /*e950*/  SHFL.IDX PT, R11, R13, 0x1, 0x1c1f ;  /* 0x003c1f000d0b7f89 */ /* 0x0002a800000e0000 */
[----:B------:R3:W4:Y:S03]  /*e960*/  SHFL.IDX PT, R18, R72, RZ, 0x1c1f ;  /* 0x001c1fff48127589 */ /* 0x00072600000e0000 */
[----:B------:R-:W-:Y:S01]  /*e970*/  SYNCS.ARRIVE.TRANS64.RED.A1T0 RZ, [UR4], RZ ;  /* 0x000000ffffff79a7 */ /* 0x000fe20008100404 */
[----:B-1----:R-:W-:Y:S01]  /*e980*/  LOP3.LUT R13, R88, 0x7ffffffc, RZ, 0xc0, !PT ;  /* 0x7ffffffc580d7812 */ /* 0x002fe200078ec0ff */
[----:B------:R3:W1:Y:S04]  /*e990*/  SHFL.IDX PT, R19, R73, RZ, 0x1c1f ;  /* 0x001c1fff49137589 */ /* 0x00066800000e0000 */
[----:B------:R-:W-:Y:S01]  /*e9a0*/  IMAD.IADD R13, R74, 0x1, -R13 ;  /* 0x000000014a0d7824 */ /* 0x000fe200078e0a0d */
[----:B0-----:R3:W-:Y:S03]  /*e9b0*/  @!P1 ST.E desc[UR10][R8.64], R6 ;  /* 0x0000000608009985 */ /* 0x0017e6000c10190a */
[----:B------:R-:W-:Y:S01]  /*e9c0*/  IMAD.SHL.U32 R23, R13, 0x2, RZ ;  /* 0x000000020d177824 */ /* 0x000fe200078e00ff */
[----:B--2---:R3:W-:Y:S01]  /*e9d0*/  @!P0 ST.E desc[UR10][R10.64], R0 ;  /* 0x000000000a008985 */ /* 0x0047e2000c10190a */
[----:B------:R-:W-:Y:S05]  /*e9e0*/  @P2 BRA `(.L_x_983) ;  /* 0x00000004007c2947 */ /* 0x000fea0003800000 */
[C---:B---3--:R-:W-:Y:S01]  /*e9f0*/  VIADD R0, R23.reuse, 0x8 ;  /* 0x0000000817007836 */ /* 0x048fe20000000000 */
[----:B------:R-:W-:Y:S01]  /*ea00*/  ULDC UR4, c[0x0][0xac8] ;  /* 0x0002b20000047ab9 */ /* 0x000fe20000000800 */
[C---:B------:R-:W-:Y:S01]  /*ea10*/  VIADD R10, R23.reuse, 0x10 ;  /* 0x00000010170a7836 */ /* 0x040fe20000000000 */
[C---:B------:R-:W-:Y:S01]  /*ea20*/  ISETP.GE.AND P2, PT, R23.reuse, UR4, PT ;  /* 0x0000000417007c0c */ /* 0x040fe2000bf46270 */
[C---:B------:R-:W-:Y:S01]  /*ea30*/  VIADD R11, R23.reuse, 0x18 ;  /* 0x00000018170b7836 */ /* 0x040fe20000000000 */
[----:B------:R-:W-:Y:S01]  /*ea40*/  ISETP.GE.AND P3, PT, R0, UR4, PT ;  /* 0x0000000400007c0c */ /* 0x000fe2000bf66270 */
[----:B------:R-:W-:Y:S01]  /*ea50*/  VIADD R12, R23, 0x28 ;  /* 0x00000028170c7836 */ /* 0x000fe20000000000 */
[----:B------:R-:W-:Y:S01]  /*ea60*/  ISETP.GE.AND P0, PT, R10, UR4, PT ;  /* 0x000000040a007c0c */ /* 0x000fe2000bf06270 */
[----:B------:R-:W-:Y:S01]  /*ea70*/  ULDC.64 UR6, c[0x0][0x208] ;  /* 0x0000820000067ab9 */ /* 0x000fe20000000a00 */
[----:B------:R-:W-:Y:S01]  /*ea80*/  ISETP.GE.AND P1, PT, R11, UR4, PT ;  /* 0x000000040b007c0c */ /* 0x000fe2000bf26270 */
[----:B------:R-:W-:-:S02]  /*ea90*/  VIADD R13, R23, 0x30 ;  /* 0x00000030170d7836 */ /* 0x000fc40000000000 */
[C---:B------:R-:W-:Y:S02]  /*eaa0*/  VIADD R14, R23.reuse, 0x38 ;  /* 0x00000038170e7836 */ /* 0x040fe40000000000 */
[----:B------:R-:W-:Y:S01]  /*eab0*/  VIADD R15, R23, 0x40 ;  /* 0x00000040170f7836 */ /* 0x000fe20000000000 */
[----:B------:R-:W-:Y:S01]  /*eac0*/  ISETP.GE.AND P4, PT, R13, UR4, PT ;  /* 0x000000040d007c0c */ /* 0x000fe2000bf86270 */
[C---:B-1--4-:R-:W-:Y:S01]  /*ead0*/  @!P2 IMAD.WIDE R6, R23.reuse, 0x4, R18 ;  /* 0x000000041706a825 */ /* 0x052fe200078e0212 */
[----:B------:R-:W-:Y:S02]  /*eae0*/  ISETP.GE.AND P5, PT, R14, UR4, PT ;  /* 0x000000040e007c0c */ /* 0x000fe4000bfa6270 */
[----:B------:R-:W-:Y:S01]  /*eaf0*/  @!P3 LEA.HI R0, R0, R0, RZ, 0x1 ;  /* 0x000000000000b211 */ /* 0x000fe200078f08ff */
[----:B------:R-:W-:Y:S01]  /*eb00*/  VIADD R16, R23, 0x50 ;  /* 0x0000005017107836 */ /* 0x000fe20000000000 */
[----:B------:R0:W-:Y:S01]  /*eb10*/  @!P2 ST.E.64 desc[UR6][R6.64], R24 ;  /* 0x000000180600a985 */ /* 0x0001e2000c101b06 */
[----:B------:R-:W-:Y:S01]  /*eb20*/  ISETP.GE.AND P6, PT, R15, UR4, PT ;  /* 0x000000040f007c0c */ /* 0x000fe2000bfc6270 */
[C---:B------:R-:W-:Y:S01]  /*eb30*/  VIADD R22, R23.reuse, 0x60 ;  /* 0x0000006017167836 */ /* 0x040fe20000000000 */
        /* <DEDUP_REMOVED lines=12> */
[----:B------:R-:W-:Y:S01]  /*ec00*/  @!P0 IMAD.WIDE R6, R7, 0x4, R18 ;  /* 0x0000000407068825 */ /* 0x000fe200078e0212 */
[----:B------:R-:W-:-:S04]  /*ec10*/  @!P2 LEA.HI R0, R0, R0, RZ, 0x1 ;  /* 0x000000000000a211 */ /* 0x000fc800078f08ff */
[----:B------:R0:W-:Y:S01]  /*ec20*/  @!P0 ST.E.64 desc[UR6][R6.64], R32 ;  /* 0x0000002006008985 */ /* 0x0001e2000c101b06 */
[----:B------:R-:W-:Y:S02]  /*ec30*/  @!P3 LEA.HI R12, R12, R12, RZ, 0x1 ;  /* 0x0000000c0c0cb211 */ /* 0x000fe400078f08ff */
[----:B-1----:R-:W-:Y:S02]  /*ec40*/  @!P1 LOP3.LUT R9, R11, 0xfffffffe, RZ, 0xc0, !PT ;  /* 0xfffffffe0b099812 */ /* 0x002fe400078ec0ff */
[----:B------:R-:W-:Y:S02]  /*ec50*/  @!P2 LOP3.LUT R11, R0, 0xfffffffe, RZ, 0xc0, !PT ;  /* 0xfffffffe000ba812 */ /* 0x000fe400078ec0ff */
[----:B------:R-:W-:Y:S01]  /*ec60*/  @!P3 LOP3.LUT R13, R12, 0xfffffffe, RZ, 0xc0, !PT ;  /* 0xfffffffe0c0db812 */ /* 0x000fe200078ec0ff */
[--C-:B------:R-:W-:Y:S01]  /*ec70*/  @!P1 IMAD.WIDE R8, R9, 0x4, R18.reuse ;  /* 0x0000000409089825 */ /* 0x100fe200078e0212 */
[----:B------:R-:W-:Y:S02]  /*ec80*/  @!P6 LEA.HI R0, R15, R15, RZ, 0x1 ;  /* 0x0000000f0f00e211 */ /* 0x000fe400078f08ff */
[----:B------:R-:W-:Y:S01]  /*ec90*/  @!P4 LOP3.LUT R15, R10, 0xfffffffe, RZ, 0xc0, !PT ;  /* 0xfffffffe0a0fc812 */ /* 0x000fe200078ec0ff */
[--C-:B------:R-:W-:Y:S01]  /*eca0*/  @!P2 IMAD.WIDE R10, R11, 0x4, R18.reuse ;  /* 0x000000040b0aa825 */ /* 0x100fe200078e0212 */
[----:B------:R-:W-:Y:S01]  /*ecb0*/  @!P6 LOP3.LUT R25, R0, 0xfffffffe, RZ, 0xc0, !PT ;  /* 0xfffffffe0019e812 */ /* 0x000fe200078ec0ff */
[----:B------:R1:W-:Y:S01]  /*ecc0*/  @!P1 ST.E.64 desc[UR6][R8.64], R36 ;  /* 0x0000002408009985 */ /* 0x0003e2000c101b06 */
[----:B------:R-:W-:Y:S01]  /*ecd0*/  ISETP.GE.AND P1, PT, R16, UR4, PT ;  /* 0x0000000410007c0c */ /* 0x000fe2000bf26270 */
[----:B0-----:R-:W-:-:S02]  /*ece0*/  @!P3 IMAD.WIDE R6, R13, 0x4, R18 ;  /* 0x000000040d06b825 */ /* 0x001fc400078e0212 */
[----:B------:R0:W-:Y:S02]  /*ecf0*/  @!P2 ST.E.64 desc[UR6][R10.64], R40 ;  /* 0x000000280a00a985 */ /* 0x0001e4000c101b06 */
[----:B------:R-:W-:Y:S02]  /*ed00*/  VIADD R0, R23, 0x48 ;  /* 0x0000004817007836 */ /* 0x000fe40000000000 */
[--C-:B------:R-:W-:Y:S01]  /*ed10*/  @!P5 IMAD.WIDE R12, R17, 0x4, R18.reuse ;  /* 0x00000004110cd825 */ /* 0x100fe200078e0212 */
[----:B------:R2:W-:Y:S01]  /*ed20*/  @!P3 ST.E.64 desc[UR6][R6.64], R44 ;  /* 0x0000002c0600b985 */ /* 0x0005e2000c101b06 */
[----:B------:R-:W-:Y:S02]  /*ed30*/  ISETP.GE.AND P3, PT, R22, UR4, PT ;  /* 0x0000000416007c0c */ /* 0x000fe4000bf66270 */
[----:B------:R-:W-:Y:S01]  /*ed40*/  VIADD R17, R23, 0x58 ;  /* 0x0000005817117836 */ /* 0x000fe20000000000 */
[----:B------:R-:W-:Y:S01]  /*ed50*/  ISETP.GE.AND P0, PT, R0, UR4, PT ;  /* 0x0000000400007c0c */ /* 0x000fe2000bf06270 */
[----:B-1----:R-:W-:Y:S01]  /*ed60*/  @!P4 IMAD.WIDE R8, R15, 0x4, R18 ;  /* 0x000000040f08c825 */ /* 0x002fe200078e0212 */
[----:B------:R-:W-:-:S02]  /*ed70*/  @!P1 LEA.HI R16, R16, R16, RZ, 0x1 ;  /* 0x0000001010109211 */ /* 0x000fc400078f08ff */
[----:B------:R-:W-:Y:S01]  /*ed80*/  ISETP.GE.AND P2, PT, R17, UR4, PT ;  /* 0x0000000411007c0c */ /* 0x000fe2000bf46270 */
[----:B------:R-:W-:Y:S01]  /*ed90*/  @!P6 IMAD.WIDE R14, R25, 0x4, R18 ;  /* 0x00000004190ee825 */ /* 0x000fe200078e0212 */
[----:B------:R1:W-:Y:S03]  /*eda0*/  @!P4 ST.E.64 desc[UR6][R8.64], R48 ;  /* 0x000000300800c985 */ /* 0x0003e6000c101b06 */
[C---:B0-----:R-:W-:Y:S01]  /*edb0*/  VIADD R10, R23.reuse, 0x68 ;  /* 0x00000068170a7836 */ /* 0x041fe20000000000 */
[----:B------:R0:W-:Y:S01]  /*edc0*/  @!P5 ST.E.64 desc[UR6][R12.64], R52 ;  /* 0x000000340c00d985 */ /* 0x0001e2000c101b06 */
[C---:B--2---:R-:W-:Y:S01]  /*edd0*/  VIADD R7, R23.reuse, 0x78 ;  /* 0x0000007817077836 */ /* 0x044fe20000000000 */
[----:B------:R-:W-:Y:S01]  /*ede0*/  @!P3 LEA.HI R22, R22, R22, RZ, 0x1 ;  /* 0x000000161616b211 */ /* 0x000fe200078f08ff */
[----:B------:R-:W-:Y:S01]  /*edf0*/  VIADD R11, R23, 0x70 ;  /* 0x00000070170b7836 */ /* 0x000fe20000000000 */
[----:B------:R2:W-:Y:S01]  /*ee00*/  @!P6 ST.E.64 desc[UR6][R14.64], R56 ;  /* 0x000000380e00e985 */ /* 0x0005e2000c101b06 */
[----:B------:R-:W-:-:S02]  /*ee10*/  ISETP.GE.AND P4, PT, R10, UR4, PT ;  /* 0x000000040a007c0c */ /* 0x000fc4000bf86270 */
[----:B------:R-:W-:Y:S02]  /*ee20*/  ISETP.GE.AND P6, PT, R7, UR4, PT ;  /* 0x0000000407007c0c */ /* 0x000fe4000bfc6270 */
[----:B------:R-:W-:Y:S02]  /*ee30*/  ISETP.GE.AND P5, PT, R11, UR4, PT ;  /* 0x000000040b007c0c */ /* 0x000fe4000bfa6270 */
[----:B------:R-:W-:Y:S02]  /*ee40*/  @!P0 LEA.HI R0, R0, R0, RZ, 0x1 ;  /* 0x0000000000008211 */ /* 0x000fe400078f08ff */
[----:B------:R-:W-:Y:S02]  /*ee50*/  @!P2 LEA.HI R17, R17, R17, RZ, 0x1 ;  /* 0x000000111111a211 */ /* 0x000fe400078f08ff */
[----:B-1----:R-:W-:Y:S02]  /*ee60*/  @!P1 LOP3.LUT R9, R16, 0xfffffffe, RZ, 0xc0, !PT ;  /* 0xfffffffe10099812 */ /* 0x002fe400078ec0ff */
[----:B0-----:R-:W-:-:S02]  /*ee70*/  @!P3 LOP3.LUT R13, R22, 0xfffffffe, RZ, 0xc0, !PT ;  /* 0xfffffffe160db812 */ /* 0x001fc400078ec0ff */
        /* <DEDUP_REMOVED lines=22> */
.L_x_983:
[----:B------:R-:W-:Y:S05]  /*efe0*/  BSYNC B0 ;  /* 0x0000000000007941 */ /* 0x000fea0003800000 */
.L_x_982:
[----:B------:R-:W-:Y:S01]  /*eff0*/  ISETP.GE.AND P0, PT, R21, R20, PT ;  /* 0x000000141500720c */ /* 0x000fe20003f06270 */
[----:B0-----:R2:W0:Y:S04]  /*f000*/  SHFL.IDX PT, R15, R73, 0x1, 0x1c1f ;  /* 0x003c1f00490f7f89 */ /* 0x00142800000e0000 */
[----:B------:R2:W0:Y:S08]  /*f010*/  SHFL.IDX PT, R14, R72, 0x1, 0x1c1f ;  /* 0x003c1f00480e7f89 */ /* 0x00043000000e0000 */
[----:B--2---:R-:W-:Y:S05]  /*f020*/  @P0 BRA `(.L_x_902) ;  /* 0x0000004c00140947 */ /* 0x004fea0003800000 */
[----:B------:R-:W-:Y:S01]  /*f030*/  ULDC UR4, c[0x0][0xac8] ;  /* 0x0002b20000047ab9 */ /* 0x000fe20000000800 */
[C---:B---3--:R-:W-:Y:S01]  /*f040*/  VIADD R0, R23.reuse, 0x8 ;  /* 0x0000000817007836 */ /* 0x048fe20000000000 */
[C---:B------:R-:W-:Y:S01]  /*f050*/  ISETP.GE.AND P0, PT, R23.reuse, UR4, PT ;  /* 0x0000000417007c0c */ /* 0x040fe2000bf06270 */
[C---:B------:R-:W-:Y:S01]  /*f060*/  VIADD R6, R23.reuse, 0x10 ;  /* 0x0000001017067836 */ /* 0x040fe20000000000 */
[----:B------:R-:W-:Y:S01]  /*f070*/  ULDC.64 UR6, c[0x0][0x208] ;  /* 0x0000820000067ab9 */ /* 0x000fe20000000a00 */
[C---:B------:R-:W-:Y:S01]  /*f080*/  VIADD R8, R23.reuse, 0x18 ;  /* 0x0000001817087836 */ /* 0x040fe20000000000 */
[----:B------:R-:W-:Y:S01]  /*f090*/  ISETP.GE.AND P5, PT, R0, UR4, PT ;  /* 0x0000000400007c0c */ /* 0x000fe2000bfa6270 */
[C---:B------:R-:W-:Y:S01]  /*f0a0*/  VIADD R11, R23.reuse, 0x28 ;  /* 0x00000028170b7836 */ /* 0x040fe20000000000 */
[----:B------:R-:W-:Y:S01]  /*f0b0*/  ISETP.GE.AND P6, PT, R6, UR4, PT ;  /* 0x0000000406007c0c */ /* 0x000fe2000bfc6270 */
[C---:B------:R-:W-:Y:S02]  /*f0c0*/  VIADD R10, R23.reuse, 0x20 ;  /* 0x00000020170a7836 */ /* 0x040fe40000000000 */
[----:B------:R-:W-:Y:S01]  /*f0d0*/  VIADD R13, R23, 0x38 ;  /* 0x00000038170d7836 */ /* 0x000fe20000000000 */
[----:B------:R-:W-:Y:S01]  /*f0e0*/  ISETP.GE.AND P3, PT, R11, UR4, PT ;  /* 0x000000040b007c0c */ /* 0x000fe2000bf66270 */
[C---:B------:R-:W-:Y:S01]  /*f0f0*/  VIADD R12, R23.reuse, 0x30 ;  /* 0x00000030170c7836 */ /* 0x040fe20000000000 */
[----:B------:R-:W-:Y:S01]  /*f100*/  ISETP.GE.AND P4, PT, R10, UR4, PT ;  /* 0x000000040a007c0c */ /* 0x000fe2000bf86270 */
[----:B0-----:R-:W-:Y:S01]  /*f110*/  @!P0 IMAD.WIDE R2, R23, 0x4, R14 ;  /* 0x0000000417028825 */ /* 0x001fe200078e020e */
[----:B------:R-:W-:-:S02]  /*f120*/  ISETP.GE.AND P1, PT, R13, UR4, PT ;  /* 0x000000040d007c0c */ /* 0x000fc4000bf26270 */
[----:B------:R-:W-:Y:S01]  /*f130*/  ISETP.GE.AND P2, PT, R12, UR4, PT ;  /* 0x000000040c007c0c */ /* 0x000fe2000bf46270 */
[C---:B----4-:R-:W-:Y:S01]  /*f140*/  VIADD R18, R23.reuse, 0x40 ;  /* 0x0000004017127836 */ /* 0x050fe20000000000 */
[----:B------:R0:W-:Y:S01]  /*f150*/  @!P0 ST.E.64 desc[UR6][R2.64], R26 ;  /* 0x0000001a02008985 */ /* 0x0001e2000c101b06 */
[----:B------:R-:W-:Y:S01]  /*f160*/  ISETP.GE.AND P0, PT, R8, UR4, PT ;  /* 0x0000000408007c0c */ /* 0x000fe2000bf06270 */
[C---:B------:R-:W-:Y:S01]  /*f170*/  VIADD R20, R23.reuse, 0x48 ;  /* 0x0000004817147836 */ /* 0x040fe20000000000 */
[----:B------:R-:W-:Y:S01]  /*f180*/  @!P5 LEA.HI R0, R0, R0, RZ, 0x1 ;  /* 0x000000000000d211 */ /* 0x000fe200078f08ff */
[----:B------:R-:W-:Y:S01]  /*f190*/  VIADD R21, R23, 0x70 ;  /* 0x0000007017157836 */ /* 0x000fe20000000000 */
        /* <DEDUP_REMOVED lines=9> */
[----:B------:R-:W-:Y:S01]  /*f230*/  @!P0 LOP3.LUT R9, R8, 0xfffffffe, RZ, 0xc0, !PT ;  /* 0xfffffffe08098812 */ /* 0x000fe200078ec0ff */
[----:B------:R0:W-:Y:S01]  /*f240*/  @!P5 ST.E.64 desc[UR6][R2.64], R30 ;  /* 0x0000001e0200d985 */ /* 0x0001e2000c101b06 */
[----:B------:R-:W-:-:S02]  /*f250*/  ISETP.GE.AND P5, PT, R18, UR4, PT ;  /* 0x0000000412007c0c */ /* 0x000fc4000bfa6270 */
[----:B------:R-:W-:Y:S01]  /*f260*/  @!P2 LEA.HI R12, R12, R12, RZ, 0x1 ;  /* 0x0000000c0c0ca211 */ /* 0x000fe200078f08ff */
[----:B------:R2:W-:Y:S01]  /*f270*/  @!P6 ST.E.64 desc[UR6][R6.64], R34 ;  /* 0x000000220600e985 */ /* 0x0005e2000c101b06 */
[----:B------:R-:W-:Y:S01]  /*f280*/  @!P3 LOP3.LUT R13, R0, 0xfffffffe, RZ, 0xc0, !PT ;  /* 0xfffffffe000db812 */ /* 0x000fe200078ec0ff */
[----:B------:R-:W-:Y:S01]  /*f290*/  VIADD R0, R23, 0x50 ;  /* 0x0000005017007836 */ /* 0x000fe20000000000 */
[----:B------:R-:W-:Y:S02]  /*f2a0*/  @!P4 LOP3.LUT R11, R10, 0xfffffffe, RZ, 0xc0, !PT ;  /* 0xfffffffe0a0bc812 */ /* 0x000fe400078ec0ff */
[----:B------:R-:W-:Y:S02]  /*f2b0*/  @!P2 LOP3.LUT R17, R12, 0xfffffffe, RZ, 0xc0, !PT ;  /* 0xfffffffe0c11a812 */ /* 0x000fe400078ec0ff */
[----:B------:R-:W-:Y:S02]  /*f2c0*/  ISETP.GE.AND P6, PT, R20, UR4, PT ;  /* 0x0000000414007c0c */ /* 0x000fe4000bfc6270 */
[----:B-1----:R-:W-:Y:S01]  /*f2d0*/  @!P1 LOP3.LUT R19, R16, 0xfffffffe, RZ, 0xc0, !PT ;  /* 0xfffffffe10139812 */ /* 0x002fe200078ec0ff */
[----:B0-----:R-:W-:Y:S01]  /*f2e0*/  @!P0 IMAD.WIDE R2, R9, 0x4, R14 ;  /* 0x0000000409028825 */ /* 0x001fe200078e020e */
[----:B------:R-:W-:-:S03]  /*f2f0*/  @!P5 LEA.HI R18, R18, R18, RZ, 0x1 ;  /* 0x000000121212d211 */ /* 0x000fc600078f08ff */
[--C-:B--2---:R-:W-:Y:S01]  /*f300*/  @!P4 IMAD.WIDE R6, R11, 0x4, R14.reuse ;  /* 0x000000040b06c825 */ /* 0x104fe200078e020e */
[----:B------:R0:W-:Y:S01]  /*f310*/  @!P0 ST.E.64 desc[UR6][R2.64], R38 ;  /* 0x0000002602008985 */ /* 0x0001e2000c101b06 */
[----:B------:R-:W-:Y:S02]  /*f320*/  ISETP.GE.AND P0, PT, R0, UR4, PT ;  /* 0x0000000400007c0c */ /* 0x000fe4000bf06270 */
[--C-:B------:R-:W-:Y:S01]  /*f330*/  @!P3 IMAD.WIDE R8, R13, 0x4, R14.reuse ;  /* 0x000000040d08b825 */ /* 0x100fe200078e020e */
[----:B------:R1:W-:Y:S01]  /*f340*/  @!P4 ST.E.64 desc[UR6][R6.64], R42 ;  /* 0x0000002a0600c985 */ /* 0x0003e2000c101b06 */
[----:B------:R-:W-:Y:S02]  /*f350*/  @!P6 LEA.HI R20, R20, R20, RZ, 0x1 ;  /* 0x000000141414e211 */ /* 0x000fe400078f08ff */
[----:B------:R-:W-:Y:S01]  /*f360*/  @!P2 IMAD.WIDE R10, R17, 0x4, R14 ;  /* 0x00000004110aa825 */ /* 0x000fe200078e020e */
[----:B------:R2:W-:Y:S01]  /*f370*/  @!P3 ST.E.64 desc[UR6][R8.64], R46 ;  /* 0x0000002e0800b985 */ /* 0x0005e2000c101b06 */
[----:B------:R-:W-:-:S02]  /*f380*/  ISETP.GE.AND P4, PT, R21, UR4, PT ;  /* 0x0000000415007c0c */ /* 0x000fc4000bf86270 */
[--C-:B------:R-:W-:Y:S01]  /*f390*/  @!P1 IMAD.WIDE R12, R19, 0x4, R14.reuse ;  /* 0x00000004130c9825 */ /* 0x100fe200078e020e */
[----:B------:R3:W-:Y:S01]  /*f3a0*/  @!P2 ST.E.64 desc[UR6][R10.64], R50 ;  /* 0x000000320a00a985 */ /* 0x0007e2000c101b06 */
[----:B0-----:R-:W-:Y:S02]  /*f3b0*/  @!P5 LOP3.LUT R3, R18, 0xfffffffe, RZ, 0xc0, !PT ;  /* 0xfffffffe1203d812 */ /* 0x001fe400078ec0ff */
[C---:B------:R-:W-:Y:S01]  /*f3c0*/  VIADD R16, R23.reuse, 0x58 ;  /* 0x0000005817107836 */ /* 0x040fe20000000000 */
[----:B------:R-:W-:Y:S01]  /*f3d0*/  @!P1 ST.E.64 desc[UR6][R12.64], R54 ;  /* 0x000000360c009985 */ /* 0x000fe2000c101b06 */
[C---:B------:R-:W-:Y:S01]  /*f3e0*/  VIADD R17, R23.reuse, 0x60 ;  /* 0x0000006017117836 */ /* 0x040fe20000000000 */
[----:B------:R-:W-:Y:S01]  /*f3f0*/  @!P0 LEA.HI R0, R0, R0, RZ, 0x1 ;  /* 0x0000000000008211 */ /* 0x000fe200078f08ff */
[----:B------:R-:W-:Y:S01]  /*f400*/  VIADD R19, R23, 0x68 ;  /* 0x0000006817137836 */ /* 0x000fe20000000000 */
[----:B------:R-:W-:Y:S01]  /*f410*/  ISETP.GE.AND P1, PT, R16, UR4, PT ;  /* 0x0000000410007c0c */ /* 0x000fe2000bf26270 */
[----:B------:R-:W-:Y:S01]  /*f420*/  @!P5 IMAD.WIDE R2, R3, 0x4, R14 ;  /* 0x000000040302d825 */ /* 0x000fe200078e020e */
[----:B------:R-:W-:-:S02]  /*f430*/  ISETP.GE.AND P2, PT, R17, UR4, PT ;  /* 0x0000000411007c0c */ /* 0x000fc4000bf46270 */
[----:B------:R-:W-:Y:S01]  /*f440*/  ISETP.GE.AND P3, PT, R19, UR4, PT ;  /* 0x0000000413007c0c */ /* 0x000fe2000bf66270 */
[----:B------:R-:W-:Y:S01]  /*f450*/  VIADD R23, R23, 0x78 ;  /* 0x0000007817177836 */ /* 0x000fe20000000000 */
[----:B-1----:R-:W-:Y:S01]  /*f460*/  @!P6 LOP3.LUT R7, R20, 0xfffffffe, RZ, 0xc0, !PT ;  /* 0xfffffffe1407e812 */ /* 0x002fe200078ec0ff */
[----:B------:R0:W-:Y:S01]  /*f470*/  @!P5 ST.E.64 desc[UR6][R2.64], R58 ;  /* 0x0000003a0200d985 */ /* 0x0001e2000c101b06 */
[----:B--2---:R-:W-:Y:S02]  /*f480*/  @!P0 LOP3.LUT R9, R0, 0xfffffffe, RZ, 0xc0, !PT ;  /* 0xfffffffe00098812 */ /* 0x004fe400078ec0ff */
[----:B------:R-:W-:Y:S01]  /*f490*/  @!P4 LEA.HI R21, R21, R21, RZ, 0x1 ;  /* 0x000000151515c211 */ /* 0x000fe200078f08ff */
[----:B------:R-:W-:Y:S02]  /*f4a0*/  @!P6 IMAD.WIDE R6, R7, 0x4, R14 ;  /* 0x000000040706e825 */ /* 0x000fe400078e020e */
[----:B------:R-:W-:Y:S02]  /*f4b0*/  @!P1 LEA.HI R16, R16, R16, RZ, 0x1 ;  /* 0x0000001010109211 */ /* 0x000fe400078f08ff */
[----:B------:R-:W-:Y:S01]  /*f4c0*/  @!P2 LEA.HI R17, R17, R17, RZ, 0x1 ;  /* 0x000000111111a211 */ /* 0x000fe200078f08ff */
[----:B------:R1:W-:Y:S01]  /*f4d0*/  @!P6 ST.E.64 desc[UR6][R6.64], R62 ;  /* 0x0000003e0600e985 */ /* 0x0003e2000c101b06 */
[----:B------:R-:W-:-:S02]  /*f4e0*/  @!P3 LEA.HI R19, R19, R19, RZ, 0x1 ;  /* 0x000000131313b211 */ /* 0x000fc400078f08ff */
[----:B---3--:R-:W-:Y:S01]  /*f4f0*/  @!P1 LOP3.LUT R11, R16, 0xfffffffe, RZ, 0xc0, !PT ;  /* 0xfffffffe100b9812 */ /* 0x008fe200078ec0ff */
[--C-:B0-----:R-:W-:Y:S01]  /*f500*/  @!P0 IMAD.WIDE R2, R9, 0x4, R14.reuse ;  /* 0x0000000409028825 */ /* 0x101fe200078e020e */
[----:B------:R-:W-:Y:S02]  /*f510*/  @!P2 LOP3.LUT R17, R17, 0xfffffffe, RZ, 0xc0, !PT ;  /* 0xfffffffe1111a812 */ /* 0x000fe400078ec0ff */
[----:B------:R-:W-:Y:S02]  /*f520*/  @!P3 LOP3.LUT R19, R19, 0xfffffffe, RZ, 0xc0, !PT ;  /* 0xfffffffe1313b812 */ /* 0x000fe400078ec0ff */
[----:B------:R2:W-:Y:S01]  /*f530*/  @!P0 ST.E.64 desc[UR6][R2.64], R66 ;  /* 0x0000004202008985 */ /* 0x0005e2000c101b06 */
[----:B------:R-:W-:Y:S01]  /*f540*/  ISETP.GE.AND P0, PT, R23, UR4, PT ;  /* 0x0000000417007c0c */ /* 0x000fe2000bf06270 */
[----:B------:R-:W-:Y:S01]  /*f550*/  @!P2 IMAD.WIDE R8, R17, 0x4, R14 ;  /* 0x000000041108a825 */ /* 0x000fe200078e020e */
[----:B------:R-:W-:-:S03]  /*f560*/  @!P4 LOP3.LUT R13, R21, 0xfffffffe, RZ, 0xc0, !PT ;  /* 0xfffffffe150dc812 */ /* 0x000fc600078ec0ff */
[----:B-1----:R-:W-:-:S04]  /*f570*/  @!P1 IMAD.WIDE R6, R11, 0x4, R14 ;  /* 0x000000040b069825 */ /* 0x002fc800078e020e */
[--C-:B------:R-:W-:Y:S01]  /*f580*/  @!P3 IMAD.WIDE R10, R19, 0x4, R14.reuse ;  /* 0x00000004130ab825 */ /* 0x100fe200078e020e */
[----:B------:R2:W-:Y:S03]  /*f590*/  @!P1 ST.E.64 desc[UR6][R6.64], R70 ;  /* 0x0000004606009985 */ /* 0x0005e6000c101b06 */
[----:B------:R-:W-:Y:S01]  /*f5a0*/  @!P4 IMAD.WIDE R12, R13, 0x4, R14 ;  /* 0x000000040d0cc825 */ /* 0x000fe200078e020e */
[----:B------:R2:W-:Y:S04]  /*f5b0*/  @!P2 ST.E.64 desc[UR6][R8.64], R4 ;  /* 0x000000040800a985 */ /* 0x0005e8000c101b06 */
[----:B------:R2:W-:Y:S04]  /*f5c0*/  @!P3 ST.E.64 desc[UR6][R10.64], R78 ;  /* 0x0000004e0a00b985 */ /* 0x0005e8000c101b06 */
[----:B------:R2:W-:Y:S01]  /*f5d0*/  @!P4 ST.E.64 desc[UR6][R12.64], R82 ;  /* 0x000000520c00c985 */ /* 0x0005e2000c101b06 */
[----:B------:R-:W-:Y:S05]  /*f5e0*/  @P0 BRA `(.L_x_902) ;  /* 0x0000004400a40947 */ /* 0x000fea0003800000 */
[----:B------:R-:W-:Y:S01]  /*f5f0*/  LEA.HI R23, R23, R23, RZ, 0x1 ;  /* 0x0000001717177211 */ /* 0x000fe200078f08ff */
[----:B------:R-:W-:-:S03]  /*f600*/  ULDC.64 UR4, c[0x0][0x208] ;  /* 0x0000820000047ab9 */ /* 0x000fc60000000a00 */
[----:B--2---:R-:W-:-:S05]  /*f610*/  LOP3.LUT R3, R23, 0xfffffffe, RZ, 0xc0, !PT ;  /* 0xfffffffe17037812 */ /* 0x004fca00078ec0ff */
[----:B------:R-:W-:-:S05]  /*f620*/  IMAD.WIDE R2, R3, 0x4, R14 ;  /* 0x0000000403027825 */ /* 0x000fca00078e020e */
[----:B------:R0:W-:Y:S01]  /*f630*/  ST.E.64 desc[UR4][R2.64], R86 ;  /* 0x0000005602007985 */ /* 0x0001e2000c101b04 */
[----:B------:R-:W-:Y:S05]  /*f640*/  BRA `(.L_x_902) ;  /* 0x00000044008c7947 */ /* 0x000fea0003800000 */
.L_x_981:
        /* <DEDUP_REMOVED lines=8> */
[----:B-1----:R-:W-:Y:S02]  /*f6d0*/  IMAD R3, R6, UR4, RZ ;  /* 0x0000000406037c24 */ /* 0x002fe4000f8e02ff */
[----:B------:R-:W-:-:S05]  /*f6e0*/  VIADD R0, R0, 0xffffff80 ;  /* 0xffffff8000007836 */ /* 0x000fca0000000000 */
[----:B------:R-:W-:-:S13]  /*f6f0*/  ISETP.GE.AND P0, PT, R0, R3, PT ;  /* 0x000000030000720c */ /* 0x000fda0003f06270 */
[----:B------:R-:W-:Y:S05]  /*f700*/  @P0 BRA `(.L_x_902) ;  /* 0x00000044005c0947 */ /* 0x000fea0003800000 */
[----:B------:R-:W-:Y:S01]  /*f710*/  ISETP.NE.AND P0, PT, R6, 0x1, PT ;  /* 0x000000010600780c */ /* 0x000fe20003f05270 */
[----:B------:R-:W0:Y:S01]  /*f720*/  S2UR UR4, SR_CTAID.Z ;  /* 0x00000000000479c3 */ /* 0x000e220000002700 */
[----:B------:R-:W-:Y:S01]  /*f730*/  SHF.R.S32.HI R5, RZ, 0x1f, R18 ;  /* 0x0000001fff057819 */ /* 0x000fe20000011412 */
[----:B------:R-:W-:Y:S01]  /*f740*/  ULDC.64 UR6, c[0x0][0xbd0] ;  /* 0x0002f40000067ab9 */ /* 0x000fe20000000a00 */
[----:B------:R-:W-:Y:S01]  /*f750*/  ULDC.64 UR10, c[0x0][0x208] ;  /* 0x00008200000a7ab9 */ /* 0x000fe20000000a00 */
[----:B------:R-:W-:-:S04]  /*f760*/  IMAD.WIDE.U32 R2, R18, UR6, RZ ;  /* 0x0000000612027c25 */ /* 0x000fc8000f8e00ff */
[----:B------:R-:W1:Y:S01]  /*f770*/  LDC.64 R12, c[0x0][0xbd8] ;  /* 0x0002f600ff0c7b82 */ /* 0x000e620000000a00 */
[----:B------:R-:W-:-:S04]  /*f780*/  IMAD R5, R5, UR6, RZ ;  /* 0x0000000605057c24 */ /* 0x000fc8000f8e02ff */
[----:B------:R-:W-:Y:S02]  /*f790*/  IMAD R5, R18, UR7, R5 ;  /* 0x0000000712057c24 */ /* 0x000fe4000f8e0205 */
[----:B------:R-:W-:Y:S01]  /*f7a0*/  IMAD.MOV R18, RZ, RZ, -R18 ;  /* 0x000000ffff127224 */ /* 0x000fe200078e0a12 */
[----:B------:R-:W2:Y:S01]  /*f7b0*/  @P0 LDC R9, c[0x0][0xbec] ;  /* 0x0002fb00ff090b82 */ /* 0x000ea20000000800 */
[----:B------:R-:W-:Y:S02]  /*f7c0*/  IMAD.IADD R3, R3, 0x1, R5 ;  /* 0x0000000103037824 */ /* 0x000fe400078e0205 */
[----:B------:R-:W-:-:S05]  /*f7d0*/  IMAD.MOV.U32 R5, RZ, RZ, R0 ;  /* 0x000000ffff057224 */ /* 0x000fca00078e0000 */
        /* <DEDUP_REMOVED lines=27> */
[----:B------:R-:W-:Y:S01]  /*f990*/  LEA R4, P0, R2, UR4, 0x2 ;  /* 0x0000000402047c11 */ /* 0x000fe2000f8010ff */
[----:B------:R-:W-:-:S05]  /*f9a0*/  IMAD.IADD R3, R3, 0x1, R5 ;  /* 0x0000000103037824 */ /* 0x000fca00078e0205 */
[----:B------:R-:W-:Y:S01]  /*f9b0*/  LEA.HI.X R5, R2, UR5, R3, 0x2, P0 ;  /* 0x0000000502057c11 */ /* 0x000fe200080f1403 */
[----:B------:R-:W-:-:S05]  /*f9c0*/  IMAD.MOV.U32 R3, RZ, RZ, -0x800000 ;  /* 0xff800000ff037424 */ /* 0x000fca00078e00ff */
[----:B------:R0:W-:Y:S01]  /*f9d0*/  STG.E desc[UR10][R4.64], R3 ;  /* 0x0000000304007986 */ /* 0x0001e2000c10190a */
[----:B------:R-:W-:Y:S05]  /*f9e0*/  BRA `(.L_x_902) ;  /* 0x0000004000a47947 */ /* 0x000fea0003800000 */
.L_x_900:
        /* <DEDUP_REMOVED lines=18> */
.L_x_984:
[----:B------:R-:W-:Y:S01]  /*fb10*/  ULDC UR7, c[0x0][0xc50] ;  /* 0x0003140000077ab9 */ /* 0x000fe20000000800 */
[----:B------:R-:W-:Y:S01]  /*fb20*/  UMOV UR36, UR6 ;  /* 0x0000000600247c82 */ /* 0x000fe20008000000 */
[----:B------:R-:W-:-:S11]  /*fb30*/  UISETP.NE.AND UP0, UPT, UR7, 0x1, UPT ;  /* 0x000000010700788c */ /* 0x000fd6000bf05270 */
[----:B------:R-:W-:Y:S01]  /*fb40*/  @UP0 ULDC UR4, c[0x0][0xc54] ;  /* 0x0003150000040ab9 */ /* 0x000fe20000000800 */
[----:B------:R-:W-:Y:S01]  /*fb50*/  @UP0 ULDC UR8, c[0x0][0xc58] ;  /* 0x0003160000080ab9 */ /* 0x000fe20000000800 */
[----:B------:R-:W-:-:S04]  /*fb60*/  UIMAD.WIDE.U32 UR4, UR6, UR4, URZ ;  /* 0x00000004060472a5 */ /* 0x000fc8000f8e003f */
[----:B------:R-:W-:-:S12]  /*fb70*/  @UP0 USHF.R.U32.HI UR36, URZ, UR8, UR5 ;  /* 0x000000083f240299 */ /* 0x000fd80008011605 */
.L_x_985:
[----:B------:R-:W-:Y:S01]  /*fb80*/  ISETP.GE.AND P0, PT, R19, RZ, PT ;  /* 0x000000ff1300720c */ /* 0x000fe20003f06270 */
[----:B------:R-:W-:Y:S01]  /*fb90*/  UIADD3 UR41, -UR36, URZ, URZ ;  /* 0x0000003f24297290 */ /* 0x000fe2000fffe13f */
[----:B------:R-:W-:Y:S02]  /*fba0*/  IMAD.MOV.U32 R9, RZ, RZ, 0x1 ;  /* 0x00000001ff097424 */ /* 0x000fe400078e00ff */
[----:B------:R-:W-:Y:S01]  /*fbb0*/  IMAD.MOV.U32 R0, RZ, RZ, RZ ;  /* 0x000000ffff007224 */ /* 0x000fe200078e00ff */
[----:B------:R-:W-:Y:S01]  /*fbc0*/  UIMAD UR41, UR7, UR41, UR6 ;  /* 0x00000029072972a4 */ /* 0x000fe2000f8e0206 */
[----:B------:R-:W-:-:S07]  /*fbd0*/  IMAD.MOV.U32 R3, RZ, RZ, 0x1 ;  /* 0x00000001ff037424 */ /* 0x000fce00078e00ff */
[----:B------:R-:W-:Y:S05]  /*fbe0*/  @!P0 BRA `(.L_x_986) ;  /* 0x0000003c00648947 */ /* 0x000fea0003800000 */
[----:B------:R-:W0:Y:S01]  /*fbf0*/  S2UR UR42, SR_CTAID.X ;  /* 0x00000000002a79c3 */ /* 0x000e220000002500 */
[----:B------:R-:W-:Y:S01]  /*fc00*/  ULDC UR6, c[0x0][0x448] ;  /* 0x0001120000067ab9 */ /* 0x000fe20000000800 */
[----:B------:R-:W-:Y:S01]  /*fc10*/  ULDC.64 UR4, c[0x0][0x418] ;  /* 0x0001060000047ab9 */ /* 0x000fe20000000a00 */
[----:B------:R-:W-:Y:S02]  /*fc20*/  UISETP.NE.AND UP1, UPT, UR6, 0x1, UPT ;  /* 0x000000010600788c */ /* 0x000fe4000bf25270 */
[----:B------:R-:W-:Y:S01]  /*fc30*/  UISETP.NE.U32.AND UP0, UPT, UR4, URZ, UPT ;  /* 0x0000003f0400728c */ /* 0x000fe2000bf05070 */
[----:B------:R-:W-:Y:S02]  /*fc40*/  ULDC UR11, c[0x0][0x288] ;  /* 0x0000a200000b7ab9 */ /* 0x000fe40000000800 */
[----:B------:R-:W-:Y:S01]  /*fc50*/  ULDC UR4, c[0x0][0x424] ;  /* 0x0001090000047ab9 */ /* 0x000fe20000000800 */
[----:B------:R-:W-:Y:S01]  /*fc60*/  UISETP.NE.AND.EX UP0, UPT, UR5, URZ, UPT, UP0 ;  /* 0x0000003f0500728c */ /* 0x000fe2000bf05300 */
[----:B------:R-:W-:Y:S01]  /*fc70*/  ULDC UR12, c[0x0][0x2f0] ;  /* 0x0000bc00000c7ab9 */ /* 0x000fe20000000800 */
[----:B------:R-:W-:-:S02]  /*fc80*/  UIADD3 UR6, -UR11, 0x1, URZ ;  /* 0x000000010b067890 */ /* 0x000fc4000fffe13f */
[----:B------:R-:W-:Y:S01]  /*fc90*/  USEL UR10, UR4, 0x1, UP0 ;  /* 0x00000001040a7887 */ /* 0x000fe20008000000 */
[----:B------:R-:W-:Y:S02]  /*fca0*/  @UP1 ULDC UR13, c[0x0][0x450] ;  /* 0x00011400000d1ab9 */ /* 0x000fe40000000800 */
[----:B------:R-:W-:Y:S01]  /*fcb0*/  @UP1 ULDC UR4, c[0x0][0x44c] ;  /* 0x0001130000041ab9 */ /* 0x000fe20000000800 */
[----:B------:R-:W-:Y:S02]  /*fcc0*/  UIMAD UR7, UR10, UR12, 0x5f ;  /* 0x0000005f0a0774a4 */ /* 0x000fe4000f8e020c */
[----:B------:R-:W-:Y:S02]  /*fcd0*/  UIMAD UR9, UR10, UR12, UR6 ;  /* 0x0000000c0a0972a4 */ /* 0x000fe4000f8e0206 */
[----:B------:R-:W-:Y:S02]  /*fce0*/  UIMAD.WIDE UR6, UR7, 0x2aaaaaab, URZ ;  /* 0x2aaaaaab070678a5 */ /* 0x000fe4000f8e023f */
[----:B0-----:R-:W-:-:S02]  /*fcf0*/  USHF.L.U32 UR42, UR42, 0x7, URZ ;  /* 0x000000072a2a7899 */ /* 0x001fc4000800063f */
[----:B------:R-:W-:Y:S02]  /*fd00*/  USHF.R.U32.HI UR40, URZ, 0x1f, UR7 ;  /* 0x0000001f3f287899 */ /* 0x000fe40008011607 */
[----:B------:R-:W-:Y:S02]  /*fd10*/  UIADD3 UR8, UR42, 0x7f, URZ ;  /* 0x0000007f2a087890 */ /* 0x000fe4000fffe03f */
[----:B------:R-:W-:Y:S02]  /*fd20*/  ULEA.HI.SX32 UR40, UR7, UR40, 0x1c ;  /* 0x0000002807287291 */ /* 0x000fe4000f8fe23f */
[----:B------:R-:W-:-:S04]  /*fd30*/  UIMAD.WIDE.U32 UR4, UR8, UR4, URZ ;  /* 0x00000004080472a5 */ /* 0x000fc8000f8e003f */
[----:B------:R-:W-:-:S03]  /*fd40*/  @UP1 USHF.R.U32.HI UR8, URZ, UR13, UR5 ;  /* 0x0000000d3f081299 */ /* 0x000fc60008011605 */
[----:B------:R-:W-:Y:S01]  /*fd50*/  ULDC.64 UR4, c[0x0][0x9e0] ;  /* 0x0002780000047ab9 */ /* 0x000fe20000000a00 */
[----:B------:R-:W-:Y:S02]  /*fd60*/  UIADD3 UR9, UR9, UR8, URZ ;  /* 0x0000000809097290 */ /* 0x000fe4000fffe03f */
[----:B------:R-:W-:Y:S02]  /*fd70*/  UISETP.GE.AND UP0, UPT, UR5, 0x1, UPT ;  /* 0x000000010500788c */ /* 0x000fe4000bf06270 */
[----:B------:R-:W-:-:S04]  /*fd80*/  UIADD3 UR4, UR9, UR4, URZ ;  /* 0x0000000409047290 */ /* 0x000fc8000fffe03f */
[----:B------:R-:W-:-:S13]  /*fd90*/  PLOP3.LUT P1, PT, PT, PT, UP0, 0x80, 0x0 ;  /* 0x000000000000781c */ /* 0x000fda0003f2f008 */
[----:B------:R-:W-:Y:S05]  /*fda0*/  @!P1 BRA `(.L_x_987) ;  /* 0x0000000000449947 */ /* 0x000fea0003800000 */
[----:B------:R-:W-:Y:S01]  /*fdb0*/  ISETP.LT.AND P0, PT, RZ, UR9, PT ;  /* 0x00000009ff007c0c */ /* 0x000fe2000bf01270 */
[----:B------:R-:W-:-:S12]  /*fdc0*/  UIADD3 UR8, UR9, -0x1, URZ ;  /* 0xffffffff09087890 */ /* 0x000fd8000fffe03f */
[----:B------:R-:W-:Y:S05]  /*fdd0*/  @P0 BRA `(.L_x_988) ;  /* 0x00000000001c0947 */ /* 0x000fea0003800000 */
[----:B------:R-:W-:Y:S02]  /*fde0*/  UISETP.NE.AND UP0, UPT, UR5, 0x1, UPT ;  /* 0x000000010500788c */ /* 0x000fe4000bf05270 */
[----:B------:R-:W-:-:S09]  /*fdf0*/  UIADD3 UR8, -UR9, URZ, URZ ;  /* 0x0000003f09087290 */ /* 0x000fd2000fffe13f */
[----:B------:R-:W-:Y:S02]  /*fe00*/  @UP0 ULDC.64 UR14, c[0x0][0x9e8] ;  /* 0x00027a00000e0ab9 */ /* 0x000fe40000000a00 */
[----:B------:R-:W-:-:S04]  /*fe10*/  UIMAD.WIDE.U32 UR6, UR8, UR14, URZ ;  /* 0x0000000e080672a5 */ /* 0x000fc8000f8e003f */
[----:B------:R-:W-:-:S04]  /*fe20*/  @UP0 USHF.R.U32.HI UR8, URZ, UR15, UR7 ;  /* 0x0000000f3f080299 */ /* 0x000fc80008011607 */
[----:B------:R-:W-:Y:S01]  /*fe30*/  ULOP3.LUT UR8, URZ, UR8, URZ, 0x33, !UPT ;  /* 0x000000083f087292 */ /* 0x000fe2000f8e333f */
[----:B------:R-:W-:Y:S11]  /*fe40*/  BRA `(.L_x_989) ;  /* 0x0000000000107947 */ /* 0x000ff60003800000 */
.L_x_988:
[----:B------:R-:W-:-:S11]  /*fe50*/  UISETP.NE.AND UP0, UPT, UR5, 0x1, UPT ;  /* 0x000000010500788c */ /* 0x000fd6000bf05270 */
[----:B------:R-:W-:Y:S02]  /*fe60*/  @UP0 ULDC.64 UR14, c[0x0][0x9e8] ;  /* 0x00027a00000e0ab9 */ /* 0x000fe40000000a00 */
[----:B------:R-:W-:-:S04]  /*fe70*/  UIMAD.WIDE.U32 UR6, UR8, UR14, URZ ;  /* 0x0000000e080672a5 */ /* 0x000fc8000f8e003f */
[----:B------:R-:W-:-:S12]  /*fe80*/  @UP0 USHF.R.U32.HI UR8, URZ, UR15, UR7 ;  /* 0x0000000f3f080299 */ /* 0x000fd80008011607 */
.L_x_989:
[----:B------:R-:W-:-:S04]  /*fe90*/  UIMAD UR8, UR8, UR5, UR5 ;  /* 0x00000005080872a4 */ /* 0x000fc8000f8e0205 */
[----:B------:R-:W-:-:S04]  /*fea0*/  UISETP.LT.AND UP0, UPT, UR4, UR8, UPT ;  /* 0x000000080400728c */ /* 0x000fc8000bf01270 */
[----:B------:R-:W-:-:S12]  /*feb0*/  USEL UR4, UR4, UR8, UP0 ;  /* 0x0000000804047287 */ /* 0x000fd80008000000 */
.L_x_987:
[----:B------:R-:W-:Y:S01]  /*fec0*/  UIADD3 UR6, UR4, 0x5f, URZ ;  /* 0x0000005f04067890 */ /* 0x000fe2000fffe03f */
[----:B------:R-:W-:Y:S01]  /*fed0*/  @UP1 ULDC UR8, c[0x0][0x44c] ;  /* 0x0001130000081ab9 */ /* 0x000fe20000000800 */
[----:B------:R-:W-:Y:S02]  /*fee0*/  @UP1 ULDC UR13, c[0x0][0x450] ;  /* 0x00011400000d1ab9 */ /* 0x000fe40000000800 */
[----:B------:R-:W-:Y:S02]  /*fef0*/  UIMAD.WIDE UR6, UR6, 0x2aaaaaab, URZ ;  /* 0x2aaaaaab060678a5 */ /* 0x000fe4000f8e023f */
[----:B------:R-:W-:Y:S02]  /*ff00*/  UIMAD.WIDE.U32 UR8, UR42, UR8, URZ ;  /* 0x000000082a0872a5 */ /* 0x000fe4000f8e003f */
[----:B------:R-:W-:Y:S01]  /*ff10*/  USHF.R.U32.HI UR39, URZ, 0x1f, UR7 ;  /* 0x0000001f3f277899 */ /* 0x000fe20008011607 */
[----:B------:R-:W-:Y:S01]  /*ff20*/  UMOV UR4, UR42 ;  /* 0x0000002a00047c82 */ /* 0x000fe20008000000 */
[----:B------:R-:W-:-:S02]  /*ff30*/  UIMAD UR10, UR10, UR12, -UR11 ;  /* 0x0000000c0a0a72a4 */ /* 0x000fc4000f8e0a0b */
[----:B------:R-:W-:Y:S02]  /*ff40*/  @UP1 USHF.R.U32.HI UR4, URZ, UR13, UR9 ;  /* 0x0000000d3f041299 */ /* 0x000fe40008011609 */
[----:B------:R-:W-:Y:S02]  /*ff50*/  ULEA.HI.SX32 UR39, UR7, UR39, 0x1c ;  /* 0x0000002707277291 */ /* 0x000fe4000f8fe23f */
[----:B------:R-:W-:Y:S02]  /*ff60*/  UIADD3 UR4, UR10, UR4, URZ ;  /* 0x000000040a047290 */ /* 0x000fe4000fffe03f */
[----:B------:R-:W-:Y:S01]  /*ff70*/  UISETP.LT.AND UP0, UPT, UR40, UR39, UPT ;  /* 0x000000272800728c */ /* 0x000fe2000bf01270 */
[----:B------:R-:W-:Y:S02]  /*ff80*/  ULDC UR8, c[0x0][0x9dc] ;  /* 0x0002770000087ab9 */ /* 0x000fe40000000800 */
[----:B------:R-:W-:Y:S02]  /*ff90*/  UIADD3 UR8, UR4, -UR8, URZ ;  /* 0x8000000804087290 */ /* 0x000fe4000fffe03f */
[----:B------:R-:W-:Y:S01]  /*ffa0*/  USEL UR9, UR40, UR39, UP0 ;  /* 0x0000002728097287 */ /* 0x000fe20008000000 */
[----:B------:R-:W-:Y:S11]  /*ffb0*/  @!P1 BRA `(.L_x_990) ;  /* 0x0000000000449947 */ /* 0x000ff60003800000 */
[----:B------:R-:W-:-:S06]  /*ffc0*/  UISETP.GT.AND UP0, UPT, UR4, -0x1, UPT ;  /* 0xffffffff0400788c */ /* 0x000fcc000bf04270 */
[----:B------:R-:W-:-:S13]  /*ffd0*/  PLOP3.LUT P0, PT, PT, PT, UP0, 0x80, 0x0 ;  /* 0x000000000000781c */ /* 0x000fda0003f0f008 */
[----:B------:R-:W-:Y:S05]  /*ffe0*/  @P0 BRA `(.L_x_991) ;  /* 0x00000000001c0947 */ /* 0x000fea0003800000 */
[----:B------:R-:W-:Y:S02]  /*fff0*/  UISETP.NE.AND UP0, UPT, UR5, 0x1, UPT ;  /* 0x000000010500788c */ /* 0x000fe4000bf05270 */
[----:B------:R-:W-:-:S09]  /*10000*/  ULOP3.LUT UR4, URZ, UR4, URZ, 0x33, !UPT ;  /* 0x000000043f047292 */ /* 0x000fd2000f8e333f */
[----:B------:R-:W-:Y:S02]  /*10010*/  @UP0 ULDC.64 UR10, c[0x0][0x9e8] ;  /* 0x00027a00000a0ab9 */ /* 0x000fe40000000a00 */
[----:B------:R-:W-:-:S04]  /*10020*/  UIMAD.WIDE.U32 UR6, UR4, UR10, URZ ;  /* 0x0000000a040672a5 */ /* 0x000fc8000f8e003f */
[----:B------:R-:W-:-:S04]  /*10030*/  @UP0 USHF.R.U32.HI UR4, URZ, UR11, UR7 ;  /* 0x0000000b3f040299 */ /* 0x000fc80008011607 */
[----:B------:R-:W-:Y:S01]  /*10040*/  ULOP3.LUT UR4, URZ, UR4, URZ, 0x33, !UPT ;  /* 0x000000043f047292 */ /* 0x000fe2000f8e333f */
[----:B------:R-:W-:Y:S11]  /*10050*/  BRA `(.L_x_992) ;  /* 0x0000000000107947 */ /* 0x000ff60003800000 */
.L_x_991:
[----:B------:R-:W-:-:S11]  /*10060*/  UISETP.NE.AND UP0, UPT, UR5, 0x1, UPT ;  /* 0x000000010500788c */ /* 0x000fd6000bf05270 */
[----:B------:R-:W-:Y:S02]  /*10070*/  @UP0 ULDC.64 UR10, c[0x0][0x9e8] ;  /* 0x00027a00000a0ab9 */ /* 0x000fe40000000a00 */
[----:B------:R-:W-:-:S04]  /*10080*/  UIMAD.WIDE.U32 UR6, UR4, UR10, URZ ;  /* 0x0000000a040672a5 */ /* 0x000fc8000f8e003f */
[----:B------:R-:W-:-:S12]  /*10090*/  @UP0 USHF.R.U32.HI UR4, URZ, UR11, UR7 ;  /* 0x0000000b3f040299 */ /* 0x000fd80008011607 */
.L_x_992:
[----:B------:R-:W-:-:S04]  /*100a0*/  UIMAD UR4, UR4, UR5, URZ ;  /* 0x00000005040472a4 */ /* 0x000fc8000f8e023f */
[----:B------:R-:W-:-:S04]  /*100b0*/  UISETP.LT.AND UP0, UPT, UR8, UR4, UPT ;  /* 0x000000040800728c */ /* 0x000fc8000bf01270 */
[----:B------:R-:W-:-:S12]  /*100c0*/  USEL UR8, UR8, UR4, !UP0 ;  /* 0x0000000408087287 */ /* 0x000fd8000c000000 */
.L_x_990:
[----:B------:R-:W-:-:S04]  /*100d0*/  UIMAD.WIDE UR4, UR8, 0x2aaaaaab, URZ ;  /* 0x2aaaaaab080478a5 */ /* 0x000fc8000f8e023f */
[----:B------:R-:W-:-:S04]  /*100e0*/  USHF.R.U32.HI UR4, URZ, 0x1f, UR5 ;  /* 0x0000001f3f047899 */ /* 0x000fc80008011605 */
[----:B------:R-:W-:Y:S02]  /*100f0*/  ULEA.HI.SX32 UR4, UR5, UR4, 0x1c ;  /* 0x0000000405047291 */ /* 0x000fe4000f8fe23f */
[----:B------:R-:W-:Y:S02]  /*10100*/  USHF.R.U32.HI UR5, URZ, 0x10, UR41 ;  /* 0x000000103f057899 */ /* 0x000fe40008011629 */
[----:B------:R-:W-:Y:S02]  /*10110*/  ULOP3.LUT UR41, UR41, 0xffff, URZ, 0xc0, !UPT ;  /* 0x0000ffff29297892 */ /* 0x000fe4000f8ec03f */
[----:B------:R-:W-:Y:S01]  /*10120*/  VIMNMX R7, RZ, UR4, !PT ;  /* 0x00000004ff077c48 */ /* 0x000fe2000ffe0100 */
[----:B------:R-:W-:-:S03]  /*10130*/  UISETP.NE.AND UP0, UPT, UR5, URZ, UPT ;  /* 0x0000003f0500728c */ /* 0x000fc6000bf05270 */
[----:B------:R-:W-:Y:S01]  /*10140*/  ISETP.LT.AND P0, PT, R7, UR9, PT ;  /* 0x0000000907007c0c */ /* 0x000fe2000bf01270 */
[----:B------:R0:W-:Y:S04]  /*10150*/  STL [R1+0x8], R7 ;  /* 0x0000080701007387 */ /* 0x0001e80000100800 */
[----:B------:R0:W-:Y:S03]  /*10160*/  STL [R1+0xc], RZ ;  /* 0x00000cff01007387 */ /* 0x0001e60000100800 */
[----:B------:R-:W-:-:S05]  /*10170*/  @!UP0 ULDC UR5, c[0x0][0x9f0] ;  /* 0x00027c0000058ab9 */ /* 0x000fca0000000800 */
[----:B0-----:R-:W-:Y:S05]  /*10180*/  @!P0 BRA `(.L_x_993) ;  /* 0x0000000000708947 */ /* 0x001fea0003800000 */
[----:B------:R-:W-:Y:S01]  /*10190*/  IMAD.U32 R6, RZ, RZ, UR5 ;  /* 0x00000005ff067e24 */ /* 0x000fe2000f8e00ff */
[----:B------:R-:W-:Y:S01]  /*101a0*/  UIADD3 UR4, UR5, -0x1, UR9 ;  /* 0xffffffff05047890 */ /* 0x000fe2000fffe009 */
[----:B------:R-:W-:-:S03]  /*101b0*/  IMAD.MOV.U32 R2, RZ, RZ, RZ ;  /* 0x000000ffff027224 */ /* 0x000fc600078e00ff */
[-C--:B------:R-:W-:Y:S02]  /*101c0*/  IABS R0, R6.reuse ;  /* 0x0000000600007213 */ /* 0x080fe40000000000 */
[----:B------:R-:W-:Y:S02]  /*101d0*/  IABS R6, R6 ;  /* 0x0000000600067213 */ /* 0x000fe40000000000 */
[----:B------:R-:W0:Y:S08]  /*101e0*/  I2F.RP R4, R0 ;  /* 0x0000000000047306 */ /* 0x000e300000209400 */
[----:B0-----:R-:W0:Y:S02]  /*101f0*/  MUFU.RCP R4, R4 ;  /* 0x0000000400047308 */ /* 0x001e240000001000 */
[----:B0-----:R-:W-:-:S06]  /*10200*/  VIADD R3, R4, 0xffffffe ;  /* 0x0ffffffe04037836 */ /* 0x001fcc0000000000 */
[----:B------:R-:W0:Y:S02]  /*10210*/  F2I.FTZ.U32.TRUNC.NTZ R3, R3 ;  /* 0x0000000300037305 */ /* 0x000e24000021f000 */
[----:B0-----:R-:W-:-:S04]  /*10220*/  IMAD.MOV R5, RZ, RZ, -R3 ;  /* 0x000000ffff057224 */ /* 0x001fc800078e0a03 */
[----:B------:R-:W-:-:S04]  /*10230*/  IMAD R5, R5, R0, RZ ;  /* 0x0000000005057224 */ /* 0x000fc800078e02ff */
[----:B------:R-:W-:Y:S01]  /*10240*/  IMAD.HI.U32 R5, R3, R5, R2 ;  /* 0x0000000503057227 */ /* 0x000fe200078e0002 */
[----:B------:R-:W-:-:S03]  /*10250*/  IADD3 R2, -R7, UR4, RZ ;  /* 0x0000000407027c10 */ /* 0x000fc6000fffe1ff */
[----:B------:R-:W-:Y:S01]  /*10260*/  IMAD.MOV R3, RZ, RZ, -R6 ;  /* 0x000000ffff037224 */ /* 0x000fe200078e0a06 */
[----:B------:R-:W-:Y:S02]  /*10270*/  IABS R4, R2 ;  /* 0x0000000200047213 */ /* 0x000fe40000000000 */
[----:B------:R-:W-:-:S03]  /*10280*/  LOP3.LUT R2, R2, UR5, RZ, 0x3c, !PT ;  /* 0x0000000502027c12 */ /* 0x000fc6000f8e3cff */
[----:B------:R-:W-:Y:S01]  /*10290*/  IMAD.HI.U32 R5, R5, R4, RZ ;  /* 0x0000000405057227 */ /* 0x000fe200078e00ff */
[----:B------:R-:W-:-:S03]  /*102a0*/  ISETP.GE.AND P2, PT, R2, RZ, PT ;  /* 0x000000ff0200720c */ /* 0x000fc60003f46270 */
[----:B------:R-:W-:-:S05]  /*102b0*/  IMAD R3, R5, R3, R4 ;  /* 0x0000000305037224 */ /* 0x000fca00078e0204 */
[----:B------:R-:W-:-:S13]  /*102c0*/  ISETP.GT.U32.AND P1, PT, R0, R3, PT ;  /* 0x000000030000720c */ /* 0x000fda0003f24070 */
[----:B------:R-:W-:Y:S02]  /*102d0*/  @!P1 IMAD.IADD R3, R3, 0x1, -R0 ;  /* 0x0000000103039824 */ /* 0x000fe400078e0a00 */
[----:B------:R-:W-:Y:S01]  /*102e0*/  @!P1 VIADD R5, R5, 0x1 ;  /* 0x0000000105059836 */ /* 0x000fe20000000000 */
[----:B------:R-:W-:Y:S02]  /*102f0*/  ISETP.NE.AND P1, PT, RZ, UR5, PT ;  /* 0x00000005ff007c0c */ /* 0x000fe4000bf25270 */
[----:B------:R-:W-:-:S13]  /*10300*/  ISETP.GE.U32.AND P0, PT, R3, R0, PT ;  /* 0x000000000300720c */ /* 0x000fda0003f06070 */
[----:B------:R-:W-:-:S04]  /*10310*/  @P0 VIADD R5, R5, 0x1 ;  /* 0x0000000105050836 */ /* 0x000fc80000000000 */
[----:B------:R-:W-:Y:S01]  /*10320*/  @!P2 IMAD.MOV R5, RZ, RZ, -R5 ;  /* 0x000000ffff05a224 */ /* 0x000fe200078e0a05 */
[----:B------:R-:W-:-:S05]  /*10330*/  @!P1 LOP3.LUT R5, RZ, UR5, RZ, 0x33, !PT ;  /* 0x00000005ff059c12 */ /* 0x000fca000f8e33ff */
[----:B------:R0:W-:Y:S02]  /*10340*/  STL [R1+0xc], R5 ;  /* 0x00000c0501007387 */ /* 0x0001e40000100800 */
.L_x_993:
[----:B------:R-:W2:Y:S01]  /*10350*/  LDL R2, [R1+0xc] ;  /* 0x00000c0001027983 */ /* 0x000ea20000100800 */
[----:B------:R-:W-:Y:S02]  /*10360*/  IMAD.MOV.U32 R9, RZ, RZ, 0x1 ;  /* 0x00000001ff097424 */ /* 0x000fe400078e00ff */
[----:B------:R-:W-:Y:S02]  /*10370*/  IMAD.MOV.U32 R3, RZ, RZ, 0x1 ;  /* 0x00000001ff037424 */ /* 0x000fe400078e00ff */
[----:B--2---:R-:W-:-:S05]  /*10380*/  IMAD R0, R2, UR41, R7 ;  /* 0x0000002902007c24 */ /* 0x004fca000f8e0207 */
[----:B------:R-:W-:Y:S01]  /*10390*/  VIADDMNMX R18, R0, R2, UR9, PT ;  /* 0x0000000900127e46 */ /* 0x000fe2000b800102 */
[----:B------:R1:W-:Y:S03]  /*103a0*/  STL [R1+0x4], R0 ;  /* 0x0000040001007387 */ /* 0x0003e60000100800 */
[----:B------:R-:W-:Y:S01]  /*103b0*/  ISETP.GT.AND P0, PT, R18, R0, PT ;  /* 0x000000001200720c */ /* 0x000fe20003f04270 */
[----:B------:R2:W-:Y:S01]  /*103c0*/  STL [R1+0x10], R18 ;  /* 0x0000101201007387 */ /* 0x0005e20000100800 */
[----:B-1----:R-:W-:-:S11]  /*103d0*/  IMAD.MOV.U32 R0, RZ, RZ, RZ ;  /* 0x000000ffff007224 */ /* 0x002fd600078e00ff */
[----:B--2---:R-:W-:Y:S05]  /*103e0*/  @!P0 BRA `(.L_x_986) ;  /* 0x0000003400648947 */ /* 0x004fea0003800000 */
[----:B------:R-:W1:Y:S01]  /*103f0*/  S2UR UR4, SR_CgaCtaId ;  /* 0x00000000000479c3 */ /* 0x000e620000008800 */
[----:B------:R-:W-:Y:S02]  /*10400*/  UMOV UR38, 0x400 ;  /* 0x0000040000267882 */ /* 0x000fe40000000000 */
[----:B-1----:R-:W-:-:S04]  /*10410*/  ULEA UR38, UR4, UR38, 0x18 ;  /* 0x0000002604267291 */ /* 0x002fc8000f8ec03f */
        /* <DEDUP_REMOVED lines=8> */
[----:B------:R-:W-:Y:S02]  /*104a0*/  IMAD.U32 R4, RZ, RZ, UR6 ;  /* 0x00000006ff047e24 */ /* 0x000fe4000f8e00ff */
[----:B------:R-:W1:Y:S01]  /*104b0*/  LDC.64 R2, c[0x4][R2] ;  /* 0x0100000002027b82 */ /* 0x000e620000000a00 */
[----:B0-----:R-:W-:Y:S02]  /*104c0*/  IMAD.U32 R5, RZ, RZ, UR7 ;  /* 0x00000007ff057e24 */ /* 0x001fe4000f8e00ff */
        /* <DEDUP_REMOVED lines=8> */
[----:B-1----:R-:W-:Y:S05]  /*10550*/  CALL.ABS.NOINC R2 ;  /* 0x0000000002007343 */ /* 0x002fea0003c00000 */
.L_x_994:
        /* <DEDUP_REMOVED lines=8> */
[----:B------:R1:W2:Y:S01]  /*105e0*/  LDC.64 R2, c[0x4][R16] ;  /* 0x0100000010027b82 */ /* 0x0002a20000000a00 */
[----:B------:R-:W-:Y:S02]  /*105f0*/  IMAD.U32 R4, RZ, RZ, UR6 ;  /* 0x00000006ff047e24 */ /* 0x000fe4000f8e00ff */
[----:B0-----:R-:W-:Y:S02]  /*10600*/  IMAD.U32 R5, RZ, RZ, UR7 ;  /* 0x00000007ff057e24 */ /* 0x001fe4000f8e00ff */
[----:B------:R-:W-:Y:S02]  /*10610*/  IMAD.U32 R6, RZ, RZ, UR8 ;  /* 0x00000008ff067e24 */ /* 0x000fe4000f8e00ff */
[----:B------:R-:W-:-:S02]  /*10620*/  IMAD.U32 R7, RZ, RZ, UR9 ;  /* 0x00000009ff077e24 */ /* 0x000fc4000f8e00ff */
[----:B------:R-:W-:Y:S02]  /*10630*/  IMAD.U32 R10, RZ, RZ, UR4 ;  /* 0x00000004ff0a7e24 */ /* 0x000fe4000f8e00ff */
[----:B------:R-:W-:Y:S02]  /*10640*/  IMAD.U32 R11, RZ, RZ, UR5 ;  /* 0x00000005ff0b7e24 */ /* 0x000fe4000f8e00ff */
[----:B------:R-:W-:Y:S02]  /*10650*/  IMAD.MOV.U32 R8, RZ, RZ, 0x70 ;  /* 0x00000070ff087424 */ /* 0x000fe400078e00ff */
[----:B------:R-:W-:Y:S02]  /*10660*/  IMAD.MOV.U32 R12, RZ, RZ, 0x1 ;  /* 0x00000001ff0c7424 */ /* 0x000fe400078e00ff */
[----:B-1----:R-:W-:-:S07]  /*10670*/  IMAD.MOV.U32 R13, RZ, RZ, RZ ;  /* 0x000000ffff0d7224 */ /* 0x002fce00078e00ff */
[----:B------:R-:W-:-:S07]  /*10680*/  LEPC R20, `(.L_x_996) ;  /* 0x000000001014794e */ /* 0x000fce0000000000 */
[----:B--2---:R-:W-:Y:S05]  /*10690*/  CALL.ABS.NOINC R2 ;  /* 0x0000000002007343 */ /* 0x004fea0003c00000 */
.L_x_996:
[----:B------:R0:W1:Y:S01]  /*106a0*/  LDC.64 R2, c[0x4][R16] ;  /* 0x0100000010027b82 */ /* 0x0000620000000a00 */
[----:B------:R-:W-:Y:S01]  /*106b0*/  ULDC.64 UR6, c[0x4][0xb8] ;  /* 0x01002e0000067ab9 */ /* 0x000fe20000000a00 */
[----:B------:R-:W-:Y:S01]  /*106c0*/  ULDC.64 UR8, c[0x4][0xc0] ;  /* 0x0100300000087ab9 */ /* 0x000fe20000000a00 */
[----:B------:R-:W-:Y:S01]  /*106d0*/  ULDC.64 UR4, c[0x4][0x48] ;  /* 0x0100120000047ab9 */ /* 0x000fe20000000a00 */
[----:B------:R-:W-:Y:S02]  /*106e0*/  IMAD.U32 R4, RZ, RZ, UR6 ;  /* 0x00000006ff047e24 */ /* 0x000fe4000f8e00ff */
[----:B------:R-:W-:Y:S02]  /*106f0*/  IMAD.U32 R5, RZ, RZ, UR7 ;  /* 0x00000007ff057e24 */ /* 0x000fe4000f8e00ff */
[----:B------:R-:W-:Y:S02]  /*10700*/  IMAD.U32 R6, RZ, RZ, UR8 ;  /* 0x00000008ff067e24 */ /* 0x000fe4000f8e00ff */
[----:B------:R-:W-:-:S02]  /*10710*/  IMAD.U32 R7, RZ, RZ, UR9 ;  /* 0x00000009ff077e24 */ /* 0x000fc4000f8e00ff */
[----:B------:R-:W-:Y:S02]  /*10720*/  IMAD.U32 R10, RZ, RZ, UR4 ;  /* 0x00000004ff0a7e24 */ /* 0x000fe4000f8e00ff */
[----:B------:R-:W-:Y:S02]  /*10730*/  IMAD.U32 R11, RZ, RZ, UR5 ;  /* 0x00000005ff0b7e24 */ /* 0x000fe4000f8e00ff */
[----:B------:R-:W-:Y:S02]  /*10740*/  IMAD.MOV.U32 R8, RZ, RZ, 0x70 ;  /* 0x00000070ff087424 */ /* 0x000fe400078e00ff */
[----:B------:R-:W-:Y:S02]  /*10750*/  IMAD.MOV.U32 R12, RZ, RZ, 0x1 ;  /* 0x00000001ff0c7424 */ /* 0x000fe400078e00ff */
[----:B0-----:R-:W-:-:S07]  /*10760*/  IMAD.MOV.U32 R13, RZ, RZ, RZ ;  /* 0x000000ffff0d7224 */ /* 0x001fce00078e00ff */
[----:B------:R-:W-:-:S07]  /*10770*/  LEPC R20, `(.L_x_995) ;  /* 0x000000001014794e */ /* 0x000fce0000000000 */
[----:B-1----:R-:W-:Y:S05]  /*10780*/  CALL.ABS.NOINC R2 ;  /* 0x0000000002007343 */ /* 0x002fea0003c00000 */
.L_x_995:
[----:B------:R-:W1:Y:S01]  /*10790*/  LDC.64 R2, c[0x0][0x9f8] ;  /* 0x00027e00ff027b82 */ /* 0x000e620000000a00 */
[----:B------:R-:W-:Y:S01]  /*107a0*/  ULDC.64 UR4, c[0x0][0x208] ;  /* 0x0000820000047ab9 */ /* 0x000fe20000000a00 */
[----:B-1----:R-:W-:-:S04]  /*107b0*/  ISETP.NE.U32.AND P0, PT, R2, RZ, PT ;  /* 0x000000ff0200720c */ /* 0x002fc80003f05070 */
[----:B------:R-:W-:-:S13]  /*107c0*/  ISETP.NE.AND.EX P0, PT, R3, RZ, PT, P0 ;  /* 0x000000ff0300720c */ /* 0x000fda0003f05300 */
[----:B------:R-:W1:Y:S02]  /*107d0*/  @P0 LDC.64 R2, c[0x0][0x9f8] ;  /* 0x00027e00ff020b82 */ /* 0x000e640000000a00 */
[----:B-1----:R-:W-:-:S05]  /*107e0*/  @P0 IMAD.WIDE R2, R19, 0x4, R2 ;  /* 0x0000000413020825 */ /* 0x002fca00078e0202 */
[----:B------:R1:W2:Y:S01]  /*107f0*/  @P0 LDG.E R19, desc[UR4][R2.64] ;  /* 0x0000000402130981 */ /* 0x0002a2000c1e1900 */
[----:B------:R-:W-:Y:S01]  /*10800*/  UMOV UR4, 0xffffffff ;  /* 0xffffffff00047882 */ /* 0x000fe20000000000 */
[----:B------:R-:W-:Y:S01]  /*10810*/  LOP3.LUT R17, R17, 0xfffffffe, RZ, 0xc0, !PT ;  /* 0xfffffffe11117812 */ /* 0x000fe200078ec0ff */
[----:B------:R-:W-:Y:S01]  /*10820*/  VIADD R18, R18, 0xffffffff ;  /* 0xffffffff12127836 */ /* 0x000fe20000000000 */
[----:B------:R-:W3:Y:S01]  /*10830*/  S2R R0, SR_TID.X ;  /* 0x0000000000007919 */ /* 0x000ee20000002100 */
[----:B-1----:R-:W1:Y:S02]  /*10840*/  LDC.64 R2, c[0x0][0x418] ;  /* 0x00010600ff027b82 */ /* 0x002e640000000a00 */
[----:B-1----:R-:W-:Y:S02]  /*10850*/  ISETP.NE.U32.AND P0, PT, R2, RZ, PT ;  /* 0x000000ff0200720c */ /* 0x002fe40003f05070 */
[----:B---3--:R-:W-:Y:S02]  /*10860*/  SHF.R.U32.HI R0, RZ, 0x5, R0 ;  /* 0x00000005ff007819 */ /* 0x008fe40000011600 */
[----:B------:R-:W-:-:S02]  /*10870*/  ISETP.NE.AND.EX P1, PT, R3, RZ, PT, P0 ;  /* 0x000000ff0300720c */ /* 0x000fc40003f25300 */
[----:B------:R-:W-:-:S11]  /*10880*/  LOP3.LUT R0, R0, 0x3, RZ, 0xc0, !PT ;  /* 0x0000000300007812 */ /* 0x000fd600078ec0ff */
[----:B------:R-:W-:Y:S02]  /*10890*/  @P1 LOP3.LUT R17, R17, 0x1, RZ, 0xfc, !PT ;  /* 0x0000000111111812 */ /* 0x000fe400078efcff */
[----:B--2---:R-:W-:Y:S02]  /*108a0*/  SHF.R.S32.HI R6, RZ, 0x1f, R19 ;  /* 0x0000001fff067819 */ /* 0x004fe40000011413 */
[----:B------:R-:W-:-:S03]  /*108b0*/  SEL R16, R19, RZ, !P1 ;  /* 0x000000ff13107207 */ /* 0x000fc60004800000 */
[----:B------:R1:W-:Y:S01]  /*108c0*/  STL [R1], R6 ;  /* 0x0000000601007387 */ /* 0x0003e20000100800 */
[----:B------:R-:W-:Y:S05]  /*108d0*/  BRA.DIV UR4, `(.L_x_997) ;  /* 0x0000003604c87947 */ /* 0x000fea000b800000 */
[----:B------:R2:W3:Y:S02]  /*108e0*/  SHFL.IDX PT, R14, R0, RZ, 0x1f ;  /* 0x00001fff000e7589 */ /* 0x0004e400000e0000 */
.L_x_1077:
[----:B---3--:R-:W-:Y:S02]  /*108f0*/  ISETP.NE.AND P0, PT, R14, RZ, PT ;  /* 0x000000ff0e00720c */ /* 0x008fe40003f05270 */
[----:B------:R-:W-:Y:S02]  /*10900*/  PLOP3.LUT P2, PT, PT, PT, PT, 0x8, 0x0 ;  /* 0x000000000000781c */ /* 0x000fe40003f4e170 */
[----:B------:R-:W-:-:S11]  /*10910*/  LOP3.LUT R17, R17, 0xfffffffd, RZ, 0xc0, !PT ;  /* 0xfffffffd11117812 */ /* 0x000fd600078ec0ff */
[----:B------:R-:W-:Y:S01]  /*10920*/  @P2 LOP3.LUT R17, R17, 0x2, RZ, 0xfc, !PT ;  /* 0x0000000211112812 */ /* 0x000fe200078efcff */
[----:B------:R-:W-:Y:S06]  /*10930*/  @P0 BRA `(.L_x_998) ;  /* 0x0000000400140947 */ /* 0x000fec0003800000 */
[----:B------:R-:W-:-:S03]  /*10940*/  UMOV UR4, 0xffffffff ;  /* 0xffffffff00047882 */ /* 0x000fc60000000000 */
[----:B------:R-:W-:Y:S05]  /*10950*/  BRA.DIV UR4, `(.L_x_999) ;  /* 0x0000003604c87947 */ /* 0x000fea000b800000 */
[----:B------:R-:W-:-:S13]  /*10960*/  ELECT P6, URZ, PT ;  /* 0x00000000003f782f */ /* 0x000fda00038c0000 */
.L_x_1080:
[----:B------:R-:W-:Y:S05]  /*10970*/  @!P6 BRA `(.L_x_998) ;  /* 0x000000040004e947 */ /* 0x000fea0003800000 */
[----:B------:R-:W-:Y:S01]  /*10980*/  IMAD.MOV.U32 R16, RZ, RZ, R19 ;  /* 0x000000ffff107224 */ /* 0x000fe200078e0013 */
[----:B------:R-:W-:Y:S06]  /*10990*/  @!P1 BRA `(.L_x_1000) ;  /* 0x0000000000489947 */ /* 0x000fec0003800000 */
[----:B------:R-:W3:Y:S01]  /*109a0*/  LDC R7, c[0x0][0x43c] ;  /* 0x00010f00ff077b82 */ /* 0x000ee20000000800 */
[----:B------:R-:W-:Y:S01]  /*109b0*/  ULDC.64 UR4, c[0x0][0x428] ;  /* 0x00010a0000047ab9 */ /* 0x000fe20000000a00 */
[----:B------:R-:W-:Y:S01]  /*109c0*/  ULDC.64 UR6, c[0x0][0x208] ;  /* 0x0000820000067ab9 */ /* 0x000fe20000000a00 */
[----:B---3--:R-:W-:-:S13]  /*109d0*/  ISETP.NE.AND P0, PT, R7, 0x1, PT ;  /* 0x000000010700780c */ /* 0x008fda0003f05270 */
[----:B0-----:R-:W2:Y:S02]  /*109e0*/  @P0 LDC.64 R4, c[0x0][0x440] ;  /* 0x00011000ff040b82 */ /* 0x001ea40000000a00 */
[----:B--2---:R-:W-:-:S04]  /*109f0*/  @P0 IMAD.HI.U32 R0, R18, R4, RZ ;  /* 0x0000000412000227 */ /* 0x004fc800078e00ff */
[----:B------:R-:W-:Y:S01]  /*10a00*/  IMAD.MOV.U32 R4, RZ, RZ, R18 ;  /* 0x000000ffff047224 */ /* 0x000fe200078e0012 */
[----:B------:R-:W-:-:S04]  /*10a10*/  @P0 SHF.R.U32.HI R4, RZ, R5, R0 ;  /* 0x00000005ff040219 */ /* 0x000fc80000011600 */
[--C-:B------:R-:W-:Y:S01]  /*10a20*/  SHF.R.S32.HI R5, RZ, 0x1f, R4.reuse ;  /* 0x0000001fff057819 */ /* 0x100fe20000011404 */
[----:B------:R-:W-:-:S04]  /*10a30*/  IMAD.MOV R0, RZ, RZ, -R4 ;  /* 0x000000ffff007224 */ /* 0x000fc800078e0a04 */
[----:B------:R-:W-:Y:S02]  /*10a40*/  IMAD R18, R7, R0, R18 ;  /* 0x0000000007127224 */ /* 0x000fe400078e0212 */
[----:B------:R-:W-:Y:S02]  /*10a50*/  IMAD R0, R6, UR4, RZ ;  /* 0x0000000406007c24 */ /* 0x000fe4000f8e02ff */
[----:B------:R-:W-:-:S04]  /*10a60*/  IMAD.WIDE.U32 R4, R19, UR4, R4 ;  /* 0x0000000413047c25 */ /* 0x000fc8000f8e0004 */
[----:B------:R-:W-:Y:S01]  /*10a70*/  IMAD R7, R19, UR5, R0 ;  /* 0x0000000513077c24 */ /* 0x000fe2000f8e0200 */
[----:B------:R-:W-:-:S03]  /*10a80*/  LEA R2, P0, R4, R2, 0x2 ;  /* 0x0000000204027211 */ /* 0x000fc600078010ff */
[----:B------:R-:W-:-:S05]  /*10a90*/  IMAD.IADD R0, R5, 0x1, R7 ;  /* 0x0000000105007824 */ /* 0x000fca00078e0207 */
[----:B------:R-:W-:-:S05]  /*10aa0*/  LEA.HI.X R3, R4, R3, R0, 0x2, P0 ;  /* 0x0000000304037211 */ /* 0x000fca00000f1400 */
[----:B------:R3:W5:Y:S02]  /*10ab0*/  LDG.E R16, desc[UR6][R2.64] ;  /* 0x0000000602107981 */ /* 0x000764000c1e1900 */
.L_x_1000:
[----:B--2---:R-:W-:Y:S01]  /*10ac0*/  IMAD.MOV.U32 R0, RZ, RZ, 0x1 ;  /* 0x00000001ff007424 */ /* 0x004fe200078e00ff */
[----:B-1----:R-:W3:Y:S04]  /*10ad0*/  S2R R6, SR_TID.X ;  /* 0x0000000000067919 */ /* 0x002ee80000002100 */
[----:B------:R-:W-:-:S04]  /*10ae0*/  SHF.L.U32 R0, R0, 0x1f, RZ ;  /* 0x0000001f00007819 */ /* 0x000fc800000006ff */
[----:B------:R-:W1:Y:S01]  /*10af0*/  SYNCS.PHASECHK.TRANS64.TRYWAIT P0, [UR38+0x2a840], R0 ;  /* 0x02a84000ff0075a7 */ /* 0x000e620008000166 */
[----:B---3--:R-:W-:-:S04]  /*10b00*/  LOP3.LUT R2, R6, 0x7f, RZ, 0xc0, !PT ;  /* 0x0000007f06027812 */ /* 0x008fc800078ec0ff */
[----:B------:R-:W-:Y:S01]  /*10b10*/  ISETP.NE.AND P1, PT, R2, RZ, PT ;  /* 0x000000ff0200720c */ /* 0x000fe20003f25270 */
[----:B-1----:R-:W-:-:S12]  /*10b20*/  @!P0 BRA `(.L_x_1001) ;  /* 0x0000003400748947 */ /* 0x002fd80003800000 */
.L_x_1081:
[----:B------:R-:W-:Y:S05]  /*10b30*/  @P1 BRA `(.L_x_1002) ;  /* 0x0000000000181947 */ /* 0x000fea0003800000 */
[----:B------:R-:W2:Y:S01]  /*10b40*/  S2R R2, SR_TID.X ;  /* 0x0000000000027919 */ /* 0x000ea20000002100 */
[----:B-1----:R-:W-:-:S04]  /*10b50*/  IMAD.MOV.U32 R0, RZ, RZ, 0x9000 ;  /* 0x00009000ff007424 */ /* 0x002fc800078e00ff */
[----:B------:R3:W-:Y:S01]  /*10b60*/  SYNCS.ARRIVE.TRANS64 RZ, [UR38+0x2a830], R0 ;  /* 0x02a83000ffff79a7 */ /* 0x0007e20008000026 */
[----:B--2---:R-:W-:-:S13]  /*10b70*/  LOP3.LUT P0, RZ, R2, 0x1f, RZ, 0xc0, !PT ;  /* 0x0000001f02ff7812 */ /* 0x004fda000780c0ff */
[----:B---3--:R-:W-:Y:S05]  /*10b80*/  @!P0 BRA `(.L_x_1002) ;  /* 0x0000000000048947 */ /* 0x008fea0003800000 */
[----:B------:R-:W-:Y:S01]  /*10b90*/  BPT.TRAP 0x1 ;  /* 0x000000040000795c */ /* 0x000fe20000300000 */
.L_x_1002:
[----:B------:R-:W-:Y:S01]  /*10ba0*/  R2UR UR11, R18 ;  /* 0x00000000120b72ca */ /* 0x000fe200000e0000 */
[----:B------:R-:W-:Y:S01]  /*10bb0*/  ULDC.64 UR4, c[0x0][0x198] ;  /* 0x0000660000047ab9 */ /* 0x000fe20000000a00 */
[----:B-----5:R-:W-:Y:S01]  /*10bc0*/  R2UR UR13, R16 ;  /* 0x00000000100d72ca */ /* 0x020fe200000e0000 */
[----:B------:R-:W-:Y:S01]  /*10bd0*/  UIADD3 UR4, UP0, UR4, 0x370, URZ ;  /* 0x0000037004047890 */ /* 0x000fe2000ff1e03f */
[----:B------:R-:W-:Y:S01]  /*10be0*/  PLOP3.LUT P0, PT, PT, PT, PT, 0x80, 0x0 ;  /* 0x000000000000781c */ /* 0x000fe20003f0f070 */
[----:B------:R-:W-:Y:S01]  /*10bf0*/  UIADD3 UR8, UR38, 0x18400, URZ ;  /* 0x0001840026087890 */ /* 0x000fe2000fffe03f */
[----:B------:R-:W-:Y:S01]  /*10c00*/  LOP3.LUT R17, R17, 0xfffffffd, RZ, 0xc0, !PT ;  /* 0xfffffffd11117812 */ /* 0x000fe200078ec0ff */
[----:B------:R-:W-:Y:S02]  /*10c10*/  UIADD3 UR9, UR38, 0x2a830, URZ ;  /* 0x0002a83026097890 */ /* 0x000fe4000fffe03f */
[----:B------:R-:W-:Y:S02]  /*10c20*/  UIADD3.X UR5, URZ, UR5, URZ, UP0, !UPT ;  /* 0x000000053f057290 */ /* 0x000fe400087fe43f */
[----:B------:R-:W-:-:S02]  /*10c30*/  UIADD3 UR24, UR38, 0x1b400, URZ ;  /* 0x0001b40026187890 */ /* 0x000fc4000fffe03f */
[----:B------:R-:W-:Y:S02]  /*10c40*/  UIMAD UR11, UR11, 0x60, URZ ;  /* 0x000000600b0b78a4 */ /* 0x000fe4000f8e023f */
        /* <DEDUP_REMOVED lines=13> */
[----:B------:R-:W-:Y:S01]  /*10d20*/  UMOV UR21, UR13 ;  /* 0x0000000d00157c82 */ /* 0x000fe20008000000 */
[----:B------:R3:W-:Y:S01]  /*10d30*/  UTMALDG.4D [UR8], [UR4], desc[UR6] ;  /* 0x00000608040075b4 */ /* 0x0007e20008019000 */
[----:B------:R-:W-:Y:S01]  /*10d40*/  UMOV UR19, UR11 ;  /* 0x0000000b00137c82 */ /* 0x000fe20008000000 */
[----:B------:R-:W-:Y:S01]  /*10d50*/  @P0 LOP3.LUT R17, R17, 0x2, RZ, 0xfc, !PT ;  /* 0x0000000211110812 */ /* 0x000fe200078efcff */
[----:B------:R3:W-:Y:S01]  /*10d60*/  UTMALDG.4D [UR24], [UR4], desc[UR6] ;  /* 0x00000618040075b4 */ /* 0x0007e20008019000 */
[----:B------:R3:W-:Y:S02]  /*10d70*/  UTMALDG.4D [UR16], [UR4], desc[UR6] ;  /* 0x00000610040075b4 */ /* 0x0007e40008019000 */
[----:B---3--:R-:W-:-:S03]  /*10d80*/  NOP ;  /* 0x0000000000007918 */ /* 0x008fc60000000000 */
.L_x_998:
        /* <DEDUP_REMOVED lines=11> */
[----:B-1----:R-:W1:Y:S01]  /*10e40*/  LDC.64 R2, c[0x4][R2] ;  /* 0x0100000002027b82 */ /* 0x002e620000000a00 */
        /* <DEDUP_REMOVED lines=9> */
[----:B-12---:R-:W-:Y:S05]  /*10ee0*/  CALL.ABS.NOINC R2 ;  /* 0x0000000002007343 */ /* 0x006fea0003c00000 */
.L_x_1003:
[----:B------:R-:W0:Y:S01]  /*10ef0*/  S2R R4, SR_CTAID.Z ;  /* 0x0000000000047919 */ /* 0x000e220000002700 */
[----:B------:R-:W3:Y:S01]  /*10f00*/  LDC R8, c[0x0][0x448] ;  /* 0x00011200ff087b82 */ /* 0x000ee20000000800 */
[----:B------:R-:W-:Y:S01]  /*10f10*/  USHF.R.S32.HI UR4, URZ, 0x1f, UR36 ;  /* 0x0000001f3f047899 */ /* 0x000fe20008011424 */
[----:B------:R-:W4:Y:S01]  /*10f20*/  S2R R11, SR_TID.X ;  /* 0x00000000000b7919 */ /* 0x000f220000002100 */
[----:B------:R-:W-:Y:S02]  /*10f30*/  ULDC.64 UR8, c[0x0][0x2d8] ;  /* 0x0000b60000087ab9 */ /* 0x000fe40000000a00 */
[----:B------:R-:W-:-:S03]  /*10f40*/  UIMAD UR6, UR4, UR8, URZ ;  /* 0x00000008040672a4 */ /* 0x000fc6000f8e023f */
[----:B-1----:R-:W2:Y:S01]  /*10f50*/  LDC.64 R2, c[0x0][0x2e0] ;  /* 0x0000b800ff027b82 */ /* 0x002ea20000000a00 */
[----:B------:R-:W-:Y:S02]  /*10f60*/  UIMAD.WIDE.U32 UR4, UR36, UR8, URZ ;  /* 0x00000008240472a5 */ /* 0x000fe4000f8e003f */
[----:B------:R-:W-:-:S04]  /*10f70*/  UIMAD UR6, UR36, UR9, UR6 ;  /* 0x00000009240672a4 */ /* 0x000fc8000f8e0206 */
[----:B------:R-:W-:Y:S01]  /*10f80*/  UIADD3 UR5, UR5, UR6, URZ ;  /* 0x0000000605057290 */ /* 0x000fe2000fffe03f */
[----:B---3--:R-:W-:Y:S02]  /*10f90*/  ISETP.NE.AND P0, PT, R8, 0x1, PT ;  /* 0x000000010800780c */ /* 0x008fe40003f05270 */
[----:B0-----:R-:W-:Y:S02]  /*10fa0*/  SHF.R.S32.HI R5, RZ, 0x1f, R4 ;  /* 0x0000001fff057819 */ /* 0x001fe40000011404 */
[----:B----4-:R-:W-:-:S03]  /*10fb0*/  LOP3.LUT R9, R11, 0x7f, RZ, 0xc0, !PT ;  /* 0x0000007f0b097812 */ /* 0x010fc600078ec0ff */
[-C--:B--2---:R-:W-:Y:S02]  /*10fc0*/  IMAD R0, R5, R2.reuse, RZ ;  /* 0x0000000205007224 */ /* 0x084fe400078e02ff */
[----:B------:R-:W-:Y:S02]  /*10fd0*/  IMAD.SHL.U32 R7, R11, 0x10, RZ ;  /* 0x000000100b077824 */ /* 0x000fe400078e00ff */
[C---:B------:R-:W-:Y:S02]  /*10fe0*/  IMAD R5, R4.reuse, R3, R0 ;  /* 0x0000000304057224 */ /* 0x040fe400078e0200 */
[----:B------:R-:W-:Y:S01]  /*10ff0*/  IMAD.WIDE.U32 R2, R4, R2, UR4 ;  /* 0x0000000404027e25 */ /* 0x000fe2000f8e0002 */
[----:B------:R-:W0:Y:S01]  /*11000*/  @P0 LDC R0, c[0x0][0x450] ;  /* 0x00011400ff000b82 */ /* 0x000e220000000800 */
[----:B------:R-:W-:Y:S01]  /*11010*/  SHF.R.U32.HI R4, RZ, 0x3, R9 ;  /* 0x00000003ff047819 */ /* 0x000fe20000011609 */
[----:B------:R-:W-:Y:S01]  /*11020*/  ULDC.64 UR4, c[0x0][0x2d0] ;  /* 0x0000b40000047ab9 */ /* 0x000fe20000000a00 */
[----:B------:R-:W-:-:S02]  /*11030*/  IMAD.IADD R3, R3, 0x1, R5 ;  /* 0x0000000103037824 */ /* 0x000fc400078e0205 */
[----:B------:R-:W-:-:S03]  /*11040*/  LOP3.LUT R6, R4, 0x70, R7, 0xf8, !PT ;  /* 0x0000007004067812 */ /* 0x000fc600078ef807 */
[----:B------:R-:W1:Y:S02]  /*11050*/  @P0 LDC R5, c[0x0][0x44c] ;  /* 0x00011300ff050b82 */ /* 0x000e640000000800 */
[----:B------:R-:W-:-:S04]  /*11060*/  VIADD R6, R6, UR42 ;  /* 0x0000002a06067c36 */ /* 0x000fc80008000000 */
[----:B-1----:R-:W-:-:S04]  /*11070*/  @P0 IMAD.HI.U32 R7, R6, R5, RZ ;  /* 0x0000000506070227 */ /* 0x002fc800078e00ff */
[----:B------:R-:W-:Y:S01]  /*11080*/  IMAD.MOV.U32 R5, RZ, RZ, R6 ;  /* 0x000000ffff057224 */ /* 0x000fe200078e0006 */
[----:B0-----:R-:W-:-:S05]  /*11090*/  @P0 SHF.R.U32.HI R5, RZ, R0, R7 ;  /* 0x00000000ff050219 */ /* 0x001fca0000011607 */
[----:B------:R-:W-:Y:S02]  /*110a0*/  IMAD.MOV R7, RZ, RZ, -R5 ;  /* 0x000000ffff077224 */ /* 0x000fe400078e0a05 */
[----:B------:R-:W-:-:S04]  /*110b0*/  IMAD.WIDE.U32 R2, R5, UR4, R2 ;  /* 0x0000000405027c25 */ /* 0x000fc8000f8e0002 */
[----:B------:R-:W-:Y:S01]  /*110c0*/  IMAD R0, R8, R7, R6 ;  /* 0x0000000708007224 */ /* 0x000fe200078e0206 */
[----:B------:R-:W-:Y:S01]  /*110d0*/  SHF.R.S32.HI R6, RZ, 0x1f, R5 ;  /* 0x0000001fff067819 */ /* 0x000fe20000011405 */
[----:B------:R-:W-:-:S04]  /*110e0*/  IMAD.SHL.U32 R7, R9, 0x8, RZ ;  /* 0x0000000809077824 */ /* 0x000fc800078e00ff */
[----:B------:R-:W-:-:S04]  /*110f0*/  IMAD R6, R6, UR4, RZ ;  /* 0x0000000406067c24 */ /* 0x000fc8000f8e02ff */
[----:B------:R-:W-:Y:S01]  /*11100*/  IMAD R5, R5, UR5, R6 ;  /* 0x0000000505057c24 */ /* 0x000fe2000f8e0206 */
[----:B------:R-:W-:-:S03]  /*11110*/  ULDC.64 UR4, c[0x0][0x2c8] ;  /* 0x0000b20000047ab9 */ /* 0x000fc60000000a00 */
[----:B------:R-:W-:Y:S01]  /*11120*/  IMAD.IADD R3, R3, 0x1, R5 ;  /* 0x0000000103037824 */ /* 0x000fe200078e0205 */
[----:B------:R-:W-:Y:S01]  /*11130*/  SHF.R.S32.HI R5, RZ, 0x1f, R0 ;  /* 0x0000001fff057819 */ /* 0x000fe20000011400 */
[----:B------:R-:W-:-:S04]  /*11140*/  IMAD.WIDE.U32 R2, R0, UR4, R2 ;  /* 0x0000000400027c25 */ /* 0x000fc8000f8e0002 */
[----:B------:R-:W-:-:S04]  /*11150*/  IMAD R5, R5, UR4, RZ ;  /* 0x0000000405057c24 */ /* 0x000fc8000f8e02ff */
[----:B------:R-:W-:Y:S01]  /*11160*/  IMAD R5, R0, UR5, R5 ;  /* 0x0000000500057c24 */ /* 0x000fe2000f8e0205 */
[----:B------:R-:W-:Y:S02]  /*11170*/  ULDC.64 UR4, c[0x0][0x280] ;  /* 0x0000a00000047ab9 */ /* 0x000fe40000000a00 */
[----:B------:R-:W-:Y:S01]  /*11180*/  LEA R0, P0, R2, UR4, 0x1 ;  /* 0x0000000402007c11 */ /* 0x000fe2000f8008ff */
[----:B------:R-:W-:Y:S01]  /*11190*/  IMAD.IADD R3, R3, 0x1, R5 ;  /* 0x0000000103037824 */ /* 0x000fe200078e0205 */
[----:B------:R-:W-:-:S04]  /*111a0*/  ULDC UR4, c[0x0][0x2b8] ;  /* 0x0000ae0000047ab9 */ /* 0x000fc80000000800 */
        /* <DEDUP_REMOVED lines=14> */
[----:B------:R-:W-:Y:S01]  /*11290*/  SHFL.IDX PT, R2, R6, RZ, 0x181f ;  /* 0x00181fff06027589 */ /* 0x000fe200000e0000 */
[----:B------:R-:W-:Y:S01]  /*112a0*/  ULDC UR4, c[0x0][0x288] ;  /* 0x0000a20000047ab9 */ /* 0x000fe20000000800 */
[----:B------:R-:W-:Y:S01]  /*112b0*/  VIADD R4, R4, UR42 ;  /* 0x0000002a04047c36 */ /* 0x000fe20008000000 */
[----:B------:R-:W-:Y:S01]  /*112c0*/  ULDC.64 UR6, c[0x0][0x208] ;  /* 0x0000820000067ab9 */ /* 0x000fe20000000a00 */
[----:B------:R-:W0:Y:S01]  /*112d0*/  SHFL.IDX PT, R3, R0, RZ, 0x181f ;  /* 0x00181fff00037589 */ /* 0x000e2200000e0000 */
[----:B------:R-:W-:Y:S02]  /*112e0*/  IMAD R5, R8, UR4, RZ ;  /* 0x0000000408057c24 */ /* 0x000fe4000f8e02ff */
[C---:B------:R-:W-:Y:S01]  /*112f0*/  VIADD R8, R4.reuse, 0x10 ;  /* 0x0000001004087836 */ /* 0x040fe20000000000 */
[----:B------:R-:W-:Y:S02]  /*11300*/  SHFL.IDX PT, R14, R0, 0x1, 0x181f ;  /* 0x00381f00000e7f89 */ /* 0x000fe400000e0000 */
[----:B------:R-:W-:-:S13]  /*11310*/  ISETP.GE.AND P3, PT, R4, R5, PT ;  /* 0x000000050400720c */ /* 0x000fda0003f66270 */
        /* <DEDUP_REMOVED lines=8> */
[----:B------:R-:W-:-:S03]  /*113a0*/  ISETP.GE.AND P3, PT, R8, R5, PT ;  /* 0x000000050800720c */ /* 0x000fc60003f66270 */
[----:B------:R-:W1:Y:S01]  /*113b0*/  SHFL.IDX PT, R8, R6, 0x1, 0x181f ;  /* 0x00381f0006087f89 */ /* 0x000e6200000e0000 */
[----:B0-----:R-:W-:-:S09]  /*113c0*/  VIADD R2, R4, 0x20 ;  /* 0x0000002004027836 */ /* 0x001fd20000000000 */
[----:B------:R-:W-:Y:S01]  /*113d0*/  @!P3 LEA R20, R7, UR38, 0x1 ;  /* 0x000000260714bc11 */ /* 0x000fe2000f8e08ff */
[----:B-1----:R-:W-:Y:S02]  /*113e0*/  IMAD.MOV.U32 R9, RZ, RZ, R8 ;  /* 0x000000ffff097224 */ /* 0x002fe400078e0008 */
[----:B------:R-:W-:Y:S02]  /*113f0*/  IMAD.MOV.U32 R8, RZ, RZ, R14 ;  /* 0x000000ffff087224 */ /* 0x000fe400078e000e */
[----:B------:R-:W-:Y:S02]  /*11400*/  SHFL.IDX PT, R14, R0, 0x2, 0x181f ;  /* 0x00581f00000e7f89 */ /* 0x000fe400000e0000 */
        /* <DEDUP_REMOVED lines=49> */
[----:B------:R-:W1:Y:S04]  /*11720*/  SHFL.IDX PT, R2, R6, 0x6, 0x181f ;  /* 0x00d81f0006027f89 */ /* 0x000e6800000e0000 */
[----:B0-----:R0:W2:Y:S06]  /*11730*/  SHFL.IDX PT, R8, R6, 0x7, 0x181f ;  /* 0x00f81f0006087f89 */ /* 0x0010ac00000e0000 */
[----:B------:R-:W-:Y:S01]  /*11740*/  @!P3 LEA R21, R7, UR38, 0x1 ;  /* 0x000000260715bc11 */ /* 0x000fe2000f8e08ff */
[----:B-1----:R-:W-:-:S02]  /*11750*/  IMAD.MOV.U32 R3, RZ, RZ, R2 ;  /* 0x000000ffff037224 */ /* 0x002fc400078e0002 */
[----:B------:R-:W-:Y:S02]  /*11760*/  IMAD.MOV.U32 R2, RZ, RZ, R14 ;  /* 0x000000ffff027224 */ /* 0x000fe400078e000e */
[----:B------:R0:W1:Y:S02]  /*11770*/  SHFL.IDX PT, R14, R0, 0x7, 0x181f ;  /* 0x00f81f00000e7f89 */ /* 0x00006400000e0000 */
[----:B------:R-:W-:-:S05]  /*11780*/  @!P3 IMAD.WIDE.U32 R2, R10, 0x2, R2 ;  /* 0x000000020a02b825 */ /* 0x000fca00078e0002 */
[----:B------:R0:W-:Y:S04]  /*11790*/  @!P3 LDGSTS.E.BYPASS.LTC128B.128 [R21+0xf400], desc[UR6][R2.64], !P2 ;  /* 0x0f4000000215bfae */ /* 0x0001e8000d101d46 */
[----:B------:R0:W-:Y:S04]  /*117a0*/  @!P3 LDGSTS.E.BYPASS.LTC128B.128 [R21+0x13400], desc[UR6][R2.64+0x80], !P0 ;  /* 0x134000800215bfae */ /* 0x0001e8000c101d46 */
[----:B--2---:R0:W-:Y:S02]  /*117b0*/  @!P3 LDGSTS.E.BYPASS.LTC128B.128 [R21+0x17400], desc[UR6][R2.64+0x100], !P1 ;  /* 0x174001000215bfae */ /* 0x0041e4000c901d46 */
.L_x_1098:
[----:B------:R-:W-:Y:S01]  /*117c0*/  VIADD R4, R4, 0x70 ;  /* 0x0000007004047836 */ /* 0x000fe20000000000 */
[----:B------:R-:W-:Y:S01]  /*117d0*/  BSSY B0, `(.L_x_1005) ;  /* 0x000000e000007945 */ /* 0x000fe20003800000 */
[----:B01----:R-:W-:Y:S02]  /*117e0*/  IMAD.MOV.U32 R2, RZ, RZ, R14 ;  /* 0x000000ffff027224 */ /* 0x003fe400078e000e */
[----:B------:R-:W-:Y:S01]  /*117f0*/  IMAD.MOV.U32 R3, RZ, RZ, R8 ;  /* 0x000000ffff037224 */ /* 0x000fe200078e0008 */
[----:B------:R-:W-:-:S13]  /*11800*/  ISETP.GE.AND P3, PT, R4, R5, PT ;  /* 0x000000050400720c */ /* 0x000fda0003f66270 */
[----:B------:R-:W-:Y:S05]  /*11810*/  @P3 BRA `(.L_x_1006) ;  /* 0x0000000000243947 */ /* 0x000fea0003800000 */
[----:B------:R-:W-:Y:S01]  /*11820*/  IMAD.WIDE.U32 R10, R10, 0x2, R2 ;  /* 0x000000020a0a7825 */ /* 0x000fe200078e0002 */
[----:B------:R-:W-:Y:S01]  /*11830*/  LEA R7, R7, UR38, 0x1 ;  /* 0x0000002607077c11 */ /* 0x000fe2000f8e08ff */
[----:B------:R-:W-:-:S04]  /*11840*/  ULDC.64 UR4, c[0x0][0x208] ;  /* 0x0000820000047ab9 */ /* 0x000fc80000000a00 */
[----:B------:R-:W-:Y:S01]  /*11850*/  @!PT LDS RZ, [RZ] ;  /* 0x00000000fffff984 */ /* 0x000fe20000000800 */
[----:B------:R-:W-:Y:S01]  /*11860*/  @!PT LDS RZ, [RZ] ;  /* 0x00000000fffff984 */ /* 0x000fe20000000800 */
[----:B------:R-:W-:Y:S01]  /*11870*/  @!PT LDS RZ, [RZ] ;  /* 0x00000000fffff984 */ /* 0x000fe20000000800 */
[----:B------:R0:W-:Y:S04]  /*11880*/  LDGSTS.E.BYPASS.LTC128B.128 [R7+0xfc00], desc[UR4][R10.64], !P2 ;  /* 0x0fc000000a077fae */ /* 0x0001e8000d101d44 */
[----:B------:R0:W-:Y:S04]  /*11890*/  LDGSTS.E.BYPASS.LTC128B.128 [R7+0x13c00], desc[UR4][R10.64+0x80], !P0 ;  /* 0x13c000800a077fae */ /* 0x0001e8000c101d44 */
[----:B------:R0:W-:Y:S02]  /*118a0*/  LDGSTS.E.BYPASS.LTC128B.128 [R7+0x17c00], desc[UR4][R10.64+0x100], !P1 ;  /* 0x17c001000a077fae */ /* 0x0001e4000c901d44 */
.L_x_1006:
[----:B------:R-:W-:Y:S05]  /*118b0*/  BSYNC B0 ;  /* 0x0000000000007941 */ /* 0x000fea0003800000 */
.L_x_1005:
        /* <DEDUP_REMOVED lines=13> */
.L_x_1099:
[----:B------:R-:W-:Y:S02]  /*11990*/  IMAD.MOV.U32 R9, RZ, RZ, 0x1 ;  /* 0x00000001ff097424 */ /* 0x000fe400078e00ff */
[----:B-1----:R-:W-:Y:S01]  /*119a0*/  IMAD.MOV.U32 R0, RZ, RZ, RZ ;  /* 0x000000ffff007224 */ /* 0x002fe200078e00ff */
[----:B------:R-:W-:Y:S06]  /*119b0*/  @!P1 BRA `(.L_x_1008) ;  /* 0x0000001800f89947 */ /* 0x000fec0003800000 */
[----:B------:R-:W2:Y:S04]  /*119c0*/  LDL.LU R2, [R1+0xc] ;  /* 0x00000c0001027983 */ /* 0x000ea80000300800 */
[----:B------:R-:W3:Y:S04]  /*119d0*/  LDL.LU R4, [R1+0x8] ;  /* 0x0000080001047983 */ /* 0x000ee80000300800 */
[----:B------:R-:W4:Y:S01]  /*119e0*/  LDL.LU R3, [R1+0x4] ;  /* 0x0000040001037983 */ /* 0x000f220000300800 */
[----:B------:R-:W-:Y:S01]  /*119f0*/  UIADD3 UR4, UR41, 0x1, URZ ;  /* 0x0000000129047890 */ /* 0x000fe2000fffe03f */
[----:B------:R-:W-:-:S05]  /*11a00*/  IMAD.MOV.U32 R9, RZ, RZ, 0x1 ;  /* 0x00000001ff097424 */ /* 0x000fca00078e00ff */
[----:B--2---:R-:W-:Y:S01]  /*11a10*/  IMAD R2, R2, UR4, RZ ;  /* 0x0000000402027c24 */ /* 0x004fe2000f8e02ff */
[----:B------:R-:W-:-:S04]  /*11a20*/  ULOP3.LUT UR4, URZ, UR39, URZ, 0x33, !UPT ;  /* 0x000000273f047292 */ /* 0x000fc8000f8e333f */
[----:B------:R-:W-:Y:S02]  /*11a30*/  LOP3.LUT R2, RZ, R2, RZ, 0x33, !PT ;  /* 0x00000002ff027212 */ /* 0x000fe400078e33ff */
[----:B----4-:R-:W-:Y:S02]  /*11a40*/  LOP3.LUT R3, RZ, R3, RZ, 0x33, !PT ;  /* 0x00000003ff037212 */ /* 0x010fe400078e33ff */
[----:B---3--:R-:W-:Y:S01]  /*11a50*/  VIADDMNMX R2, R2, -R4, UR4, !PT ;  /* 0x0000000402027e46 */ /* 0x008fe2000f800904 */
[----:B------:R-:W-:Y:S01]  /*11a60*/  ULOP3.LUT UR4, URZ, UR40, URZ, 0x33, !UPT ;  /* 0x000000283f047292 */ /* 0x000fe2000f8e333f */
[----:B------:R-:W1:Y:S05]  /*11a70*/  S2R R4, SR_TID.X ;  /* 0x0000000000047919 */ /* 0x000e6a0000002100 */
[----:B------:R-:W-:-:S04]  /*11a80*/  VIMNMX R2, R2, UR4, !PT ;  /* 0x0000000402027c48 */ /* 0x000fc8000ffe0100 */
[----:B------:R-:W-:-:S05]  /*11a90*/  VIADDMNMX R3, R2, 0x2, R3, !PT ;  /* 0x0000000202037846 */ /* 0x000fca0007800103 */
[----:B------:R-:W-:-:S05]  /*11aa0*/  VIADD R5, R3, 0xfffffffe ;  /* 0xfffffffe03057836 */ /* 0x000fca0000000000 */
[-C--:B------:R-:W-:Y:S02]  /*11ab0*/  ISETP.NE.AND P0, PT, R5, R2.reuse, PT ;  /* 0x000000020500720c */ /* 0x080fe40003f05270 */
[----:B------:R-:W-:-:S05]  /*11ac0*/  LOP3.LUT R2, RZ, R2, RZ, 0x33, !PT ;  /* 0x00000002ff027212 */ /* 0x000fca00078e33ff */
[----:B------:R-:W-:-:S05]  /*11ad0*/  IMAD.IADD R2, R3, 0x1, R2 ;  /* 0x0000000103027824 */ /* 0x000fca00078e0202 */
[----:B0-----:R-:W-:Y:S02]  /*11ae0*/  LOP3.LUT R11, R2, 0x1, RZ, 0xc0, !PT ;  /* 0x00000001020b7812 */ /* 0x001fe400078ec0ff */
[----:B-1----:R-:W-:Y:S01]  /*11af0*/  LOP3.LUT R10, R4, 0x1f, RZ, 0xc0, !PT ;  /* 0x0000001f040a7812 */ /* 0x002fe200078ec0ff */
[----:B------:R-:W-:Y:S01]  /*11b00*/  IMAD.MOV.U32 R4, RZ, RZ, R16 ;  /* 0x000000ffff047224 */ /* 0x000fe200078e0010 */
[----:B------:R-:W-:Y:S06]  /*11b10*/  @!P0 BRA `(.L_x_1009) ;  /* 0x0000001000748947 */ /* 0x000fec0003800000 */
[----:B------:R-:W-:Y:S01]  /*11b20*/  BSSY B0, `(.L_x_1009) ;  /* 0x000011c000007945 */ /* 0x000fe20003800000 */
[----:B------:R-:W-:Y:S02]  /*11b30*/  IMAD.IADD R7, R2, 0x1, -R11 ;  /* 0x0000000102077824 */ /* 0x000fe400078e0a0b */
[----:B------:R-:W-:Y:S02]  /*11b40*/  IMAD.MOV.U32 R8, RZ, RZ, 0x1 ;  /* 0x00000001ff087424 */ /* 0x000fe400078e00ff */
[----:B------:R-:W-:-:S07]  /*11b50*/  IMAD.MOV.U32 R4, RZ, RZ, R16 ;  /* 0x000000ffff047224 */ /* 0x000fce00078e0010 */
.L_x_1042:
[----:B------:R-:W-:Y:S01]  /*11b60*/  LOP3.LUT P0, RZ, R17, 0x2, RZ, 0xc0, !PT ;  /* 0x0000000211ff7812 */ /* 0x000fe2000780c0ff */
[----:B------:R-:W-:Y:S01]  /*11b70*/  VIADD R7, R7, 0xfffffffe ;  /* 0xfffffffe07077836 */ /* 0x000fe20000000000 */
[----:B------:R-:W-:Y:S04]  /*11b80*/  BSSY B1, `(.L_x_1010) ;  /* 0x0000088000017945 */ /* 0x000fe80003800000 */
[----:B------:R-:W-:-:S07]  /*11b90*/  ISETP.NE.AND P1, PT, R7, RZ, PT ;  /* 0x000000ff0700720c */ /* 0x000fce0003f25270 */
[----:B------:R-:W-:Y:S06]  /*11ba0*/  @!P0 BRA `(.L_x_1011) ;  /* 0x0000000800148947 */ /* 0x000fec0003800000 */
[----:B------:R-:W-:Y:S01]  /*11bb0*/  LOP3.LUT P0, RZ, R17, 0x1, RZ, 0xc0, !PT ;  /* 0x0000000111ff7812 */ /* 0x000fe2000780c0ff */
[----:B------:R-:W-:-:S12]  /*11bc0*/  IMAD.MOV.U32 R9, RZ, RZ, R6 ;  /* 0x000000ffff097224 */ /* 0x000fd800078e0006 */
[----:B------:R-:W-:Y:S05]  /*11bd0*/  @!P0 BRA `(.L_x_1012) ;  /* 0x0000000000508947 */ /* 0x000fea0003800000 */
[----:B------:R-:W2:Y:S01]  /*11be0*/  LDL R12, [R1] ;  /* 0x00000000010c7983 */ /* 0x000ea20000100800 */
[----:B------:R-:W0:Y:S01]  /*11bf0*/  LDC R5, c[0x0][0x43c] ;  /* 0x00010f00ff057b82 */ /* 0x000e220000000800 */
[----:B------:R-:W-:Y:S01]  /*11c00*/  ULDC.64 UR4, c[0x0][0x428] ;  /* 0x00010a0000047ab9 */ /* 0x000fe20000000a00 */
[----:B------:R-:W-:Y:S01]  /*11c10*/  ULDC.64 UR6, c[0x0][0x208] ;  /* 0x0000820000067ab9 */ /* 0x000fe20000000a00 */
        /* <DEDUP_REMOVED lines=8> */
[----:B------:R-:W-:-:S04]  /*11ca0*/  IMAD.WIDE.U32 R2, R19, UR4, R2 ;  /* 0x0000000413027c25 */ /* 0x000fc8000f8e0002 */
[----:B--2---:R-:W-:-:S04]  /*11cb0*/  IMAD R4, R12, UR4, RZ ;  /* 0x000000040c047c24 */ /* 0x004fc8000f8e02ff */
[----:B------:R-:W-:Y:S01]  /*11cc0*/  IMAD R5, R19, UR5, R4 ;  /* 0x0000000513057c24 */ /* 0x000fe2000f8e0204 */
[----:B------:R-:W-:Y:S02]  /*11cd0*/  ULDC.64 UR4, c[0x0][0x418] ;  /* 0x0001060000047ab9 */ /* 0x000fe40000000a00 */
[----:B------:R-:W-:Y:S01]  /*11ce0*/  LEA R4, P0, R2, UR4, 0x2 ;  /* 0x0000000402047c11 */ /* 0x000fe2000f8010ff */
[----:B------:R-:W-:-:S05]  /*11cf0*/  IMAD.IADD R5, R5, 0x1, R3 ;  /* 0x0000000105057824 */ /* 0x000fca00078e0203 */
[----:B------:R-:W-:-:S05]  /*11d00*/  LEA.HI.X R5, R2, UR5, R5, 0x2, P0 ;  /* 0x0000000502057c11 */ /* 0x000fca00080f1405 */
[----:B------:R0:W5:Y:S02]  /*11d10*/  LDG.E R4, desc[UR6][R4.64] ;  /* 0x0000000604047981 */ /* 0x000164000c1e1900 */
.L_x_1012:
[----:B------:R-:W1:Y:S01]  /*11d20*/  S2R R2, SR_TID.X ;  /* 0x0000000000027919 */ /* 0x000e620000002100 */
[----:B------:R-:W-:Y:S01]  /*11d30*/  BSSY B2, `(.L_x_1013) ;  /* 0x0000006000027945 */ /* 0x000fe20003800000 */
[----:B-1----:R-:W-:Y:S02]  /*11d40*/  LOP3.LUT R3, R2, 0x7f, RZ, 0xc0, !PT ;  /* 0x0000007f02037812 */ /* 0x002fe400078ec0ff */
[----:B------:R-:W-:Y:S02]  /*11d50*/  SHF.L.U32 R2, R8, 0x1f, RZ ;  /* 0x0000001f08027819 */ /* 0x000fe400000006ff */
[----:B------:R-:W-:Y:S02]  /*11d60*/  ISETP.NE.AND P2, PT, R3, RZ, PT ;  /* 0x000000ff0300720c */ /* 0x000fe40003f45270 */
[----:B------:R-:W1:Y:S02]  /*11d70*/  SYNCS.PHASECHK.TRANS64.TRYWAIT P0, [UR38+0x2a848], R2 ;  /* 0x02a84802ff0075a7 */ /* 0x000e640008000166 */
[----:B-1----:R-:W-:Y:S09]  /*11d80*/  @!P0 BRA `(.L_x_1014) ;  /* 0x0000002c00d48947 */ /* 0x002ff20003800000 */
.L_x_1100:
[----:B------:R-:W-:Y:S05]  /*11d90*/  BSYNC B2 ;  /* 0x0000000000027941 */ /* 0x000fea0003800000 */
.L_x_1013:
[----:B------:R-:W-:Y:S04]  /*11da0*/  BSSY B2, `(.L_x_1015) ;  /* 0x0000007000027945 */ /* 0x000fe80003800000 */
[----:B------:R-:W-:Y:S05]  /*11db0*/  @P2 BRA `(.L_x_1016) ;  /* 0x0000000000142947 */ /* 0x000fea0003800000 */
[----:B------:R-:W-:Y:S01]  /*11dc0*/  ISETP.NE.AND P0, PT, R10, RZ, PT ;  /* 0x000000ff0a00720c */ /* 0x000fe20003f05270 */
[----:B-1----:R-:W-:-:S04]  /*11dd0*/  IMAD.MOV.U32 R3, RZ, RZ, 0x9000 ;  /* 0x00009000ff037424 */ /* 0x002fc800078e00ff */
[----:B------:R2:W-:Y:S08]  /*11de0*/  SYNCS.ARRIVE.TRANS64 RZ, [UR38+0x2a838], R3 ;  /* 0x02a83803ffff79a7 */ /* 0x0005f00008000026 */
[----:B--2---:R-:W-:Y:S05]  /*11df0*/  @!P0 BRA `(.L_x_1016) ;  /* 0x0000000000048947 */ /* 0x004fea0003800000 */
[----:B------:R-:W-:Y:S01]  /*11e00*/  BPT.TRAP 0x1 ;  /* 0x000000040000795c */ /* 0x000fe20000300000 */
.L_x_1016:
[----:B------:R-:W-:Y:S05]  /*11e10*/  BSYNC B2 ;  /* 0x0000000000027941 */ /* 0x000fea0003800000 */
.L_x_1015:
[----:B0-----:R-:W-:Y:S01]  /*11e20*/  IMAD.MOV.U32 R5, RZ, RZ, RZ ;  /* 0x000000ffff057224 */ /* 0x001fe200078e00ff */
[----:B------:R-:W-:Y:S01]  /*11e30*/  ULDC.64 UR4, c[0x0][0x198] ;  /* 0x0000660000047ab9 */ /* 0x000fe20000000a00 */
[----:B------:R-:W-:Y:S01]  /*11e40*/  PLOP3.LUT P0, PT, PT, PT, PT, 0x80, 0x0 ;  /* 0x000000000000781c */ /* 0x000fe20003f0f070 */
[----:B------:R-:W-:Y:S01]  /*11e50*/  UIADD3 UR4, UP0, UR4, 0x370, URZ ;  /* 0x0000037004047890 */ /* 0x000fe2000ff1e03f */
[----:B-1----:R-:W-:Y:S01]  /*11e60*/  IMAD R3, R9, 0x60, RZ ;  /* 0x0000006009037824 */ /* 0x002fe200078e02ff */
[----:B------:R-:W-:Y:S01]  /*11e70*/  R2UR UR34, R5 ;  /* 0x00000000052272ca */ /* 0x000fe200000e0000 */
[----:B------:R-:W-:Y:S02]  /*11e80*/  UIADD3 UR32, UR38, 0x21400, URZ ;  /* 0x0002140026207890 */ /* 0x000fe4000fffe03f */
[----:B------:R-:W-:Y:S02]  /*11e90*/  UIADD3 UR33, UR38, 0x2a838, URZ ;  /* 0x0002a83826217890 */ /* 0x000fe4000fffe03f */
[----:B------:R-:W-:Y:S01]  /*11ea0*/  UIADD3.X UR5, URZ, UR5, URZ, UP0, !UPT ;  /* 0x000000053f057290 */ /* 0x000fe200087fe43f */
[----:B------:R-:W-:Y:S01]  /*11eb0*/  UMOV UR6, 0x0 ;  /* 0x0000000000067882 */ /* 0x000fe20000000000 */
[----:B------:R-:W-:-:S10]  /*11ec0*/  UMOV UR7, 0x14f00000 ;  /* 0x14f0000000077882 */ /* 0x000fd40000000000 */
.L_x_1017:
[----:B------:R-:W-:-:S13]  /*11ed0*/  @P0 ELECT P3, URZ, PT ;  /* 0x00000000003f082f */ /* 0x000fda0003860000 */
[----:B-----5:R-:W-:Y:S02]  /*11ee0*/  @P3 R2UR UR37, R4 ;  /* 0x00000000042532ca */ /* 0x020fe400000e0000 */
[----:B------:R-:W-:Y:S02]  /*11ef0*/  @P3 R2UR UR35, R3 ;  /* 0x00000000032332ca */ /* 0x000fe400000e0000 */
[----:B------:R-:W-:Y:S02]  /*11f00*/  @P3 PLOP3.LUT P0, PT, P3, PT, PT, 0x8, 0x0 ;  /* 0x000000000000381c */ /* 0x000fe40001f0e170 */
[----:B------:R-:W-:-:S09]  /*11f10*/  PLOP3.LUT P3, PT, PT, PT, PT, 0x8, 0x0 ;  /* 0x000000000000781c */ /* 0x000fd20003f6e170 */
[----:B------:R0:W-:Y:S02]  /*11f20*/  UTMALDG.4D [UR32], [UR4], desc[UR6] ;  /* 0x00000620040075b4 */ /* 0x0001e40008019000 */
[----:B0-----:R-:W-:Y:S05]  /*11f30*/  @P0 BRA.U.ANY `(.L_x_1017) ;  /* 0xfffffffd00e40947 */ /* 0x001fea000393ffff */
[----:B------:R-:W-:Y:S01]  /*11f40*/  IMAD.MOV.U32 R12, RZ, RZ, 0x40 ;  /* 0x00000040ff0c7424 */ /* 0x000fe200078e00ff */
[----:B------:R-:W-:Y:S01]  /*11f50*/  PLOP3.LUT P0, PT, PT, PT, PT, 0x80, 0x0 ;  /* 0x000000000000781c */ /* 0x000fe20003f0f070 */
[----:B------:R-:W-:Y:S01]  /*11f60*/  UIADD3 UR8, UR38, 0x24400, URZ ;  /* 0x0002440026087890 */ /* 0x000fe2000fffe03f */
[----:B------:R-:W-:Y:S02]  /*11f70*/  UMOV UR6, 0x0 ;  /* 0x0000000000067882 */ /* 0x000fe40000000000 */
[----:B------:R-:W-:Y:S01]  /*11f80*/  R2UR UR10, R12 ;  /* 0x000000000c0a72ca */ /* 0x000fe200000e0000 */
[----:B------:R-:W-:-:S14]  /*11f90*/  UMOV UR7, 0x14f00000 ;  /* 0x14f0000000077882 */ /* 0x000fdc0000000000 */
.L_x_1018:
        /* <DEDUP_REMOVED lines=14> */
.L_x_1019:
        /* <DEDUP_REMOVED lines=12> */
.L_x_1101:
[----:B------:R-:W-:Y:S05]  /*12140*/  BSYNC B2 ;  /* 0x0000000000027941 */ /* 0x000fea0003800000 */
.L_x_1020:
[----:B------:R-:W-:Y:S01]  /*12150*/  BSSY B2, `(.L_x_1022) ;  /* 0x0000009000027945 */ /* 0x000fe20003800000 */
[----:B0-----:R-:W-:Y:S02]  /*12160*/  IMAD.MOV.U32 R2, RZ, RZ, 0x0 ;  /* 0x00000000ff027424 */ /* 0x001fe400078e00ff */
[----:B------:R-:W-:Y:S01]  /*12170*/  IMAD.MOV.U32 R3, RZ, RZ, 0x14f00000 ;  /* 0x14f00000ff037424 */ /* 0x000fe200078e00ff */
[----:B------:R-:W-:Y:S06]  /*12180*/  @P2 BRA `(.L_x_1023) ;  /* 0x0000000000142947 */ /* 0x000fec0003800000 */
[----:B------:R-:W-:Y:S01]  /*12190*/  ISETP.NE.AND P0, PT, R10, RZ, PT ;  /* 0x000000ff0a00720c */ /* 0x000fe20003f05270 */
[----:B------:R-:W-:-:S04]  /*121a0*/  IMAD.MOV.U32 R13, RZ, RZ, 0x6000 ;  /* 0x00006000ff0d7424 */ /* 0x000fc800078e00ff */
[----:B------:R0:W-:Y:S08]  /*121b0*/  SYNCS.ARRIVE.TRANS64 RZ, [UR38+0x2a850], R13 ;  /* 0x02a8500dffff79a7 */ /* 0x0001f00008000026 */
[----:B0-----:R-:W-:Y:S05]  /*121c0*/  @!P0 BRA `(.L_x_1023) ;  /* 0x0000000000048947 */ /* 0x001fea0003800000 */
[----:B------:R-:W-:Y:S01]  /*121d0*/  BPT.TRAP 0x1 ;  /* 0x000000040000795c */ /* 0x000fe20000300000 */
.L_x_1023:
[----:B------:R-:W-:Y:S05]  /*121e0*/  BSYNC B2 ;  /* 0x0000000000027941 */ /* 0x000fea0003800000 */
.L_x_1022:
[----:B------:R-:W-:Y:S01]  /*121f0*/  R2UR UR6, R2 ;  /* 0x00000000020672ca */ /* 0x000fe200000e0000 */
[----:B------:R-:W-:Y:S01]  /*12200*/  ULDC.64 UR4, c[0x0][0x198] ;  /* 0x0000660000047ab9 */ /* 0x000fe20000000a00 */
[----:B------:R-:W-:Y:S01]  /*12210*/  R2UR UR7, R3 ;  /* 0x00000000030772ca */ /* 0x000fe200000e0000 */
[----:B------:R-:W-:Y:S01]  /*12220*/  UIADD3 UR4, UP0, UR4, 0x470, URZ ;  /* 0x0000047004047890 */ /* 0x000fe2000ff1e03f */
[----:B------:R-:W-:Y:S01]  /*12230*/  R2UR UR10, R5 ;  /* 0x00000000050a72ca */ /* 0x000fe200000e0000 */
[----:B------:R-:W-:Y:S01]  /*12240*/  IMAD R5, R18, 0x60, RZ ;  /* 0x0000006012057824 */ /* 0x000fe200078e02ff */
[----:B------:R-:W-:Y:S01]  /*12250*/  PLOP3.LUT P0, PT, PT, PT, PT, 0x80, 0x0 ;  /* 0x000000000000781c */ /* 0x000fe20003f0f070 */
[----:B------:R-:W-:Y:S02]  /*12260*/  UIADD3 UR8, UR38, 0x400, URZ ;  /* 0x0000040026087890 */ /* 0x000fe4000fffe03f */
[----:B------:R-:W-:Y:S02]  /*12270*/  UIADD3 UR9, UR38, 0x2a850, URZ ;  /* 0x0002a85026097890 */ /* 0x000fe4000fffe03f */
[----:B------:R-:W-:-:S12]  /*12280*/  UIADD3.X UR5, URZ, UR5, URZ, UP0, !UPT ;  /* 0x000000053f057290 */ /* 0x000fd800087fe43f */
.L_x_1024:
        /* <DEDUP_REMOVED lines=13> */
.L_x_1025:
        /* <DEDUP_REMOVED lines=10> */
.L_x_1011:
[----:B------:R-:W-:Y:S05]  /*12400*/  BSYNC B1 ;  /* 0x0000000000017941 */ /* 0x000fea0003800000 */
.L_x_1010:
[----:B------:R-:W-:Y:S01]  /*12410*/  LOP3.LUT P0, RZ, R17, 0x2, RZ, 0xc0, !PT ;  /* 0x0000000211ff7812 */ /* 0x000fe2000780c0ff */
[----:B------:R-:W-:Y:S01]  /*12420*/  BSSY B1, `(.L_x_1026) ;  /* 0x0000088000017945 */ /* 0x000fe20003800000 */
[----:B------:R-:W-:-:S11]  /*12430*/  LOP3.LUT R9, R8, 0x1, RZ, 0x3c, !PT ;  /* 0x0000000108097812 */ /* 0x000fd600078e3cff */
[----:B------:R-:W-:Y:S05]  /*12440*/  @!P0 BRA `(.L_x_1027) ;  /* 0x0000000800148947 */ /* 0x000fea0003800000 */
[----:B------:R-:W-:Y:S01]  /*12450*/  LOP3.LUT P0, RZ, R17, 0x1, RZ, 0xc0, !PT ;  /* 0x0000000111ff7812 */ /* 0x000fe2000780c0ff */
[----:B------:R-:W-:-:S12]  /*12460*/  VIADD R12, R6, 0xffffffff ;  /* 0xffffffff060c7836 */ /* 0x000fd80000000000 */
        /* <DEDUP_REMOVED lines=9> */
[----:B------:R-:W-:-:S05]  /*12500*/  @P0 SHF.R.U32.HI R2, RZ, R3, R4 ;  /* 0x00000003ff020219 */ /* 0x000fca0000011604 */
[----:B------:R-:W-:-:S04]  /*12510*/  IMAD.MOV R3, RZ, RZ, -R2 ;  /* 0x000000ffff037224 */ /* 0x000fc800078e0a02 */
[----:B------:R-:W-:Y:S01]  /*12520*/  IMAD R12, R5, R3, R12 ;  /* 0x00000003050c7224 */ /* 0x000fe200078e020c */
[----:B------:R-:W-:-:S03]  /*12530*/  SHF.R.S32.HI R3, RZ, 0x1f, R2 ;  /* 0x0000001fff037819 */ /* 0x000fc60000011402 */
[----:B------:R-:W-:-:S04]  /*12540*/  IMAD.WIDE.U32 R2, R19, UR4, R2 ;  /* 0x0000000413027c25 */ /* 0x000fc8000f8e0002 */
[----:B--2---:R-:W-:-:S04]  /*12550*/  IMAD R4, R13, UR4, RZ ;  /* 0x000000040d047c24 */ /* 0x004fc8000f8e02ff */
[----:B------:R-:W-:Y:S01]  /*12560*/  IMAD R4, R19, UR5, R4 ;  /* 0x0000000513047c24 */ /* 0x000fe2000f8e0204 */
[----:B------:R-:W-:-:S03]  /*12570*/  ULDC.64 UR4, c[0x0][0x418] ;  /* 0x0001060000047ab9 */ /* 0x000fc60000000a00 */
[----:B------:R-:W-:Y:S01]  /*12580*/  IMAD.IADD R3, R4, 0x1, R3 ;  /* 0x0000000104037824 */ /* 0x000fe200078e0203 */
[----:B------:R-:W-:-:S04]  /*12590*/  LEA R4, P0, R2, UR4, 0x2 ;  /* 0x0000000402047c11 */ /* 0x000fc8000f8010ff */
[----:B------:R-:W-:-:S05]  /*125a0*/  LEA.HI.X R5, R2, UR5, R3, 0x2, P0 ;  /* 0x0000000502057c11 */ /* 0x000fca00080f1403 */
[----:B------:R0:W5:Y:S04]  /*125b0*/  LDG.E R4, desc[UR6][R4.64] ;  /* 0x0000000604047981 */ /* 0x000168000c1e1900 */
.L_x_1028:
[----:B------:R-:W1:Y:S01]  /*125c0*/  S2R R2, SR_TID.X ;  /* 0x0000000000027919 */ /* 0x000e620000002100 */
[----:B------:R-:W-:Y:S01]  /*125d0*/  BSSY B2, `(.L_x_1029) ;  /* 0x0000006000027945 */ /* 0x000fe20003800000 */
[----:B-1----:R-:W-:Y:S02]  /*125e0*/  LOP3.LUT R3, R2, 0x7f, RZ, 0xc0, !PT ;  /* 0x0000007f02037812 */ /* 0x002fe400078ec0ff */
[----:B------:R-:W-:Y:S02]  /*125f0*/  SHF.L.U32 R2, R9, 0x1f, RZ ;  /* 0x0000001f09027819 */ /* 0x000fe400000006ff */
[----:B------:R-:W-:Y:S02]  /*12600*/  ISETP.NE.AND P2, PT, R3, RZ, PT ;  /* 0x000000ff0300720c */ /* 0x000fe40003f45270 */
[----:B------:R-:W1:Y:S02]  /*12610*/  SYNCS.PHASECHK.TRANS64.TRYWAIT P0, [UR38+0x2a840], R2 ;  /* 0x02a84002ff0075a7 */ /* 0x000e640008000166 */
[----:B-1----:R-:W-:Y:S09]  /*12620*/  @!P0 BRA `(.L_x_1030) ;  /* 0x0000002400dc8947 */ /* 0x002ff20003800000 */
.L_x_1102:
[----:B------:R-:W-:Y:S05]  /*12630*/  BSYNC B2 ;  /* 0x0000000000027941 */ /* 0x000fea0003800000 */
.L_x_1029:
[----:B------:R-:W-:Y:S04]  /*12640*/  BSSY B2, `(.L_x_1031) ;  /* 0x0000007000027945 */ /* 0x000fe80003800000 */
[----:B------:R-:W-:Y:S05]  /*12650*/  @P2 BRA `(.L_x_1032) ;  /* 0x0000000000142947 */ /* 0x000fea0003800000 */
[----:B------:R-:W-:Y:S01]  /*12660*/  ISETP.NE.AND P0, PT, R10, RZ, PT ;  /* 0x000000ff0a00720c */ /* 0x000fe20003f05270 */
[----:B-1----:R-:W-:-:S04]  /*12670*/  IMAD.MOV.U32 R2, RZ, RZ, 0x9000 ;  /* 0x00009000ff027424 */ /* 0x002fc800078e00ff */
[----:B------:R2:W-:Y:S08]  /*12680*/  SYNCS.ARRIVE.TRANS64 RZ, [UR38+0x2a830], R2 ;  /* 0x02a83002ffff79a7 */ /* 0x0005f00008000026 */
[----:B--2---:R-:W-:Y:S05]  /*12690*/  @!P0 BRA `(.L_x_1032) ;  /* 0x0000000000048947 */ /* 0x004fea0003800000 */
[----:B------:R-:W-:Y:S01]  /*126a0*/  BPT.TRAP 0x1 ;  /* 0x000000040000795c */ /* 0x000fe20000300000 */
.L_x_1032:
[----:B------:R-:W-:Y:S05]  /*126b0*/  BSYNC B2 ;  /* 0x0000000000027941 */ /* 0x000fea0003800000 */
.L_x_1031:
        /* <DEDUP_REMOVED lines=11> */
.L_x_1033:
[----:B------:R-:W-:-:S13]  /*12770*/  @P0 ELECT P3, URZ, PT ;  /* 0x00000000003f082f */ /* 0x000fda0003860000 */
[----:B-----5:R-:W-:Y:S01]  /*12780*/  @P3 R2UR UR13, R4 ;  /* 0x00000000040d32ca */ /* 0x020fe200000e0000 */
[----:B------:R-:W-:Y:S01]  /*12790*/  UMOV UR12, UR36 ;  /* 0x00000024000c7c82 */ /* 0x000fe20008000000 */
        /* <DEDUP_REMOVED lines=11> */
.L_x_1034:
        /* <DEDUP_REMOVED lines=13> */
.L_x_1035:
        /* <DEDUP_REMOVED lines=12> */
.L_x_1103:
[----:B------:R-:W-:Y:S05]  /*129e0*/  BSYNC B2 ;  /* 0x0000000000027941 */ /* 0x000fea0003800000 */
.L_x_1036:
        /* <DEDUP_REMOVED lines=9> */
.L_x_1039:
[----:B------:R-:W-:Y:S05]  /*12a80*/  BSYNC B2 ;  /* 0x0000000000027941 */ /* 0x000fea0003800000 */
.L_x_1038:
        /* <DEDUP_REMOVED lines=10> */
.L_x_1040:
        /* <DEDUP_REMOVED lines=13> */
.L_x_1041:
        /* <DEDUP_REMOVED lines=10> */
.L_x_1027:
[----:B------:R-:W-:Y:S05]  /*12ca0*/  BSYNC B1 ;  /* 0x0000000000017941 */ /* 0x000fea0003800000 */
.L_x_1026:
[----:B------:R-:W-:Y:S02]  /*12cb0*/  VIADD R6, R6, 0xfffffffe ;  /* 0xfffffffe06067836 */ /* 0x000fe40000000000 */
[----:B------:R-:W-:Y:S01]  /*12cc0*/  IMAD.MOV.U32 R8, RZ, RZ, R9 ;  /* 0x000000ffff087224 */ /* 0x000fe200078e0009 */
[----:B------:R-:W-:Y:S06]  /*12cd0*/  @P1 BRA `(.L_x_1042) ;  /* 0xffffffec00a01947 */ /* 0x000fec000383ffff */
[----:B------:R-:W-:Y:S05]  /*12ce0*/  BSYNC B0 ;  /* 0x0000000000007941 */ /* 0x000fea0003800000 */
.L_x_1009:
[----:B------:R-:W-:Y:S01]  /*12cf0*/  ISETP.NE.AND P0, PT, R11, RZ, PT ;  /* 0x000000ff0b00720c */ /* 0x000fe20003f05270 */
[----:B------:R-:W-:-:S12]  /*12d00*/  BSSY B0, `(.L_x_1008) ;  /* 0x0000089000007945 */ /* 0x000fd80003800000 */
[----:B------:R-:W-:Y:S05]  /*12d10*/  @!P0 BRA `(.L_x_1043) ;  /* 0x00000008001c8947 */ /* 0x000fea0003800000 */
[----:B------:R-:W-:Y:S01]  /*12d20*/  LOP3.LUT P1, RZ, R17, 0x2, RZ, 0xc0, !PT ;  /* 0x0000000211ff7812 */ /* 0x000fe2000782c0ff */
[----:B------:R-:W-:-:S12]  /*12d30*/  IMAD.MOV.U32 R0, RZ, RZ, 0x1 ;  /* 0x00000001ff007424 */ /* 0x000fd800078e00ff */
[----:B------:R-:W-:Y:S05]  /*12d40*/  @!P1 BRA `(.L_x_1043) ;  /* 0x0000000800109947 */ /* 0x000fea0003800000 */
[----:B------:R-:W-:-:S13]  /*12d50*/  LOP3.LUT P1, RZ, R17, 0x1, RZ, 0xc0, !PT ;  /* 0x0000000111ff7812 */ /* 0x000fda000782c0ff */
[----:B------:R-:W-:Y:S05]  /*12d60*/  @!P1 BRA `(.L_x_1044) ;  /* 0x0000000000549947 */ /* 0x000fea0003800000 */
[----:B------:R-:W2:Y:S01]  /*12d70*/  LDL.LU R5, [R1] ;  /* 0x0000000001057983 */ /* 0x000ea20000300800 */
[----:B------:R-:W0:Y:S01]  /*12d80*/  LDC R8, c[0x0][0x43c] ;  /* 0x00010f00ff087b82 */ /* 0x000e220000000800 */
[----:B------:R-:W-:Y:S01]  /*12d90*/  IMAD.MOV.U32 R7, RZ, RZ, R6 ;  /* 0x000000ffff077224 */ /* 0x000fe200078e0006 */
[----:B------:R-:W-:Y:S01]  /*12da0*/  ULDC.64 UR4, c[0x0][0x428] ;  /* 0x00010a0000047ab9 */ /* 0x000fe20000000a00 */
[----:B------:R-:W-:Y:S01]  /*12db0*/  ULDC.64 UR6, c[0x0][0x208] ;  /* 0x0000820000067ab9 */ /* 0x000fe20000000a00 */
[----:B0-----:R-:W-:-:S13]  /*12dc0*/  ISETP.NE.AND P0, PT, R8, 0x1, PT ;  /* 0x000000010800780c */ /* 0x001fda0003f05270 */
[----:B------:R-:W0:Y:S02]  /*12dd0*/  @P0 LDC.64 R2, c[0x0][0x440] ;  /* 0x00011000ff020b82 */ /* 0x000e240000000a00 */
[----:B0-----:R-:W-:-:S05]  /*12de0*/  @P0 IMAD.HI.U32 R2, R6, R2, RZ ;  /* 0x0000000206020227 */ /* 0x001fca00078e00ff */
[----:B------:R-:W-:-:S04]  /*12df0*/  @P0 SHF.R.U32.HI R7, RZ, R3, R2 ;  /* 0x00000003ff070219 */ /* 0x000fc80000011602 */
[----:B------:R-:W-:Y:S01]  /*12e00*/  SHF.R.S32.HI R3, RZ, 0x1f, R7 ;  /* 0x0000001fff037819 */ /* 0x000fe20000011407 */
[----:B--2---:R-:W-:-:S04]  /*12e10*/  IMAD R2, R5, UR4, RZ ;  /* 0x0000000405027c24 */ /* 0x004fc8000f8e02ff */
[----:B------:R-:W-:Y:S02]  /*12e20*/  IMAD R5, R19, UR5, R2 ;  /* 0x0000000513057c24 */ /* 0x000fe4000f8e0202 */
[----:B------:R-:W-:-:S04]  /*12e30*/  IMAD.MOV.U32 R2, RZ, RZ, R7 ;  /* 0x000000ffff027224 */ /* 0x000fc800078e0007 */
[----:B------:R-:W-:Y:S01]  /*12e40*/  IMAD.WIDE.U32 R2, R19, UR4, R2 ;  /* 0x0000000413027c25 */ /* 0x000fe2000f8e0002 */
[----:B------:R-:W-:-:S03]  /*12e50*/  ULDC.64 UR4, c[0x0][0x418] ;  /* 0x0001060000047ab9 */ /* 0x000fc60000000a00 */
[----:B------:R-:W-:Y:S01]  /*12e60*/  IMAD.IADD R3, R5, 0x1, R3 ;  /* 0x0000000105037824 */ /* 0x000fe200078e0203 */
[----:B------:R-:W-:-:S04]  /*12e70*/  LEA R4, P0, R2, UR4, 0x2 ;  /* 0x0000000402047c11 */ /* 0x000fc8000f8010ff */
[----:B------:R-:W-:-:S05]  /*12e80*/  LEA.HI.X R5, R2, UR5, R3, 0x2, P0 ;  /* 0x0000000502057c11 */ /* 0x000fca00080f1403 */
[----:B------:R0:W5:Y:S01]  /*12e90*/  LDG.E R4, desc[UR6][R4.64] ;  /* 0x0000000604047981 */ /* 0x000162000c1e1900 */
[----:B------:R-:W-:-:S04]  /*12ea0*/  IMAD.MOV R3, RZ, RZ, -R7 ;  /* 0x000000ffff037224 */ /* 0x000fc800078e0a07 */
[----:B------:R-:W-:-:S07]  /*12eb0*/  IMAD R6, R8, R3, R6 ;  /* 0x0000000308067224 */ /* 0x000fce00078e0206 */
.L_x_1044:
[----:B------:R-:W1:Y:S01]  /*12ec0*/  S2R R2, SR_TID.X ;  /* 0x0000000000027919 */ /* 0x000e620000002100 */
[----:B------:R-:W-:Y:S01]  /*12ed0*/  BSSY B1, `(.L_x_1045) ;  /* 0x0000006000017945 */ /* 0x000fe20003800000 */
[----:B-1----:R-:W-:Y:S02]  /*12ee0*/  LOP3.LUT R3, R2, 0x7f, RZ, 0xc0, !PT ;  /* 0x0000007f02037812 */ /* 0x002fe400078ec0ff */
[----:B------:R-:W-:Y:S02]  /*12ef0*/  SHF.L.U32 R2, R9, 0x1f, RZ ;  /* 0x0000001f09027819 */ /* 0x000fe400000006ff */
[----:B------:R-:W-:Y:S02]  /*12f00*/  ISETP.NE.AND P1, PT, R3, RZ, PT ;  /* 0x000000ff0300720c */ /* 0x000fe40003f25270 */
[----:B------:R-:W1:Y:S02]  /*12f10*/  SYNCS.PHASECHK.TRANS64.TRYWAIT P0, [UR38+0x2a848], R2 ;  /* 0x02a84802ff0075a7 */ /* 0x000e640008000166 */
[----:B-1----:R-:W-:Y:S09]  /*12f20*/  @!P0 BRA `(.L_x_1046) ;  /* 0x0000001c00cc8947 */ /* 0x002ff20003800000 */
.L_x_1104:
[----:B------:R-:W-:Y:S05]  /*12f30*/  BSYNC B1 ;  /* 0x0000000000017941 */ /* 0x000fea0003800000 */
.L_x_1045:
[----:B------:R-:W-:Y:S04]  /*12f40*/  BSSY B1, `(.L_x_1047) ;  /* 0x0000007000017945 */ /* 0x000fe80003800000 */
[----:B------:R-:W-:Y:S05]  /*12f50*/  @P1 BRA `(.L_x_1048) ;  /* 0x0000000000141947 */ /* 0x000fea0003800000 */
[----:B------:R-:W-:Y:S01]  /*12f60*/  ISETP.NE.AND P0, PT, R10, RZ, PT ;  /* 0x000000ff0a00720c */ /* 0x000fe20003f05270 */
[----:B-1----:R-:W-:-:S04]  /*12f70*/  IMAD.MOV.U32 R3, RZ, RZ, 0x9000 ;  /* 0x00009000ff037424 */ /* 0x002fc800078e00ff */
[----:B------:R2:W-:Y:S08]  /*12f80*/  SYNCS.ARRIVE.TRANS64 RZ, [UR38+0x2a838], R3 ;  /* 0x02a83803ffff79a7 */ /* 0x0005f00008000026 */
[----:B--2---:R-:W-:Y:S05]  /*12f90*/  @!P0 BRA `(.L_x_1048) ;  /* 0x0000000000048947 */ /* 0x004fea0003800000 */
[----:B------:R-:W-:Y:S01]  /*12fa0*/  BPT.TRAP 0x1 ;  /* 0x000000040000795c */ /* 0x000fe20000300000 */
.L_x_1048:
[----:B------:R-:W-:Y:S05]  /*12fb0*/  BSYNC B1 ;  /* 0x0000000000017941 */ /* 0x000fea0003800000 */
.L_x_1047:
        /* <DEDUP_REMOVED lines=11> */
.L_x_1049:
        /* <DEDUP_REMOVED lines=14> */
.L_x_1050:
        /* <DEDUP_REMOVED lines=13> */
.L_x_1051:
        /* <DEDUP_REMOVED lines=8> */
[----:B------:R-:W0:Y:S01]  /*132a0*/  SYNCS.PHASECHK.TRANS64.TRYWAIT P0, [UR38+0x2a860], R2 ;  /* 0x02a86002ff0075a7 */ /* 0x000e220008000166 */
[----:B------:R-:W-:Y:S04]  /*132b0*/  BSSY B1, `(.L_x_1052) ;  /* 0x0000002000017945 */ /* 0x000fe80003800000 */
[----:B0-----:R-:W-:Y:S05]  /*132c0*/  @!P0 BRA `(.L_x_1053) ;  /* 0x0000001800fc8947 */ /* 0x001fea0003800000 */
.L_x_1105:
[----:B------:R-:W-:Y:S05]  /*132d0*/  BSYNC B1 ;  /* 0x0000000000017941 */ /* 0x000fea0003800000 */
.L_x_1052:
        /* <DEDUP_REMOVED lines=9> */
.L_x_1055:
[----:B------:R-:W-:Y:S05]  /*13370*/  BSYNC B1 ;  /* 0x0000000000017941 */ /* 0x000fea0003800000 */
.L_x_1054:
        /* <DEDUP_REMOVED lines=10> */
.L_x_1056:
        /* <DEDUP_REMOVED lines=13> */
.L_x_1057:
        /* <DEDUP_REMOVED lines=10> */
.L_x_1043:
[----:B------:R-:W-:Y:S05]  /*13590*/  BSYNC B0 ;  /* 0x0000000000007941 */ /* 0x000fea0003800000 */
.L_x_1008:
[----:B------:R-:W-:Y:S01]  /*135a0*/  LOP3.LUT P0, RZ, R17, 0x2, RZ, 0xc0, !PT ;  /* 0x0000000211ff7812 */ /* 0x000fe2000780c0ff */
[----:B------:R-:W-:-:S12]  /*135b0*/  BSSY B0, `(.L_x_1058) ;  /* 0x0000036000007945 */ /* 0x000fd80003800000 */
[----:B------:R-:W-:Y:S05]  /*135c0*/  @!P0 BRA `(.L_x_1059) ;  /* 0x0000000000d08947 */ /* 0x000fea0003800000 */
[----:B------:R-:W1:Y:S01]  /*135d0*/  S2R R2, SR_TID.X ;  /* 0x0000000000027919 */ /* 0x000e620000002100 */
[----:B------:R-:W-:Y:S01]  /*135e0*/  LEA R3, R0, UR38, 0x3 ;  /* 0x0000002600037c11 */ /* 0x000fe2000f8e18ff */
[----:B------:R-:W-:Y:S01]  /*135f0*/  BSSY B1, `(.L_x_1060) ;  /* 0x0000006000017945 */ /* 0x000fe20003800000 */
[----:B-1----:R-:W-:Y:S02]  /*13600*/  LOP3.LUT R4, R2, 0x7f, RZ, 0xc0, !PT ;  /* 0x0000007f02047812 */ /* 0x002fe400078ec0ff */
[----:B------:R-:W-:Y:S02]  /*13610*/  SHF.L.U32 R2, R9, 0x1f, RZ ;  /* 0x0000001f09027819 */ /* 0x000fe400000006ff */
[----:B------:R-:W-:Y:S02]  /*13620*/  ISETP.NE.AND P1, PT, R4, RZ, PT ;  /* 0x000000ff0400720c */ /* 0x000fe40003f25270 */
[----:B------:R-:W1:Y:S02]  /*13630*/  SYNCS.PHASECHK.TRANS64.TRYWAIT P0, [R3+URZ+0x2a860], R2 ;  /* 0x02a86002030075a7 */ /* 0x000e64000800017f */
[----:B-1----:R-:W-:Y:S09]  /*13640*/  @!P0 BRA `(.L_x_1061) ;  /* 0x0000001800348947 */ /* 0x002ff20003800000 */
.L_x_1106:
[----:B------:R-:W-:Y:S05]  /*13650*/  BSYNC B1 ;  /* 0x0000000000017941 */ /* 0x000fea0003800000 */
.L_x_1060:
        /* <DEDUP_REMOVED lines=8> */
.L_x_1063:
[----:B------:R-:W-:Y:S05]  /*136e0*/  BSYNC B1 ;  /* 0x0000000000017941 */ /* 0x000fea0003800000 */
.L_x_1062:
[----:B------:R-:W-:Y:S01]  /*136f0*/  R2UR UR4, R0 ;  /* 0x00000000000472ca */ /* 0x000fe200000e0000 */
[----:B------:R-:W-:Y:S01]  /*13700*/  ULDC.64 UR6, c[0x0][0x198] ;  /* 0x0000660000067ab9 */ /* 0x000fe20000000a00 */
[----:B------:R-:W-:Y:S01]  /*13710*/  R2UR UR9, R3 ;  /* 0x00000000030972ca */ /* 0x000fe200000e0000 */
[----:B------:R-:W-:Y:S01]  /*13720*/  UIADD3 UR6, UP0, UR6, 0x470, URZ ;  /* 0x0000047006067890 */ /* 0x000fe2000ff1e03f */
[----:B------:R-:W-:Y:S01]  /*13730*/  PLOP3.LUT P0, PT, PT, PT, PT, 0x80, 0x0 ;  /* 0x000000000000781c */ /* 0x000fe20003f0f070 */
[----:B------:R-:W-:Y:S01]  /*13740*/  IMAD R18, R18, 0x60, RZ ;  /* 0x0000006012127824 */ /* 0x000fe200078e02ff */
[----:B------:R-:W-:Y:S01]  /*13750*/  UMOV UR14, 0x0 ;  /* 0x00000000000e7882 */ /* 0x000fe20000000000 */
[----:B------:R-:W-:Y:S01]  /*13760*/  UIADD3.X UR7, URZ, UR7, URZ, UP0, !UPT ;  /* 0x000000073f077290 */ /* 0x000fe200087fe43f */
[----:B------:R-:W-:Y:S01]  /*13770*/  UMOV UR15, 0x14f00000 ;  /* 0x14f00000000f7882 */ /* 0x000fe20000000000 */
[----:B------:R-:W-:-:S04]  /*13780*/  UMOV UR10, URZ ;  /* 0x0000003f000a7c82 */ /* 0x000fc80008000000 */
[----:B------:R-:W-:Y:S02]  /*13790*/  UIMAD UR4, UR4, 0x6000, UR38 ;  /* 0x00006000040478a4 */ /* 0x000fe4000f8e0226 */
[----:B------:R-:W-:Y:S02]  /*137a0*/  UIADD3 UR9, UR9, 0x2a850, URZ ;  /* 0x0002a85009097890 */ /* 0x000fe4000fffe03f */
[----:B------:R-:W-:-:S12]  /*137b0*/  UIADD3 UR8, UR4, 0x400, URZ ;  /* 0x0000040004087890 */ /* 0x000fd8000fffe03f */
.L_x_1064:
        /* <DEDUP_REMOVED lines=13> */
.L_x_1065:
        /* <DEDUP_REMOVED lines=8> */
.L_x_1059:
[----:B------:R-:W-:Y:S05]  /*13910*/  BSYNC B0 ;  /* 0x0000000000007941 */ /* 0x000fea0003800000 */
.L_x_1058:
[----:B------:R-:W-:Y:S02]  /*13920*/  VIADD R0, R0, 0x1 ;  /* 0x0000000100007836 */ /* 0x000fe40000000000 */
[----:B-1----:R-:W-:-:S03]  /*13930*/  IMAD.MOV.U32 R3, RZ, RZ, RZ ;  /* 0x000000ffff037224 */ /* 0x002fc600078e00ff */
[----:B------:R-:W-:-:S04]  /*13940*/  ISETP.NE.AND P0, PT, R0, 0x2, PT ;  /* 0x000000020000780c */ /* 0x000fc80003f05270 */
[----:B------:R-:W-:Y:S02]  /*13950*/  SEL R2, RZ, 0x1, P0 ;  /* 0x00000001ff027807 */ /* 0x000fe40000000000 */
[----:B------:R-:W-:Y:S02]  /*13960*/  SEL R0, R0, RZ, P0 ;  /* 0x000000ff00007207 */ /* 0x000fe40000000000 */
[----:B------:R-:W-:-:S07]  /*13970*/  LOP3.LUT R9, R9, R2, RZ, 0x3c, !PT ;  /* 0x0000000209097212 */ /* 0x000fce00078e3cff */
.L_x_986:
[----:B0-----:R-:W0:Y:S01]  /*13980*/  S2R R5, SR_CgaCtaId ;  /* 0x0000000000057919 */ /* 0x001e220000008800 */
[----:B------:R-:W-:Y:S02]  /*13990*/  MOV R2, 0x400 ;  /* 0x0000040000027802 */ /* 0x000fe40000000f00 */
[----:B------:R-:W-:Y:S02]  /*139a0*/  SHF.L.U32 R3, R3, 0x1f, RZ ;  /* 0x0000001f03037819 */ /* 0x000fe400000006ff */
[----:B0-----:R-:W-:-:S04]  /*139b0*/  LEA R2, R5, R2, 0x18 ;  /* 0x0000000205027211 */ /* 0x001fc800078ec0ff */
[----:B------:R-:W0:Y:S02]  /*139c0*/  SYNCS.PHASECHK.TRANS64.TRYWAIT P0, [R2+URZ+0x2a820], R3 ;  /* 0x02a82003020075a7 */ /* 0x000e24000800017f */
[----:B0-----:R-:W-:Y:S05]  /*139d0*/  @!P0 BRA `(.L_x_1066) ;  /* 0x0000001400648947 */ /* 0x001fea0003800000 */
.L_x_1107:
[----:B------:R-:W-:-:S03]  /*139e0*/  UMOV UR4, 0xffffffff ;  /* 0xffffffff00047882 */ /* 0x000fc60000000000 */
[----:B------:R-:W-:Y:S05]  /*139f0*/  BRA.DIV UR4, `(.L_x_1067) ;  /* 0x0000001604707947 */ /* 0x000fea000b800000 */
[----:B0-----:R-:W0:Y:S02]  /*13a00*/  S2R R3, SR_TID.X ;  /* 0x0000000000037919 */ /* 0x001e240000002100 */
[----:B0-----:R-:W-:-:S04]  /*13a10*/  SHF.R.U32.HI R3, RZ, 0x5, R3 ;  /* 0x00000005ff037819 */ /* 0x001fc80000011603 */
[----:B------:R-:W-:-:S05]  /*13a20*/  LOP3.LUT R3, R3, 0x3, RZ, 0xc0, !PT ;  /* 0x0000000303037812 */ /* 0x000fca00078ec0ff */
[----:B------:R0:W1:Y:S02]  /*13a30*/  SHFL.IDX PT, R14, R3, RZ, 0x1f ;  /* 0x00001fff030e7589 */ /* 0x00006400000e0000 */
.L_x_1110:
[----:B-1----:R-:W-:-:S13]  /*13a40*/  ISETP.NE.AND P0, PT, R14, RZ, PT ;  /* 0x000000ff0e00720c */ /* 0x002fda0003f05270 */
[----:B------:R-:W-:Y:S05]  /*13a50*/  @P0 BRA `(.L_x_902) ;  /* 0x0000000000880947 */ /* 0x000fea0003800000 */
[----:B------:R-:W-:-:S03]  /*13a60*/  UMOV UR4, 0xffffffff ;  /* 0xffffffff00047882 */ /* 0x000fc60000000000 */
[----:B------:R-:W-:Y:S05]  /*13a70*/  BRA.DIV UR4, `(.L_x_1068) ;  /* 0x0000001604847947 */ /* 0x000fea000b800000 */
[----:B------:R-:W-:-:S13]  /*13a80*/  ELECT P6, URZ, PT ;  /* 0x00000000003f782f */ /* 0x000fda00038c0000 */
.L_x_1113:
[----:B------:R-:W-:Y:S05]  /*13a90*/  @!P6 BRA `(.L_x_902) ;  /* 0x000000000078e947 */ /* 0x000fea0003800000 */
[----:B0-----:R-:W2:Y:S02]  /*13aa0*/  LDL.LU R3, [R1+0x14] ;  /* 0x0000140001037983 */ /* 0x001ea40000300800 */
[----:B--2---:R-:W-:-:S04]  /*13ab0*/  LOP3.LUT R3, R3, 0x2, RZ, 0xfc, !PT ;  /* 0x0000000203037812 */ /* 0x004fc800078efcff */
[----:B------:R-:W-:-:S13]  /*13ac0*/  ISETP.NE.AND P2, PT, R3, 0x3, PT ;  /* 0x000000030300780c */ /* 0x000fda0003f45270 */
[----:B------:R-:W-:Y:S05]  /*13ad0*/  @!P2 BRA `(.L_x_1069) ;  /* 0x000000000004a947 */ /* 0x000fea0003800000 */
[----:B------:R-:W-:Y:S01]  /*13ae0*/  BPT.TRAP 0x1 ;  /* 0x000000040000795c */ /* 0x000fe20000300000 */
.L_x_1069:
[----:B------:R-:W-:Y:S01]  /*13af0*/  VIADD R7, R2, 0x2a840 ;  /* 0x0002a84002077836 */ /* 0x000fe20000000000 */
[----:B------:R-:W-:Y:S01]  /*13b00*/  SHF.L.U32 R5, R9, 0x1f, RZ ;  /* 0x0000001f09057819 */ /* 0x000fe200000006ff */
[C---:B------:R-:W-:Y:S02]  /*13b10*/  VIADD R3, R0.reuse, 0x1 ;  /* 0x0000000100037836 */ /* 0x040fe40000000000 */
[----:B------:R-:W-:-:S03]  /*13b20*/  IMAD R6, R0, 0x8, R7 ;  /* 0x0000000800067824 */ /* 0x000fc600078e0207 */
[C---:B------:R-:W-:Y:S01]  /*13b30*/  ISETP.NE.AND P1, PT, R3.reuse, 0x2, PT ;  /* 0x000000020300780c */ /* 0x040fe20003f25270 */
[----:B------:R-:W0:Y:S03]  /*13b40*/  SYNCS.PHASECHK.TRANS64.TRYWAIT P0, [R6+URZ], R5 ;  /* 0x00000005060075a7 */ /* 0x000e26000800017f */
[----:B------:R-:W-:Y:S02]  /*13b50*/  SEL R4, RZ, 0x1, P1 ;  /* 0x00000001ff047807 */ /* 0x000fe40000800000 */
[----:B------:R-:W-:Y:S02]  /*13b60*/  SEL R8, R3, RZ, P1 ;  /* 0x000000ff03087207 */ /* 0x000fe40000800000 */
[----:B------:R-:W-:-:S03]  /*13b70*/  LOP3.LUT R4, R9, R4, RZ, 0x3c, !PT ;  /* 0x0000000409047212 */ /* 0x000fc600078e3cff */
[----:B------:R-:W-:Y:S01]  /*13b80*/  IMAD R3, R8, 0x8, R7 ;  /* 0x0000000808037824 */ /* 0x000fe200078e0207 */
[----:B------:R-:W-:Y:S01]  /*13b90*/  SHF.L.U32 R4, R4, 0x1f, RZ ;  /* 0x0000001f04047819 */ /* 0x000fe200000006ff */
[----:B0-----:R-:W-:Y:S06]  /*13ba0*/  @!P0 BRA `(.L_x_1070) ;  /* 0x0000001400588947 */ /* 0x001fec0003800000 */
.L_x_1114:
[----:B------:R-:W1:Y:S02]  /*13bb0*/  SYNCS.PHASECHK.TRANS64.TRYWAIT P0, [R3+URZ], R4 ;  /* 0x00000004030075a7 */ /* 0x000e64000800017f */
[----:B-1----:R-:W-:Y:S05]  /*13bc0*/  @!P0 BRA `(.L_x_1071) ;  /* 0x0000001400648947 */ /* 0x002fea0003800000 */
.L_x_1115:
[----:B------:R-:W-:Y:S05]  /*13bd0*/  @!P2 BRA `(.L_x_1072) ;  /* 0x000000000004a947 */ /* 0x000fea0003800000 */
[----:B------:R-:W-:Y:S01]  /*13be0*/  BPT.TRAP 0x1 ;  /* 0x000000040000795c */ /* 0x000fe20000300000 */
.L_x_1072:
[----:B-1----:R-:W-:-:S04]  /*13bf0*/  VIADD R3, R2, 0x2a860 ;  /* 0x0002a86002037836 */ /* 0x002fc80000000000 */
[----:B------:R-:W-:-:S04]  /*13c00*/  IMAD R0, R0, 0x8, R3 ;  /* 0x0000000800007824 */ /* 0x000fc800078e0203 */
[----:B------:R-:W1:Y:S02]  /*13c10*/  SYNCS.PHASECHK.TRANS64.TRYWAIT P0, [R0+URZ], R5 ;  /* 0x00000005000075a7 */ /* 0x000e64000800017f */
[----:B-1----:R-:W-:Y:S05]  /*13c20*/  @!P0 BRA `(.L_x_1073) ;  /* 0x0000001400608947 */ /* 0x002fea0003800000 */
.L_x_1116:
[----:B------:R-:W-:-:S07]  /*13c30*/  IMAD R3, R8, 0x8, R3 ;  /* 0x0000000808037824 */ /* 0x000fce00078e0203 */
.L_x_1074:
[----:B--2---:R2:W3:Y:S02]  /*13c40*/  SYNCS.PHASECHK.TRANS64.TRYWAIT P0, [R3+URZ], R4 ;  /* 0x00000004030075a7 */ /* 0x0044e4000800017f */
[----:B---3--:R-:W-:Y:S05]  /*13c50*/  @!P0 NANOSLEEP.SYNCS 0x989680 ;  /* 0x009896800000895d */ /* 0x008fea0003900000 */
[----:B------:R-:W3:Y:S02]  /*13c60*/  @!P0 SYNCS.PHASECHK.TRANS64 P0, [R3+URZ], R4 ;  /* 0x00000004030085a7 */ /* 0x000ee4000800007f */
[----:B---3--:R-:W-:Y:S05]  /*13c70*/  @!P0 BRA `(.L_x_1074) ;  /* 0xfffffffc00f08947 */ /* 0x008fea000383ffff */
.L_x_902:
[----:B------:R-:W-:Y:S05]  /*13c80*/  BSYNC B6 ;  /* 0x0000000000067941 */ /* 0x000fea0003800000 */
.L_x_899:
[----:B------:R-:W-:Y:S05]  /*13c90*/  EXIT ;  /* 0x000000000000794d */ /* 0x000fea0003800000 */
.L_x_912:
[----:B0-----:R-:W-:-:S04]  /*13ca0*/  IMAD.U32 R3, RZ, RZ, UR57 ;  /* 0x00000039ff037e24 */ /* 0x001fc8000f8e00ff */
[----:B------:R0:W1:Y:S03]  /*13cb0*/  SYNCS.PHASECHK.TRANS64.TRYWAIT P1, [R3+URZ+0x2a800], R2 ;  /* 0x02a80002030075a7 */ /* 0x000066000802017f */
[----:B-1----:R-:W-:Y:S05]  /*13cc0*/  @!P1 NANOSLEEP.SYNCS 0x989680 ;  /* 0x009896800000995d */ /* 0x002fea0003900000 */
[----:B------:R-:W1:Y:S02]  /*13cd0*/  @!P1 SYNCS.PHASECHK.TRANS64 P1, [R3+URZ+0x2a800], R2 ;  /* 0x02a80002030095a7 */ /* 0x000e64000802007f */
[----:B-1----:R-:W-:Y:S05]  /*13ce0*/  @!P1 BRA `(.L_x_912) ;  /* 0xfffffffc00ec9947 */ /* 0x002fea000383ffff */
[----:B------:R-:W-:Y:S05]  /*13cf0*/  BRA `(.L_x_1075) ;  /* 0xfffffed8006c7947 */ /* 0x000fea000383ffff */
.L_x_916:
[----:B0-----:R-:W-:-:S04]  /*13d00*/  IMAD.U32 R3, RZ, RZ, UR57 ;  /* 0x00000039ff037e24 */ /* 0x001fc8000f8e00ff */
[----:B------:R0:W2:Y:S03]  /*13d10*/  SYNCS.PHASECHK.TRANS64.TRYWAIT P2, [R3+URZ+0x2a830], R2 ;  /* 0x02a83002030075a7 */ /* 0x0000a6000804017f */
[----:B--2---:R-:W-:Y:S05]  /*13d20*/  @!P2 NANOSLEEP.SYNCS 0x989680 ;  /* 0x009896800000a95d */ /* 0x004fea0003900000 */
[----:B------:R-:W2:Y:S02]  /*13d30*/  @!P2 SYNCS.PHASECHK.TRANS64 P2, [R3+URZ+0x2a830], R2 ;  /* 0x02a830020300a5a7 */ /* 0x000ea4000804007f */
[----:B--2---:R-:W-:Y:S05]  /*13d40*/  @!P2 BRA `(.L_x_916) ;  /* 0xfffffffc00eca947 */ /* 0x004fea000383ffff */
[----:B------:R-:W-:Y:S05]  /*13d50*/  BRA `(.L_x_915) ;  /* 0xfffffed800887947 */ /* 0x000fea000383ffff */
.L_x_932:
[----:B-1----:R-:W-:-:S04]  /*13d60*/  IMAD.U32 R22, RZ, RZ, UR59 ;  /* 0x0000003bff167e24 */ /* 0x002fc8000f8e00ff */
[----:B------:R1:W2:Y:S03]  /*13d70*/  SYNCS.PHASECHK.TRANS64.TRYWAIT P2, [R22+URZ+0x2a830], R13 ;  /* 0x02a8300d160075a7 */ /* 0x0002a6000804017f */
[----:B--2---:R-:W-:Y:S05]  /*13d80*/  @!P2 NANOSLEEP.SYNCS 0x989680 ;  /* 0x009896800000a95d */ /* 0x004fea0003900000 */
[----:B------:R-:W2:Y:S02]  /*13d90*/  @!P2 SYNCS.PHASECHK.TRANS64 P2, [R22+URZ+0x2a830], R13 ;  /* 0x02a8300d1600a5a7 */ /* 0x000ea4000804007f */
[----:B--2---:R-:W-:Y:S05]  /*13da0*/  @!P2 BRA `(.L_x_932) ;  /* 0xfffffffc00eca947 */ /* 0x004fea000383ffff */
[----:B------:R-:W-:Y:S05]  /*13db0*/  BRA `(.L_x_931) ;  /* 0xffffff0c002c7947 */ /* 0x000fea000383ffff */
.L_x_936:
[----:B01----:R-:W-:-:S04]  /*13dc0*/  IMAD.U32 R13, RZ, RZ, UR11 ;  /* 0x0000000bff0d7e24 */ /* 0x003fc8000f8e00ff */
[----:B------:R0:W1:Y:S03]  /*13dd0*/  SYNCS.PHASECHK.TRANS64.TRYWAIT P2, [R13+URZ+0x2a850], R0 ;  /* 0x02a850000d0075a7 */ /* 0x000066000804017f */
[----:B-1----:R-:W-:Y:S05]  /*13de0*/  @!P2 NANOSLEEP.SYNCS 0x989680 ;  /* 0x009896800000a95d */ /* 0x002fea0003900000 */
[----:B------:R-:W1:Y:S02]  /*13df0*/  @!P2 SYNCS.PHASECHK.TRANS64 P2, [R13+URZ+0x2a850], R0 ;  /* 0x02a850000d00a5a7 */ /* 0x000e64000804007f */
[----:B-1----:R-:W-:Y:S05]  /*13e00*/  @!P2 BRA `(.L_x_936) ;  /* 0xfffffffc00eca947 */ /* 0x002fea000383ffff */
[----:B------:R-:W-:Y:S05]  /*13e10*/  BRA `(.L_x_935) ;  /* 0xffffff1400387947 */ /* 0x000fea000383ffff */
.L_x_953:
[----:B-1----:R-:W-:-:S04]  /*13e20*/  IMAD.U32 R11, RZ, RZ, UR56 ;  /* 0x00000038ff0b7e24 */ /* 0x002fc8000f8e00ff */
[----:B------:R1:W2:Y:S03]  /*13e30*/  SYNCS.PHASECHK.TRANS64.TRYWAIT P2, [R11+URZ+0x2a830], R10 ;  /* 0x02a8300a0b0075a7 */ /* 0x0002a6000804017f */
[----:B--2---:R-:W-:Y:S05]  /*13e40*/  @!P2 NANOSLEEP.SYNCS 0x989680 ;  /* 0x009896800000a95d */ /* 0x004fea0003900000 */
[----:B------:R-:W2:Y:S02]  /*13e50*/  @!P2 SYNCS.PHASECHK.TRANS64 P2, [R11+URZ+0x2a830], R10 ;  /* 0x02a8300a0b00a5a7 */ /* 0x000ea4000804007f */
[----:B--2---:R-:W-:Y:S05]  /*13e60*/  @!P2 BRA `(.L_x_953) ;  /* 0xfffffffc00eca947 */ /* 0x004fea000383ffff */
[----:B------:R-:W-:Y:S05]  /*13e70*/  BRA `(.L_x_952) ;  /* 0xffffff4000747947 */ /* 0x000fea000383ffff */
.L_x_957:
[----:B-1----:R-:W-:-:S04]  /*13e80*/  IMAD.U32 R11, RZ, RZ, UR11 ;  /* 0x0000000bff0b7e24 */ /* 0x002fc8000f8e00ff */
[----:B------:R1:W3:Y:S03]  /*13e90*/  SYNCS.PHASECHK.TRANS64.TRYWAIT P2, [R11+URZ+0x2a850], R0 ;  /* 0x02a850000b0075a7 */ /* 0x0002e6000804017f */
[----:B---3--:R-:W-:Y:S05]  /*13ea0*/  @!P2 NANOSLEEP.SYNCS 0x989680 ;  /* 0x009896800000a95d */ /* 0x008fea0003900000 */
[----:B------:R-:W3:Y:S02]  /*13eb0*/  @!P2 SYNCS.PHASECHK.TRANS64 P2, [R11+URZ+0x2a850], R0 ;  /* 0x02a850000b00a5a7 */ /* 0x000ee4000804007f */
[----:B---3--:R-:W-:Y:S05]  /*13ec0*/  @!P2 BRA `(.L_x_957) ;  /* 0xfffffffc00eca947 */ /* 0x008fea000383ffff */
[----:B------:R-:W-:Y:S05]  /*13ed0*/  BRA `(.L_x_956) ;  /* 0xffffff4800807947 */ /* 0x000fea000383ffff */
.L_x_963:
[----:B-1----:R-:W-:-:S04]  /*13ee0*/  IMAD.U32 R11, RZ, RZ, UR56 ;  /* 0x00000038ff0b7e24 */ /* 0x002fc8000f8e00ff */
[----:B------:R1:W2:Y:S03]  /*13ef0*/  SYNCS.PHASECHK.TRANS64.TRYWAIT P2, [R11+URZ+0x2a830], R10 ;  /* 0x02a8300a0b0075a7 */ /* 0x0002a6000804017f */
[----:B--2---:R-:W-:Y:S05]  /*13f00*/  @!P2 NANOSLEEP.SYNCS 0x989680 ;  /* 0x009896800000a95d */ /* 0x004fea0003900000 */
[----:B------:R-:W2:Y:S02]  /*13f10*/  @!P2 SYNCS.PHASECHK.TRANS64 P2, [R11+URZ+0x2a830], R10 ;  /* 0x02a8300a0b00a5a7 */ /* 0x000ea4000804007f */
[----:B--2---:R-:W-:Y:S05]  /*13f20*/  @!P2 BRA `(.L_x_963) ;  /* 0xfffffffc00eca947 */ /* 0x004fea000383ffff */
[----:B------:R-:W-:Y:S05]  /*13f30*/  BRA `(.L_x_962) ;  /* 0xffffff6000c07947 */ /* 0x000fea000383ffff */
.L_x_967:
[----:B-1----:R-:W-:-:S04]  /*13f40*/  IMAD.U32 R11, RZ, RZ, UR11 ;  /* 0x0000000bff0b7e24 */ /* 0x002fc8000f8e00ff */
[----:B------:R1:W3:Y:S03]  /*13f50*/  SYNCS.PHASECHK.TRANS64.TRYWAIT P2, [R11+URZ+0x2a850], R0 ;  /* 0x02a850000b0075a7 */ /* 0x0002e6000804017f */
[----:B---3--:R-:W-:Y:S05]  /*13f60*/  @!P2 NANOSLEEP.SYNCS 0x989680 ;  /* 0x009896800000a95d */ /* 0x008fea0003900000 */
[----:B------:R-:W3:Y:S02]  /*13f70*/  @!P2 SYNCS.PHASECHK.TRANS64 P2, [R11+URZ+0x2a850], R0 ;  /* 0x02a850000b00a5a7 */ /* 0x000ee4000804007f */
[----:B---3--:R-:W-:Y:S05]  /*13f80*/  @!P2 BRA `(.L_x_967) ;  /* 0xfffffffc00eca947 */ /* 0x008fea000383ffff */
[----:B------:R-:W-:Y:S05]  /*13f90*/  BRA `(.L_x_966) ;  /* 0xffffff6800cc7947 */ /* 0x000fea000383ffff */
.L_x_980:
[----:B-1----:R-:W-:-:S04]  /*13fa0*/  IMAD.U32 R0, RZ, RZ, UR5 ;  /* 0x00000005ff007e24 */ /* 0x002fc8000f8e00ff */
[----:B------:R1:W2:Y:S03]  /*13fb0*/  SYNCS.PHASECHK.TRANS64.TRYWAIT P0, [R0+URZ+0x2a850], R3 ;  /* 0x02a85003000075a7 */ /* 0x0002a6000800017f */
[----:B--2---:R-:W-:Y:S05]  /*13fc0*/  @!P0 NANOSLEEP.SYNCS 0x989680 ;  /* 0x009896800000895d */ /* 0x004fea0003900000 */
[----:B------:R-:W2:Y:S02]  /*13fd0*/  @!P0 SYNCS.PHASECHK.TRANS64 P0, [R0+URZ+0x2a850], R3 ;  /* 0x02a85003000085a7 */ /* 0x000ea4000800007f */
[----:B--2---:R-:W-:Y:S05]  /*13fe0*/  @!P0 BRA `(.L_x_980) ;  /* 0xfffffffc00ec8947 */ /* 0x004fea000383ffff */
[----:B------:R-:W-:Y:S05]  /*13ff0*/  BRA `(.L_x_979) ;  /* 0xffffff9800487947 */ /* 0x000fea000383ffff */
.L_x_997:
[----:B------:R-:W-:Y:S02]  /*14000*/  IMAD.MOV.U32 R13, RZ, RZ, R0 ;  /* 0x000000ffff0d7224 */ /* 0x000fe400078e0000 */
[----:B------:R-:W-:Y:S02]  /*14010*/  IMAD.MOV.U32 R12, RZ, RZ, RZ ;  /* 0x000000ffff0c7224 */ /* 0x000fe400078e00ff */
[----:B------:R-:W-:Y:S02]  /*14020*/  IMAD.MOV.U32 R11, RZ, RZ, 0x1f ;  /* 0x0000001fff0b7424 */ /* 0x000fe400078e00ff */
[----:B------:R-:W-:-:S07]  /*14030*/  IMAD.MOV.U32 R15, RZ, RZ, -0x1 ;  /* 0xffffffffff0f7424 */ /* 0x000fce00078e00ff */
[----:B01----:R-:W-:Y:S05]  /*14040*/  WARPSYNC.COLLECTIVE R15, `(.L_x_1076) ;  /* 0x000000000f087348 */ /* 0x003fea0003c00000 */
[----:B------:R2:W3:Y:S02]  /*14050*/  SHFL.IDX P6, R14, R13, R12, R11 ;  /* 0x0000000c0d0e7389 */ /* 0x0004e400000c000b */
[----:B0123--:R-:W-:Y:S01]  /*14060*/  ENDCOLLECTIVE ;  /* 0x000000000000791b */ /* 0x00ffe20003800000 */
.L_x_1076:
[----:B------:R-:W-:Y:S05]  /*14070*/  BRA `(.L_x_1077) ;  /* 0xffffffc8001c7947 */ /* 0x000fea000383ffff */
.L_x_999:
[----:B------:R-:W-:Y:S01]  /*14080*/  BSSY B0, `(.L_x_1078) ;  /* 0x0000006000007945 */ /* 0x000fe20003800000 */
[----:B------:R-:W-:-:S07]  /*14090*/  IMAD.MOV.U32 R15, RZ, RZ, -0x1 ;  /* 0xffffffffff0f7424 */ /* 0x000fce00078e00ff */
[----:B012---:R-:W-:Y:S05]  /*140a0*/  WARPSYNC.COLLECTIVE R15, `(.L_x_1079) ;  /* 0x000000000f0c7348 */ /* 0x007fea0003c00000 */
[----:B------:R-:W-:Y:S02]  /*140b0*/  ELECT P6, UR62, PT ;  /* 0x00000000003e782f */ /* 0x000fe400038c0000 */
[----:B------:R-:W-:Y:S01]  /*140c0*/  MOV R14, UR62 ;  /* 0x0000003e000e7c02 */ /* 0x000fe20008000f00 */
[----:B012---:R-:W-:Y:S10]  /*140d0*/  ENDCOLLECTIVE ;  /* 0x000000000000791b */ /* 0x007ff40003800000 */
.L_x_1079:
[----:B------:R-:W-:Y:S05]  /*140e0*/  BSYNC B0 ;  /* 0x0000000000007941 */ /* 0x000fea0003800000 */
.L_x_1078:
[----:B------:R-:W-:Y:S05]  /*140f0*/  BRA `(.L_x_1080) ;  /* 0xffffffc8001c7947 */ /* 0x000fea000383ffff */
.L_x_1001:
[----:B-1----:R-:W-:-:S04]  /*14100*/  IMAD.U32 R3, RZ, RZ, UR38 ;  /* 0x00000026ff037e24 */ /* 0x002fc8000f8e00ff */
[----:B------:R1:W2:Y:S03]  /*14110*/  SYNCS.PHASECHK.TRANS64.TRYWAIT P0, [R3+URZ+0x2a840], R0 ;  /* 0x02a84000030075a7 */ /* 0x0002a6000800017f */
[----:B--2---:R-:W-:Y:S05]  /*14120*/  @!P0 NANOSLEEP.SYNCS 0x989680 ;  /* 0x009896800000895d */ /* 0x004fea0003900000 */
[----:B------:R-:W2:Y:S02]  /*14130*/  @!P0 SYNCS.PHASECHK.TRANS64 P0, [R3+URZ+0x2a840], R0 ;  /* 0x02a84000030085a7 */ /* 0x000ea4000800007f */
[----:B--2---:R-:W-:Y:S05]  /*14140*/  @!P0 BRA `(.L_x_1001) ;  /* 0xfffffffc00ec8947 */ /* 0x004fea000383ffff */
[----:B------:R-:W-:Y:S05]  /*14150*/  BRA `(.L_x_1081) ;  /* 0xffffffc800747947 */ /* 0x000fea000383ffff */
.L_x_1004:
[----:B------:R-:W-:Y:S02]  /*14160*/  IMAD.MOV.U32 R13, RZ, RZ, R6 ;  /* 0x000000ffff0d7224 */ /* 0x000fe400078e0006 */
[----:B------:R-:W-:Y:S02]  /*14170*/  IMAD.MOV.U32 R12, RZ, RZ, RZ ;  /* 0x000000ffff0c7224 */ /* 0x000fe400078e00ff */
[----:B------:R-:W-:Y:S02]  /*14180*/  IMAD.MOV.U32 R11, RZ, RZ, 0x181f ;  /* 0x0000181fff0b7424 */ /* 0x000fe400078e00ff */
[----:B------:R-:W-:Y:S02]  /*14190*/  IMAD.MOV.U32 R15, RZ, RZ, -0x1 ;  /* 0xffffffffff0f7424 */ /* 0x000fe400078e00ff */
[----:B------:R-:W-:-:S07]  /*141a0*/  VIADD R4, R4, UR42 ;  /* 0x0000002a04047c36 */ /* 0x000fce0008000000 */
[----:B------:R-:W-:Y:S05]  /*141b0*/  WARPSYNC.COLLECTIVE R15, `(.L_x_1082) ;  /* 0x000000000f087348 */ /* 0x000fea0003c00000 */
[----:B------:R0:W1:Y:S02]  /*141c0*/  SHFL.IDX P6, R14, R13, R12, R11 ;  /* 0x0000000c0d0e7389 */ /* 0x00006400000c000b */
[----:B01----:R-:W-:Y:S01]  /*141d0*/  ENDCOLLECTIVE ;  /* 0x000000000000791b */ /* 0x003fe20003800000 */
.L_x_1082:
[----:B------:R-:W-:Y:S02]  /*141e0*/  IMAD.MOV.U32 R13, RZ, RZ, R0 ;  /* 0x000000ffff0d7224 */ /* 0x000fe400078e0000 */
[----:B------:R-:W-:-:S07]  /*141f0*/  IMAD.MOV.U32 R2, RZ, RZ, R14 ;  /* 0x000000ffff027224 */ /* 0x000fce00078e000e */
[----:B------:R-:W-:Y:S05]  /*14200*/  WARPSYNC.COLLECTIVE R15, `(.L_x_1083) ;  /* 0x000000000f087348 */ /* 0x000fea0003c00000 */
[----:B------:R0:W1:Y:S02]  /*14210*/  SHFL.IDX P6, R14, R13, R12, R11 ;  /* 0x0000000c0d0e7389 */ /* 0x00006400000c000b */
[----:B01----:R-:W-:Y:S01]  /*14220*/  ENDCOLLECTIVE ;  /* 0x000000000000791b */ /* 0x003fe20003800000 */
.L_x_1083:
[----:B------:R-:W-:Y:S01]  /*14230*/  ULDC UR4, c[0x0][0x288] ;  /* 0x0000a20000047ab9 */ /* 0x000fe20000000800 */
[----:B------:R-:W-:Y:S01]  /*14240*/  ULDC.64 UR6, c[0x0][0x208] ;  /* 0x0000820000067ab9 */ /* 0x000fe20000000a00 */
[----:B------:R-:W-:Y:S02]  /*14250*/  IMAD R5, R8, UR4, RZ ;  /* 0x0000000408057c24 */ /* 0x000fe4000f8e02ff */
[----:B------:R-:W-:-:S03]  /*14260*/  VIADD R8, R4, 0x10 ;  /* 0x0000001004087836 */ /* 0x000fc60000000000 */
[----:B------:R-:W-:Y:S01]  /*14270*/  ISETP.GE.AND P3, PT, R4, R5, PT ;  /* 0x000000050400720c */ /* 0x000fe20003f66270 */
[----:B------:R-:W-:Y:S02]  /*14280*/  IMAD.MOV.U32 R13, RZ, RZ, R6 ;  /* 0x000000ffff0d7224 */ /* 0x000fe400078e0006 */
[----:B------:R-:W-:-:S10]  /*14290*/  IMAD.MOV.U32 R12, RZ, RZ, 0x1 ;  /* 0x00000001ff0c7424 */ /* 0x000fd400078e00ff */
[----:B------:R-:W-:Y:S01]  /*142a0*/  @!P3 LEA R21, R7, UR38, 0x1 ;  /* 0x000000260715bc11 */ /* 0x000fe2000f8e08ff */
[----:B------:R-:W-:-:S05]  /*142b0*/  IMAD.MOV.U32 R3, RZ, RZ, R14 ;  /* 0x000000ffff037224 */ /* 0x000fca00078e000e */
[----:B------:R-:W-:-:S04]  /*142c0*/  LOP3.LUT R3, R3, R2, RZ, 0x3c, !PT ;  /* 0x0000000203037212 */ /* 0x000fc800078e3cff */
[----:B------:R-:W-:-:S04]  /*142d0*/  LOP3.LUT R2, R3, R2, RZ, 0x3c, !PT ;  /* 0x0000000203027212 */ /* 0x000fc800078e3cff */
[----:B------:R-:W-:-:S03]  /*142e0*/  LOP3.LUT R3, R3, R2, RZ, 0x3c, !PT ;  /* 0x0000000203037212 */ /* 0x000fc600078e3cff */
[----:B------:R-:W-:-:S05]  /*142f0*/  @!P3 IMAD.WIDE.U32 R2, R10, 0x2, R2 ;  /* 0x000000020a02b825 */ /* 0x000fca00078e0002 */
[----:B------:R-:W-:Y:S01]  /*14300*/  @!PT LDS RZ, [RZ] ;  /* 0x00000000fffff984 */ /* 0x000fe20000000800 */
[----:B------:R-:W-:Y:S01]  /*14310*/  @!PT LDS RZ, [RZ] ;  /* 0x00000000fffff984 */ /* 0x000fe20000000800 */
[----:B------:R-:W-:Y:S01]  /*14320*/  @!PT LDS RZ, [RZ] ;  /* 0x00000000fffff984 */ /* 0x000fe20000000800 */
[----:B------:R0:W-:Y:S04]  /*14330*/  @!P3 LDGSTS.E.BYPASS.LTC128B.128 [R21+0xc400], desc[UR6][R2.64], !P2 ;  /* 0x0c4000000215bfae */ /* 0x0001e8000d101d46 */
[----:B------:R0:W-:Y:S04]  /*14340*/  @!P3 LDGSTS.E.BYPASS.LTC128B.128 [R21+0x10400], desc[UR6][R2.64+0x80], !P0 ;  /* 0x104000800215bfae */ /* 0x0001e8000c101d46 */
[----:B------:R0:W-:Y:S01]  /*14350*/  @!P3 LDGSTS.E.BYPASS.LTC128B.128 [R21+0x14400], desc[UR6][R2.64+0x100], !P1 ;  /* 0x144001000215bfae */ /* 0x0001e2000c901d46 */
[----:B------:R-:W-:-:S13]  /*14360*/  ISETP.GE.AND P3, PT, R8, R5, PT ;  /* 0x000000050800720c */ /* 0x000fda0003f66270 */
[----:B0-----:R-:W-:Y:S05]  /*14370*/  WARPSYNC.COLLECTIVE R15, `(.L_x_1084) ;  /* 0x000000000f087348 */ /* 0x001fea0003c00000 */
[----:B------:R1:W2:Y:S02]  /*14380*/  SHFL.IDX P6, R14, R13, R12, R11 ;  /* 0x0000000c0d0e7389 */ /* 0x0002a400000c000b */
[----:B012---:R-:W-:Y:S01]  /*14390*/  ENDCOLLECTIVE ;  /* 0x000000000000791b */ /* 0x007fe20003800000 */
.L_x_1084:
[----:B------:R-:W-:Y:S01]  /*143a0*/  VIADD R2, R4, 0x20 ;  /* 0x0000002004027836 */ /* 0x000fe20000000000 */
[----:B------:R-:W-:Y:S01]  /*143b0*/  @!P3 LEA R20, R7, UR38, 0x1 ;  /* 0x000000260714bc11 */ /* 0x000fe2000f8e08ff */
[----:B------:R-:W-:Y:S02]  /*143c0*/  IMAD.MOV.U32 R13, RZ, RZ, R0 ;  /* 0x000000ffff0d7224 */ /* 0x000fe400078e0000 */
[----:B------:R-:W-:-:S07]  /*143d0*/  IMAD.MOV.U32 R8, RZ, RZ, R14 ;  /* 0x000000ffff087224 */ /* 0x000fce00078e000e */
[----:B------:R-:W-:Y:S05]  /*143e0*/  WARPSYNC.COLLECTIVE R15, `(.L_x_1085) ;  /* 0x000000000f087348 */ /* 0x000fea0003c00000 */
[----:B------:R0:W1:Y:S02]  /*143f0*/  SHFL.IDX P6, R14, R13, R12, R11 ;  /* 0x0000000c0d0e7389 */ /* 0x00006400000c000b */
[----:B01----:R-:W-:Y:S01]  /*14400*/  ENDCOLLECTIVE ;  /* 0x000000000000791b */ /* 0x003fe20003800000 */
.L_x_1085:
[----:B------:R-:W-:Y:S01]  /*14410*/  ULDC.64 UR4, c[0x0][0x208] ;  /* 0x0000820000047ab9 */ /* 0x000fe20000000a00 */
[----:B------:R-:W-:Y:S02]  /*14420*/  IMAD.MOV.U32 R9, RZ, RZ, R8 ;  /* 0x000000ffff097224 */ /* 0x000fe400078e0008 */
[----:B------:R-:W-:Y:S02]  /*14430*/  IMAD.MOV.U32 R13, RZ, RZ, R6 ;  /* 0x000000ffff0d7224 */ /* 0x000fe400078e0006 */
[----:B------:R-:W-:Y:S02]  /*14440*/  IMAD.MOV.U32 R12, RZ, RZ, 0x2 ;  /* 0x00000002ff0c7424 */ /* 0x000fe400078e00ff */
[----:B------:R-:W-:-:S04]  /*14450*/  IMAD.MOV.U32 R8, RZ, RZ, R14 ;  /* 0x000000ffff087224 */ /* 0x000fc800078e000e */
        /* <DEDUP_REMOVED lines=11> */
.L_x_1086:
[----:B------:R-:W-:Y:S01]  /*14510*/  VIADD R8, R4, 0x30 ;  /* 0x0000003004087836 */ /* 0x000fe20000000000 */
[----:B------:R-:W-:Y:S01]  /*14520*/  @!P3 LEA R21, R7, UR38, 0x1 ;  /* 0x000000260715bc11 */ /* 0x000fe2000f8e08ff */
[----:B------:R-:W-:Y:S02]  /*14530*/  IMAD.MOV.U32 R13, RZ, RZ, R0 ;  /* 0x000000ffff0d7224 */ /* 0x000fe400078e0000 */
[----:B------:R-:W-:-:S07]  /*14540*/  IMAD.MOV.U32 R2, RZ, RZ, R14 ;  /* 0x000000ffff027224 */ /* 0x000fce00078e000e */
[----:B------:R-:W-:Y:S05]  /*14550*/  WARPSYNC.COLLECTIVE R15, `(.L_x_1087) ;  /* 0x000000000f087348 */ /* 0x000fea0003c00000 */
[----:B------:R0:W1:Y:S02]  /*14560*/  SHFL.IDX P6, R14, R13, R12, R11 ;  /* 0x0000000c0d0e7389 */ /* 0x00006400000c000b */
[----:B01----:R-:W-:Y:S01]  /*14570*/  ENDCOLLECTIVE ;  /* 0x000000000000791b */ /* 0x003fe20003800000 */
.L_x_1087:
        /* <DEDUP_REMOVED lines=16> */
.L_x_1088:
[----:B------:R-:W-:Y:S01]  /*14680*/  VIADD R2, R4, 0x40 ;  /* 0x0000004004027836 */ /* 0x000fe20000000000 */
[----:B------:R-:W-:Y:S01]  /*14690*/  @!P3 LEA R20, R7, UR38, 0x1 ;  /* 0x000000260714bc11 */ /* 0x000fe2000f8e08ff */
[----:B------:R-:W-:Y:S02]  /*146a0*/  IMAD.MOV.U32 R13, RZ, RZ, R0 ;  /* 0x000000ffff0d7224 */ /* 0x000fe400078e0000 */
[----:B------:R-:W-:-:S07]  /*146b0*/  IMAD.MOV.U32 R8, RZ, RZ, R14 ;  /* 0x000000ffff087224 */ /* 0x000fce00078e000e */
[----:B------:R-:W-:Y:S05]  /*146c0*/  WARPSYNC.COLLECTIVE R15, `(.L_x_1089) ;  /* 0x000000000f087348 */ /* 0x000fea0003c00000 */
[----:B------:R0:W1:Y:S02]  /*146d0*/  SHFL.IDX P6, R14, R13, R12, R11 ;  /* 0x0000000c0d0e7389 */ /* 0x00006400000c000b */
[----:B01----:R-:W-:Y:S01]  /*146e0*/  ENDCOLLECTIVE ;  /* 0x000000000000791b */ /* 0x003fe20003800000 */
.L_x_1089:
        /* <DEDUP_REMOVED lines=16> */
.L_x_1090:
[----:B------:R-:W-:Y:S01]  /*147f0*/  VIADD R8, R4, 0x50 ;  /* 0x0000005004087836 */ /* 0x000fe20000000000 */
[----:B------:R-:W-:Y:S01]  /*14800*/  @!P3 LEA R21, R7, UR38, 0x1 ;  /* 0x000000260715bc11 */ /* 0x000fe2000f8e08ff */
[----:B------:R-:W-:Y:S02]  /*14810*/  IMAD.MOV.U32 R13, RZ, RZ, R0 ;  /* 0x000000ffff0d7224 */ /* 0x000fe400078e0000 */
[----:B------:R-:W-:-:S07]  /*14820*/  IMAD.MOV.U32 R2, RZ, RZ, R14 ;  /* 0x000000ffff027224 */ /* 0x000fce00078e000e */
[----:B------:R-:W-:Y:S05]  /*14830*/  WARPSYNC.COLLECTIVE R15, `(.L_x_1091) ;  /* 0x000000000f087348 */ /* 0x000fea0003c00000 */
[----:B------:R0:W1:Y:S02]  /*14840*/  SHFL.IDX P6, R14, R13, R12, R11 ;  /* 0x0000000c0d0e7389 */ /* 0x00006400000c000b */
[----:B01----:R-:W-:Y:S01]  /*14850*/  ENDCOLLECTIVE ;  /* 0x000000000000791b */ /* 0x003fe20003800000 */
.L_x_1091:
        /* <DEDUP_REMOVED lines=16> */
.L_x_1092:
[----:B------:R-:W-:Y:S01]  /*14960*/  VIADD R2, R4, 0x60 ;  /* 0x0000006004027836 */ /* 0x000fe20000000000 */
[----:B------:R-:W-:Y:S01]  /*14970*/  @!P3 LEA R20, R7, UR38, 0x1 ;  /* 0x000000260714bc11 */ /* 0x000fe2000f8e08ff */
[----:B------:R-:W-:Y:S02]  /*14980*/  IMAD.MOV.U32 R13, RZ, RZ, R0 ;  /* 0x000000ffff0d7224 */ /* 0x000fe400078e0000 */
[----:B------:R-:W-:-:S07]  /*14990*/  IMAD.MOV.U32 R8, RZ, RZ, R14 ;  /* 0x000000ffff087224 */ /* 0x000fce00078e000e */
[----:B------:R-:W-:Y:S05]  /*149a0*/  WARPSYNC.COLLECTIVE R15, `(.L_x_1093) ;  /* 0x000000000f087348 */ /* 0x000fea0003c00000 */
[----:B------:R0:W1:Y:S02]  /*149b0*/  SHFL.IDX P6, R14, R13, R12, R11 ;  /* 0x0000000c0d0e7389 */ /* 0x00006400000c000b */
[----:B01----:R-:W-:Y:S01]  /*149c0*/  ENDCOLLECTIVE ;  /* 0x000000000000791b */ /* 0x003fe20003800000 */
.L_x_1093:
        /* <DEDUP_REMOVED lines=16> */
.L_x_1094:
[----:B------:R-:W-:Y:S01]  /*14ad0*/  @!P3 LEA R21, R7, UR38, 0x1 ;  /* 0x000000260715bc11 */ /* 0x000fe2000f8e08ff */
[----:B------:R-:W-:Y:S02]  /*14ae0*/  IMAD.MOV.U32 R13, RZ, RZ, R0 ;  /* 0x000000ffff0d7224 */ /* 0x000fe400078e0000 */
[----:B------:R-:W-:-:S07]  /*14af0*/  IMAD.MOV.U32 R2, RZ, RZ, R14 ;  /* 0x000000ffff027224 */ /* 0x000fce00078e000e */
[----:B------:R-:W-:Y:S05]  /*14b00*/  WARPSYNC.COLLECTIVE R15, `(.L_x_1095) ;  /* 0x000000000f087348 */ /* 0x000fea0003c00000 */
[----:B------:R0:W1:Y:S02]  /*14b10*/  SHFL.IDX P6, R14, R13, R12, R11 ;  /* 0x0000000c0d0e7389 */ /* 0x00006400000c000b */
[----:B01----:R-:W-:Y:S01]  /*14b20*/  ENDCOLLECTIVE ;  /* 0x000000000000791b */ /* 0x003fe20003800000 */
.L_x_1095:
        /* <DEDUP_REMOVED lines=11> */
[----:B------:R0:W-:Y:S02]  /*14be0*/  @!P3 LDGSTS.E.BYPASS.LTC128B.128 [R21+0x17400], desc[UR4][R2.64+0x100], !P1 ;  /* 0x174001000215bfae */ /* 0x0001e4000c901d44 */
[----:B0-----:R-:W-:Y:S05]  /*14bf0*/  WARPSYNC.COLLECTIVE R15, `(.L_x_1096) ;  /* 0x000000000f087348 */ /* 0x001fea0003c00000 */
[----:B------:R1:W2:Y:S02]  /*14c00*/  SHFL.IDX P6, R14, R13, R12, R11 ;  /* 0x0000000c0d0e7389 */ /* 0x0002a400000c000b */
[----:B012---:R-:W-:Y:S01]  /*14c10*/  ENDCOLLECTIVE ;  /* 0x000000000000791b */ /* 0x007fe20003800000 */
.L_x_1096:
[----:B------:R-:W-:Y:S02]  /*14c20*/  IMAD.MOV.U32 R13, RZ, RZ, R0 ;  /* 0x000000ffff0d7224 */ /* 0x000fe400078e0000 */
[----:B------:R-:W-:-:S07]  /*14c30*/  IMAD.MOV.U32 R8, RZ, RZ, R14 ;  /* 0x000000ffff087224 */ /* 0x000fce00078e000e */
[----:B------:R-:W-:Y:S05]  /*14c40*/  WARPSYNC.COLLECTIVE R15, `(.L_x_1097) ;  /* 0x000000000f087348 */ /* 0x000fea0003c00000 */
[----:B------:R0:W1:Y:S02]  /*14c50*/  SHFL.IDX P6, R14, R13, R12, R11 ;  /* 0x0000000c0d0e7389 */ /* 0x00006400000c000b */
[----:B01----:R-:W-:Y:S01]  /*14c60*/  ENDCOLLECTIVE ;  /* 0x000000000000791b */ /* 0x003fe20003800000 */
.L_x_1097:
[----:B------:R-:W-:Y:S05]  /*14c70*/  BRA `(.L_x_1098) ;  /* 0xffffffc800d07947 */ /* 0x000fea000383ffff */
.L_x_1007:
[----:B-1----:R-:W-:-:S04]  /*14c80*/  IMAD.U32 R3, RZ, RZ, UR38 ;  /* 0x00000026ff037e24 */ /* 0x002fc8000f8e00ff */
[----:B------:R1:W2:Y:S03]  /*14c90*/  SYNCS.PHASECHK.TRANS64.TRYWAIT P0, [R3+URZ+0x2a820], R0 ;  /* 0x02a82000030075a7 */ /* 0x0002a6000800017f */
[----:B--2---:R-:W-:Y:S05]  /*14ca0*/  @!P0 NANOSLEEP.SYNCS 0x989680 ;  /* 0x009896800000895d */ /* 0x004fea0003900000 */
[----:B------:R-:W2:Y:S02]  /*14cb0*/  @!P0 SYNCS.PHASECHK.TRANS64 P0, [R3+URZ+0x2a820], R0 ;  /* 0x02a82000030085a7 */ /* 0x000ea4000800007f */
[----:B--2---:R-:W-:Y:S05]  /*14cc0*/  @!P0 BRA `(.L_x_1007) ;  /* 0xfffffffc00ec8947 */ /* 0x004fea000383ffff */
[----:B------:R-:W-:Y:S05]  /*14cd0*/  BRA `(.L_x_1099) ;  /* 0xffffffcc002c7947 */ /* 0x000fea000383ffff */
.L_x_1014:
[----:B-1----:R-:W-:-:S04]  /*14ce0*/  IMAD.U32 R3, RZ, RZ, UR38 ;  /* 0x00000026ff037e24 */ /* 0x002fc8000f8e00ff */
[----:B------:R1:W2:Y:S03]  /*14cf0*/  SYNCS.PHASECHK.TRANS64.TRYWAIT P0, [R3+URZ+0x2a848], R2 ;  /* 0x02a84802030075a7 */ /* 0x0002a6000800017f */
[----:B--2---:R-:W-:Y:S05]  /*14d00*/  @!P0 NANOSLEEP.SYNCS 0x989680 ;  /* 0x009896800000895d */ /* 0x004fea0003900000 */
[----:B------:R-:W2:Y:S02]  /*14d10*/  @!P0 SYNCS.PHASECHK.TRANS64 P0, [R3+URZ+0x2a848], R2 ;  /* 0x02a84802030085a7 */ /* 0x000ea4000800007f */
[----:B--2---:R-:W-:Y:S05]  /*14d20*/  @!P0 BRA `(.L_x_1014) ;  /* 0xfffffffc00ec8947 */ /* 0x004fea000383ffff */
[----:B------:R-:W-:Y:S05]  /*14d30*/  BRA `(.L_x_1100) ;  /* 0xffffffd000147947 */ /* 0x000fea000383ffff */
.L_x_1021:
[----:B0-----:R-:W-:-:S04]  /*14d40*/  IMAD.U32 R3, RZ, RZ, UR38 ;  /* 0x00000026ff037e24 */ /* 0x001fc8000f8e00ff */
[----:B------:R0:W1:Y:S03]  /*14d50*/  SYNCS.PHASECHK.TRANS64.TRYWAIT P0, [R3+URZ+0x2a860], R2 ;  /* 0x02a86002030075a7 */ /* 0x000066000800017f */
[----:B-1----:R-:W-:Y:S05]  /*14d60*/  @!P0 NANOSLEEP.SYNCS 0x989680 ;  /* 0x009896800000895d */ /* 0x002fea0003900000 */
[----:B------:R-:W1:Y:S02]  /*14d70*/  @!P0 SYNCS.PHASECHK.TRANS64 P0, [R3+URZ+0x2a860], R2 ;  /* 0x02a86002030085a7 */ /* 0x000e64000800007f */
[----:B-1----:R-:W-:Y:S05]  /*14d80*/  @!P0 BRA `(.L_x_1021) ;  /* 0xfffffffc00ec8947 */ /* 0x002fea000383ffff */
[----:B------:R-:W-:Y:S05]  /*14d90*/  BRA `(.L_x_1101) ;  /* 0xffffffd000e87947 */ /* 0x000fea000383ffff */
.L_x_1030:
[----:B-1----:R-:W-:-:S04]  /*14da0*/  IMAD.U32 R3, RZ, RZ, UR38 ;  /* 0x00000026ff037e24 */ /* 0x002fc8000f8e00ff */
[----:B------:R1:W2:Y:S03]  /*14db0*/  SYNCS.PHASECHK.TRANS64.TRYWAIT P0, [R3+URZ+0x2a840], R2 ;  /* 0x02a84002030075a7 */ /* 0x0002a6000800017f */
[----:B--2---:R-:W-:Y:S05]  /*14dc0*/  @!P0 NANOSLEEP.SYNCS 0x989680 ;  /* 0x009896800000895d */ /* 0x004fea0003900000 */
[----:B------:R-:W2:Y:S02]  /*14dd0*/  @!P0 SYNCS.PHASECHK.TRANS64 P0, [R3+URZ+0x2a840], R2 ;  /* 0x02a84002030085a7 */ /* 0x000ea4000800007f */
[----:B--2---:R-:W-:Y:S05]  /*14de0*/  @!P0 BRA `(.L_x_1030) ;  /* 0xfffffffc00ec8947 */ /* 0x004fea000383ffff */
[----:B------:R-:W-:Y:S05]  /*14df0*/  BRA `(.L_x_1102) ;  /* 0xffffffd8000c7947 */ /* 0x000fea000383ffff */
.L_x_1037:
[----:B0-----:R-:W-:-:S04]  /*14e00*/  IMAD.U32 R3, RZ, RZ, UR38 ;  /* 0x00000026ff037e24 */ /* 0x001fc8000f8e00ff */
[----:B------:R0:W1:Y:S03]  /*14e10*/  SYNCS.PHASECHK.TRANS64.TRYWAIT P0, [R3+URZ+0x2a868], R2 ;  /* 0x02a86802030075a7 */ /* 0x000066000800017f */
[----:B-1----:R-:W-:Y:S05]  /*14e20*/  @!P0 NANOSLEEP.SYNCS 0x989680 ;  /* 0x009896800000895d */ /* 0x002fea0003900000 */
[----:B------:R-:W1:Y:S02]  /*14e30*/  @!P0 SYNCS.PHASECHK.TRANS64 P0, [R3+URZ+0x2a868], R2 ;  /* 0x02a86802030085a7 */ /* 0x000e64000800007f */
[----:B-1----:R-:W-:Y:S05]  /*14e40*/  @!P0 BRA `(.L_x_1037) ;  /* 0xfffffffc00ec8947 */ /* 0x002fea000383ffff */
[----:B------:R-:W-:Y:S05]  /*14e50*/  BRA `(.L_x_1103) ;  /* 0xffffffd800e07947 */ /* 0x000fea000383ffff */
.L_x_1046:
[----:B-1----:R-:W-:-:S04]  /*14e60*/  IMAD.U32 R3, RZ, RZ, UR38 ;  /* 0x00000026ff037e24 */ /* 0x002fc8000f8e00ff */
[----:B------:R1:W2:Y:S03]  /*14e70*/  SYNCS.PHASECHK.TRANS64.TRYWAIT P0, [R3+URZ+0x2a848], R2 ;  /* 0x02a84802030075a7 */ /* 0x0002a6000800017f */
[----:B--2---:R-:W-:Y:S05]  /*14e80*/  @!P0 NANOSLEEP.SYNCS 0x989680 ;  /* 0x009896800000895d */ /* 0x004fea0003900000 */
[----:B------:R-:W2:Y:S02]  /*14e90*/  @!P0 SYNCS.PHASECHK.TRANS64 P0, [R3+URZ+0x2a848], R2 ;  /* 0x02a84802030085a7 */ /* 0x000ea4000800007f */
[----:B--2---:R-:W-:Y:S05]  /*14ea0*/  @!P0 BRA `(.L_x_1046) ;  /* 0xfffffffc00ec8947 */ /* 0x004fea000383ffff */
[----:B------:R-:W-:Y:S05]  /*14eb0*/  BRA `(.L_x_1104) ;  /* 0xffffffe0001c7947 */ /* 0x000fea000383ffff */
.L_x_1053:
[----:B0-----:R-:W-:-:S04]  /*14ec0*/  IMAD.U32 R3, RZ, RZ, UR38 ;  /* 0x00000026ff037e24 */ /* 0x001fc8000f8e00ff */
[----:B------:R0:W1:Y:S03]  /*14ed0*/  SYNCS.PHASECHK.TRANS64.TRYWAIT P0, [R3+URZ+0x2a860], R2 ;  /* 0x02a86002030075a7 */ /* 0x000066000800017f */
[----:B-1----:R-:W-:Y:S05]  /*14ee0*/  @!P0 NANOSLEEP.SYNCS 0x989680 ;  /* 0x009896800000895d */ /* 0x002fea0003900000 */
[----:B------:R-:W1:Y:S02]  /*14ef0*/  @!P0 SYNCS.PHASECHK.TRANS64 P0, [R3+URZ+0x2a860], R2 ;  /* 0x02a86002030085a7 */ /* 0x000e64000800007f */
[----:B-1----:R-:W-:Y:S05]  /*14f00*/  @!P0 BRA `(.L_x_1053) ;  /* 0xfffffffc00ec8947 */ /* 0x002fea000383ffff */
[----:B------:R-:W-:Y:S05]  /*14f10*/  BRA `(.L_x_1105) ;  /* 0xffffffe000ec7947 */ /* 0x000fea000383ffff */
.L_x_1061:
[----:B-1----:R1:W2:Y:S02]  /*14f20*/  SYNCS.PHASECHK.TRANS64.TRYWAIT P0, [R3+URZ+0x2a860], R2 ;  /* 0x02a86002030075a7 */ /* 0x0022a4000800017f */
[----:B--2---:R-:W-:Y:S05]  /*14f30*/  @!P0 NANOSLEEP.SYNCS 0x989680 ;  /* 0x009896800000895d */ /* 0x004fea0003900000 */
[----:B------:R-:W2:Y:S02]  /*14f40*/  @!P0 SYNCS.PHASECHK.TRANS64 P0, [R3+URZ+0x2a860], R2 ;  /* 0x02a86002030085a7 */ /* 0x000ea4000800007f */
[----:B--2---:R-:W-:Y:S05]  /*14f50*/  @!P0 BRA `(.L_x_1061) ;  /* 0xfffffffc00f08947 */ /* 0x004fea000383ffff */
[----:B------:R-:W-:Y:S05]  /*14f60*/  BRA `(.L_x_1106) ;  /* 0xffffffe400b87947 */ /* 0x000fea000383ffff */
.L_x_1066:
[----:B0-----:R0:W1:Y:S02]  /*14f70*/  SYNCS.PHASECHK.TRANS64.TRYWAIT P0, [R2+URZ+0x2a820], R3 ;  /* 0x02a82003020075a7 */ /* 0x001064000800017f */
[----:B-1----:R-:W-:Y:S05]  /*14f80*/  @!P0 NANOSLEEP.SYNCS 0x989680 ;  /* 0x009896800000895d */ /* 0x002fea0003900000 */
[----:B------:R-:W1:Y:S02]  /*14f90*/  @!P0 SYNCS.PHASECHK.TRANS64 P0, [R2+URZ+0x2a820], R3 ;  /* 0x02a82003020085a7 */ /* 0x000e64000800007f */
[----:B-1----:R-:W-:Y:S05]  /*14fa0*/  @!P0 BRA `(.L_x_1066) ;  /* 0xfffffffc00f08947 */ /* 0x002fea000383ffff */
[----:B------:R-:W-:Y:S05]  /*14fb0*/  BRA `(.L_x_1107) ;  /* 0xffffffe800887947 */ /* 0x000fea000383ffff */
.L_x_1067:
        /* <DEDUP_REMOVED lines=11> */
.L_x_1109:
[----:B------:R-:W-:Y:S05]  /*15070*/  BSYNC B0 ;  /* 0x0000000000007941 */ /* 0x000fea0003800000 */
.L_x_1108:
[----:B------:R-:W-:Y:S05]  /*15080*/  BRA `(.L_x_1110) ;  /* 0xffffffe8006c7947 */ /* 0x000fea000383ffff */
.L_x_1068:
[----:B------:R-:W-:Y:S01]  /*15090*/  BSSY B0, `(.L_x_1111) ;  /* 0x0000006000007945 */ /* 0x000fe20003800000 */
[----:B------:R-:W-:-:S07]  /*150a0*/  IMAD.MOV.U32 R15, RZ, RZ, -0x1 ;  /* 0xffffffffff0f7424 */ /* 0x000fce00078e00ff */
[----:B0-----:R-:W-:Y:S05]  /*150b0*/  WARPSYNC.COLLECTIVE R15, `(.L_x_1112) ;  /* 0x000000000f0c7348 */ /* 0x001fea0003c00000 */
[----:B------:R-:W-:Y:S02]  /*150c0*/  ELECT P6, UR62, PT ;  /* 0x00000000003e782f */ /* 0x000fe400038c0000 */
[----:B------:R-:W-:Y:S01]  /*150d0*/  MOV R14, UR62 ;  /* 0x0000003e000e7c02 */ /* 0x000fe20008000f00 */
[----:B0-----:R-:W-:Y:S10]  /*150e0*/  ENDCOLLECTIVE ;  /* 0x000000000000791b */ /* 0x001ff40003800000 */
.L_x_1112:
[----:B------:R-:W-:Y:S05]  /*150f0*/  BSYNC B0 ;  /* 0x0000000000007941 */ /* 0x000fea0003800000 */
.L_x_1111:
[----:B------:R-:W-:Y:S05]  /*15100*/  BRA `(.L_x_1113) ;  /* 0xffffffe800607947 */ /* 0x000fea000383ffff */
.L_x_1070:
[----:B0-----:R0:W1:Y:S02]  /*15110*/  SYNCS.PHASECHK.TRANS64.TRYWAIT P0, [R6+URZ], R5 ;  /* 0x00000005060075a7 */ /* 0x001064000800017f */
[----:B-1----:R-:W-:Y:S05]  /*15120*/  @!P0 NANOSLEEP.SYNCS 0x989680 ;  /* 0x009896800000895d */ /* 0x002fea0003900000 */
[----:B------:R-:W1:Y:S02]  /*15130*/  @!P0 SYNCS.PHASECHK.TRANS64 P0, [R6+URZ], R5 ;  /* 0x00000005060085a7 */ /* 0x000e64000800007f */
[----:B-1----:R-:W-:Y:S05]  /*15140*/  @!P0 BRA `(.L_x_1070) ;  /* 0xfffffffc00f08947 */ /* 0x002fea000383ffff */
[----:B------:R-:W-:Y:S05]  /*15150*/  BRA `(.L_x_1114) ;  /* 0xffffffe800947947 */ /* 0x000fea000383ffff */
.L_x_1071:
[----:B-1----:R1:W2:Y:S02]  /*15160*/  SYNCS.PHASECHK.TRANS64.TRYWAIT P0, [R3+URZ], R4 ;  /* 0x00000004030075a7 */ /* 0x0022a4000800017f */
[----:B--2---:R-:W-:Y:S05]  /*15170*/  @!P0 NANOSLEEP.SYNCS 0x989680 ;  /* 0x009896800000895d */ /* 0x004fea0003900000 */
[----:B------:R-:W2:Y:S02]  /*15180*/  @!P0 SYNCS.PHASECHK.TRANS64 P0, [R3+URZ], R4 ;  /* 0x00000004030085a7 */ /* 0x000ea4000800007f */
[----:B--2---:R-:W-:Y:S05]  /*15190*/  @!P0 BRA `(.L_x_1071) ;  /* 0xfffffffc00f08947 */ /* 0x004fea000383ffff */
[----:B------:R-:W-:Y:S05]  /*151a0*/  BRA `(.L_x_1115) ;  /* 0xffffffe800887947 */ /* 0x000fea000383ffff */
.L_x_1073:
[----:B-1----:R1:W2:Y:S02]  /*151b0*/  SYNCS.PHASECHK.TRANS64.TRYWAIT P0, [R0+URZ], R5 ;  /* 0x00000005000075a7 */ /* 0x0022a4000800017f */
[----:B--2---:R-:W-:Y:S05]  /*151c0*/  @!P0 NANOSLEEP.SYNCS 0x989680 ;  /* 0x009896800000895d */ /* 0x004fea0003900000 */
[----:B------:R-:W2:Y:S02]  /*151d0*/  @!P0 SYNCS.PHASECHK.TRANS64 P0, [R0+URZ], R5 ;  /* 0x00000005000085a7 */ /* 0x000ea4000800007f */
[----:B--2---:R-:W-:Y:S05]  /*151e0*/  @!P0 BRA `(.L_x_1073) ;  /* 0xfffffffc00f08947 */ /* 0x004fea000383ffff */
[----:B------:R-:W-:Y:S05]  /*151f0*/  BRA `(.L_x_1116) ;  /* 0xffffffe8008c7947 */ /* 0x000fea000383ffff */
.L_x_1117:
        /* <DEDUP_REMOVED lines=16> */
.L_x_2983:


//--------------------- .text._ZN7cutlass13device_kernelIN5flash11enable_sm90INS1_16FlashAttnFwdSm90INS1_25CollectiveMainloopFwdSm90ILi2EN4cute5tupleIJNS5_1CILi1EEES8_S8_EEENS6_IJNS7_ILi128EEENS7_ILi96EEENS7_ILi192EEEEEELi128ENS_6half_tEfNS_4arch4Sm90ELb0ELb1ELb1ELb1ELb0ELb0ELb0ELb1ELb1ELb1ELb1ELb0EEENS1_21CollectiveEpilogueFwdINS6_IJSA_SA_SB_EEES9_SE_SG_Li256ELb1ELb1ELb1ELb0EEENS1_36VarlenDynamicPersistentTileSchedulerILi128ELi96ELi256ELi128ELb1ELb1ELb1ELb1ELb0ELb1EEEEEEEEEvNT_6ParamsE --------------------------
	.section	.text._ZN7cutlass13device_kernelIN5flash11enable_sm90INS1_16FlashAttnFwdSm90INS1_25CollectiveMainloopFwdSm90ILi2EN4cute5tupleIJNS5_1CILi1EEES8_S8_EEENS6_IJNS7_ILi128EEENS7_ILi96EEENS7_ILi192EEEEEELi128ENS_6half_tEfNS_4arch4Sm90ELb0ELb1ELb1ELb1ELb0ELb0ELb0ELb1ELb1ELb1ELb1ELb0EEENS1_21CollectiveEpilogueFwdINS6_IJSA_SA_SB_EEES9_SE_SG_Li256ELb1ELb1ELb1ELb0EEENS1_36VarlenDynamicPersistentTileSchedulerILi128ELi96ELi256ELi128ELb1ELb1ELb1ELb1ELb0ELb1EEEEEEEEEvNT_6ParamsE,"ax",@progbits
	.align	128
.text._ZN7cutlass13device_kernelIN5flash11enable_sm90INS1_16FlashAttnFwdSm90INS1_25CollectiveMainloopFwdSm90ILi2EN4cute5tupleIJNS5_1CILi1EEES8_S8_EEENS6_IJNS7_ILi128EEENS7_ILi96EEENS7_ILi192EEEEEELi128ENS_6half_tEfNS_4arch4Sm90ELb0ELb1ELb1ELb1ELb0ELb0ELb0ELb1ELb1ELb1ELb1ELb0EEENS1_21CollectiveEpilogueFwdINS6_IJSA_SA_SB_EEES9_SE_SG_Li256ELb1ELb1ELb1ELb0EEENS1_36VarlenDynamicPersistentTileSchedulerILi128ELi96ELi256ELi128ELb1ELb1ELb1ELb1ELb0ELb1EEEEEEEEEvNT_6ParamsE:
        .type           _ZN7cutlass13device_kernelIN5flash11enable_sm90INS1_16FlashAttnFwdSm90INS1_25CollectiveMainloopFwdSm90ILi2EN4cute5tupleIJNS5_1CILi1EEES8_S8_EEENS6_IJNS7_ILi128EEENS7_ILi96EEENS7_ILi192EEEEEELi128ENS_6half_tEfNS_4arch4Sm90ELb0ELb1ELb1ELb1ELb0ELb0ELb0ELb1ELb1ELb1ELb1ELb0EEENS1_21CollectiveEpilogueFwdINS6_IJSA_SA_SB_EEES9_SE_SG_Li256ELb1ELb1ELb1ELb0EEENS1_36VarlenDynamicPersistentTileSchedulerILi128ELi96ELi256ELi128ELb1ELb1ELb1ELb1ELb0ELb1EEEEEEEEEvNT_6ParamsE,@function
        .size           _ZN7cutlass13device_kernelIN5flash11enable_sm90INS1_16FlashAttnFwdSm90INS1_25CollectiveMainloopFwdSm90ILi2EN4cute5tupleIJNS5_1CILi1EEES8_S8_EEENS6_IJNS7_ILi128EEENS7_ILi96EEENS7_ILi192EEEEEELi128ENS_6half_tEfNS_4arch4Sm90ELb0ELb1ELb1ELb1ELb0ELb0ELb0ELb1ELb1ELb1ELb1ELb0EEENS1_21CollectiveEpilogueFwdINS6_IJSA_SA_SB_EEES9_SE_SG_Li256ELb1ELb1ELb1ELb0EEENS1_36VarlenDynamicPersistentTileSchedulerILi128ELi96ELi256ELi128ELb1ELb1ELb1ELb1ELb0ELb1EEEEEEEEEvNT_6ParamsE,(.L_x_2984 - _ZN7cutlass13device_kernelIN5flash11enable_sm90INS1_16FlashAttnFwdSm90INS1_25CollectiveMainloopFwdSm90ILi2EN4cute5tupleIJNS5_1CILi1EEES8_S8_EEENS6_IJNS7_ILi128EEENS7_ILi96EEENS7_ILi192EEEEEELi128ENS_6half_tEfNS_4arch4Sm90ELb0ELb1ELb1ELb1ELb0ELb0ELb0ELb1ELb1ELb1ELb1ELb0EEENS1_21CollectiveEpilogueFwdINS6_IJSA_SA_SB_EEES9_SE_SG_Li256ELb1ELb1ELb1ELb0EEENS1_36VarlenDynamicPersistentTileSchedulerILi128ELi96ELi256ELi128ELb1ELb1ELb1ELb1ELb0ELb1EEEEEEEEEvNT_6ParamsE)
        .other          _ZN7cutlass13device_kernelIN5flash11enable_sm90INS1_16FlashAttnFwdSm90INS1_25CollectiveMainloopFwdSm90ILi2EN4cute5tupleIJNS5_1CILi1EEES8_S8_EEENS6_IJNS7_ILi128EEENS7_ILi96EEENS7_ILi192EEEEEELi128ENS_6half_tEfNS_4arch4Sm90ELb0ELb1ELb1ELb1ELb0ELb0ELb0ELb1ELb1ELb1ELb1ELb0EEENS1_21CollectiveEpilogueFwdINS6_IJSA_SA_SB_EEES9_SE_SG_Li256ELb1ELb1ELb1ELb0EEENS1_36VarlenDynamicPersistentTileSchedulerILi128ELi96ELi256ELi128ELb1ELb1ELb1ELb1ELb0ELb1EEEEEEEEEvNT_6ParamsE,@"STO_CUDA_ENTRY STV_DEFAULT"
_ZN7cutlass13device_kernelIN5flash11enable_sm90INS1_16FlashAttnFwdSm90INS1_25CollectiveMainloopFwdSm90ILi2EN4cute5tupleIJNS5_1CILi1EEES8_S8_EEENS6_IJNS7_ILi128EEENS7_ILi96EEENS7_ILi192EEEEEELi128ENS_6half_tEfNS_4arch4Sm90ELb0ELb1ELb1ELb1ELb0ELb0ELb0ELb1ELb1ELb1ELb1ELb0EEENS1_21CollectiveEpilogueFwdINS6_IJSA_SA_SB_EEES9_SE_SG_Li256ELb1ELb1ELb1ELb0EEENS1_36VarlenDynamicPersistentTileSchedulerILi128ELi96ELi256ELi128ELb1ELb1ELb1ELb1ELb0ELb1EEEEEEEEEvNT_6ParamsE:
        /* <DEDUP_REMOVED lines=18> */
.L_x_1119:
[----:B------:R-:W-:Y:S05]  /*0120*/  BSYNC B0 ;  /* 0x0000000000007941 */ /* 0x000fea0003800000 */
.L_x_1118:
        /* <DEDUP_REMOVED lines=41> */
.L_x_1120:
        /* <DEDUP_REMOVED lines=22> */
.L_x_1121:
        /* <DEDUP_REMOVED lines=18> */
.L_x_1122:
        /* <DEDUP_REMOVED lines=22> */
.L_x_1123:
        /* <DEDUP_REMOVED lines=22> */
.L_x_1124:
[----:B0-----:R-:W-:Y:S01]  /*0900*/  UMOV UR4, 0x1 ;  /* 0x0000000100047882 */ /* 0x001fe20000000000 */
[----:B------:R-:W-:Y:S01]  /*0910*/  PLOP3.LUT P0, PT, PT, PT, UP0, 0x80, 0x0 ;  /* 0x000000000000781c */ /* 0x000fe20003f0f008 */
[----:B------:R-:W-:Y:S01]  /*0920*/  USEL UR4, UR4, 0x2, !UP0 ;  /* 0x0000000204047887 */ /* 0x000fe2000c000000 */
[----:B------:R-:W-:-:S05]  /*0930*/  NOP ;  /* 0x0000000000007918 */ /* 0x000fca0000000000 */
[----:B------:R-:W-:-:S05]  /*0940*/  IMAD.U32 R2, RZ, RZ, UR4 ;  /* 0x00000004ff027e24 */ /* 0x000fca000f8e00ff */
[----:B------:R0:W-:Y:S01]  /*0950*/  STL [R1+0x5c], R2 ;  /* 0x00005c0201007387 */ /* 0x0001e20000100800 */
[----:B-12-4-:R-:W-:Y:S06]  /*0960*/  BAR.SYNC.DEFER_BLOCKING 0x0 ;  /* 0x0000000000007b1d */ /* 0x016fec0000010000 */
[----:B------:R-:W-:Y:S05]  /*0970*/  @!P0 BRA `(.L_x_1125) ;  /* 0x00000114000c8947 */ /* 0x000fea0003800000 */
.L_x_1126:
        /* <DEDUP_REMOVED lines=14> */
[----:B------:R-:W2:Y:S01]  /*0a60*/  LDL R0, [R1+0x5c] ;  /* 0x00005c0001007983 */ /* 0x000ea20000100800 */
[----:B------:R-:W-:Y:S01]  /*0a70*/  VIADD R205, R6, 0xffffff80 ;  /* 0xffffff8006cd7836 */ /* 0x000fe20000000000 */
[----:B------:R-:W-:Y:S01]  /*0a80*/  R2UR UR5, R13 ;  /* 0x000000000d0572ca */ /* 0x000fe200000e0000 */
[----:B------:R-:W-:Y:S01]  /*0a90*/  UMOV UR36, URZ ;  /* 0x0000003f00247c82 */ /* 0x000fe20008000000 */
[----:B------:R-:W-:Y:S01]  /*0aa0*/  R2UR UR6, R14 ;  /* 0x000000000e0672ca */ /* 0x000fe200000e0000 */
[----:B------:R-:W-:Y:S01]  /*0ab0*/  UMOV UR37, URZ ;  /* 0x0000003f00257c82 */ /* 0x000fe20008000000 */
[----:B------:R-:W-:Y:S02]  /*0ac0*/  R2UR UR7, R15 ;  /* 0x000000000f0772ca */ /* 0x000fe400000e0000 */
[----:B--2---:R-:W-:Y:S02]  /*0ad0*/  R2UR UR4, R0 ;  /* 0x00000000000472ca */ /* 0x004fe400000e0000 */
[----:B------:R-:W-:-:S04]  /*0ae0*/  SHF.R.S32.HI R0, RZ, 0x1f, R205 ;  /* 0x0000001fff007819 */ /* 0x000fc800000114cd */
[CC--:B0-----:R-:W-:Y:S02]  /*0af0*/  LEA.HI R2, R0.reuse, R205.reuse, RZ, 0x7 ;  /* 0x000000cd00027211 */ /* 0x0c1fe400078f38ff */
[-C--:B------:R-:W-:Y:S02]  /*0b00*/  LEA.HI R3, R0, R205.reuse, RZ, 0x4 ;  /* 0x000000cd00037211 */ /* 0x080fe400078f20ff */
[----:B------:R-:W-:Y:S02]  /*0b10*/  LOP3.LUT R4, R2, 0xffffff80, RZ, 0xc0, !PT ;  /* 0xffffff8002047812 */ /* 0x000fe400078ec0ff */
[----:B------:R-:W-:Y:S01]  /*0b20*/  SHF.R.S32.HI R6, RZ, 0x4, R3 ;  /* 0x00000004ff067819 */ /* 0x000fe20000011403 */
[----:B------:R-:W-:Y:S01]  /*0b30*/  ULOP3.LUT UR8, UR4, 0x1, URZ, 0xfc, !UPT ;  /* 0x0000000104087892 */ /* 0x000fe2000f8efc3f */
[----:B------:R-:W-:Y:S01]  /*0b40*/  SHF.R.S32.HI R199, RZ, 0x7, R2 ;  /* 0x00000007ffc77819 */ /* 0x000fe20000011402 */
[----:B------:R-:W-:Y:S01]  /*0b50*/  IMAD.IADD R183, R205, 0x1, -R4 ;  /* 0x00000001cdb77824 */ /* 0x000fe200078e0a04 */
[----:B------:R-:W-:Y:S01]  /*0b60*/  LEA.HI R4, R0, R205, RZ, 0x5 ;  /* 0x000000cd00047211 */ /* 0x000fe200078f28ff */
[----:B------:R-:W-:Y:S01]  /*0b70*/  UMOV UR4, URZ ;  /* 0x0000003f00047c82 */ /* 0x000fe20008000000 */
[----:B------:R-:W-:Y:S01]  /*0b80*/  LEA.HI R2, R2, R199, RZ, 0x1 ;  /* 0x000000c702027211 */ /* 0x000fe200078f08ff */
[----:B------:R-:W-:Y:S01]  /*0b90*/  IMAD.U32 R202, RZ, RZ, UR8 ;  /* 0x00000008ffca7e24 */ /* 0x000fe2000f8e00ff */
[----:B------:R-:W-:Y:S01]  /*0ba0*/  SHF.R.S32.HI R8, RZ, 0x1f, R183 ;  /* 0x0000001fff087819 */ /* 0x000fe200000114b7 */
[----:B------:R-:W-:Y:S01]  /*0bb0*/  IMAD.SHL.U32 R5, R4, 0x20, RZ ;  /* 0x0000002004057824 */ /* 0x000fe200078e00ff */
[C---:B------:R-:W-:Y:S01]  /*0bc0*/  LOP3.LUT R4, R3.reuse, 0x3fffff0, RZ, 0xc0, !PT ;  /* 0x03fffff003047812 */ /* 0x040fe200078ec0ff */
[----:B------:R-:W-:Y:S01]  /*0bd0*/  IMAD.U32 R182, RZ, RZ, UR4 ;  /* 0x00000004ffb67e24 */ /* 0x000fe2000f8e00ff */
[----:B------:R-:W-:-:S02]  /*0be0*/  LEA.HI R3, R3, R6, RZ, 0x1 ;  /* 0x0000000603037211 */ /* 0x000fc400078f08ff */
[----:B------:R-:W-:Y:S01]  /*0bf0*/  LOP3.LUT R5, R5, 0xfffffc00, RZ, 0xc0, !PT ;  /* 0xfffffc0005057812 */ /* 0x000fe200078ec0ff */
[----:B------:R-:W-:Y:S01]  /*0c00*/  IMAD.IADD R4, R205, 0x1, -R4 ;  /* 0x00000001cd047824 */ /* 0x000fe200078e0a04 */
[----:B------:R-:W-:Y:S02]  /*0c10*/  LOP3.LUT R3, R3, 0x1ffffffe, RZ, 0xc0, !PT ;  /* 0x1ffffffe03037812 */ /* 0x000fe400078ec0ff */
[----:B------:R-:W-:Y:S01]  /*0c20*/  LEA.HI R7, R8, R183, RZ, 0x2 ;  /* 0x000000b708077211 */ /* 0x000fe200078f10ff */
[----:B------:R-:W-:Y:S01]  /*0c30*/  IMAD R4, R4, 0x40, R5 ;  /* 0x0000004004047824 */ /* 0x000fe200078e0205 */
[-C--:B------:R-:W-:Y:S01]  /*0c40*/  LEA.HI R5, R0, R205.reuse, RZ, 0x2 ;  /* 0x000000cd00057211 */ /* 0x080fe200078f10ff */
[----:B------:R-:W-:Y:S01]  /*0c50*/  IMAD.IADD R3, R6, 0x1, -R3 ;  /* 0x0000000106037824 */ /* 0x000fe200078e0a03 */
[----:B------:R-:W-:Y:S02]  /*0c60*/  LEA.HI R0, R0, R205, RZ, 0x3 ;  /* 0x000000cd00007211 */ /* 0x000fe400078f18ff */
[----:B------:R-:W-:Y:S01]  /*0c70*/  SHF.R.S32.HI R9, RZ, 0x2, R7 ;  /* 0x00000002ff097819 */ /* 0x000fe20000011407 */
[----:B------:R-:W-:Y:S01]  /*0c80*/  IMAD R201, R3, 0x8, R4 ;  /* 0x0000000803c97824 */ /* 0x000fe200078e0204 */
[----:B------:R-:W-:-:S02]  /*0c90*/  LOP3.LUT R4, R5, 0xfffffffc, RZ, 0xc0, !PT ;  /* 0xfffffffc05047812 */ /* 0x000fc400078ec0ff */
[----:B------:R-:W-:Y:S02]  /*0ca0*/  SHF.R.S32.HI R10, RZ, 0x1f, R7 ;  /* 0x0000001fff0a7819 */ /* 0x000fe40000011407 */
[----:B------:R-:W-:Y:S01]  /*0cb0*/  LEA.HI R8, R8, R183, RZ, 0x5 ;  /* 0x000000b708087211 */ /* 0x000fe200078f28ff */
[----:B------:R-:W-:Y:S01]  /*0cc0*/  IMAD.IADD R3, R205, 0x1, -R4 ;  /* 0x00000001cd037824 */ /* 0x000fe200078e0a04 */
[----:B------:R-:W-:Y:S02]  /*0cd0*/  LOP3.LUT R4, R2, 0x3fffffe, RZ, 0xc0, !PT ;  /* 0x03fffffe02047812 */ /* 0x000fe400078ec0ff */
[----:B------:R-:W-:Y:S02]  /*0ce0*/  LOP3.LUT R2, R0, 0xfffffff8, RZ, 0xc0, !PT ;  /* 0xfffffff800027812 */ /* 0x000fe400078ec0ff */
[----:B------:R-:W-:Y:S01]  /*0cf0*/  LEA.HI R10, R10, R9, RZ, 0x3 ;  /* 0x000000090a0a7211 */ /* 0x000fe200078f18ff */
[----:B------:R-:W-:Y:S01]  /*0d00*/  IMAD.IADD R4, R199, 0x1, -R4 ;  /* 0x00000001c7047824 */ /* 0x000fe200078e0a04 */
[----:B------:R-:W-:Y:S01]  /*0d10*/  SHF.R.S32.HI R8, RZ, 0x5, R8 ;  /* 0x00000005ff087819 */ /* 0x000fe20000011408 */
[----:B------:R-:W-:Y:S01]  /*0d20*/  IMAD.IADD R161, R205, 0x1, -R2 ;  /* 0x00000001cda17824 */ /* 0x000fe200078e0a02 */
[----:B------:R-:W-:-:S02]  /*0d30*/  LOP3.LUT R2, R7, 0x7ffffffc, RZ, 0xc0, !PT ;  /* 0x7ffffffc07027812 */ /* 0x000fc400078ec0ff */
[----:B------:R-:W-:Y:S01]  /*0d40*/  LOP3.LUT R10, R10, 0xfffffff8, RZ, 0xc0, !PT ;  /* 0xfffffff80a0a7812 */ /* 0x000fe200078ec0ff */
[----:B------:R-:W-:Y:S01]  /*0d50*/  IMAD.SHL.U32 R22, R161, 0x8, RZ ;  /* 0x00000008a1167824 */ /* 0x000fe200078e00ff */
[----:B------:R-:W-:Y:S01]  /*0d60*/  LEA.HI R5, R3, R3, RZ, 0x1 ;  /* 0x0000000303057211 */ /* 0x000fe200078f08ff */
[----:B------:R-:W-:Y:S01]  /*0d70*/  IMAD.IADD R2, R183, 0x1, -R2 ;  /* 0x00000001b7027824 */ /* 0x000fe200078e0a02 */
[----:B------:R-:W-:Y:S01]  /*0d80*/  SHF.R.S32.HI R180, RZ, 0x3, R0 ;  /* 0x00000003ffb47819 */ /* 0x000fe20000011400 */
[----:B------:R-:W-:Y:S01]  /*0d90*/  IMAD.IADD R9, R9, 0x1, -R10 ;  /* 0x0000000109097824 */ /* 0x000fe200078e0a0a */
[----:B------:R-:W-:Y:S01]  /*0da0*/  LOP3.LUT R6, R5, 0x1ffffffe, RZ, 0xc0, !PT ;  /* 0x1ffffffe05067812 */ /* 0x000fe200078ec0ff */
[----:B------:R-:W-:Y:S01]  /*0db0*/  IMAD.SHL.U32 R18, R2, 0x2, RZ ;  /* 0x0000000202127824 */ /* 0x000fe200078e00ff */
[----:B------:R-:W-:Y:S01]  /*0dc0*/  SHF.R.S32.HI R204, RZ, 0x1f, R22 ;  /* 0x0000001fffcc7819 */ /* 0x000fe20000011416 */
[----:B------:R-:W-:Y:S02]  /*0dd0*/  IMAD R9, R8, 0x10, R9 ;  /* 0x0000001008097824 */ /* 0x000fe400078e0209 */
[----:B------:R-:W-:-:S02]  /*0de0*/  VIADD R160, R22, 0x40 ;  /* 0x0000004016a07836 */ /* 0x000fc40000000000 */
[C---:B------:R-:W-:Y:S02]  /*0df0*/  VIADD R179, R18.reuse, 0x8 ;  /* 0x0000000812b37836 */ /* 0x040fe40000000000 */
[C---:B------:R-:W-:Y:S01]  /*0e00*/  VIADD R178, R18.reuse, 0x10 ;  /* 0x0000001012b27836 */ /* 0x040fe20000000000 */
[----:B------:R-:W-:Y:S01]  /*0e10*/  SHF.R.S32.HI R203, RZ, 0x1f, R160 ;  /* 0x0000001fffcb7819 */ /* 0x000fe200000114a0 */
        /* <DEDUP_REMOVED lines=24> */
[----:B------:R-:W-:Y:S01]  /*0fa0*/  VIADD R165, R18, 0x78 ;  /* 0x0000007812a57836 */ /* 0x000fe20000000000 */
[----:B------:R-:W-:Y:S01]  /*0fb0*/  SHF.R.S32.HI R186, RZ, 0x1f, R167 ;  /* 0x0000001fffba7819 */ /* 0x000fe200000114a7 */
[----:B------:R-:W-:Y:S01]  /*0fc0*/  IMAD.IADD R19, R3, 0x1, -R6 ;  /* 0x0000000103137824 */ /* 0x000fe200078e0a06 */
[----:B------:R-:W-:Y:S01]  /*0fd0*/  SHF.R.S32.HI R185, RZ, 0x1f, R166 ;  /* 0x0000001fffb97819 */ /* 0x000fe200000114a6 */
[----:B------:R-:W-:Y:S01]  /*0fe0*/  IMAD R200, R4, 0x40, R9 ;  /* 0x0000004004c87824 */ /* 0x000fe200078e0209 */
[----:B------:R-:W-:-:S03]  /*0ff0*/  SHF.R.S32.HI R184, RZ, 0x1f, R165 ;  /* 0x0000001fffb87819 */ /* 0x000fc600000114a5 */
[----:B------:R-:W-:-:S07]  /*1000*/  IMAD R19, R19, 0x8, R200 ;  /* 0x0000000813137824 */ /* 0x000fce00078e02c8 */
.L_x_1230:
[----:B01234-:R-:W0:Y:S01]  /*1010*/  LDC.64 R2, c[0x0][0xa28] ;  /* 0x00028a00ff027b82 */ /* 0x01fe220000000a00 */
[----:B------:R-:W-:Y:S01]  /*1020*/  IMAD.U32 R9, RZ, RZ, UR7 ;  /* 0x00000007ff097e24 */ /* 0x000fe2000f8e00ff */
[----:B------:R-:W-:Y:S01]  /*1030*/  ULDC.64 UR8, c[0x0][0x208] ;  /* 0x0000820000087ab9 */ /* 0x000fe20000000a00 */
[----:B------:R-:W-:-:S05]  /*1040*/  IMAD.MOV.U32 R7, RZ, RZ, RZ ;  /* 0x000000ffff077224 */ /* 0x000fca00078e00ff */
[----:B------:R-:W1:Y:S08]  /*1050*/  LDC.64 R4, c[0x0][0xa18] ;  /* 0x00028600ff047b82 */ /* 0x000e700000000a00 */
[----:B------:R-:W2:Y:S01]  /*1060*/  LDC R17, c[0x0][0x288] ;  /* 0x0000a200ff117b82 */ /* 0x000ea20000000800 */
[----:B------:R-:W-:Y:S01]  /*1070*/  ULOP3.LUT UR4, UR6, 0xff000000, URZ, 0xc0, !UPT ;  /* 0xff00000006047892 */ /* 0x000fe2000f8ec03f */
[----:B------:R-:W-:Y:S01]  /*1080*/  ULDC.64 UR10, c[0x0][0xa20] ;  /* 0x00028800000a7ab9 */ /* 0x000fe20000000a00 */
[----:B0-----:R-:W-:-:S05]  /*1090*/  ISETP.NE.U32.AND P0, PT, R2, RZ, PT ;  /* 0x000000ff0200720c */ /* 0x001fca0003f05070 */
[----:B------:R-:W0:Y:S01]  /*10a0*/  LDC R0, c[0x0][0x424] ;  /* 0x00010900ff007b82 */ /* 0x000e220000000800 */
[----:B------:R-:W-:Y:S02]  /*10b0*/  ISETP.NE.AND.EX P0, PT, R3, RZ, PT, P0 ;  /* 0x000000ff0300720c */ /* 0x000fe40003f05300 */
[----:B-1----:R-:W-:-:S05]  /*10c0*/  ISETP.NE.U32.AND P1, PT, R4, RZ, PT ;  /* 0x000000ff0400720c */ /* 0x002fca0003f25070 */
[----:B------:R-:W1:Y:S01]  /*10d0*/  LDC R11, c[0x0][0x2f0] ;  /* 0x0000bc00ff0b7b82 */ /* 0x000e620000000800 */
[----:B------:R-:W-:-:S07]  /*10e0*/  ISETP.NE.AND.EX P1, PT, R5, RZ, PT, P1 ;  /* 0x000000ff0500720c */ /* 0x000fce0003f25310 */
[----:B------:R-:W3:Y:S08]  /*10f0*/  @P0 LDC.64 R2, c[0x0][0xa28] ;  /* 0x00028a00ff020b82 */ /* 0x000ef00000000a00 */
[----:B------:R-:W4:Y:S01]  /*1100*/  @P1 LDC.64 R4, c[0x0][0xa18] ;  /* 0x00028600ff041b82 */ /* 0x000f220000000a00 */
[----:B---3--:R-:W-:Y:S01]  /*1110*/  @P0 IMAD.WIDE R2, R9, 0x4, R2 ;  /* 0x0000000409020825 */ /* 0x008fe200078e0202 */
[----:B------:R-:W-:-:S04]  /*1120*/  USHF.R.U32.HI UR4, URZ, 0x8, UR4 ;  /* 0x000000083f047899 */ /* 0x000fc80008011604 */
[----:B------:R3:W5:Y:S01]  /*1130*/  @P0 LDG.E R7, desc[UR8][R2.64] ;  /* 0x0000000802070981 */ /* 0x000762000c1e1900 */
[----:B----4-:R-:W-:Y:S02]  /*1140*/  @P1 IMAD.WIDE R4, R9, 0x4, R4 ;  /* 0x0000000409041825 */ /* 0x010fe400078e0204 */
[----:B------:R-:W4:Y:S03]  /*1150*/  LDC.64 R8, c[0x0][0x418] ;  /* 0x00010600ff087b82 */ /* 0x000f260000000a00 */
[----:B--2---:R3:W5:Y:S01]  /*1160*/  @P1 LDG.E R17, desc[UR8][R4.64] ;  /* 0x0000000804111981 */ /* 0x004762000c1e1900 */
[----:B------:R-:W-:Y:S01]  /*1170*/  ULOP3.LUT UR8, UR6, 0xff0000, URZ, 0xc0, !UPT ;  /* 0x00ff000006087892 */ /* 0x000fe2000f8ec03f */
[----:B------:R-:W-:-:S03]  /*1180*/  ISETP.NE.U32.AND P2, PT, RZ, UR10, PT ;  /* 0x0000000aff007c0c */ /* 0x000fc6000bf45070 */
[----:B------:R-:W-:Y:S01]  /*1190*/  ULEA.HI UR8, UR8, UR4, URZ, 0x10 ;  /* 0x0000000408087291 */ /* 0x000fe2000f8f803f */
[----:B------:R-:W-:Y:S01]  /*11a0*/  ISETP.NE.AND.EX P2, PT, RZ, UR11, PT, P2 ;  /* 0x0000000bff007c0c */ /* 0x000fe2000bf45320 */
[----:B------:R-:W-:-:S06]  /*11b0*/  ULOP3.LUT UR4, UR6, 0xffff, URZ, 0xc0, !UPT ;  /* 0x0000ffff06047892 */ /* 0x000fcc000f8ec03f */
[----:B------:R-:W-:Y:S01]  /*11c0*/  IMAD.U32 R164, RZ, RZ, UR4 ;  /* 0x00000004ffa47e24 */ /* 0x000fe2000f8e00ff */
[----:B----4-:R-:W-:-:S04]  /*11d0*/  ISETP.NE.U32.AND P0, PT, R8, RZ, PT ;  /* 0x000000ff0800720c */ /* 0x010fc80003f05070 */
[----:B------:R-:W-:-:S04]  /*11e0*/  ISETP.NE.AND.EX P0, PT, R9, RZ, PT, P0 ;  /* 0x000000ff0900720c */ /* 0x000fc80003f05300 */
[----:B0-----:R-:W-:Y:S01]  /*11f0*/  SEL R0, R0, 0x1, P0 ;  /* 0x0000000100007807 */ /* 0x001fe20000000000 */
[----:B-1-3--:R-:W-:Y:S08]  /*1200*/  @P1 BRA `(.L_x_1127) ;  /* 0x00000000002c1947 */ /* 0x00aff00003800000 */
[----:B------:R-:W-:Y:S02]  /*1210*/  ULDC.64 UR10, c[0x0][0xa00] ;  /* 0x00028000000a7ab9 */ /* 0x000fe40000000a00 */
[----:B------:R-:W-:-:S04]  /*1220*/  ISETP.NE.U32.AND P0, PT, RZ, UR10, PT ;  /* 0x0000000aff007c0c */ /* 0x000fc8000bf05070 */
[----:B------:R-:W-:-:S13]  /*1230*/  ISETP.NE.AND.EX P0, PT, RZ, UR11, PT, P0 ;  /* 0x0000000bff007c0c */ /* 0x000fda000bf05300 */
[----:B------:R-:W-:Y:S05]  /*1240*/  @!P0 BRA `(.L_x_1127) ;  /* 0x00000000001c8947 */ /* 0x000fea0003800000 */
[----:B------:R-:W0:Y:S01]  /*1250*/  LDC.64 R2, c[0x0][0xa00] ;  /* 0x00028000ff027b82 */ /* 0x000e220000000a00 */
[----:B------:R-:W-:Y:S01]  /*1260*/  IMAD.U32 R5, RZ, RZ, UR7 ;  /* 0x00000007ff057e24 */ /* 0x000fe2000f8e00ff */
[----:B------:R-:W-:-:S03]  /*1270*/  ULDC.64 UR10, c[0x0][0x208] ;  /* 0x00008200000a7ab9 */ /* 0x000fc60000000a00 */
[----:B0-----:R-:W-:-:S05]  /*1280*/  IMAD.WIDE R2, R5, 0x4, R2 ;  /* 0x0000000405027825 */ /* 0x001fca00078e0202 */
[----:B-----5:R-:W2:Y:S04]  /*1290*/  LDG.E R17, desc[UR10][R2.64] ;  /* 0x0000000a02117981 */ /* 0x020ea8000c1e1900 */
[----:B------:R-:W2:Y:S02]  /*12a0*/  LDG.E R4, desc[UR10][R2.64+0x4] ;  /* 0x0000040a02047981 */ /* 0x000ea4000c1e1900 */
[----:B--2---:R-:W-:-:S07]  /*12b0*/  IMAD.IADD R17, R4, 0x1, -R17 ;  /* 0x0000000104117824 */ /* 0x004fce00078e0a11 */
.L_x_1127:
[----:B------:R-:W-:Y:S02]  /*12c0*/  IMAD R16, R0, R11, RZ ;  /* 0x0000000b00107224 */ /* 0x000fe400078e02ff */
[----:B------:R-:W-:Y:S01]  /*12d0*/  IMAD.U32 R181, RZ, RZ, UR7 ;  /* 0x00000007ffb57e24 */ /* 0x000fe2000f8e00ff */
[----:B------:R-:W-:Y:S06]  /*12e0*/  @!P2 BRA `(.L_x_1128) ;  /* 0x00000000001ca947 */ /* 0x000fec0003800000 */
[----:B------:R-:W-:Y:S01]  /*12f0*/  ULDC.64 UR10, c[0x0][0xa20] ;  /* 0x00028800000a7ab9 */ /* 0x000fe20000000a00 */
[----:B------:R-:W-:Y:S01]  /*1300*/  ULDC.64 UR12, c[0x0][0x208] ;  /* 0x00008200000c7ab9 */ /* 0x000fe20000000a00 */
[----:B------:R-:W-:-:S06]  /*1310*/  UIMAD.WIDE UR6, UR7, 0x4, UR10 ;  /* 0x00000004070678a5 */ /* 0x000fcc000f8e020a */
[----:B------:R-:W-:Y:S02]  /*1320*/  IMAD.U32 R2, RZ, RZ, UR6 ;  /* 0x00000006ff027e24 */ /* 0x000fe4000f8e00ff */
[----:B------:R-:W-:-:S05]  /*1330*/  IMAD.U32 R3, RZ, RZ, UR7 ;  /* 0x00000007ff037e24 */ /* 0x000fca000f8e00ff */
[----:B------:R0:W5:Y:S01]  /*1340*/  LDG.E R16, desc[UR12][R2.64] ;  /* 0x0000000c02107981 */ /* 0x000162000c1e1900 */
[----:B------:R-:W-:Y:S05]  /*1350*/  BRA `(.L_x_1129) ;  /* 0x00000000002c7947 */ /* 0x000fea0003800000 */
.L_x_1128:
        /* <DEDUP_REMOVED lines=8> */
[----:B------:R-:W2:Y:S04]  /*13e0*/  LDG.E R16, desc[UR10][R2.64] ;  /* 0x0000000a02107981 */ /* 0x000ea8000c1e1900 */
[----:B------:R-:W2:Y:S02]  /*13f0*/  LDG.E R5, desc[UR10][R2.64+0x4] ;  /* 0x0000040a02057981 */ /* 0x000ea4000c1e1900 */
[----:B--2---:R-:W-:-:S07]  /*1400*/  IMAD.IADD R16, R5, 0x1, -R16 ;  /* 0x0000000105107824 */ /* 0x004fce00078e0a10 */
.L_x_1129:
[----:B------:R-:W-:Y:S01]  /*1410*/  ULDC UR4, c[0x0][0x448] ;  /* 0x0001120000047ab9 */ /* 0x000fe20000000800 */
[----:B-----5:R-:W-:Y:S01]  /*1420*/  IMAD.IADD R16, R16, 0x1, -R7 ;  /* 0x0000000110107824 */ /* 0x020fe200078e0a07 */
[----:B------:R-:W-:Y:S02]  /*1430*/  UISETP.NE.AND UP0, UPT, UR4, 0x1, UPT ;  /* 0x000000010400788c */ /* 0x000fe4000bf05270 */
[----:B------:R-:W-:Y:S02]  /*1440*/  USHF.L.U32 UR60, UR5, 0x7, URZ ;  /* 0x00000007053c7899 */ /* 0x000fe4000800063f */
[----:B------:R-:W-:Y:S01]  /*1450*/  IADD3 R0, R16, 0x1, -R17 ;  /* 0x0000000110007810 */ /* 0x000fe20007ffe811 */
[----:B------:R-:W-:Y:S01]  /*1460*/  ULDC.64 UR4, c[0x0][0x9e0] ;  /* 0x0002780000047ab9 */ /* 0x000fe20000000a00 */
[----:B------:R-:W-:Y:S02]  /*1470*/  UIADD3 UR9, UR60, 0x7f, URZ ;  /* 0x0000007f3c097890 */ /* 0x000fe4000fffe03f */
[----:B------:R-:W-:Y:S01]  /*1480*/  R2UR UR10, R0 ;  /* 0x00000000000a72ca */ /* 0x000fe200000e0000 */
[----:B------:R-:W-:-:S02]  /*1490*/  UISETP.GE.AND UP1, UPT, UR5, 0x1, UPT ;  /* 0x000000010500788c */ /* 0x000fc4000bf26270 */
[----:B------:R-:W-:Y:S01]  /*14a0*/  @UP0 ULDC UR6, c[0x0][0x44c] ;  /* 0x0001130000060ab9 */ /* 0x000fe20000000800 */
[----:B------:R-:W-:Y:S01]  /*14b0*/  @UP0 ULDC UR11, c[0x0][0x450] ;  /* 0x00011400000b0ab9 */ /* 0x000fe20000000800 */
[----:B------:R-:W-:Y:S02]  /*14c0*/  UIMAD.WIDE.U32 UR6, UR9, UR6, URZ ;  /* 0x00000006090672a5 */ /* 0x000fe4000f8e003f */
[----:B------:R-:W-:Y:S02]  /*14d0*/  PLOP3.LUT P1, PT, PT, PT, UP1, 0x80, 0x0 ;  /* 0x000000000000781c */ /* 0x000fe40003f2f018 */
[----:B------:R-:W-:-:S04]  /*14e0*/  @UP0 USHF.R.U32.HI UR9, URZ, UR11, UR7 ;  /* 0x0000000b3f090299 */ /* 0x000fc80008011607 */
[----:B------:R-:W-:-:S04]  /*14f0*/  UIADD3 UR9, UR10, UR9, URZ ;  /* 0x000000090a097290 */ /* 0x000fc8000fffe03f */
[----:B------:R-:W-:-:S06]  /*1500*/  UIADD3 UR4, UR9, UR4, URZ ;  /* 0x0000000409047290 */ /* 0x000fcc000fffe03f */
[----:B------:R-:W-:Y:S01]  /*1510*/  IMAD.U32 R0, RZ, RZ, UR4 ;  /* 0x00000004ff007e24 */ /* 0x000fe2000f8e00ff */
[----:B------:R-:W-:Y:S06]  /*1520*/  @!P1 BRA `(.L_x_1130) ;  /* 0x0000000000409947 */ /* 0x000fec0003800000 */
        /* <DEDUP_REMOVED lines=10> */
.L_x_1131:
[----:B------:R-:W-:-:S11]  /*15d0*/  UISETP.NE.AND UP1, UPT, UR5, 0x1, UPT ;  /* 0x000000010500788c */ /* 0x000fd6000bf25270 */
[----:B------:R-:W-:Y:S02]  /*15e0*/  @UP1 ULDC.64 UR10, c[0x0][0x9e8] ;  /* 0x00027a00000a1ab9 */ /* 0x000fe40000000a00 */
[----:B------:R-:W-:-:S04]  /*15f0*/  UIMAD.WIDE.U32 UR6, UR4, UR10, URZ ;  /* 0x0000000a040672a5 */ /* 0x000fc8000f8e003f */
[----:B------:R-:W-:-:S12]  /*1600*/  @UP1 USHF.R.U32.HI UR4, URZ, UR11, UR7 ;  /* 0x0000000b3f041299 */ /* 0x000fd80008011607 */
.L_x_1132:
[----:B------:R-:W-:-:S06]  /*1610*/  UIMAD UR4, UR4, UR5, UR5 ;  /* 0x00000005040472a4 */ /* 0x000fcc000f8e0205 */
[----:B------:R-:W-:-:S07]  /*1620*/  VIMNMX R0, R0, UR4, PT ;  /* 0x0000000400007c48 */ /* 0x000fce000bfe0100 */
.L_x_1130:
[----:B------:R-:W-:Y:S01]  /*1630*/  IMAD.IADD R82, R16, 0x1, -R17 ;  /* 0x0000000110527824 */ /* 0x000fe200078e0a11 */
[----:B------:R-:W-:Y:S01]  /*1640*/  @UP0 ULDC UR6, c[0x0][0x44c] ;  /* 0x0001130000060ab9 */ /* 0x000fe20000000800 */
[----:B0-----:R-:W-:Y:S01]  /*1650*/  VIADD R2, R0, 0x5f ;  /* 0x0000005f00027836 */ /* 0x001fe20000000000 */
[----:B------:R-:W-:Y:S01]  /*1660*/  UIMAD.WIDE.U32 UR6, UR60, UR6, URZ ;  /* 0x000000063c0672a5 */ /* 0x000fe2000f8e003f */
[----:B------:R-:W-:Y:S01]  /*1670*/  VIADD R0, R16, 0x5f ;  /* 0x0000005f10007836 */ /* 0x000fe20000000000 */
[----:B------:R-:W-:Y:S01]  /*1680*/  R2UR UR9, R82 ;  /* 0x00000000520972ca */ /* 0x000fe200000e0000 */
[----:B------:R-:W-:Y:S01]  /*1690*/  @UP0 ULDC UR10, c[0x0][0x450] ;  /* 0x00011400000a0ab9 */ /* 0x000fe20000000800 */
[----:B------:R-:W-:Y:S01]  /*16a0*/  IMAD.HI R2, R2, 0x2aaaaaab, RZ ;  /* 0x2aaaaaab02027827 */ /* 0x000fe200078e02ff */
[----:B------:R-:W-:Y:S01]  /*16b0*/  UMOV UR4, UR60 ;  /* 0x0000003c00047c82 */ /* 0x000fe20008000000 */
[----:B------:R-:W-:Y:S02]  /*16c0*/  @UP0 USHF.R.U32.HI UR4, URZ, UR10, UR7 ;  /* 0x0000000a3f040299 */ /* 0x000fe40008011607 */
[----:B------:R-:W-:Y:S01]  /*16d0*/  IMAD.HI R0, R0, 0x2aaaaaab, RZ ;  /* 0x2aaaaaab00007827 */ /* 0x000fe200078e02ff */
[----:B------:R-:W-:-:S04]  /*16e0*/  SHF.R.U32.HI R5, RZ, 0x1f, R2 ;  /* 0x0000001fff057819 */ /* 0x000fc80000011602 */
[----:B------:R-:W-:Y:S02]  /*16f0*/  SHF.R.U32.HI R3, RZ, 0x1f, R0 ;  /* 0x0000001fff037819 */ /* 0x000fe40000011600 */
[----:B------:R-:W-:Y:S01]  /*1700*/  UIADD3 UR4, UR9, UR4, URZ ;  /* 0x0000000409047290 */ /* 0x000fe2000fffe03f */
[----:B------:R-:W-:Y:S02]  /*1710*/  LEA.HI.SX32 R2, R2, R5, 0x1c ;  /* 0x0000000502027211 */ /* 0x000fe400078fe2ff */
[----:B------:R-:W-:Y:S01]  /*1720*/  ULDC UR9, c[0x0][0x9dc] ;  /* 0x0002770000097ab9 */ /* 0x000fe20000000800 */
[----:B------:R-:W-:Y:S01]  /*1730*/  LEA.HI.SX32 R3, R0, R3, 0x1c ;  /* 0x0000000300037211 */ /* 0x000fe200078fe2ff */
[----:B------:R-:W-:-:S03]  /*1740*/  UIADD3 UR9, UR4, -UR9, URZ ;  /* 0x8000000904097290 */ /* 0x000fc6000fffe03f */
[----:B------:R-:W-:Y:S01]  /*1750*/  VIMNMX R83, R3, R2, PT ;  /* 0x0000000203537248 */ /* 0x000fe20003fe0100 */
[----:B------:R-:W-:Y:S08]  /*1760*/  @!P1 BRA `(.L_x_1133) ;  /* 0x0000000000449947 */ /* 0x000ff00003800000 */
        /* <DEDUP_REMOVED lines=10> */
.L_x_1134:
[----:B------:R-:W-:-:S11]  /*1810*/  UISETP.NE.AND UP0, UPT, UR5, 0x1, UPT ;  /* 0x000000010500788c */ /* 0x000fd6000bf05270 */
[----:B------:R-:W-:Y:S02]  /*1820*/  @UP0 ULDC.64 UR10, c[0x0][0x9e8] ;  /* 0x00027a00000a0ab9 */ /* 0x000fe40000000a00 */
[----:B------:R-:W-:-:S04]  /*1830*/  UIMAD.WIDE.U32 UR6, UR4, UR10, URZ ;  /* 0x0000000a040672a5 */ /* 0x000fc8000f8e003f */
[----:B------:R-:W-:-:S12]  /*1840*/  @UP0 USHF.R.U32.HI UR4, URZ, UR11, UR7 ;  /* 0x0000000b3f040299 */ /* 0x000fd80008011607 */
.L_x_1135:
[----:B------:R-:W-:-:S04]  /*1850*/  UIMAD UR4, UR4, UR5, URZ ;  /* 0x00000005040472a4 */ /* 0x000fc8000f8e023f */
[----:B------:R-:W-:-:S04]  /*1860*/  UISETP.LT.AND UP0, UPT, UR9, UR4, UPT ;  /* 0x000000040900728c */ /* 0x000fc8000bf01270 */
[----:B------:R-:W-:-:S12]  /*1870*/  USEL UR9, UR9, UR4, !UP0 ;  /* 0x0000000409097287 */ /* 0x000fd8000c000000 */
.L_x_1133:
[----:B------:R-:W-:Y:S02]  /*1880*/  UIMAD.WIDE UR4, UR9, 0x2aaaaaab, URZ ;  /* 0x2aaaaaab090478a5 */ /* 0x000fe4000f8e023f */
[----:B------:R-:W-:Y:S02]  /*1890*/  ULOP3.LUT UR6, UR8, 0xff, URZ, 0xc0, !UPT ;  /* 0x000000ff08067892 */ /* 0x000fe4000f8ec03f */
[----:B------:R-:W-:-:S04]  /*18a0*/  USHF.R.U32.HI UR4, URZ, 0x1f, UR5 ;  /* 0x0000001f3f047899 */ /* 0x000fc80008011605 */
[----:B------:R-:W-:Y:S01]  /*18b0*/  ULEA.HI.SX32 UR4, UR5, UR4, 0x1c ;  /* 0x0000000405047291 */ /* 0x000fe2000f8fe23f */
[----:B------:R-:W-:Y:S01]  /*18c0*/  IMAD.U32 R163, RZ, RZ, UR6 ;  /* 0x00000006ffa37e24 */ /* 0x000fe2000f8e00ff */
[----:B------:R-:W-:Y:S02]  /*18d0*/  USHF.R.U32.HI UR5, URZ, 0x10, UR8 ;  /* 0x000000103f057899 */ /* 0x000fe40008011608 */
[----:B------:R-:W-:-:S04]  /*18e0*/  UISETP.LT.AND UP0, UPT, URZ, UR4, UPT ;  /* 0x000000043f00728c */ /* 0x000fc8000bf01270 */
[----:B------:R-:W-:Y:S01]  /*18f0*/  USEL UR9, URZ, UR4, !UP0 ;  /* 0x000000043f097287 */ /* 0x000fe2000c000000 */
[----:B------:R-:W-:Y:S02]  /*1900*/  IMAD.U32 R162, RZ, RZ, UR5 ;  /* 0x00000005ffa27e24 */ /* 0x000fe4000f8e00ff */
[----:B------:R-:W-:-:S03]  /*1910*/  UMOV UR4, URZ ;  /* 0x0000003f00047c82 */ /* 0x000fc60008000000 */
[----:B------:R-:W-:-:S13]  /*1920*/  ISETP.GT.AND P0, PT, R83, UR9, PT ;  /* 0x0000000953007c0c */ /* 0x000fda000bf04270 */
[----:B------:R-:W-:Y:S05]  /*1930*/  @!P0 BRA `(.L_x_1136) ;  /* 0x00000000009c8947 */ /* 0x000fea0003800000 */
[----:B------:R-:W-:Y:S01]  /*1940*/  R2UR UR5, R162 ;  /* 0x00000000a20572ca */ /* 0x000fe200000e0000 */
[----:B------:R-:W-:-:S12]  /*1950*/  ULDC UR4, c[0x0][0x9f0] ;  /* 0x00027c0000047ab9 */ /* 0x000fd80000000800 */
[----:B------:R-:W-:-:S04]  /*1960*/  UISETP.NE.AND UP0, UPT, UR5, URZ, UPT ;  /* 0x0000003f0500728c */ /* 0x000fc8000bf05270 */
[----:B------:R-:W-:-:S03]  /*1970*/  USEL UR10, UR5, UR4, UP0 ;  /* 0x00000004050a7287 */ /* 0x000fc60008000000 */
[----:B------:R-:W-:-:S03]  /*1980*/  UMOV UR4, URZ ;  /* 0x0000003f00047c82 */ /* 0x000fc60008000000 */
[----:B------:R-:W-:-:S05]  /*1990*/  IMAD.U32 R4, RZ, RZ, UR10 ;  /* 0x0000000aff047e24 */ /* 0x000fca000f8e00ff */
[----:B------:R-:W-:-:S04]  /*19a0*/  IABS R0, R4 ;  /* 0x0000000400007213 */ /* 0x000fc80000000000 */
[----:B------:R-:W-:Y:S02]  /*19b0*/  R2UR UR11, R0 ;  /* 0x00000000000b72ca */ /* 0x000fe400000e0000 */
[----:B------:R-:W-:Y:S02]  /*19c0*/  IADD3 R0, R4, -0x1, R83 ;  /* 0xffffffff04007810 */ /* 0x000fe40007ffe053 */
[----:B------:R-:W-:Y:S02]  /*19d0*/  IABS R4, R4 ;  /* 0x0000000400047213 */ /* 0x000fe40000000000 */
[----:B------:R-:W-:-:S03]  /*19e0*/  R2UR UR6, R0 ;  /* 0x00000000000672ca */ /* 0x000fc600000e0000 */
[----:B------:R-:W-:-:S04]  /*19f0*/  IMAD.MOV R4, RZ, RZ, -R4 ;  /* 0x000000ffff047224 */ /* 0x000fc800078e0a04 */
[----:B------:R-:W0:Y:S06]  /*1a00*/  I2F.RP R2, UR11 ;  /* 0x0000000b00027d06 */ /* 0x000e2c0008209400 */
[----:B------:R-:W-:-:S06]  /*1a10*/  UIADD3 UR6, -UR9, UR6, URZ ;  /* 0x0000000609067290 */ /* 0x000fcc000fffe13f */
[----:B------:R-:W-:Y:S01]  /*1a20*/  IMAD.U32 R0, RZ, RZ, UR6 ;  /* 0x00000006ff007e24 */ /* 0x000fe2000f8e00ff */
[----:B------:R-:W-:Y:S01]  /*1a30*/  ULOP3.LUT UR6, UR6, UR10, URZ, 0x3c, !UPT ;  /* 0x0000000a06067292 */ /* 0x000fe2000f8e3c3f */
[----:B0-----:R-:W0:Y:S03]  /*1a40*/  MUFU.RCP R2, R2 ;  /* 0x0000000200027308 */ /* 0x001e260000001000 */
[----:B------:R-:W-:-:S04]  /*1a50*/  IABS R0, R0 ;  /* 0x0000000000007213 */ /* 0x000fc80000000000 */
[----:B------:R-:W-:Y:S01]  /*1a60*/  R2UR UR8, R0 ;  /* 0x00000000000872ca */ /* 0x000fe200000e0000 */
[----:B------:R-:W-:Y:S02]  /*1a70*/  IMAD.MOV.U32 R0, RZ, RZ, R4 ;  /* 0x000000ffff007224 */ /* 0x000fe400078e0004 */
[----:B0-----:R-:W-:-:S06]  /*1a80*/  VIADD R3, R2, 0xffffffe ;  /* 0x0ffffffe02037836 */ /* 0x001fcc0000000000 */
[----:B------:R-:W0:Y:S02]  /*1a90*/  F2I.FTZ.U32.TRUNC.NTZ R3, R3 ;  /* 0x0000000300037305 */ /* 0x000e24000021f000 */
[----:B0-----:R-:W-:-:S13]  /*1aa0*/  R2UR UR5, R3 ;  /* 0x00000000030572ca */ /* 0x001fda00000e0000 */
[----:B------:R-:W-:-:S04]  /*1ab0*/  UIADD3 UR7, URZ, -UR5, URZ ;  /* 0x800000053f077290 */ /* 0x000fc8000fffe03f */
[----:B------:R-:W-:-:S04]  /*1ac0*/  UIMAD UR7, UR7, UR11, URZ ;  /* 0x0000000b070772a4 */ /* 0x000fc8000f8e023f */
[----:B------:R-:W-:-:S03]  /*1ad0*/  UIMAD.WIDE.U32 UR4, UR5, UR7, UR4 ;  /* 0x00000007050472a5 */ /* 0x000fc6000f8e0004 */
[----:B------:R-:W-:Y:S01]  /*1ae0*/  R2UR UR7, R0 ;  /* 0x00000000000772ca */ /* 0x000fe200000e0000 */
[----:B------:R-:W-:-:S12]  /*1af0*/  UIMAD.WIDE.U32 UR4, UR5, UR8, URZ ;  /* 0x00000008050472a5 */ /* 0x000fd8000f8e003f */
[----:B------:R-:W-:-:S04]  /*1b00*/  UIMAD UR4, UR5, UR7, UR8 ;  /* 0x00000007050472a4 */ /* 0x000fc8000f8e0208 */
[----:B------:R-:W-:-:S11]  /*1b10*/  UISETP.GT.U32.AND UP1, UPT, UR11, UR4, UPT ;  /* 0x000000040b00728c */ /* 0x000fd6000bf24070 */
[----:B------:R-:W-:Y:S02]  /*1b20*/  @!UP1 UIADD3 UR4, UR4, -UR11, URZ ;  /* 0x8000000b04049290 */ /* 0x000fe4000fffe03f */
[----:B------:R-:W-:Y:S02]  /*1b30*/  @!UP1 UIADD3 UR5, UR5, 0x1, URZ ;  /* 0x0000000105059890 */ /* 0x000fe4000fffe03f */
[----:B------:R-:W-:Y:S02]  /*1b40*/  UISETP.GE.U32.AND UP0, UPT, UR4, UR11, UPT ;  /* 0x0000000b0400728c */ /* 0x000fe4000bf06070 */
[----:B------:R-:W-:-:S09]  /*1b50*/  UISETP.GE.AND UP1, UPT, UR6, URZ, UPT ;  /* 0x0000003f0600728c */ /* 0x000fd2000bf26270 */
[----:B------:R-:W-:Y:S02]  /*1b60*/  @UP0 UIADD3 UR5, UR5, 0x1, URZ ;  /* 0x0000000105050890 */ /* 0x000fe4000fffe03f */
[----:B------:R-:W-:-:S05]  /*1b70*/  UISETP.NE.AND UP0, UPT, UR10, URZ, UPT ;  /* 0x0000003f0a00728c */ /* 0x000fca000bf05270 */
[----:B------:R-:W-:Y:S02]  /*1b80*/  UMOV UR4, UR5 ;  /* 0x0000000500047c82 */ /* 0x000fe40008000000 */
[----:B------:R-:W-:-:S04]  /*1b90*/  @!UP1 UIADD3 UR4, -UR4, URZ, URZ ;  /* 0x0000003f04049290 */ /* 0x000fc8000fffe13f */
[----:B------:R-:W-:-:S12]  /*1ba0*/  @!UP0 ULOP3.LUT UR4, URZ, UR10, URZ, 0x33, !UPT ;  /* 0x0000000a3f048292 */ /* 0x000fd8000f8e333f */
.L_x_1136:
[----:B------:R-:W-:Y:S01]  /*1bb0*/  R2UR UR5, R163 ;  /* 0x00000000a30572ca */ /* 0x000fe200000e0000 */
[----:B------:R-:W-:Y:S01]  /*1bc0*/  IMAD.U32 R2, RZ, RZ, UR4 ;  /* 0x00000004ff027e24 */ /* 0x000fe2000f8e00ff */
[----:B------:R-:W-:Y:S01]  /*1bd0*/  PLOP3.LUT P0, PT, PT, PT, PT, 0x80, 0x0 ;  /* 0x000000000000781c */ /* 0x000fe20003f0f070 */
[----:B------:R-:W-:Y:S01]  /*1be0*/  IMAD.MOV.U32 R0, RZ, RZ, RZ ;  /* 0x000000ffff007224 */ /* 0x000fe200078e00ff */
[----:B------:R-:W-:Y:S01]  /*1bf0*/  CS2R R86, SRZ ;  /* 0x0000000000567805 */ /* 0x000fe2000001ff00 */
[----:B------:R-:W-:Y:S01]  /*1c00*/  IMAD.MOV.U32 R92, RZ, RZ, RZ ;  /* 0x000000ffff5c7224 */ /* 0x000fe200078e00ff */
[----:B------:R-:W-:Y:S02]  /*1c10*/  CS2R R84, SRZ ;  /* 0x0000000000547805 */ /* 0x000fe4000001ff00 */
[----:B------:R-:W-:Y:S02]  /*1c20*/  CS2R R94, SRZ ;  /* 0x00000000005e7805 */ /* 0x000fe4000001ff00 */
[----:B------:R-:W-:-:S02]  /*1c30*/  CS2R R80, SRZ ;  /* 0x0000000000507805 */ /* 0x000fc4000001ff00 */
[----:B------:R-:W-:Y:S02]  /*1c40*/  CS2R R78, SRZ ;  /* 0x00000000004e7805 */ /* 0x000fe4000001ff00 */
[----:B------:R-:W-:Y:S02]  /*1c50*/  CS2R R76, SRZ ;  /* 0x00000000004c7805 */ /* 0x000fe4000001ff00 */
[----:B------:R-:W-:Y:S02]  /*1c60*/  CS2R R74, SRZ ;  /* 0x00000000004a7805 */ /* 0x000fe4000001ff00 */
[----:B------:R-:W-:Y:S01]  /*1c70*/  CS2R R72, SRZ ;  /* 0x0000000000487805 */ /* 0x000fe2000001ff00 */
[----:B------:R-:W-:Y:S01]  /*1c80*/  UIMAD UR5, UR5, UR4, UR9 ;  /* 0x00000004050572a4 */ /* 0x000fe2000f8e0209 */
[----:B------:R-:W-:Y:S02]  /*1c90*/  CS2R R70, SRZ ;  /* 0x0000000000467805 */ /* 0x000fe4000001ff00 */
[----:B------:R-:W-:-:S02]  /*1ca0*/  CS2R R68, SRZ ;  /* 0x0000000000447805 */ /* 0x000fc4000001ff00 */
[----:B------:R-:W-:Y:S02]  /*1cb0*/  CS2R R66, SRZ ;  /* 0x0000000000427805 */ /* 0x000fe4000001ff00 */
[----:B------:R-:W-:Y:S02]  /*1cc0*/  CS2R R64, SRZ ;  /* 0x0000000000407805 */ /* 0x000fe4000001ff00 */
[----:B------:R-:W-:Y:S02]  /*1cd0*/  CS2R R62, SRZ ;  /* 0x00000000003e7805 */ /* 0x000fe4000001ff00 */
[----:B------:R-:W-:Y:S01]  /*1ce0*/  VIADDMNMX R83, R2, UR5, R83, PT ;  /* 0x0000000502537c46 */ /* 0x000fe2000b800153 */
[----:B------:R-:W-:Y:S01]  /*1cf0*/  IMAD.U32 R23, RZ, RZ, UR5 ;  /* 0x00000005ff177e24 */ /* 0x000fe2000f8e00ff */
[----:B------:R-:W-:Y:S02]  /*1d00*/  CS2R R60, SRZ ;  /* 0x00000000003c7805 */ /* 0x000fe4000001ff00 */
[----:B------:R-:W-:-:S02]  /*1d10*/  CS2R R58, SRZ ;  /* 0x00000000003a7805 */ /* 0x000fc4000001ff00 */
[----:B------:R-:W-:Y:S02]  /*1d20*/  ISETP.GT.AND P1, PT, R83, UR5, PT ;  /* 0x0000000553007c0c */ /* 0x000fe4000bf24270 */
        /* <DEDUP_REMOVED lines=49> */
.L_x_1138:
[----:B------:R-:W-:Y:S02]  /*2040*/  R2UR UR6, R182 ;  /* 0x00000000b60672ca */ /* 0x000fe400000e0000 */
[----:B------:R-:W-:-:S11]  /*2050*/  R2UR UR5, R202 ;  /* 0x00000000ca0572ca */ /* 0x000fd600000e0000 */
[----:B------:R-:W-:Y:S02]  /*2060*/  ULEA.HI UR4, UR6, UR6, URZ, 0x1 ;  /* 0x0000000606047291 */ /* 0x000fe4000f8f083f */
[----:B------:R-:W-:Y:S02]  /*2070*/  IMAD.U32 R2, RZ, RZ, UR5 ;  /* 0x00000005ff027e24 */ /* 0x000fe4000f8e00ff */
[----:B------:R-:W-:-:S03]  /*2080*/  ULOP3.LUT UR4, UR4, 0xfffffffe, URZ, 0xc0, !UPT ;  /* 0xfffffffe04047892 */ /* 0x000fc6000f8ec03f */
[----:B------:R-:W-:Y:S01]  /*2090*/  ISETP.NE.AND P0, PT, R2, 0x3, PT ;  /* 0x000000030200780c */ /* 0x000fe20003f05270 */
[----:B------:R-:W-:-:S06]  /*20a0*/  UIADD3 UR4, UR6, -UR4, URZ ;  /* 0x8000000406047290 */ /* 0x000fcc000fffe03f */
[----:B------:R-:W-:-:S05]  /*20b0*/  IMAD.U32 R0, RZ, RZ, UR4 ;  /* 0x00000004ff007e24 */ /* 0x000fca000f8e00ff */
[----:B------:R-:W-:-:S04]  /*20c0*/  SHF.L.U32 R0, R0, 0x1f, RZ ;  /* 0x0000001f00007819 */ /* 0x000fc800000006ff */
[----:B------:R-:W0:Y:S02]  /*20d0*/  SYNCS.PHASECHK.TRANS64.TRYWAIT P1, [UR38+0x2a800], R0 ;  /* 0x02a80000ff0075a7 */ /* 0x000e240008020166 */
[----:B0-----:R-:W-:Y:S05]  /*20e0*/  @!P1 BRA `(.L_x_1139) ;  /* 0x0000017000a09947 */ /* 0x001fea0003800000 */
.L_x_1365:
[----:B------:R-:W-:Y:S05]  /*20f0*/  @!P0 BRA `(.L_x_1140) ;  /* 0x0000000000048947 */ /* 0x000fea0003800000 */
[----:B------:R-:W-:Y:S01]  /*2100*/  BPT.TRAP 0x1 ;  /* 0x000000040000795c */ /* 0x000fe20000300000 */
.L_x_1140:
[----:B------:R-:W-:Y:S02]  /*2110*/  IMAD.U32 R21, RZ, RZ, UR37 ;  /* 0x00000025ff157e24 */ /* 0x000fe4000f8e00ff */
[----:B0-----:R-:W-:-:S03]  /*2120*/  IMAD.U32 R0, RZ, RZ, UR36 ;  /* 0x00000024ff007e24 */ /* 0x001fc6000f8e00ff */
[----:B------:R-:W-:Y:S02]  /*2130*/  LEA R21, R21, UR38, 0x3 ;  /* 0x0000002615157c11 */ /* 0x000fe4000f8e18ff */
[----:B------:R-:W-:-:S04]  /*2140*/  SHF.L.U32 R0, R0, 0x1f, RZ ;  /* 0x0000001f00007819 */ /* 0x000fc800000006ff */
[----:B------:R0:W1:Y:S01]  /*2150*/  SYNCS.PHASECHK.TRANS64.TRYWAIT P2, [R21+URZ+0x2a830], R0 ;  /* 0x02a83000150075a7 */ /* 0x000062000804017f */
[----:B------:R-:W-:Y:S05]  /*2160*/  @!P0 BRA `(.L_x_1141) ;  /* 0x0000000000048947 */ /* 0x000fea0003800000 */
[----:B------:R-:W-:Y:S01]  /*2170*/  BPT.TRAP 0x1 ;  /* 0x000000040000795c */ /* 0x000fe20000300000 */
.L_x_1141:
[----:B------:R-:W2:Y:S02]  /*2180*/  S2R R2, SR_TID.X ;  /* 0x0000000000027919 */ /* 0x000ea40000002100 */
[----:B--2---:R-:W-:-:S04]  /*2190*/  LOP3.LUT R2, R2, 0x7f, RZ, 0xc0, !PT ;  /* 0x0000007f02027812 */ /* 0x004fc800078ec0ff */
[----:B------:R-:W-:Y:S01]  /*21a0*/  ISETP.NE.AND P1, PT, R2, RZ, PT ;  /* 0x000000ff0200720c */ /* 0x000fe20003f25270 */
[----:B-1----:R-:W-:-:S12]  /*21b0*/  @P2 BRA `(.L_x_1142) ;  /* 0x0000000000082947 */ /* 0x002fd80003800000 */
[----:B------:R-:W1:Y:S02]  /*21c0*/  SYNCS.PHASECHK.TRANS64.TRYWAIT P2, [R21+URZ+0x2a830], R0 ;  /* 0x02a83000150075a7 */ /* 0x000e64000804017f */
[----:B-1----:R-:W-:Y:S05]  /*21d0*/  @!P2 BRA `(.L_x_1143) ;  /* 0x00000170007ca947 */ /* 0x002fea0003800000 */
.L_x_1142:
[----:B------:R-:W-:Y:S05]  /*21e0*/  WARPSYNC.ALL ;  /* 0x0000000000007948 */ /* 0x000fea0003800000 */
[----:B------:R-:W-:Y:S01]  /*21f0*/  UIADD3 UR4, UR38, 0x18400, URZ ;  /* 0x0001840026047890 */ /* 0x000fe2000fffe03f */
[----:B------:R-:W-:Y:S01]  /*2200*/  WARPGROUP.ARRIVE ;  /* 0x00000000000079c5 */ /* 0x000fe20000000000 */
[----:B------:R-:W-:Y:S01]  /*2210*/  UMOV UR9, 0x40000040 ;  /* 0x4000004000097882 */ /* 0x000fe20000000000 */
[----:B------:R-:W-:Y:S01]  /*2220*/  UMOV UR11, 0x40000040 ;  /* 0x40000040000b7882 */ /* 0x000fe20000000000 */
[----:B------:R-:W-:Y:S01]  /*2230*/  USHF.R.U32.HI UR4, URZ, 0x4, UR4 ;  /* 0x000000043f047899 */ /* 0x000fe20008011604 */
[----:B------:R-:W-:Y:S01]  /*2240*/  IMAD.U32 R5, RZ, RZ, UR9 ;  /* 0x00000009ff057e24 */ /* 0x000fe2000f8e00ff */
[----:B------:R-:W-:Y:S01]  /*2250*/  UMOV UR57, 0x40000040 ;  /* 0x4000004000397882 */ /* 0x000fe20000000000 */
[----:B------:R-:W-:Y:S01]  /*2260*/  UMOV UR59, 0x40000040 ;  /* 0x40000040003b7882 */ /* 0x000fe20000000000 */
[----:B------:R-:W-:Y:S01]  /*2270*/  ULOP3.LUT UR4, UR4, 0x3fff, URZ, 0xc0, !UPT ;  /* 0x00003fff04047892 */ /* 0x000fe2000f8ec03f */
[----:B------:R-:W-:Y:S01]  /*2280*/  VIADD R12, R19, UR60 ;  /* 0x0000003c130c7c36 */ /* 0x000fe20008000000 */
[----:B------:R-:W-:Y:S01]  /*2290*/  UMOV UR53, 0x40000040 ;  /* 0x4000004000357882 */ /* 0x000fe20000000000 */
[----:B------:R-:W-:Y:S01]  /*22a0*/  UMOV UR55, 0x40000040 ;  /* 0x4000004000377882 */ /* 0x000fe20000000000 */
[----:B------:R-:W-:-:S02]  /*22b0*/  ULOP3.LUT UR61, UR4, 0x10000, URZ, 0xfc, !UPT ;  /* 0x00010000043d7892 */ /* 0x000fc4000f8efc3f */
[----:B------:R-:W-:Y:S02]  /*22c0*/  ULOP3.LUT UR4, UR39, 0x10000, URZ, 0xfc, !UPT ;  /* 0x0001000027047892 */ /* 0x000fe4000f8efc3f */
[----:B------:R-:W-:Y:S02]  /*22d0*/  UIMAD UR5, UR37, 0x900, UR61 ;  /* 0x00000900250578a4 */ /* 0x000fe4000f8e023d */
[----:B------:R-:W-:Y:S02]  /*22e0*/  UIADD3 UR56, UR4, 0x2, URZ ;  /* 0x0000000204387890 */ /* 0x000fe4000fffe03f */
[----:B------:R-:W-:Y:S01]  /*22f0*/  UIADD3 UR58, UR5, 0x2, URZ ;  /* 0x00000002053a7890 */ /* 0x000fe2000fffe03f */
[----:B------:R-:W-:Y:S02]  /*2300*/  UMOV UR8, UR4 ;  /* 0x0000000400087c82 */ /* 0x000fe40008000000 */
[----:B------:R-:W-:Y:S01]  /*2310*/  UMOV UR10, UR5 ;  /* 0x00000005000a7c82 */ /* 0x000fe20008000000 */
[----:B------:R-:W-:Y:S01]  /*2320*/  UIADD3 UR52, UR4, 0x4, URZ ;  /* 0x0000000404347890 */ /* 0x000fe2000fffe03f */
[----:B------:R-:W-:Y:S01]  /*2330*/  HGMMA.64x96x16.F32 R24, gdesc[UR8], RZ, !UPT, gsb0 ;  /* 0x01600000081879f0 */ /* 0x000fe2000c0008ff */
[----:B------:R-:W-:Y:S01]  /*2340*/  UIADD3 UR54, UR5, 0x4, URZ ;  /* 0x0000000405367890 */ /* 0x000fe2000fffe03f */
[----:B------:R-:W-:Y:S01]  /*2350*/  IMAD.U32 R4, RZ, RZ, UR8 ;  /* 0x00000008ff047e24 */ /* 0x000fe2000f8e00ff */
        /* <DEDUP_REMOVED lines=38> */
[----:B------:R-:W-:-:S06]  /*25c0*/  UISETP.NE.AND UP0, UPT, UR5, 0x1, UPT ;  /* 0x000000010500788c */ /* 0x000fcc000bf05270 */
[----:B------:R-:W-:Y:S02]  /*25d0*/  PLOP3.LUT P2, PT, PT, PT, UP0, 0x80, 0x0 ;  /* 0x000000000000781c */ /* 0x000fe40003f4f008 */
[----:B------:R-:W-:-:S03]  /*25e0*/  PLOP3.LUT P3, PT, PT, PT, UP0, 0x80, 0x0 ;  /* 0x000000000000781c */ /* 0x000fc60003f6f008 */
[----:B------:R-:W-:-:S08]  /*25f0*/  @UP0 ULDC UR5, c[0x0][0x44c] ;  /* 0x0001130000050ab9 */ /* 0x000fd00000000800 */
[----:B------:R-:W-:Y:S01]  /*2600*/  @P2 IMAD.HI.U32 R14, R12, UR5, RZ ;  /* 0x000000050c0e2c27 */ /* 0x000fe2000f8e00ff */
[----:B------:R-:W-:Y:S01]  /*2610*/  @UP0 ULDC UR5, c[0x0][0x450] ;  /* 0x0001140000050ab9 */ /* 0x000fe20000000800 */
[----:B------:R-:W-:Y:S02]  /*2620*/  WARPGROUP.DEPBAR.LE gsb0, 0x0 ;  /* 0x00008000000079c5 */ /* 0x000fe40000010000 */
[----:B------:R-:W-:-:S06]  /*2630*/  WARPGROUP.ARRIVE ;  /* 0x00000000000079c5 */ /* 0x000fcc0000000000 */
[----:B------:R-:W-:Y:S03]  /*2640*/  HGMMA.64x96x16.F32 R24, gdesc[UR56], R24, gsb0 ;  /* 0x01600000381879f0 */ /* 0x000fe60008000818 */
[----:B------:R-:W-:Y:S02]  /*2650*/  WARPGROUP.DEPBAR.LE gsb0, 0x0 ;  /* 0x00008000000079c5 */ /* 0x000fe40000010000 */
[----:B------:R-:W-:-:S06]  /*2660*/  WARPGROUP.ARRIVE ;  /* 0x00000000000079c5 */ /* 0x000fcc0000000000 */
[----:B------:R-:W-:Y:S01]  /*2670*/  HGMMA.64x96x16.F32 R24, gdesc[UR52], R24, gsb0 ;  /* 0x01600000341879f0 */ /* 0x000fe20008000818 */
[----:B------:R-:W-:Y:S02]  /*2680*/  ULDC UR54, c[0x0][0x9dc] ;  /* 0x0002770000367ab9 */ /* 0x000fe40000000800 */
[----:B------:R-:W-:Y:S01]  /*2690*/  ULOP3.LUT UR54, URZ, UR54, URZ, 0x33, !UPT ;  /* 0x000000363f367292 */ /* 0x000fe2000f8e333f */
[----:B------:R-:W-:Y:S02]  /*26a0*/  WARPGROUP.DEPBAR.LE gsb0, 0x0 ;  /* 0x00008000000079c5 */ /* 0x000fe40000010000 */
[----:B------:R-:W-:-:S06]  /*26b0*/  WARPGROUP.ARRIVE ;  /* 0x00000000000079c5 */ /* 0x000fcc0000000000 */
[----:B------:R-:W-:Y:S01]  /*26c0*/  HGMMA.64x96x16.F32 R24, gdesc[UR8], R24, gsb0 ;  /* 0x01600000081879f0 */ /* 0x000fe20008000818 */
[----:B------:R-:W-:Y:S02]  /*26d0*/  ULDC.64 UR10, c[0x0][0x9e0] ;  /* 0x00027800000a7ab9 */ /* 0x000fe40000000a00 */
[----:B------:R-:W-:-:S06]  /*26e0*/  UISETP.GE.AND UP1, UPT, UR11, 0x1, UPT ;  /* 0x000000010b00788c */ /* 0x000fcc000bf26270 */
[----:B------:R-:W-:Y:S01]  /*26f0*/  PLOP3.LUT P2, PT, PT, PT, UP1, 0x40, 0x0 ;  /* 0x000000000000781c */ /* 0x000fe20003f4e818 */
        /* <DEDUP_REMOVED lines=26> */
[----:B------:R-:W-:Y:S01]  /*28a0*/  FMUL.FTZ R51, R51, UR4 ;  /* 0x0000000433337c20 */ /* 0x000fe20008410000 */
[----:B------:R-:W-:Y:S01]  /*28b0*/  FMUL.FTZ R64, R64, UR4 ;  /* 0x0000000440407c20 */ /* 0x000fe20008410000 */
[----:B------:R-:W-:Y:S01]  /*28c0*/  IMAD.MOV.U32 R24, RZ, RZ, R12 ;  /* 0x000000ffff187224 */ /* 0x000fe200078e000c */
[----:B------:R-:W-:Y:S01]  /*28d0*/  @P3 SHF.R.U32.HI R24, RZ, UR5, R14 ;  /* 0x00000005ff183c19 */ /* 0x000fe2000801160e */
[----:B------:R-:W-:-:S02]  /*28e0*/  @!P1 VIADD R12, R21, 0x2a840 ;  /* 0x0002a840150c9836 */ /* 0x000fc40000000000 */
[----:B------:R-:W-:Y:S01]  /*28f0*/  FMUL.FTZ R11, R34, UR4 ;  /* 0x00000004220b7c20 */ /* 0x000fe20008410000 */
[----:B------:R-:W-:Y:S01]  /*2900*/  FMUL.FTZ R25, R25, UR4 ;  /* 0x0000000419197c20 */ /* 0x000fe20008410000 */
[----:B------:R-:W2:Y:S01]  /*2910*/  MUFU.TANH R34, R51 ;  /* 0x0000003300227308 */ /* 0x000ea20000002400 */
[----:B01----:R-:W-:Y:S01]  /*2920*/  FMUL.FTZ R0, R26, UR4 ;  /* 0x000000041a007c20 */ /* 0x003fe20008410000 */
[----:B------:R-:W-:Y:S01]  /*2930*/  FMUL.FTZ R33, R33, UR4 ;  /* 0x0000000421217c20 */ /* 0x000fe20008410000 */
[----:B------:R-:W-:Y:S01]  /*2940*/  FMUL.FTZ R2, R37, UR4 ;  /* 0x0000000425027c20 */ /* 0x000fe20008410000 */
[----:B------:R-:W-:Y:S01]  /*2950*/  @!P1 PRMT R12, RZ, 0x654, R12 ;  /* 0x00000654ff0c9816 */ /* 0x000fe2000000000c */
[----:B------:R-:W-:Y:S02]  /*2960*/  IMAD.MOV.U32 R26, RZ, RZ, -0x60 ;  /* 0xffffffa0ff1a7424 */ /* 0x000fe400078e00ff */
[----:B------:R-:W-:Y:S01]  /*2970*/  FMUL.FTZ R3, R27, UR4 ;  /* 0x000000041b037c20 */ /* 0x000fe20008410000 */
[----:B------:R-:W-:Y:S01]  /*2980*/  FMUL.FTZ R9, R30, UR4 ;  /* 0x000000041e097c20 */ /* 0x000fe20008410000 */
[----:B------:R0:W1:Y:S01]  /*2990*/  MUFU.TANH R51, R64 ;  /* 0x0000004000337308 */ /* 0x0000620000002400 */
[----:B------:R-:W-:Y:S01]  /*29a0*/  FMUL.FTZ R10, R31, UR4 ;  /* 0x000000041f0a7c20 */ /* 0x000fe20008410000 */
[----:B------:R-:W-:Y:S01]  /*29b0*/  FMUL.FTZ R13, R35, UR4 ;  /* 0x00000004230d7c20 */ /* 0x000fe20008410000 */
[----:B------:R3:W-:Y:S01]  /*29c0*/  @!P1 SYNCS.ARRIVE.TRANS64.RED.A1T0 RZ, [R12+URZ], RZ ;  /* 0x000000ff0cff99a7 */ /* 0x0007e2000810043f */
[----:B------:R-:W-:Y:S01]  /*29d0*/  FMUL.FTZ R28, R28, UR4 ;  /* 0x000000041c1c7c20 */ /* 0x000fe20008410000 */
[----:B------:R-:W-:Y:S01]  /*29e0*/  FMUL.FTZ R29, R29, UR4 ;  /* 0x000000041d1d7c20 */ /* 0x000fe20008410000 */
[----:B------:R-:W-:Y:S01]  /*29f0*/  FMUL.FTZ R32, R32, UR4 ;  /* 0x0000000420207c20 */ /* 0x000fe20008410000 */
[----:B------:R-:W-:Y:S01]  /*2a00*/  FMUL.FTZ R36, R36, UR4 ;  /* 0x0000000424247c20 */ /* 0x000fe20008410000 */
[----:B------:R4:W1:Y:S01]  /*2a10*/  MUFU.TANH R72, R25 ;  /* 0x0000001900487308 */ /* 0x0008620000002400 */
[----:B0-----:R-:W0:Y:S01]  /*2a20*/  SHFL.IDX PT, R64, R24, RZ, 0x1c1f ;  /* 0x001c1fff18407589 */ /* 0x001e2200000e0000 */
[----:B------:R-:W-:Y:S01]  /*2a30*/  FMUL.FTZ R15, R38, UR4 ;  /* 0x00000004260f7c20 */ /* 0x000fe20008410000 */
[----:B------:R-:W-:Y:S01]  /*2a40*/  FMUL.FTZ R39, R39, UR4 ;  /* 0x0000000427277c20 */ /* 0x000fe20008410000 */
[----:B------:R-:W-:Y:S01]  /*2a50*/  FMUL.FTZ R40, R40, UR4 ;  /* 0x0000000428287c20 */ /* 0x000fe20008410000 */
[----:B------:R-:W-:Y:S01]  /*2a60*/  FMUL.FTZ R41, R41, UR4 ;  /* 0x0000000429297c20 */ /* 0x000fe20008410000 */
[----:B------:R-:W-:Y:S01]  /*2a70*/  FMUL.FTZ R37, R42, UR4 ;  /* 0x000000042a257c20 */ /* 0x000fe20008410000 */
[----:B------:R-:W-:Y:S01]  /*2a80*/  FMUL.FTZ R35, R43, UR4 ;  /* 0x000000042b237c20 */ /* 0x000fe20008410000 */
[----:B------:R5:W0:Y:S01]  /*2a90*/  MUFU.TANH R27, R33 ;  /* 0x00000021001b7308 */ /* 0x000a220000002400 */
[----:B----4-:R-:W-:-:S02]  /*2aa0*/  IMAD R25, R83, R26, 0x61 ;  /* 0x0000006153197424 */ /* 0x010fc400078e021a */
[----:B------:R-:W-:Y:S01]  /*2ab0*/  FMUL.FTZ R44, R44, UR4 ;  /* 0x000000042c2c7c20 */ /* 0x000fe20008410000 */
[----:B------:R-:W-:Y:S01]  /*2ac0*/  FMUL.FTZ R45, R45, UR4 ;  /* 0x000000042d2d7c20 */ /* 0x000fe20008410000 */
[----:B------:R-:W-:Y:S01]  /*2ad0*/  FMUL.FTZ R31, R47, UR4 ;  /* 0x000000042f1f7c20 */ /* 0x000fe20008410000 */
[----:B------:R-:W-:Y:S01]  /*2ae0*/  FMUL.FTZ R48, R48, UR4 ;  /* 0x0000000430307c20 */ /* 0x000fe20008410000 */
[----:B------:R-:W-:Y:S01]  /*2af0*/  FMUL.FTZ R49, R49, UR4 ;  /* 0x0000000431317c20 */ /* 0x000fe20008410000 */
[----:B------:R-:W-:Y:S01]  /*2b00*/  FMUL.FTZ R50, R50, UR4 ;  /* 0x0000000432327c20 */ /* 0x000fe20008410000 */
[----:B------:R4:W0:Y:S01]  /*2b10*/  MUFU.TANH R30, R2 ;  /* 0x00000002001e7308 */ /* 0x0008220000002400 */
[----:B-----5:R-:W-:Y:S01]  /*2b20*/  FMUL.FTZ R33, R46, UR4 ;  /* 0x000000042e217c20 */ /* 0x020fe20008410000 */
        /* <DEDUP_REMOVED lines=8> */
[----:B----4-:R-:W-:Y:S01]  /*2bb0*/  FMUL.FTZ R2, R63, UR4 ;  /* 0x000000043f027c20 */ /* 0x010fe20008410000 */
[----:B------:R-:W-:Y:S01]  /*2bc0*/  FMUL.FTZ R65, R65, UR4 ;  /* 0x0000000441417c20 */ /* 0x000fe20008410000 */
[----:B------:R-:W-:Y:S01]  /*2bd0*/  FMUL.FTZ R8, R66, UR4 ;  /* 0x0000000442087c20 */ /* 0x000fe20008410000 */
[----:B------:R-:W-:Y:S01]  /*2be0*/  FMUL.FTZ R6, R67, UR4 ;  /* 0x0000000443067c20 */ /* 0x000fe20008410000 */
[----:B------:R-:W-:Y:S01]  /*2bf0*/  FMUL.FTZ R68, R68, UR4 ;  /* 0x0000000444447c20 */ /* 0x000fe20008410000 */
[----:B------:R-:W-:Y:S01]  /*2c00*/  FMUL.FTZ R14, R70, UR4 ;  /* 0x00000004460e7c20 */ /* 0x000fe20008410000 */
[----:B---3--:R-:W-:Y:S01]  /*2c10*/  FMUL.FTZ R12, R71, UR4 ;  /* 0x00000004470c7c20 */ /* 0x008fe20008410000 */
[----:B------:R-:W-:Y:S01]  /*2c20*/  FMUL.FTZ R59, R59, UR4 ;  /* 0x000000043b3b7c20 */ /* 0x000fe20008410000 */
[----:B------:R-:W-:Y:S01]  /*2c30*/  FMUL.FTZ R69, R69, UR4 ;  /* 0x0000000445457c20 */ /* 0x000fe20008410000 */
[----:B------:R-:W-:Y:S01]  /*2c40*/  IADD3 R26, R16, R25, -R18 ;  /* 0x00000019101a7210 */ /* 0x000fe20007ffe812 */
[----:B------:R-:W3:Y:S01]  /*2c50*/  MUFU.TANH R7, R7 ;  /* 0x0000000700077308 */ /* 0x000ee20000002400 */
[----:B------:R-:W-:Y:S01]  /*2c60*/  FMUL.FTZ R55, R55, UR4 ;  /* 0x0000000437377c20 */ /* 0x000fe20008410000 */
[----:B------:R-:W-:Y:S01]  /*2c70*/  FMUL.FTZ R61, R61, UR4 ;  /* 0x000000043d3d7c20 */ /* 0x000fe20008410000 */
[----:B------:R-:W-:-:S02]  /*2c80*/  IMAD R21, R83, -0x60, R16 ;  /* 0xffffffa053157824 */ /* 0x000fc400078e0210 */
[----:B------:R-:W-:Y:S02]  /*2c90*/  IMAD.IADD R26, R26, 0x1, -R17 ;  /* 0x000000011a1a7824 */ /* 0x000fe400078e0a11 */
[----:B------:R-:W-:Y:S01]  /*2ca0*/  VIADD R63, R25, 0xffffffff ;  /* 0xffffffff193f7836 */ /* 0x000fe20000000000 */
[----:B------:R-:W4:Y:S01]  /*2cb0*/  MUFU.TANH R0, R0 ;  /* 0x0000000000007308 */ /* 0x000f220000002400 */
[----:B------:R-:W-:Y:S01]  /*2cc0*/  VIADD R46, R26, UR10 ;  /* 0x0000000a1a2e7c36 */ /* 0x000fe20008000000 */
[----:B------:R-:W-:Y:S01]  /*2cd0*/  IADD3 R43, -R18, 0x60, R21 ;  /* 0x00000060122b7810 */ /* 0x000fe20007ffe115 */
[----:B------:R-:W-:-:S03]  /*2ce0*/  IMAD.IADD R62, R63, 0x1, -R18 ;  /* 0x000000013f3e7824 */ /* 0x000fc600078e0a12 */
[----:B0-----:R-:W-:Y:S02]  /*2cf0*/  VIADDMNMX R21, R64, R46, R43, PT ;  /* 0x0000002e40157246 */ /* 0x001fe4000380012b */
        /* <DEDUP_REMOVED lines=40> */
[----:B------:R5:W0:Y:S02]  /*2f80*/  MUFU.TANH R55, R61 ;  /* 0x0000003d00377308 */ /* 0x000a240000002400 */
[----:B-----5:R-:W-:-:S04]  /*2f90*/  VIADD R61, R26, UR54 ;  /* 0x000000361a3d7c36 */ /* 0x020fc80008000000 */
[----:B------:R-:W-:Y:S01]  /*2fa0*/  IMAD.IADD R25, R61, 0x1, R64 ;  /* 0x000000013d197824 */ /* 0x000fe200078e0240 */
[----:B-1234-:R-:W-:Y:S06]  /*2fb0*/  @P2 BRA `(.L_x_1144) ;  /* 0x0000000000542947 */ /* 0x01efec0003800000 */
[----:B------:R-:W-:Y:S01]  /*2fc0*/  IADD3 R26, -R17, R16, R64 ;  /* 0x00000010111a7210 */ /* 0x000fe20007ffe140 */
[----:B------:R-:W-:Y:S03]  /*2fd0*/  BSSY B0, `(.L_x_1145) ;  /* 0x0000010000007945 */ /* 0x000fe60003800000 */
[----:B------:R-:W-:-:S13]  /*2fe0*/  ISETP.GT.AND P2, PT, R26, -0x1, PT ;  /* 0xffffffff1a00780c */ /* 0x000fda0003f44270 */
[----:B------:R-:W-:Y:S05]  /*2ff0*/  @P2 BRA `(.L_x_1146) ;  /* 0x0000000000202947 */ /* 0x000fea0003800000 */
[----:B------:R-:W-:Y:S01]  /*3000*/  UISETP.NE.AND UP2, UPT, UR11, 0x1, UPT ;  /* 0x000000010b00788c */ /* 0x000fe2000bf45270 */
[----:B------:R-:W-:-:S05]  /*3010*/  LOP3.LUT R26, RZ, R26, RZ, 0x33, !PT ;  /* 0x0000001aff1a7212 */ /* 0x000fca00078e33ff */
[----:B------:R-:W-:-:S05]  /*3020*/  PLOP3.LUT P2, PT, PT, PT, UP2, 0x80, 0x0 ;  /* 0x000000000000781c */ /* 0x000fca0003f4f028 */
[----:B------:R-:W-:-:S08]  /*3030*/  @UP2 ULDC.64 UR4, c[0x0][0x9e8] ;  /* 0x00027a0000042ab9 */ /* 0x000fd00000000a00 */
[----:B------:R-:W-:-:S05]  /*3040*/  @P2 IMAD.HI.U32 R59, R26, UR4, RZ ;  /* 0x000000041a3b2c27 */ /* 0x000fca000f8e00ff */
[----:B------:R-:W-:-:S04]  /*3050*/  @P2 SHF.R.U32.HI R26, RZ, UR5, R59 ;  /* 0x00000005ff1a2c19 */ /* 0x000fc8000801163b */
[----:B------:R-:W-:Y:S01]  /*3060*/  LOP3.LUT R26, RZ, R26, RZ, 0x33, !PT ;  /* 0x0000001aff1a7212 */ /* 0x000fe200078e33ff */
[----:B------:R-:W-:Y:S06]  /*3070*/  BRA `(.L_x_1147) ;  /* 0x0000000000147947 */ /* 0x000fec0003800000 */
.L_x_1146:
[----:B------:R-:W-:-:S06]  /*3080*/  UISETP.NE.AND UP2, UPT, UR11, 0x1, UPT ;  /* 0x000000010b00788c */ /* 0x000fcc000bf45270 */
[----:B------:R-:W-:-:S05]  /*3090*/  PLOP3.LUT P2, PT, PT, PT, UP2, 0x80, 0x0 ;  /* 0x000000000000781c */ /* 0x000fca0003f4f028 */
[----:B------:R-:W-:-:S08]  /*30a0*/  @UP2 ULDC.64 UR4, c[0x0][0x9e8] ;  /* 0x00027a0000042ab9 */ /* 0x000fd00000000a00 */
[----:B------:R-:W-:-:S05]  /*30b0*/  @P2 IMAD.HI.U32 R59, R26, UR4, RZ ;  /* 0x000000041a3b2c27 */ /* 0x000fca000f8e00ff */
[----:B------:R-:W-:-:S07]  /*30c0*/  @P2 SHF.R.U32.HI R26, RZ, UR5, R59 ;  /* 0x00000005ff1a2c19 */ /* 0x000fce000801163b */
.L_x_1147:
[----:B------:R-:W-:Y:S05]  /*30d0*/  BSYNC B0 ;  /* 0x0000000000007941 */ /* 0x000fea0003800000 */
.L_x_1145:
[----:B------:R-:W-:-:S05]  /*30e0*/  IMAD R26, R26, UR11, R62 ;  /* 0x0000000b1a1a7c24 */ /* 0x000fca000f8e023e */
[----:B------:R-:W-:Y:S02]  /*30f0*/  VIMNMX R25, R25, R26, !PT ;  /* 0x0000001a19197248 */ /* 0x000fe40007fe0100 */
[----:B------:R-:W-:-:S07]  /*3100*/  VIADDMNMX R21, R26, UR11, R21, PT ;  /* 0x0000000b1a157c46 */ /* 0x000fce000b800115 */
.L_x_1144:
        /* <DEDUP_REMOVED lines=8> */
[C---:B------:R-:W-:Y:S02]  /*3190*/  ISETP.GT.AND P4, PT, R25.reuse, 0x9, !P6 ;  /* 0x000000091900780c */ /* 0x040fe40007784270 */
[----:B------:R-:W-:Y:S02]  /*31a0*/  ISETP.GT.AND P5, PT, R25, 0x8, !P3 ;  /* 0x000000081900780c */ /* 0x000fe40005fa4270 */
[----:B------:R-:W-:Y:S02]  /*31b0*/  ISETP.LT.OR P4, PT, R21, 0xa, P4 ;  /* 0x0000000a1500780c */ /* 0x000fe40002781670 */
[----:B------:R-:W-:Y:S02]  /*31c0*/  ISETP.GE.AND P6, PT, R63, 0x11, PT ;  /* 0x000000113f00780c */ /* 0x000fe40003fc6270 */
[----:B0-----:R-:W-:-:S02]  /*31d0*/  FSEL R93, R29, -INF , !P4 ;  /* 0xff8000001d5d7808 */ /* 0x001fc40006000000 */
[----:B------:R-:W-:Y:S02]  /*31e0*/  ISETP.LT.OR P5, PT, R21, 0x9, P5 ;  /* 0x000000091500780c */ /* 0x000fe40002fa1670 */
[----:B------:R-:W-:Y:S02]  /*31f0*/  ISETP.GT.AND P4, PT, R25, 0x10, !P6 ;  /* 0x000000101900780c */ /* 0x000fe40007784270 */
[----:B------:R-:W-:Y:S01]  /*3200*/  FSEL R91, R28, -INF , !P5 ;  /* 0xff8000001c5b7808 */ /* 0x000fe20006800000 */
[----:B-1----:R-:W-:Y:S01]  /*3210*/  IMAD.IADD R28, R61, 0x1, R24 ;  /* 0x000000013d1c7824 */ /* 0x002fe200078e0218 */
        /* <DEDUP_REMOVED lines=81> */
[----:B------:R-:W-:Y:S02]  /*3730*/  P2R R66, PR, RZ, 0x40 ;  /* 0x00000040ff427803 */ /* 0x000fe40000000000 */
[----:B------:R-:W-:Y:S02]  /*3740*/  FSEL R51, R51, -INF , !P4 ;  /* 0xff80000033337808 */ /* 0x000fe40006000000 */
[----:B------:R-:W-:Y:S02]  /*3750*/  ISETP.GE.AND P4, PT, R63, 0x52, PT ;  /* 0x000000523f00780c */ /* 0x000fe40003f86270 */
[----:B------:R-:W-:Y:S02]  /*3760*/  VIADDMNMX R26, R24, R46, R43, PT ;  /* 0x0000002e181a7246 */ /* 0x000fe4000380012b */
        /* <DEDUP_REMOVED lines=12> */
[----:B------:R-:W-:-:S04]  /*3830*/  ISETP.GE.AND P6, PT, R63, 0x5a, PT ;  /* 0x0000005a3f00780c */ /* 0x000fc80003fc6270 */
[----:B------:R-:W-:Y:S02]  /*3840*/  P2R R63, PR, RZ, 0x40 ;  /* 0x00000040ff3f7803 */ /* 0x000fe40000000000 */
[----:B------:R-:W-:-:S04]  /*3850*/  ISETP.GT.AND P6, PT, R25, 0x59, !P6 ;  /* 0x000000591900780c */ /* 0x000fc800077c4270 */
[----:B------:R-:W-:-:S04]  /*3860*/  ISETP.LT.OR P6, PT, R21, 0x5a, P6 ;  /* 0x0000005a1500780c */ /* 0x000fc800037c1670 */
[----:B------:R-:W-:Y:S02]  /*3870*/  FSEL R47, R47, -INF , !P6 ;  /* 0xff8000002f2f7808 */ /* 0x000fe40007000000 */
[----:B------:R-:W-:-:S13]  /*3880*/  PLOP3.LUT P6, PT, PT, PT, UP1, 0x40, 0x0 ;  /* 0x000000000000781c */ /* 0x000fda0003fce818 */
[----:B------:R-:W-:Y:S05]  /*3890*/  @P6 BRA `(.L_x_1148) ;  /* 0x00000000005c6947 */ /* 0x000fea0003800000 */
        /* <DEDUP_REMOVED lines=8> */
[----:B------:R-:W-:Y:S01]  /*3920*/  @P6 IMAD.HI.U32 R21, R7, UR4, RZ ;  /* 0x0000000407156c27 */ /* 0x000fe2000f8e00ff */
[----:B------:R-:W-:-:S13]  /*3930*/  PLOP3.LUT P6, PT, PT, PT, UP2, 0x80, 0x0 ;  /* 0x000000000000781c */ /* 0x000fda0003fcf028 */
[----:B------:R-:W-:-:S04]  /*3940*/  @P6 SHF.R.U32.HI R7, RZ, UR5, R21 ;  /* 0x00000005ff076c19 */ /* 0x000fc80008011615 */
[----:B------:R-:W-:Y:S01]  /*3950*/  LOP3.LUT R7, RZ, R7, RZ, 0x33, !PT ;  /* 0x00000007ff077212 */ /* 0x000fe200078e33ff */
[----:B------:R-:W-:Y:S06]  /*3960*/  BRA `(.L_x_1151) ;  /* 0x0000000000187947 */ /* 0x000fec0003800000 */
.L_x_1150:
[----:B------:R-:W-:-:S06]  /*3970*/  UISETP.NE.AND UP2, UPT, UR11, 0x1, UPT ;  /* 0x000000010b00788c */ /* 0x000fcc000bf45270 */
[----:B------:R-:W-:-:S05]  /*3980*/  PLOP3.LUT P6, PT, PT, PT, UP2, 0x80, 0x0 ;  /* 0x000000000000781c */ /* 0x000fca0003fcf028 */
[----:B------:R-:W-:-:S08]  /*3990*/  @UP2 ULDC.64 UR4, c[0x0][0x9e8] ;  /* 0x00027a0000042ab9 */ /* 0x000fd00000000a00 */
[----:B------:R-:W-:Y:S01]  /*39a0*/  @P6 IMAD.HI.U32 R21, R7, UR4, RZ ;  /* 0x0000000407156c27 */ /* 0x000fe2000f8e00ff */
[----:B------:R-:W-:-:S13]  /*39b0*/  PLOP3.LUT P6, PT, PT, PT, UP2, 0x80, 0x0 ;  /* 0x000000000000781c */ /* 0x000fda0003fcf028 */
[----:B------:R-:W-:-:S07]  /*39c0*/  @P6 SHF.R.U32.HI R7, RZ, UR5, R21 ;  /* 0x00000005ff076c19 */ /* 0x000fce0008011615 */
.L_x_1151:
[----:B------:R-:W-:Y:S05]  /*39d0*/  BSYNC B0 ;  /* 0x0000000000007941 */ /* 0x000fea0003800000 */
.L_x_1149:
[----:B------:R-:W-:-:S05]  /*39e0*/  IMAD R7, R7, UR11, R62 ;  /* 0x0000000b07077c24 */ /* 0x000fca000f8e023e */
[----:B------:R-:W-:Y:S02]  /*39f0*/  VIMNMX R28, R28, R7, !PT ;  /* 0x000000071c1c7248 */ /* 0x000fe40007fe0100 */
[----:B------:R-:W-:-:S07]  /*3a00*/  VIADDMNMX R26, R7, UR11, R26, PT ;  /* 0x0000000b071a7c46 */ /* 0x000fce000b80011a */
.L_x_1148:
[C---:B------:R-:W-:Y:S01]  /*3a10*/  ISETP.GT.AND P2, PT, R28.reuse, 0x1, !P2 ;  /* 0x000000011c00780c */ /* 0x040fe20005744270 */
[----:B------:R-:W-:Y:S01]  /*3a20*/  ULDC UR4, c[0x0][0x988] ;  /* 0x0002620000047ab9 */ /* 0x000fe20000000800 */
[----:B------:R-:W-:Y:S01]  /*3a30*/  ISETP.GT.AND P3, PT, R28, 0x8, !P3 ;  /* 0x000000081c00780c */ /* 0x000fe20005f64270 */
[----:B------:R-:W-:Y:S01]  /*3a40*/  @UP0 ULDC UR14, c[0x0][0x450] ;  /* 0x00011400000e0ab9 */ /* 0x000fe20000000800 */
[C---:B------:R-:W-:Y:S01]  /*3a50*/  ISETP.LT.OR P2, PT, R26.reuse, 0x2, P2 ;  /* 0x000000021a00780c */ /* 0x040fe20001741670 */
[----:B------:R-:W-:Y:S01]  /*3a60*/  UMOV UR6, UR60 ;  /* 0x0000003c00067c82 */ /* 0x000fe20008000000 */
        /* <DEDUP_REMOVED lines=10> */
[----:B------:R-:W-:Y:S02]  /*3b10*/  ISETP.NE.AND P6, PT, R36, RZ, PT ;  /* 0x000000ff2400720c */ /* 0x000fe40003fc5270 */
        /* <DEDUP_REMOVED lines=17> */
[----:B------:R-:W-:Y:S02]  /*3c30*/  ISETP.GT.AND P2, PT, R28, 0x19, !P6 ;  /* 0x000000191c00780c */ /* 0x000fe40007744270 */
[----:B------:R-:W-:Y:S02]  /*3c40*/  FMNMX.FTZ R10, R85, R10, !PT ;  /* 0x0000000a550a7209 */ /* 0x000fe40007810000 */
        /* <DEDUP_REMOVED lines=34> */
[----:B------:R-:W-:Y:S01]  /*3e70*/  ISETP.NE.AND P3, PT, R56, RZ, PT ;  /* 0x000000ff3800720c */ /* 0x000fe20003f65270 */
[----:B------:R-:W0:Y:S01]  /*3e80*/  SHFL.BFLY PT, R7, R24, 0x2, 0x1f ;  /* 0x0c401f0018077f89 */ /* 0x000e2200000e0000 */
[----:B------:R-:W-:Y:S02]  /*3e90*/  ISETP.LT.OR P2, PT, R26, 0x31, P2 ;  /* 0x000000311a00780c */ /* 0x000fe40001741670 */
[----:B------:R-:W-:Y:S02]  /*3ea0*/  ISETP.NE.AND P6, PT, R27, RZ, PT ;  /* 0x000000ff1b00720c */ /* 0x000fe40003fc5270 */
[----:B------:R-:W-:Y:S02]  /*3eb0*/  FSEL R21, R50, -INF , !P2 ;  /* 0xff80000032157808 */ /* 0x000fe40005000000 */
[----:B------:R-:W-:-:S02]  /*3ec0*/  ISETP.NE.AND P2, PT, R48, RZ, PT ;  /* 0x000000ff3000720c */ /* 0x000fc40003f45270 */
[C---:B------:R-:W-:Y:S02]  /*3ed0*/  ISETP.GT.AND P4, PT, R28.reuse, 0x51, !P4 ;  /* 0x000000511c00780c */ /* 0x040fe40006784270 */
[C---:B------:R-:W-:Y:S02]  /*3ee0*/  ISETP.GT.AND P2, PT, R28.reuse, 0x31, !P2 ;  /* 0x000000311c00780c */ /* 0x040fe40005744270 */
[----:B------:R-:W-:Y:S02]  /*3ef0*/  ISETP.GT.AND P5, PT, R28, 0x58, !P5 ;  /* 0x000000581c00780c */ /* 0x000fe40006fa4270 */
[C---:B------:R-:W-:Y:S02]  /*3f00*/  ISETP.LT.OR P2, PT, R26.reuse, 0x32, P2 ;  /* 0x000000321a00780c */ /* 0x040fe40001741670 */
[----:B------:R-:W-:Y:S02]  /*3f10*/  ISETP.LT.OR P4, PT, R26, 0x52, P4 ;  /* 0x000000521a00780c */ /* 0x000fe40002781670 */
[----:B------:R-:W-:-:S02]  /*3f20*/  FSEL R11, R34, -INF , !P2 ;  /* 0xff800000220b7808 */ /* 0x000fc40005000000 */
[----:B------:R-:W-:Y:S02]  /*3f30*/  ISETP.NE.AND P2, PT, R76, RZ, PT ;  /* 0x000000ff4c00720c */ /* 0x000fe40003f45270 */
[----:B------:R-:W-:Y:S02]  /*3f40*/  ISETP.LT.OR P5, PT, R26, 0x59, P5 ;  /* 0x000000591a00780c */ /* 0x000fe40002fa1670 */
[----:B------:R-:W-:Y:S02]  /*3f50*/  ISETP.GT.AND P2, PT, R28, 0x38, !P2 ;  /* 0x000000381c00780c */ /* 0x000fe40005744270 */
[----:B0-----:R-:W-:Y:S02]  /*3f60*/  FMNMX.FTZ R25, R24, R7, !PT ;  /* 0x0000000718197209 */ /* 0x001fe40007810000 */
[----:B------:R-:W-:Y:S02]  /*3f70*/  ISETP.LT.OR P2, PT, R26, 0x39, P2 ;  /* 0x000000391a00780c */ /* 0x000fe40001741670 */
[----:B------:R-:W-:Y:S01]  /*3f80*/  R2UR UR7, R82 ;  /* 0x00000000520772ca */ /* 0x000fe200000e0000 */
[----:B------:R-:W0:Y:S01]  /*3f90*/  SHFL.BFLY PT, R10, R25, 0x1, 0x1f ;  /* 0x0c201f00190a7f89 */ /* 0x000e2200000e0000 */
[----:B------:R-:W-:-:S02]  /*3fa0*/  FSEL R9, R54, -INF , !P2 ;  /* 0xff80000036097808 */ /* 0x000fc40005000000 */
[----:B------:R-:W-:-:S04]  /*3fb0*/  ISETP.NE.AND P2, PT, R52, RZ, PT ;  /* 0x000000ff3400720c */ /* 0x000fc80003f45270 */
[----:B------:R-:W-:-:S04]  /*3fc0*/  ISETP.GT.AND P2, PT, R28, 0x39, !P2 ;  /* 0x000000391c00780c */ /* 0x000fc80005744270 */
[----:B------:R-:W-:-:S04]  /*3fd0*/  ISETP.LT.OR P2, PT, R26, 0x3a, P2 ;  /* 0x0000003a1a00780c */ /* 0x000fc80001741670 */
[----:B------:R-:W-:Y:S02]  /*3fe0*/  FSEL R15, R38, -INF , !P2 ;  /* 0xff800000260f7808 */ /* 0x000fe40005000000 */
[----:B------:R-:W-:-:S04]  /*3ff0*/  ISETP.NE.AND P2, PT, R78, RZ, PT ;  /* 0x000000ff4e00720c */ /* 0x000fc80003f45270 */
[----:B------:R-:W-:Y:S02]  /*4000*/  ISETP.GT.AND P2, PT, R28, 0x40, !P2 ;  /* 0x000000401c00780c */ /* 0x000fe40005744270 */
[----:B0-----:R-:W-:Y:S01]  /*4010*/  FMNMX.FTZ R7, R25, R10, !PT ;  /* 0x0000000a19077209 */ /* 0x001fe20007810000 */
[----:B------:R-:W-:Y:S01]  /*4020*/  IMAD.U32 R10, RZ, RZ, UR4 ;  /* 0x00000004ff0a7e24 */ /* 0x000fe2000f8e00ff */
[----:B------:R-:W-:Y:S01]  /*4030*/  ISETP.LT.OR P2, PT, R26, 0x41, P2 ;  /* 0x000000411a00780c */ /* 0x000fe20001741670 */
[----:B------:R-:W-:Y:S02]  /*4040*/  @UP0 ULDC UR4, c[0x0][0x44c] ;  /* 0x0001130000040ab9 */ /* 0x000fe40000000800 */
[----:B------:R-:W-:Y:S01]  /*4050*/  FMUL.FTZ R27, R7, R10 ;  /* 0x0000000a071b7220 */ /* 0x000fe20000410000 */
[----:B------:R-:W-:Y:S01]  /*4060*/  FSEL R3, R58, -INF , !P2 ;  /* 0xff8000003a037808 */ /* 0x000fe20005000000 */
[----:B------:R-:W-:Y:S01]  /*4070*/  UIMAD.WIDE.U32 UR4, UR60, UR4, URZ ;  /* 0x000000043c0472a5 */ /* 0x000fe2000f8e003f */
[----:B------:R-:W-:-:S02]  /*4080*/  ISETP.GT.AND P2, PT, R28, 0x41, !P3 ;  /* 0x000000411c00780c */ /* 0x000fc40005f44270 */
[----:B------:R-:W-:Y:S01]  /*4090*/  ISETP.NE.AND P3, PT, R84, RZ, PT ;  /* 0x000000ff5400720c */ /* 0x000fe20003f65270 */
[----:B------:R-:W-:Y:S01]  /*40a0*/  @UP0 USHF.R.U32.HI UR6, URZ, UR14, UR5 ;  /* 0x0000000e3f060299 */ /* 0x000fe20008011605 */
[----:B------:R-:W-:Y:S02]  /*40b0*/  ISETP.LT.OR P2, PT, R26, 0x42, P2 ;  /* 0x000000421a00780c */ /* 0x000fe40001741670 */
[----:B------:R-:W-:Y:S01]  /*40c0*/  ISETP.GT.AND P3, PT, R28, 0x50, !P3 ;  /* 0x000000501c00780c */ /* 0x000fe20005f64270 */
[----:B------:R-:W-:Y:S01]  /*40d0*/  UIADD3 UR4, UR7, UR6, URZ ;  /* 0x0000000607047290 */ /* 0x000fe2000fffe03f */
[----:B------:R-:W-:Y:S02]  /*40e0*/  FSEL R13, R42, -INF , !P2 ;  /* 0xff8000002a0d7808 */ /* 0x000fe40005000000 */
[----:B------:R-:W-:Y:S01]  /*40f0*/  ISETP.GT.AND P2, PT, R28, RZ, !P6 ;  /* 0x000000ff1c00720c */ /* 0x000fe20007744270 */
[----:B------:R-:W-:Y:S01]  /*4100*/  UIADD3 UR10, UR4, UR10, URZ ;  /* 0x0000000a040a7290 */ /* 0x000fe2000fffe03f */
[----:B------:R-:W-:-:S02]  /*4110*/  ISETP.NE.AND P6, PT, R80, RZ, PT ;  /* 0x000000ff5000720c */ /* 0x000fc40003fc5270 */
[C---:B------:R-:W-:Y:S02]  /*4120*/  ISETP.LT.OR P2, PT, R26.reuse, 0x1, P2 ;  /* 0x000000011a00780c */ /* 0x040fe40001741670 */
[----:B------:R-:W-:Y:S02]  /*4130*/  ISETP.LT.OR P3, PT, R26, 0x51, P3 ;  /* 0x000000511a00780c */ /* 0x000fe40001f61670 */
[----:B------:R-:W-:Y:S02]  /*4140*/  FSEL R0, R0, -INF , !P2 ;  /* 0xff80000000007808 */ /* 0x000fe40005000000 */
[----:B------:R-:W-:-:S04]  /*4150*/  FSETP.NEU.FTZ.AND P2, PT, R7, -INF , PT ;  /* 0xff8000000700780b */ /* 0x000fc80003f5d000 */
[----:B------:R-:W-:Y:S02]  /*4160*/  FSEL R30, R27, RZ, P2 ;  /* 0x000000ff1b1e7208 */ /* 0x000fe40001000000 */
[----:B------:R-:W-:Y:S02]  /*4170*/  ISETP.GT.AND P2, PT, R28, 0x48, !P6 ;  /* 0x000000481c00780c */ /* 0x000fe40007744270 */
[----:B------:R-:W-:Y:S01]  /*4180*/  ISETP.NE.AND P6, PT, R63, RZ, PT ;  /* 0x000000ff3f00720c */ /* 0x000fe20003fc5270 */
[-CC-:B------:R-:W-:Y:S01]  /*4190*/  FFMA.FTZ R25, R89, R10.reuse, -R30.reuse ;  /* 0x0000000a59197223 */ /* 0x180fe2000001081e */
[----:B------:R-:W-:Y:S01]  /*41a0*/  ISETP.LT.OR P2, PT, R26, 0x49, P2 ;  /* 0x000000491a00780c */ /* 0x000fe20001741670 */
[-CC-:B------:R-:W-:Y:S01]  /*41b0*/  FFMA.FTZ R158, R91, R10.reuse, -R30.reuse ;  /* 0x0000000a5b9e7223 */ /* 0x180fe2000001081e */
[----:B------:R-:W-:Y:S01]  /*41c0*/  ISETP.GT.AND P6, PT, R28, 0x59, !P6 ;  /* 0x000000591c00780c */ /* 0x000fe200077c4270 */
[-CC-:B------:R-:W-:Y:S01]  /*41d0*/  FFMA.FTZ R27, R93, R10.reuse, -R30.reuse ;  /* 0x0000000a5d1b7223 */ /* 0x180fe2000001081e */
[----:B------:R-:W-:Y:S01]  /*41e0*/  FSEL R63, R20, -INF , !P2 ;  /* 0xff800000143f7808 */ /* 0x000fe20005000000 */
[-CC-:B------:R-:W-:Y:S01]  /*41f0*/  FFMA.FTZ R156, R29, R10.reuse, -R30.reuse ;  /* 0x0000000a1d9c7223 */ /* 0x180fe2000001081e */
[----:B------:R-:W-:Y:S01]  /*4200*/  FMNMX.FTZ R20, R0, R65, !PT ;  /* 0x0000004100147209 */ /* 0x000fe20007810000 */
[----:B------:R-:W-:Y:S01]  /*4210*/  MUFU.EX2 R25, R25 ;  /* 0x0000001900197308 */ /* 0x000fe20000000800 */
[----:B------:R-:W-:Y:S01]  /*4220*/  ISETP.NE.AND P2, PT, R60, RZ, PT ;  /* 0x000000ff3c00720c */ /* 0x000fe20003f45270 */
[--C-:B------:R-:W-:Y:S01]  /*4230*/  FFMA.FTZ R152, R95, R10, -R30.reuse ;  /* 0x0000000a5f987223 */ /* 0x100fe2000001081e */
[----:B------:R-:W-:Y:S01]  /*4240*/  FMNMX.FTZ R20, R61, R20, !PT ;  /* 0x000000143d147209 */ /* 0x000fe20007810000 */
[-CC-:B------:R-:W-:Y:S01]  /*4250*/  FFMA.FTZ R29, R97, R10.reuse, -R30.reuse ;  /* 0x0000000a611d7223 */ /* 0x180fe2000001081e */
[----:B------:R-:W-:Y:S01]  /*4260*/  ISETP.GT.AND P2, PT, R28, 0x49, !P2 ;  /* 0x000000491c00780c */ /* 0x000fe20005744270 */
[--C-:B------:R-:W-:Y:S01]  /*4270*/  FFMA.FTZ R45, R45, R10, -R30.reuse ;  /* 0x0000000a2d2d7223 */ /* 0x100fe2000001081e */
[----:B------:R-:W-:Y:S01]  /*4280*/  FMNMX.FTZ R20, R57, R20, !PT ;  /* 0x0000001439147209 */ /* 0x000fe20007810000 */
[----:B------:R-:W0:Y:S01]  /*4290*/  MUFU.EX2 R156, R156 ;  /* 0x0000009c009c7308 */ /* 0x000e220000000800 */
[----:B------:R-:W-:Y:S01]  /*42a0*/  ISETP.LT.OR P2, PT, R26, 0x4a, P2 ;  /* 0x0000004a1a00780c */ /* 0x000fe20001741670 */
[--C-:B------:R-:W-:Y:S01]  /*42b0*/  FFMA.FTZ R154, R99, R10, -R30.reuse ;  /* 0x0000000a639a7223 */ /* 0x100fe2000001081e */
[----:B------:R-:W-:Y:S01]  /*42c0*/  FMNMX.FTZ R20, R53, R20, !PT ;  /* 0x0000001435147209 */ /* 0x000fe20007810000 */
[-CC-:B------:R-:W-:Y:S01]  /*42d0*/  FFMA.FTZ R24, R101, R10.reuse, -R30.reuse ;  /* 0x0000000a65187223 */ /* 0x180fe2000001081e */
[----:B------:R-:W-:Y:S01]  /*42e0*/  FSEL R89, R2, -INF , !P2 ;  /* 0xff80000002597808 */ /* 0x000fe20005000000 */
[--C-:B------:R-:W-:Y:S01]  /*42f0*/  FFMA.FTZ R2, R87, R10, -R30.reuse ;  /* 0x0000000a57027223 */ /* 0x100fe2000001081e */
[----:B------:R-:W-:Y:S01]  /*4300*/  FMNMX.FTZ R20, R49, R20, !PT ;  /* 0x0000001431147209 */ /* 0x000fe20007810000 */
[----:B------:R-:W1:Y:S01]  /*4310*/  MUFU.EX2 R158, R158 ;  /* 0x0000009e009e7308 */ /* 0x000e620000000800 */
[----:B------:R-:W-:Y:S01]  /*4320*/  FSEL R87, R8, -INF , !P3 ;  /* 0xff80000008577808 */ /* 0x000fe20005800000 */
[--C-:B------:R-:W-:Y:S01]  /*4330*/  FFMA.FTZ R8, R79, R10, -R30.reuse ;  /* 0x0000000a4f087223 */ /* 0x100fe2000001081e */
[----:B------:R-:W-:Y:S01]  /*4340*/  FMNMX.FTZ R20, R43, R20, !PT ;  /* 0x000000142b147209 */ /* 0x000fe20007810000 */
[-CC-:B------:R-:W-:Y:S01]  /*4350*/  FFMA.FTZ R81, R81, R10.reuse, -R30.reuse ;  /* 0x0000000a51517223 */ /* 0x180fe2000001081e */
[----:B------:R-:W-:Y:S01]  /*4360*/  FSEL R91, R6, -INF , !P4 ;  /* 0xff800000065b7808 */ /* 0x000fe20006000000 */
[--C-:B------:R-:W-:Y:S01]  /*4370*/  FFMA.FTZ R6, R85, R10, -R30.reuse ;  /* 0x0000000a55067223 */ /* 0x100fe2000001081e */
[----:B------:R-:W-:Y:S01]  /*4380*/  FMNMX.FTZ R20, R39, R20, !PT ;  /* 0x0000001427147209 */ /* 0x000fe20007810000 */
[----:B------:R-:W-:Y:S01]  /*4390*/  MUFU.EX2 R150, R8 ;  /* 0x0000000800967308 */ /* 0x000fe20000000800 */
[----:B------:R-:W-:Y:S01]  /*43a0*/  ISETP.LT.OR P6, PT, R26, 0x5a, P6 ;  /* 0x0000005a1a00780c */ /* 0x000fe200037c1670 */
[--C-:B------:R-:W-:Y:S01]  /*43b0*/  FFMA.FTZ R77, R77, R10, -R30.reuse ;  /* 0x0000000a4d4d7223 */ /* 0x100fe2000001081e */
[----:B------:R-:W-:Y:S01]  /*43c0*/  FMNMX.FTZ R20, R37, R20, !PT ;  /* 0x0000001425147209 */ /* 0x000fe20007810000 */
[-CC-:B------:R-:W-:Y:S01]  /*43d0*/  FFMA.FTZ R75, R75, R10.reuse, -R30.reuse ;  /* 0x0000000a4b4b7223 */ /* 0x180fe2000001081e */
[----:B------:R-:W-:Y:S01]  /*43e0*/  FSEL R85, R14, -INF , !P5 ;  /* 0xff8000000e557808 */ /* 0x000fe20006800000 */
[--C-:B------:R-:W-:Y:S01]  /*43f0*/  FFMA.FTZ R73, R73, R10, -R30.reuse ;  /* 0x0000000a49497223 */ /* 0x100fe2000001081e */
[----:B------:R-:W-:Y:S01]  /*4400*/  FMNMX.FTZ R20, R35, R20, !PT ;  /* 0x0000001423147209 */ /* 0x000fe20007810000 */
[----:B------:R-:W2:Y:S01]  /*4410*/  MUFU.EX2 R27, R27 ;  /* 0x0000001b001b7308 */ /* 0x000ea20000000800 */
[----:B------:R-:W-:Y:S01]  /*4420*/  FSEL R93, R12, -INF , !P6 ;  /* 0xff8000000c5d7808 */ /* 0x000fe20007000000 */
[--C-:B------:R-:W-:Y:S01]  /*4430*/  FFMA.FTZ R71, R71, R10, -R30.reuse ;  /* 0x0000000a47477223 */ /* 0x100fe2000001081e */
[----:B------:R-:W-:Y:S01]  /*4440*/  FMNMX.FTZ R20, R33, R20, !PT ;  /* 0x0000001421147209 */ /* 0x000fe20007810000 */
[-CC-:B------:R-:W-:Y:S01]  /*4450*/  FFMA.FTZ R69, R69, R10.reuse, -R30.reuse ;  /* 0x0000000a45457223 */ /* 0x180fe2000001081e */
[-CC-:B------:R-:W-:Y:S01]  /*4460*/  FFMA.FTZ R67, R67, R10.reuse, -R30.reuse ;  /* 0x0000000a43437223 */ /* 0x180fe2000001081e */
[--C-:B------:R-:W-:Y:S01]  /*4470*/  FFMA.FTZ R59, R59, R10, -R30.reuse ;  /* 0x0000000a3b3b7223 */ /* 0x100fe2000001081e */
[----:B------:R-:W-:Y:S01]  /*4480*/  FMNMX.FTZ R20, R31, R20, !PT ;  /* 0x000000141f147209 */ /* 0x000fe20007810000 */
[----:B------:R-:W-:Y:S01]  /*4490*/  MUFU.EX2 R97, R6 ;  /* 0x0000000600617308 */ /* 0x000fe20000000800 */
[-CC-:B------:R-:W-:Y:S01]  /*44a0*/  FFMA.FTZ R55, R55, R10.reuse, -R30.reuse ;  /* 0x0000000a37377223 */ /* 0x180fe2000001081e */
[--C-:B------:R-:W-:Y:S01]  /*44b0*/  FFMA.FTZ R51, R51, R10, -R30.reuse ;  /* 0x0000000a33337223 */ /* 0x100fe2000001081e */
[----:B------:R-:W-:Y:S01]  /*44c0*/  FMNMX.FTZ R20, R21, R20, !PT ;  /* 0x0000001415147209 */ /* 0x000fe20007810000 */
[-CC-:B------:R-:W-:Y:S01]  /*44d0*/  FFMA.FTZ R41, R41, R10.reuse, -R30.reuse ;  /* 0x0000000a29297223 */ /* 0x180fe2000001081e */
[----:B------:R-:W-:-:S02]  /*44e0*/  FFMA.FTZ R30, R47, R10, -R30 ;  /* 0x0000000a2f1e7223 */ /* 0x000fc4000001081e */
[----:B------:R-:W-:Y:S01]  /*44f0*/  FMNMX.FTZ R20, R11, R20, !PT ;  /* 0x000000140b147209 */ /* 0x000fe20007810000 */
[----:B------:R-:W-:Y:S03]  /*4500*/  MUFU.EX2 R152, R152 ;  /* 0x0000009800987308 */ /* 0x000fe60000000800 */
[----:B------:R-:W-:-:S04]  /*4510*/  FMNMX.FTZ R20, R9, R20, !PT ;  /* 0x0000001409147209 */ /* 0x000fc80007810000 */
[----:B------:R-:W-:Y:S01]  /*4520*/  FMNMX.FTZ R20, R15, R20, !PT ;  /* 0x000000140f147209 */ /* 0x000fe20007810000 */
[----:B------:R-:W-:Y:S03]  /*4530*/  MUFU.EX2 R29, R29 ;  /* 0x0000001d001d7308 */ /* 0x000fe60000000800 */
[----:B------:R-:W-:-:S04]  /*4540*/  FMNMX.FTZ R20, R3, R20, !PT ;  /* 0x0000001403147209 */ /* 0x000fc80007810000 */
[----:B------:R-:W-:Y:S01]  /*4550*/  FMNMX.FTZ R20, R13, R20, !PT ;  /* 0x000000140d147209 */ /* 0x000fe20007810000 */
[----:B------:R0:W-:Y:S03]  /*4560*/  MUFU.EX2 R136, R45 ;  /* 0x0000002d00887308 */ /* 0x0001e60000000800 */
[----:B------:R-:W-:-:S04]  /*4570*/  FMNMX.FTZ R20, R63, R20, !PT ;  /* 0x000000143f147209 */ /* 0x000fc80007810000 */
[----:B------:R-:W-:Y:S01]  /*4580*/  FMNMX.FTZ R20, R89, R20, !PT ;  /* 0x0000001459147209 */ /* 0x000fe20007810000 */
[----:B------:R-:W-:Y:S01]  /*4590*/  MUFU.EX2 R154, R154 ;  /* 0x0000009a009a7308 */ /* 0x000fe20000000800 */
[----:B0-----:R-:W-:Y:S01]  /*45a0*/  FADD.FTZ R45, R156, R25 ;  /* 0x000000199c2d7221 */ /* 0x001fe20000010000 */
[----:B------:R-:W-:Y:S02]  /*45b0*/  F2FP.F16.F32.PACK_AB R156, R25, R156 ;  /* 0x0000009c199c723e */ /* 0x000fe400000000ff */
[----:B------:R-:W-:Y:S01]  /*45c0*/  FMNMX.FTZ R20, R87, R20, !PT ;  /* 0x0000001457147209 */ /* 0x000fe20007810000 */
[----:B-1----:R-:W-:Y:S01]  /*45d0*/  FADD.FTZ R28, R158, R45 ;  /* 0x0000002d9e1c7221 */ /* 0x002fe20000010000 */
[----:B--2---:R-:W-:Y:S02]  /*45e0*/  F2FP.F16.F32.PACK_AB R158, R27, R158 ;  /* 0x0000009e1b9e723e */ /* 0x004fe400000000ff */
[----:B------:R-:W-:Y:S01]  /*45f0*/  FMNMX.FTZ R20, R91, R20, !PT ;  /* 0x000000145b147209 */ /* 0x000fe20007810000 */
[----:B------:R-:W-:Y:S03]  /*4600*/  MUFU.EX2 R95, R24 ;  /* 0x00000018005f7308 */ /* 0x000fe60000000800 */
[----:B------:R-:W-:-:S04]  /*4610*/  FMNMX.FTZ R20, R85, R20, !PT ;  /* 0x0000001455147209 */ /* 0x000fc80007810000 */
[----:B------:R-:W-:Y:S01]  /*4620*/  FMNMX.FTZ R20, R93, R20, !PT ;  /* 0x000000145d147209 */ /* 0x000fe20007810000 */
[----:B------:R-:W0:Y:S04]  /*4630*/  MUFU.EX2 R2, R2 ;  /* 0x0000000200027308 */ /* 0x000e280000000800 */
[----:B------:R-:W1:Y:S04]  /*4640*/  SHFL.BFLY PT, R79, R20, 0x2, 0x1f ;  /* 0x0c401f00144f7f89 */ /* 0x000e6800000e0000 */
[----:B------:R-:W-:Y:S08]  /*4650*/  MUFU.EX2 R81, R81 ;  /* 0x0000005100517308 */ /* 0x000ff00000000800 */
[----:B------:R-:W-:Y:S01]  /*4660*/  MUFU.EX2 R77, R77 ;  /* 0x0000004d004d7308 */ /* 0x000fe20000000800 */
[----:B0-----:R-:W-:-:S07]  /*4670*/  F2FP.F16.F32.PACK_AB R148, R97, R2 ;  /* 0x000000026194723e */ /* 0x001fce00000000ff */
[----:B------:R-:W-:Y:S01]  /*4680*/  MUFU.EX2 R144, R75 ;  /* 0x0000004b00907308 */ /* 0x000fe20000000800 */
[----:B-1----:R-:W-:-:S07]  /*4690*/  FMNMX.FTZ R79, R20, R79, !PT ;  /* 0x0000004f144f7209 */ /* 0x002fce0007810000 */
        /* <DEDUP_REMOVED lines=9> */
[----:B------:R-:W-:Y:S02]  /*4730*/  FSEL R6, R6, RZ, P2 ;  /* 0x000000ff06067208 */ /* 0x000fe40001000000 */
[----:B------:R-:W-:-:S03]  /*4740*/  PLOP3.LUT P2, PT, PT, PT, UP1, 0x40, 0x0 ;  /* 0x000000000000781c */ /* 0x000fc60003f4e818 */
        /* <DEDUP_REMOVED lines=13> */
[----:B0-----:R-:W-:Y:S01]  /*4820*/  FADD.FTZ R39, R27, R28 ;  /* 0x0000001c1b277221 */ /* 0x001fe20000010000 */
[-CC-:B------:R-:W-:Y:S01]  /*4830*/  FFMA.FTZ R11, R11, R10.reuse, -R6.reuse ;  /* 0x0000000a0b0b7223 */ /* 0x180fe20000010806 */
[-CC-:B------:R-:W-:Y:S01]  /*4840*/  FFMA.FTZ R33, R33, R10.reuse, -R6.reuse ;  /* 0x0000000a21217223 */ /* 0x180fe20000010806 */
[-CC-:B------:R-:W-:Y:S01]  /*4850*/  FFMA.FTZ R15, R15, R10.reuse, -R6.reuse ;  /* 0x0000000a0f0f7223 */ /* 0x180fe20000010806 */
[----:B------:R-:W-:Y:S01]  /*4860*/  FADD.FTZ R28, R152, R39 ;  /* 0x00000027981c7221 */ /* 0x000fe20000010000 */
        /* <DEDUP_REMOVED lines=11> */
[----:B------:R-:W-:Y:S01]  /*4920*/  FFMA.FTZ R93, R93, R10, -R6 ;  /* 0x0000000a5d5d7223 */ /* 0x000fe20000010806 */
[----:B------:R-:W-:-:S06]  /*4930*/  F2FP.F16.F32.PACK_AB R152, R29, R152 ;  /* 0x000000981d98723e */ /* 0x000fcc00000000ff */
[----:B------:R-:W-:Y:S01]  /*4940*/  MUFU.EX2 R61, R61 ;  /* 0x0000003d003d7308 */ /* 0x000fe20000000800 */
[----:B-1----:R-:W-:Y:S01]  /*4950*/  FADD.FTZ R35, R29, R28 ;  /* 0x0000001c1d237221 */ /* 0x002fe20000010000 */
[----:B0-----:R-:W-:-:S03]  /*4960*/  F2FP.F16.F32.PACK_AB R157, R65, R0 ;  /* 0x00000000419d723e */ /* 0x001fc600000000ff */
[----:B------:R-:W-:Y:S01]  /*4970*/  FADD.FTZ R32, R154, R35 ;  /* 0x000000239a207221 */ /* 0x000fe20000010000 */
[C---:B------:R-:W-:Y:S02]  /*4980*/  F2FP.F16.F32.PACK_AB R154, R95.reuse, R154 ;  /* 0x0000009a5f9a723e */ /* 0x040fe400000000ff */
[----:B------:R-:W0:Y:S01]  /*4990*/  MUFU.EX2 R12, R57 ;  /* 0x00000039000c7308 */ /* 0x000e220000000800 */
[----:B------:R-:W-:Y:S01]  /*49a0*/  FADD.FTZ R35, R95, R32 ;  /* 0x000000205f237221 */ /* 0x000fe20000010000 */
[----:B------:R-:W-:-:S03]  /*49b0*/  FADD.FTZ R32, R0, R65 ;  /* 0x0000004100207221 */ /* 0x000fc60000010000 */
[----:B------:R-:W-:-:S03]  /*49c0*/  FADD.FTZ R34, R2, R35 ;  /* 0x0000002302227221 */ /* 0x000fc60000010000 */
[----:B------:R-:W-:Y:S01]  /*49d0*/  MUFU.EX2 R53, R53 ;  /* 0x0000003500357308 */ /* 0x000fe20000000800 */
[----:B------:R-:W-:-:S04]  /*49e0*/  FADD.FTZ R34, R97, R34 ;  /* 0x0000002261227221 */ /* 0x000fc80000010000 */
[----:B------:R-:W-:-:S03]  /*49f0*/  FADD.FTZ R35, R81, R34 ;  /* 0x0000002251237221 */ /* 0x000fc60000010000 */
[----:B------:R-:W1:Y:S01]  /*4a00*/  MUFU.EX2 R14, R49 ;  /* 0x00000031000e7308 */ /* 0x000e620000000800 */
[----:B------:R-:W-:Y:S01]  /*4a10*/  FADD.FTZ R36, R150, R35 ;  /* 0x0000002396247221 */ /* 0x000fe20000010000 */
[----:B0-----:R-:W-:Y:S02]  /*4a20*/  F2FP.F16.F32.PACK_AB R159, R12, R61 ;  /* 0x0000003d0c9f723e */ /* 0x001fe400000000ff */
[----:B------:R-:W-:-:S04]  /*4a30*/  F2FP.F16.F32.PACK_AB R150, R150, R81 ;  /* 0x000000519696723e */ /* 0x000fc800000000ff */
[----:B------:R-:W0:Y:S08]  /*4a40*/  MUFU.EX2 R43, R43 ;  /* 0x0000002b002b7308 */ /* 0x000e300000000800 */
[----:B------:R2:W-:Y:S01]  /*4a50*/  MUFU.EX2 R26, R31 ;  /* 0x0000001f001a7308 */ /* 0x0005e20000000800 */
[----:B-1----:R-:W-:-:S07]  /*4a60*/  F2FP.F16.F32.PACK_AB R153, R14, R53 ;  /* 0x000000350e99723e */ /* 0x002fce00000000ff */
[----:B------:R-:W1:Y:S01]  /*4a70*/  MUFU.EX2 R37, R37 ;  /* 0x0000002500257308 */ /* 0x000e620000000800 */
[----:B--2---:R-:W-:Y:S01]  /*4a80*/  FADD.FTZ R31, R61, R32 ;  /* 0x000000203d1f7221 */ /* 0x004fe20000010000 */
[----:B0-----:R-:W-:-:S03]  /*4a90*/  F2FP.F16.F32.PACK_AB R155, R20, R43 ;  /* 0x0000002b149b723e */ /* 0x001fc600000000ff */
[----:B------:R-:W-:Y:S01]  /*4aa0*/  FADD.FTZ R34, R12, R31 ;  /* 0x0000001f0c227221 */ /* 0x000fe20000010000 */
[----:B------:R-:W-:Y:S02]  /*4ab0*/  FADD.FTZ R31, R77, R36 ;  /* 0x000000244d1f7221 */ /* 0x000fe40000010000 */
[----:B------:R0:W-:Y:S02]  /*4ac0*/  MUFU.EX2 R28, R11 ;  /* 0x0000000b001c7308 */ /* 0x0001e40000000800 */
[C---:B------:R-:W-:Y:S01]  /*4ad0*/  FADD.FTZ R36, R144.reuse, R31 ;  /* 0x0000001f90247221 */ /* 0x040fe20000010000 */
[----:B------:R-:W-:-:S05]  /*4ae0*/  F2FP.F16.F32.PACK_AB R144, R144, R77 ;  /* 0x0000004d9090723e */ /* 0x000fca00000000ff */
[----:B------:R-:W2:Y:S01]  /*4af0*/  MUFU.EX2 R33, R33 ;  /* 0x0000002100217308 */ /* 0x000ea20000000800 */
[----:B0-----:R-:W-:Y:S01]  /*4b00*/  FADD.FTZ R11, R53, R34 ;  /* 0x00000022350b7221 */ /* 0x001fe20000010000 */
[----:B-1----:R-:W-:-:S03]  /*4b10*/  F2FP.F16.F32.PACK_AB R149, R24, R37 ;  /* 0x000000251895723e */ /* 0x002fc600000000ff */
[----:B------:R-:W-:-:S03]  /*4b20*/  FADD.FTZ R34, R14, R11 ;  /* 0x0000000b0e227221 */ /* 0x000fc60000010000 */
[----:B------:R0:W-:Y:S01]  /*4b30*/  MUFU.EX2 R32, R15 ;  /* 0x0000000f00207308 */ /* 0x0001e20000000800 */
[----:B------:R-:W-:-:S07]  /*4b40*/  FADD.FTZ R11, R43, R34 ;  /* 0x000000222b0b7221 */ /* 0x000fce0000010000 */
[----:B------:R-:W1:Y:S01]  /*4b50*/  MUFU.EX2 R21, R21 ;  /* 0x0000001500157308 */ /* 0x000e620000000800 */
[----:B0-----:R-:W-:Y:S01]  /*4b60*/  FADD.FTZ R15, R73, R36 ;  /* 0x00000024490f7221 */ /* 0x001fe20000010000 */
[----:B------:R-:W-:Y:S01]  /*4b70*/  FADD.FTZ R36, R20, R11 ;  /* 0x0000000b14247221 */ /* 0x000fe20000010000 */
[----:B--2---:R-:W-:Y:S02]  /*4b80*/  F2FP.F16.F32.PACK_AB R151, R26, R33 ;  /* 0x000000211a97723e */ /* 0x004fe400000000ff */
[C---:B------:R-:W-:Y:S01]  /*4b90*/  FADD.FTZ R38, R146.reuse, R15 ;  /* 0x0000000f92267221 */ /* 0x040fe20000010000 */
[----:B------:R-:W-:Y:S01]  /*4ba0*/  FADD.FTZ R11, R37, R36 ;  /* 0x00000024250b7221 */ /* 0x000fe20000010000 */
[----:B------:R-:W-:Y:S01]  /*4bb0*/  F2FP.F16.F32.PACK_AB R146, R146, R73 ;  /* 0x000000499292723e */ /* 0x000fe200000000ff */
[----:B------:R-:W-:Y:S01]  /*4bc0*/  MUFU.EX2 R142, R55 ;  /* 0x00000037008e7308 */ /* 0x000fe20000000800 */
[----:B------:R-:W-:Y:S01]  /*4bd0*/  FADD.FTZ R15, R69, R38 ;  /* 0x00000026450f7221 */ /* 0x000fe20000010000 */
[----:B------:R-:W-:-:S03]  /*4be0*/  FADD.FTZ R6, R24, R11 ;  /* 0x0000000b18067221 */ /* 0x000fc60000010000 */
[C---:B------:R-:W-:Y:S01]  /*4bf0*/  FADD.FTZ R36, R140.reuse, R15 ;  /* 0x0000000f8c247221 */ /* 0x040fe20000010000 */
[----:B------:R-:W-:Y:S01]  /*4c00*/  FADD.FTZ R11, R33, R6 ;  /* 0x00000006210b7221 */ /* 0x000fe20000010000 */
[----:B------:R-:W-:Y:S01]  /*4c10*/  F2FP.F16.F32.PACK_AB R140, R140, R69 ;  /* 0x000000458c8c723e */ /* 0x000fe200000000ff */
[----:B------:R-:W0:Y:S01]  /*4c20*/  MUFU.EX2 R9, R9 ;  /* 0x0000000900097308 */ /* 0x000e220000000800 */
[----:B-1----:R-:W-:Y:S01]  /*4c30*/  F2FP.F16.F32.PACK_AB R145, R28, R21 ;  /* 0x000000151c91723e */ /* 0x002fe200000000ff */
[----:B------:R-:W-:-:S04]  /*4c40*/  FADD.FTZ R6, R26, R11 ;  /* 0x0000000b1a067221 */ /* 0x000fc80000010000 */
[----:B------:R-:W-:Y:S02]  /*4c50*/  FADD.FTZ R11, R21, R6 ;  /* 0x00000006150b7221 */ /* 0x000fe40000010000 */
[----:B------:R-:W-:Y:S02]  /*4c60*/  MUFU.EX2 R51, R51 ;  /* 0x0000003300337308 */ /* 0x000fe40000000800 */
[----:B------:R-:W-:-:S06]  /*4c70*/  FADD.FTZ R6, R28, R11 ;  /* 0x0000000b1c067221 */ /* 0x000fcc0000010000 */
[----:B------:R-:W1:Y:S01]  /*4c80*/  MUFU.EX2 R3, R3 ;  /* 0x0000000300037308 */ /* 0x000e620000000800 */
[----:B0-----:R-:W-:Y:S01]  /*4c90*/  FADD.FTZ R11, R9, R6 ;  /* 0x00000006090b7221 */ /* 0x001fe20000010000 */
[C---:B------:R-:W-:Y:S01]  /*4ca0*/  F2FP.F16.F32.PACK_AB R147, R32.reuse, R9 ;  /* 0x000000092093723e */ /* 0x040fe200000000ff */
[----:B------:R-:W-:Y:S02]  /*4cb0*/  VIADD R9, R83, 0xfffffffe ;  /* 0xfffffffe53097836 */ /* 0x000fe40000000000 */
[----:B------:R-:W-:-:S03]  /*4cc0*/  FADD.FTZ R38, R32, R11 ;  /* 0x0000000b20267221 */ /* 0x000fc60000010000 */
[----:B------:R0:W2:Y:S08]  /*4cd0*/  MUFU.EX2 R34, R13 ;  /* 0x0000000d00227308 */ /* 0x0000b00000000800 */
[----:B------:R-:W3:Y:S01]  /*4ce0*/  MUFU.EX2 R41, R41 ;  /* 0x0000002900297308 */ /* 0x000ee20000000800 */
[----:B0-----:R-:W-:Y:S01]  /*4cf0*/  FADD.FTZ R13, R59, R36 ;  /* 0x000000243b0d7221 */ /* 0x001fe20000010000 */
[----:B-1----:R-:W-:-:S03]  /*4d00*/  FADD.FTZ R11, R3, R38 ;  /* 0x00000026030b7221 */ /* 0x002fc60000010000 */
[C---:B------:R-:W-:Y:S01]  /*4d10*/  FADD.FTZ R36, R142.reuse, R13 ;  /* 0x0000000d8e247221 */ /* 0x040fe20000010000 */
[----:B------:R-:W-:Y:S02]  /*4d20*/  F2FP.F16.F32.PACK_AB R142, R142, R59 ;  /* 0x0000003b8e8e723e */ /* 0x000fe400000000ff */
[----:B------:R-:W0:Y:S01]  /*4d30*/  MUFU.EX2 R63, R63 ;  /* 0x0000003f003f7308 */ /* 0x000e220000000800 */
[----:B------:R-:W-:Y:S01]  /*4d40*/  FADD.FTZ R13, R51, R36 ;  /* 0x00000024330d7221 */ /* 0x000fe20000010000 */
[C---:B--2---:R-:W-:Y:S01]  /*4d50*/  FADD.FTZ R0, R34.reuse, R11 ;  /* 0x0000000b22007221 */ /* 0x044fe20000010000 */
[----:B------:R-:W-:Y:S02]  /*4d60*/  F2FP.F16.F32.PACK_AB R141, R34, R3 ;  /* 0x00000003228d723e */ /* 0x000fe400000000ff */
[C---:B------:R-:W-:Y:S01]  /*4d70*/  FADD.FTZ R36, R136.reuse, R13 ;  /* 0x0000000d88247221 */ /* 0x040fe20000010000 */
[----:B------:R-:W-:Y:S02]  /*4d80*/  F2FP.F16.F32.PACK_AB R136, R136, R51 ;  /* 0x000000338888723e */ /* 0x000fe400000000ff */
[----:B------:R-:W1:Y:S01]  /*4d90*/  MUFU.EX2 R2, R89 ;  /* 0x0000005900027308 */ /* 0x000e620000000800 */
[----:B---3--:R-:W-:-:S07]  /*4da0*/  FADD.FTZ R13, R41, R36 ;  /* 0x00000024290d7221 */ /* 0x008fce0000010000 */
        /* <DEDUP_REMOVED lines=11> */
[----:B-1----:R-:W-:Y:S01]  /*4e60*/  FADD.FTZ R3, R85, R12 ;  /* 0x0000000c55037221 */ /* 0x002fe20000010000 */
[C---:B--2---:R-:W-:Y:S01]  /*4e70*/  FADD.FTZ R6, R30.reuse, R13 ;  /* 0x0000000d1e067221 */ /* 0x044fe20000010000 */
[----:B------:R-:W-:Y:S02]  /*4e80*/  F2FP.F16.F32.PACK_AB R138, R30, R41 ;  /* 0x000000291e8a723e */ /* 0x000fe400000000ff */
[C---:B0-----:R-:W-:Y:S01]  /*4e90*/  FADD.FTZ R3, R0.reuse, R3 ;  /* 0x0000000300037221 */ /* 0x041fe20000010000 */
[----:B------:R-:W-:Y:S01]  /*4ea0*/  F2FP.F16.F32.PACK_AB R139, R0, R85 ;  /* 0x00000055008b723e */ /* 0x000fe200000000ff */
[----:B------:R-:W-:Y:S06]  /*4eb0*/  @P2 BRA `(.L_x_1152) ;  /* 0x0000000000442947 */ /* 0x000fec0003800000 */
        /* <DEDUP_REMOVED lines=10> */
.L_x_1153:
[----:B------:R-:W-:-:S11]  /*4f60*/  UISETP.NE.AND UP2, UPT, UR11, 0x1, UPT ;  /* 0x000000010b00788c */ /* 0x000fd6000bf45270 */
[----:B------:R-:W-:Y:S02]  /*4f70*/  @UP2 ULDC.64 UR4, c[0x0][0x9e8] ;  /* 0x00027a0000042ab9 */ /* 0x000fe40000000a00 */
[----:B------:R-:W-:-:S04]  /*4f80*/  UIMAD.WIDE.U32 UR6, UR14, UR4, URZ ;  /* 0x000000040e0672a5 */ /* 0x000fc8000f8e003f */
[----:B------:R-:W-:-:S12]  /*4f90*/  @UP2 USHF.R.U32.HI UR14, URZ, UR5, UR7 ;  /* 0x000000053f0e2299 */ /* 0x000fd80008011607 */
.L_x_1154:
[----:B------:R-:W-:-:S04]  /*4fa0*/  UIMAD UR11, UR14, UR11, UR11 ;  /* 0x0000000b0e0b72a4 */ /* 0x000fc8000f8e020b */
[----:B------:R-:W-:-:S04]  /*4fb0*/  UISETP.LT.AND UP2, UPT, UR10, UR11, UPT ;  /* 0x0000000b0a00728c */ /* 0x000fc8000bf41270 */
[----:B------:R-:W-:-:S12]  /*4fc0*/  USEL UR10, UR10, UR11, UP2 ;  /* 0x0000000b0a0a7287 */ /* 0x000fd80009000000 */
.L_x_1152:
[----:B------:R-:W-:Y:S01]  /*4fd0*/  R2UR UR6, R23 ;  /* 0x00000000170672ca */ /* 0x000fe200000e0000 */
[----:B------:R-:W-:Y:S01]  /*4fe0*/  UIMAD.WIDE UR4, UR10, 0x2aaaaaab, URZ ;  /* 0x2aaaaaab0a0478a5 */ /* 0x000fe2000f8e023f */
[----:B------:R-:W-:Y:S01]  /*4ff0*/  IMAD.MOV.U32 R2, RZ, RZ, 0x3f800000 ;  /* 0x3f800000ff027424 */ /* 0x000fe200078e00ff */
[----:B------:R-:W-:Y:S01]  /*5000*/  CS2R R86, SRZ ;  /* 0x0000000000567805 */ /* 0x000fe2000001ff00 */
[----:B------:R-:W-:Y:S01]  /*5010*/  IMAD.MOV.U32 R0, RZ, RZ, 0x3f800000 ;  /* 0x3f800000ff007424 */ /* 0x000fe200078e00ff */
[----:B------:R-:W-:Y:S01]  /*5020*/  USHF.R.U32.HI UR4, URZ, 0x1f, UR5 ;  /* 0x0000001f3f047899 */ /* 0x000fe20008011605 */
[----:B------:R-:W-:Y:S02]  /*5030*/  CS2R R84, SRZ ;  /* 0x0000000000547805 */ /* 0x000fe4000001ff00 */
[----:B------:R-:W-:Y:S02]  /*5040*/  CS2R R82, SRZ ;  /* 0x0000000000527805 */ /* 0x000fe4000001ff00 */
[----:B------:R-:W-:Y:S01]  /*5050*/  CS2R R80, SRZ ;  /* 0x0000000000507805 */ /* 0x000fe2000001ff00 */
[----:B------:R-:W-:Y:S01]  /*5060*/  ULEA.HI.SX32 UR4, UR5, UR4, 0x1c ;  /* 0x0000000405047291 */ /* 0x000fe2000f8fe23f */
[----:B------:R-:W-:-:S02]  /*5070*/  CS2R R78, SRZ ;  /* 0x00000000004e7805 */ /* 0x000fc4000001ff00 */
[----:B------:R-:W-:Y:S02]  /*5080*/  CS2R R76, SRZ ;  /* 0x00000000004c7805 */ /* 0x000fe4000001ff00 */
[----:B------:R-:W-:Y:S01]  /*5090*/  CS2R R74, SRZ ;  /* 0x00000000004a7805 */ /* 0x000fe2000001ff00 */
[----:B------:R-:W-:Y:S01]  /*50a0*/  UISETP.LT.AND UP2, UPT, UR6, UR4, UPT ;  /* 0x000000040600728c */ /* 0x000fe2000bf41270 */
[----:B------:R-:W-:Y:S02]  /*50b0*/  CS2R R72, SRZ ;  /* 0x0000000000487805 */ /* 0x000fe4000001ff00 */
[----:B------:R-:W-:Y:S02]  /*50c0*/  CS2R R70, SRZ ;  /* 0x0000000000467805 */ /* 0x000fe4000001ff00 */
[----:B------:R-:W-:Y:S01]  /*50d0*/  CS2R R68, SRZ ;  /* 0x0000000000447805 */ /* 0x000fe2000001ff00 */
[----:B------:R-:W-:Y:S01]  /*50e0*/  USEL UR50, UR6, UR4, !UP2 ;  /* 0x0000000406327287 */ /* 0x000fe2000d000000 */
[----:B------:R-:W-:-:S02]  /*50f0*/  CS2R R66, SRZ ;  /* 0x0000000000427805 */ /* 0x000fc4000001ff00 */
[----:B------:R-:W-:Y:S02]  /*5100*/  CS2R R64, SRZ ;  /* 0x0000000000407805 */ /* 0x000fe4000001ff00 */
[----:B------:R-:W-:Y:S02]  /*5110*/  CS2R R62, SRZ ;  /* 0x00000000003e7805 */ /* 0x000fe4000001ff00 */
[----:B------:R-:W-:Y:S02]  /*5120*/  CS2R R60, SRZ ;  /* 0x00000000003c7805 */ /* 0x000fe4000001ff00 */
[----:B------:R-:W-:Y:S02]  /*5130*/  CS2R R58, SRZ ;  /* 0x00000000003a7805 */ /* 0x000fe4000001ff00 */
[----:B------:R-:W-:Y:S02]  /*5140*/  ISETP.GE.AND P2, PT, R9, UR50, PT ;  /* 0x0000003209007c0c */ /* 0x000fe4000bf46270 */
        /* <DEDUP_REMOVED lines=17> */
[----:B------:R-:W-:Y:S06]  /*5260*/  @!P2 BRA `(.L_x_1155) ;  /* 0x0000003000eca947 */ /* 0x000fec0003800000 */
[----:B------:R-:W-:Y:S01]  /*5270*/  IMAD.MOV.U32 R2, RZ, RZ, 0x3f800000 ;  /* 0x3f800000ff027424 */ /* 0x000fe200078e00ff */
[----:B------:R-:W-:Y:S01]  /*5280*/  ULDC UR51, c[0x0][0x9e4] ;  /* 0x0002790000337ab9 */ /* 0x000fe20000000800 */
[----:B------:R-:W-:Y:S01]  /*5290*/  IMAD.MOV.U32 R87, RZ, RZ, RZ ;  /* 0x000000ffff577224 */ /* 0x000fe200078e00ff */
[----:B------:R-:W-:Y:S01]  /*52a0*/  ULDC UR4, c[0x0][0x9d8] ;  /* 0x0002760000047ab9 */ /* 0x000fe20000000800 */
[----:B------:R-:W-:-:S05]  /*52b0*/  ULDC UR55, c[0x0][0x9e0] ;  /* 0x0002780000377ab9 */ /* 0x000fca0000000800 */
.L_x_1172:
[----:B------:R-:W-:-:S04]  /*52c0*/  UIADD3 UR5, UR37, 0x1, URZ ;  /* 0x0000000125057890 */ /* 0x000fc8000fffe03f */
[----:B------:R-:W-:-:S04]  /*52d0*/  UISETP.NE.AND UP2, UPT, UR5, 0x2, UPT ;  /* 0x000000020500788c */ /* 0x000fc8000bf45270 */
[----:B------:R-:W-:Y:S02]  /*52e0*/  USEL UR39, URZ, 0x1, UP2 ;  /* 0x000000013f277887 */ /* 0x000fe40009000000 */
[----:B------:R-:W-:Y:S02]  /*52f0*/  USEL UR5, UR5, URZ, UP2 ;  /* 0x0000003f05057287 */ /* 0x000fe40009000000 */
[----:B------:R-:W-:Y:S01]  /*5300*/  ULOP3.LUT UR39, UR36, UR39, URZ, 0x3c, !UPT ;  /* 0x0000002724277292 */ /* 0x000fe2000f8e3c3f */
[----:B------:R-:W-:Y:S11]  /*5310*/  @!P0 BRA `(.L_x_1156) ;  /* 0x0000000000048947 */ /* 0x000ff60003800000 */
[----:B------:R-:W-:Y:S01]  /*5320*/  BPT.TRAP 0x1 ;  /* 0x000000040000795c */ /* 0x000fe20000300000 */
.L_x_1156:
[----:B------:R-:W-:Y:S01]  /*5330*/  ULEA UR7, UR5, UR38, 0x3 ;  /* 0x0000002605077291 */ /* 0x000fe2000f8e183f */
[----:B------:R-:W-:-:S05]  /*5340*/  IMAD.U32 R10, RZ, RZ, UR39 ;  /* 0x00000027ff0a7e24 */ /* 0x000fca000f8e00ff */
[----:B------:R-:W-:-:S04]  /*5350*/  SHF.L.U32 R10, R10, 0x1f, RZ ;  /* 0x0000001f0a0a7819 */ /* 0x000fc800000006ff */
[----:B------:R0:W1:Y:S01]  /*5360*/  SYNCS.PHASECHK.TRANS64.TRYWAIT P2, [UR7+0x2a830], R10 ;  /* 0x02a8300aff0075a7 */ /* 0x0000620008040147 */
[----:B------:R-:W-:Y:S05]  /*5370*/  @!P0 BRA `(.L_x_1157) ;  /* 0x0000000000048947 */ /* 0x000fea0003800000 */
[----:B------:R-:W-:Y:S01]  /*5380*/  BPT.TRAP 0x1 ;  /* 0x000000040000795c */ /* 0x000fe20000300000 */
.L_x_1157:
[----:B-1----:R-:W-:Y:S05]  /*5390*/  @P2 BRA `(.L_x_1158) ;  /* 0x0000000000082947 */ /* 0x002fea0003800000 */
[----:B------:R-:W1:Y:S02]  /*53a0*/  SYNCS.PHASECHK.TRANS64.TRYWAIT P2, [UR7+0x2a830], R10 ;  /* 0x02a8300aff0075a7 */ /* 0x000e640008040147 */
[----:B-1----:R-:W-:Y:S05]  /*53b0*/  @!P2 BRA `(.L_x_1159) ;  /* 0x000001400018a947 */ /* 0x002fea0003800000 */
.L_x_1158:
        /* <DEDUP_REMOVED lines=18> */
[----:B------:R-:W-:Y:S01]  /*54e0*/  UMOV UR44, UR56 ;  /* 0x00000038002c7c82 */ /* 0x000fe20008000000 */
[----:B------:R-:W-:Y:S01]  /*54f0*/  UMOV UR45, UR57 ;  /* 0x00000039002d7c82 */ /* 0x000fe20008000000 */
        /* <DEDUP_REMOVED lines=73> */
[----:B------:R-:W-:Y:S01]  /*5990*/  HGMMA.64x96x16.F32 R88, gdesc[UR44], R88, gsb0 ;  /* 0x016000002c5879f0 */ /* 0x000fe20008000858 */
[----:B------:R-:W-:Y:S01]  /*59a0*/  UIADD3 UR46, UR6, 0x4, URZ ;  /* 0x00000004062e7890 */ /* 0x000fe2000fffe03f */
[----:B------:R-:W-:Y:S01]  /*59b0*/  UMOV UR44, UR52 ;  /* 0x00000034002c7c82 */ /* 0x000fe20008000000 */
[----:B------:R-:W-:Y:S01]  /*59c0*/  UMOV UR45, UR53 ;  /* 0x00000035002d7c82 */ /* 0x000fe20008000000 */
[----:B------:R-:W-:Y:S01]  /*59d0*/  UMOV UR47, 0x40000040 ;  /* 0x40000040002f7882 */ /* 0x000fe20000000000 */
[----:B------:R-:W-:Y:S02]  /*59e0*/  WARPGROUP.DEPBAR.LE gsb0, 0x0 ;  /* 0x00008000000079c5 */ /* 0x000fe40000010000 */
        /* <DEDUP_REMOVED lines=36> */
.L_x_1160:
[----:B------:R-:W-:Y:S01]  /*5c30*/  ULEA UR6, UR37, UR38, 0x3 ;  /* 0x0000002625067291 */ /* 0x000fe2000f8e183f */
[----:B------:R-:W-:-:S05]  /*5c40*/  IMAD.U32 R0, RZ, RZ, UR36 ;  /* 0x00000024ff007e24 */ /* 0x000fca000f8e00ff */
[----:B------:R-:W-:-:S04]  /*5c50*/  SHF.L.U32 R0, R0, 0x1f, RZ ;  /* 0x0000001f00007819 */ /* 0x000fc800000006ff */
[----:B------:R2:W3:Y:S01]  /*5c60*/  SYNCS.PHASECHK.TRANS64.TRYWAIT P2, [UR6+0x2a850], R0 ;  /* 0x02a85000ff0075a7 */ /* 0x0004e20008040146 */
[----:B------:R-:W-:Y:S05]  /*5c70*/  @!P0 BRA `(.L_x_1161) ;  /* 0x0000000000048947 */ /* 0x000fea0003800000 */
[----:B------:R-:W-:Y:S01]  /*5c80*/  BPT.TRAP 0x1 ;  /* 0x000000040000795c */ /* 0x000fe20000300000 */
.L_x_1161:
[----:B---3--:R-:W-:Y:S05]  /*5c90*/  @P2 BRA `(.L_x_1162) ;  /* 0x0000000000082947 */ /* 0x008fea0003800000 */
[----:B------:R-:W3:Y:S02]  /*5ca0*/  SYNCS.PHASECHK.TRANS64.TRYWAIT P2, [UR6+0x2a850], R0 ;  /* 0x02a85000ff0075a7 */ /* 0x000ee40008040146 */
[----:B---3--:R-:W-:Y:S05]  /*5cb0*/  @!P2 BRA `(.L_x_1163) ;  /* 0x0000013400f0a947 */ /* 0x008fea0003800000 */
.L_x_1162:
[----:B------:R-:W-:Y:S01]  /*5cc0*/  UIADD3 UR10, UR38, 0x400, URZ ;  /* 0x00000400260a7890 */ /* 0x000fe2000fffe03f */
[----:B------:R-:W-:Y:S01]  /*5cd0*/  WARPGROUP.ARRIVE ;  /* 0x00000000000079c5 */ /* 0x000fe20000000000 */
[----:B------:R-:W-:Y:S01]  /*5ce0*/  UMOV UR11, 0x40000040 ;  /* 0x40000040000b7882 */ /* 0x000fe20000000000 */
[----:B------:R-:W-:Y:S01]  /*5cf0*/  PLOP3.LUT P2, PT, PT, PT, UP0, 0x80, 0x0 ;  /* 0x000000000000781c */ /* 0x000fe20003f4f008 */
[----:B------:R-:W-:Y:S01]  /*5d00*/  USHF.R.U32.HI UR10, URZ, 0x4, UR10 ;  /* 0x000000043f0a7899 */ /* 0x000fe2000801160a */
[----:B------:R-:W-:Y:S01]  /*5d10*/  PLOP3.LUT P3, PT, PT, PT, UP0, 0x80, 0x0 ;  /* 0x000000000000781c */ /* 0x000fe20003f6f008 */
[----:B------:R-:W-:Y:S01]  /*5d20*/  FMUL.FTZ R14, R95, UR4 ;  /* 0x000000045f0e7c20 */ /* 0x000fe20008410000 */
[----:B------:R-:W-:Y:S01]  /*5d30*/  FMUL.FTZ R95, R115, UR4 ;  /* 0x00000004735f7c20 */ /* 0x000fe20008410000 */
[----:B------:R-:W-:Y:S01]  /*5d40*/  ULOP3.LUT UR10, UR10, 0x3fff, URZ, 0xc0, !UPT ;  /* 0x00003fff0a0a7892 */ /* 0x000fe2000f8ec03f */
[----:B-12---:R-:W-:Y:S01]  /*5d50*/  FMUL.FTZ R0, R90, UR4 ;  /* 0x000000045a007c20 */ /* 0x006fe20008410000 */
[----:B------:R-:W-:Y:S01]  /*5d60*/  FMUL.FTZ R90, R106, UR4 ;  /* 0x000000046a5a7c20 */ /* 0x000fe20008410000 */
[----:B------:R-:W-:Y:S01]  /*5d70*/  FMUL.FTZ R12, R88, UR4 ;  /* 0x00000004580c7c20 */ /* 0x000fe20008410000 */
[----:B------:R-:W-:Y:S01]  /*5d80*/  ULOP3.LUT UR10, UR10, 0x3000000, URZ, 0xfc, !UPT ;  /* 0x030000000a0a7892 */ /* 0x000fe2000f8efc3f */
[----:B------:R-:W-:Y:S01]  /*5d90*/  FMUL.FTZ R2, R91, UR4 ;  /* 0x000000045b027c20 */ /* 0x000fe20008410000 */
[----:B------:R-:W-:Y:S01]  /*5da0*/  FMUL.FTZ R20, R99, UR4 ;  /* 0x0000000463147c20 */ /* 0x000fe20008410000 */
[----:B------:R-:W-:Y:S01]  /*5db0*/  FMUL.FTZ R21, R102, UR4 ;  /* 0x0000000466157c20 */ /* 0x000fe20008410000 */
[----:B------:R-:W-:Y:S01]  /*5dc0*/  UIMAD UR14, UR37, 0x600, UR10 ;  /* 0x00000600250e78a4 */ /* 0x000fe2000f8e020a */
[----:B------:R-:W-:Y:S01]  /*5dd0*/  FMUL.FTZ R106, R108, UR4 ;  /* 0x000000046c6a7c20 */ /* 0x000fe20008410000 */
        /* <DEDUP_REMOVED lines=20> */
[----:B------:R-:W1:Y:S08]  /*5f20*/  MUFU.TANH R12, R12 ;  /* 0x0000000c000c7308 */ /* 0x000e700000002400 */
[----:B------:R-:W2:Y:S08]  /*5f30*/  MUFU.TANH R0, R0 ;  /* 0x0000000000007308 */ /* 0x000eb00000002400 */
[----:B------:R-:W3:Y:S08]  /*5f40*/  MUFU.TANH R2, R2 ;  /* 0x0000000200027308 */ /* 0x000ef00000002400 */
[----:B------:R-:W4:Y:S08]  /*5f50*/  MUFU.TANH R13, R13 ;  /* 0x0000000d000d7308 */ /* 0x000f300000002400 */
        /* <DEDUP_REMOVED lines=27> */
[----:B------:R-:W-:-:S06]  /*6110*/  WARPGROUP.ARRIVE ;  /* 0x00000000000079c5 */ /* 0x000fcc0000000000 */
[----:B------:R-:W-:Y:S01]  /*6120*/  HGMMA.64x128x16.F32 R24, R148, gdesc[UR8].tnspB, R24, gsb0 ;  /* 0x41e0000894187df0 */ /* 0x000fe20008000818 */
[----:B------:R-:W-:Y:S01]  /*6130*/  UIADD3 UR10, UR14, 0x180, URZ ;  /* 0x000001800e0a7890 */ /* 0x000fe2000fffe03f */
[----:B------:R-:W-:Y:S01]  /*6140*/  UMOV UR11, 0x40000040 ;  /* 0x40000040000b7882 */ /* 0x000fe20000000000 */
[----:B------:R-:W-:Y:S02]  /*6150*/  WARPGROUP.DEPBAR.LE gsb0, 0x0 ;  /* 0x00008000000079c5 */ /* 0x000fe40000010000 */
[----:B------:R-:W-:Y:S01]  /*6160*/  WARPGROUP.ARRIVE ;  /* 0x00000000000079c5 */ /* 0x000fe20000000000 */
[----:B------:R-:W-:Y:S01]  /*6170*/  FMUL.FTZ R148, R97, UR4 ;  /* 0x0000000461947c20 */ /* 0x000fe20008410000 */
[----:B------:R-:W-:Y:S01]  /*6180*/  FMUL.FTZ R149, R100, UR4 ;  /* 0x0000000464957c20 */ /* 0x000fe20008410000 */
[----:B------:R-:W-:Y:S01]  /*6190*/  FMUL.FTZ R150, R101, UR4 ;  /* 0x0000000465967c20 */ /* 0x000fe20008410000 */
[----:B------:R-:W-:Y:S01]  /*61a0*/  FMUL.FTZ R100, R118, UR4 ;  /* 0x0000000476647c20 */ /* 0x000fe20008410000 */
[----:B------:R-:W-:-:S02]  /*61b0*/  FMUL.FTZ R101, R122, UR4 ;  /* 0x000000047a657c20 */ /* 0x000fc40008410000 */
[----:B------:R-:W-:Y:S01]  /*61c0*/  HGMMA.64x128x16.F32 R24, R144, gdesc[UR8].tnspB, R24, gsb0 ;  /* 0x41e0000890187df0 */ /* 0x000fe20008000818 */
[----:B------:R-:W-:Y:S01]  /*61d0*/  UIADD3 UR10, UR14, 0x200, URZ ;  /* 0x000002000e0a7890 */ /* 0x000fe2000fffe03f */
[----:B------:R-:W-:Y:S01]  /*61e0*/  FMUL.FTZ R97, R134, UR4 ;  /* 0x0000000486617c20 */ /* 0x000fe20008410000 */
[----:B------:R-:W-:Y:S01]  /*61f0*/  UMOV UR11, 0x40000040 ;  /* 0x40000040000b7882 */ /* 0x000fe20000000000 */
[----:B------:R-:W-:Y:S01]  /*6200*/  IMAD R151, R9, -0x60, RZ ;  /* 0xffffffa009977824 */ /* 0x000fe200078e02ff */
        /* <DEDUP_REMOVED lines=10> */
[----:B------:R-:W-:Y:S02]  /*62b0*/  VIADD R114, R19, UR60 ;  /* 0x0000003c13727c36 */ /* 0x000fe40008000000 */
[----:B------:R-:W-:Y:S01]  /*62c0*/  FMUL.FTZ R144, R89, UR4 ;  /* 0x0000000459907c20 */ /* 0x000fe20008410000 */
        /* <DEDUP_REMOVED lines=14> */
[----:B------:R-:W0:Y:S01]  /*63b0*/  MUFU.TANH R144, R144 ;  /* 0x0000009000907308 */ /* 0x000e220000002400 */
[----:B------:R-:W-:-:S07]  /*63c0*/  IMAD.IADD R116, R151, 0x1, -R18 ;  /* 0x0000000197747824 */ /* 0x000fce00078e0a12 */
        /* <DEDUP_REMOVED lines=12> */
[----:B------:R-:W1:Y:S01]  /*6490*/  MUFU.TANH R93, R93 ;  /* 0x0000005d005d7308 */ /* 0x000e620000002400 */
[----:B------:R-:W-:-:S02]  /*64a0*/  WARPGROUP.DEPBAR.LE gsb0, 0x0 ;  /* 0x00008000000079c5 */ /* 0x000fc40000010000 */
[----:B------:R-:W-:Y:S01]  /*64b0*/  WARPGROUP.ARRIVE ;  /* 0x00000000000079c5 */ /* 0x000fe20000000000 */
[----:B------:R-:W-:Y:S01]  /*64c0*/  FMUL.FTZ R140, R104, UR4 ;  /* 0x00000004688c7c20 */ /* 0x000fe20008410000 */
[----:B------:R-:W-:Y:S01]  /*64d0*/  FMUL.FTZ R104, R127, UR4 ;  /* 0x000000047f687c20 */ /* 0x000fe20008410000 */
[----:B------:R-:W-:-:S03]  /*64e0*/  FMUL.FTZ R127, R132, UR4 ;  /* 0x00000004847f7c20 */ /* 0x000fc60008410000 */
[----:B------:R-:W-:Y:S01]  /*64f0*/  HGMMA.64x128x16.F32 R24, R136, gdesc[UR8].tnspB, R24, gsb0 ;  /* 0x41e0000888187df0 */ /* 0x000fe20008000818 */
[----:B------:R-:W-:Y:S01]  /*6500*/  @UP0 ULDC UR10, c[0x0][0x44c] ;  /* 0x00011300000a0ab9 */ /* 0x000fe20000000800 */
[----:B------:R-:W1:Y:S01]  /*6510*/  MUFU.TANH R140, R140 ;  /* 0x0000008c008c7308 */ /* 0x000e620000002400 */
[----:B0-----:R-:W-:Y:S01]  /*6520*/  @P2 IMAD.HI.U32 R10, R114, UR10, RZ ;  /* 0x0000000a720a2c27 */ /* 0x001fe2000f8e00ff */
[----:B------:R-:W-:Y:S01]  /*6530*/  @UP0 ULDC UR10, c[0x0][0x450] ;  /* 0x00011400000a0ab9 */ /* 0x000fe20000000800 */
[----:B------:R-:W-:-:S03]  /*6540*/  PLOP3.LUT P2, PT, PT, PT, UP1, 0x40, 0x0 ;  /* 0x000000000000781c */ /* 0x000fc60003f4e818 */
[----:B------:R-:W-:Y:S01]  /*6550*/  @P3 SHF.R.U32.HI R114, RZ, UR10, R10 ;  /* 0x0000000aff723c19 */ /* 0x000fe2000801160a */
[----:B------:R-:W-:Y:S01]  /*6560*/  IMAD.U32 R10, RZ, RZ, UR7 ;  /* 0x00000007ff0a7e24 */ /* 0x000fe2000f8e00ff */
[----:B------:R-:W0:Y:S03]  /*6570*/  MUFU.TANH R104, R104 ;  /* 0x0000006800687308 */ /* 0x000e260000002400 */
[----:B------:R-:W5:Y:S01]  /*6580*/  SHFL.IDX PT, R115, R114, RZ, 0x1c1f ;  /* 0x001c1fff72737589 */ /* 0x000f6200000e0000 */
[----:B------:R-:W-:-:S04]  /*6590*/  @!P1 VIADD R10, R10, 0x2a840 ;  /* 0x0002a8400a0a9836 */ /* 0x000fc80000000000 */
[----:B------:R-:W0:Y:S01]  /*65a0*/  MUFU.TANH R127, R127 ;  /* 0x0000007f007f7308 */ /* 0x000e220000002400 */
[----:B------:R-:W-:Y:S01]  /*65b0*/  @!P1 PRMT R10, RZ, 0x654, R10 ;  /* 0x00000654ff0a9816 */ /* 0x000fe2000000000a */
[----:B------:R-:W-:-:S03]  /*65c0*/  WARPGROUP.DEPBAR.LE gsb0, 0x0 ;  /* 0x00008000000079c5 */ /* 0x000fc60000010000 */
[----:B------:R2:W-:Y:S02]  /*65d0*/  @!P1 SYNCS.ARRIVE.TRANS64.RED.A1T0 RZ, [R10+URZ], RZ ;  /* 0x000000ff0aff99a7 */ /* 0x0005e4000810043f */
[----:B--2---:R-:W-:-:S04]  /*65e0*/  IADD3 R10, -R18, 0x1, R151 ;  /* 0x00000001120a7810 */ /* 0x004fc80007ffe197 */
[----:B------:R-:W-:-:S05]  /*65f0*/  IADD3 R10, -R17, R10, R16 ;  /* 0x0000000a110a7210 */ /* 0x000fca0007ffe110 */
[C---:B------:R-:W-:Y:S02]  /*6600*/  VIADD R122, R10.reuse, UR55 ;  /* 0x000000370a7a7c36 */ /* 0x040fe40008000000 */
[----:B------:R-:W-:Y:S02]  /*6610*/  VIADD R124, R10, UR54 ;  /* 0x000000360a7c7c36 */ /* 0x000fe40008000000 */
[--C-:B-----5:R-:W-:Y:S02]  /*6620*/  IMAD.IADD R118, R122, 0x1, R115.reuse ;  /* 0x000000017a767824 */ /* 0x120fe400078e0273 */
[----:B------:R-:W-:Y:S01]  /*6630*/  IMAD.IADD R120, R124, 0x1, R115 ;  /* 0x000000017c787824 */ /* 0x000fe200078e0273 */
[----:B01-34-:R-:W-:Y:S06]  /*6640*/  @P2 BRA `(.L_x_1164) ;  /* 0x0000000000542947 */ /* 0x01bfec0003800000 */
[----:B------:R-:W-:Y:S01]  /*6650*/  IADD3 R115, -R17, R16, R115 ;  /* 0x0000001011737210 */ /* 0x000fe20007ffe173 */
[----:B------:R-:W-:Y:S03]  /*6660*/  BSSY B0, `(.L_x_1165) ;  /* 0x0000010000007945 */ /* 0x000fe60003800000 */
        /* <DEDUP_REMOVED lines=10> */
.L_x_1166:
[----:B------:R-:W-:-:S05]  /*6710*/  IMAD.U32 R117, RZ, RZ, UR51 ;  /* 0x00000033ff757e24 */ /* 0x000fca000f8e00ff */
[----:B------:R-:W-:-:S13]  /*6720*/  ISETP.NE.AND P2, PT, R117, 0x1, PT ;  /* 0x000000017500780c */ /* 0x000fda0003f45270 */
[----:B------:R-:W0:Y:S02]  /*6730*/  @P2 LDC.64 R10, c[0x0][0x9e8] ;  /* 0x00027a00ff0a2b82 */ /* 0x000e240000000a00 */
[----:B0-----:R-:W-:-:S05]  /*6740*/  @P2 IMAD.HI.U32 R10, R115, R10, RZ ;  /* 0x0000000a730a2227 */ /* 0x001fca00078e00ff */
[----:B------:R-:W-:-:S07]  /*6750*/  @P2 SHF.R.U32.HI R115, RZ, R11, R10 ;  /* 0x0000000bff732219 */ /* 0x000fce000001160a */
.L_x_1167:
[----:B------:R-:W-:Y:S05]  /*6760*/  BSYNC B0 ;  /* 0x0000000000007941 */ /* 0x000fea0003800000 */
.L_x_1165:
[----:B------:R-:W-:-:S05]  /*6770*/  IMAD R115, R115, R117, R116 ;  /* 0x0000007573737224 */ /* 0x000fca00078e0274 */
[----:B------:R-:W-:Y:S02]  /*6780*/  VIADDMNMX R118, R115, R117, R118, PT ;  /* 0x0000007573767246 */ /* 0x000fe40003800176 */
[----:B------:R-:W-:-:S07]  /*6790*/  VIMNMX R120, R120, R115, !PT ;  /* 0x0000007378787248 */ /* 0x000fce0007fe0100 */
.L_x_1164:
[C---:B------:R-:W-:Y:S02]  /*67a0*/  ISETP.GE.AND P2, PT, R151.reuse, 0x2, PT ;  /* 0x000000029700780c */ /* 0x040fe40003f46270 */
[C---:B------:R-:W-:Y:S02]  /*67b0*/  ISETP.GE.AND P6, PT, R151.reuse, 0xa, PT ;  /* 0x0000000a9700780c */ /* 0x040fe40003fc6270 */
        /* <DEDUP_REMOVED lines=9> */
[----:B------:R-:W-:-:S02]  /*6850*/  FSEL R137, R146, -INF , !P4 ;  /* 0xff80000092897808 */ /* 0x000fc40006000000 */
[----:B------:R-:W-:Y:S02]  /*6860*/  ISETP.LT.OR P5, PT, R118, 0x9, P5 ;  /* 0x000000097600780c */ /* 0x000fe40002fa1670 */
[----:B------:R-:W-:Y:S02]  /*6870*/  ISETP.GT.AND P4, PT, R120, 0x10, !P6 ;  /* 0x000000107800780c */ /* 0x000fe40007784270 */
[----:B------:R-:W-:Y:S02]  /*6880*/  FSEL R145, R145, -INF , !P5 ;  /* 0xff80000091917808 */ /* 0x000fe40006800000 */
        /* <DEDUP_REMOVED lines=21> */
[C---:B------:R-:W-:Y:S02]  /*69e0*/  ISETP.GE.AND P5, PT, R151.reuse, 0x22, PT ;  /* 0x000000229700780c */ /* 0x040fe40003fa6270 */
        /* <DEDUP_REMOVED lines=74> */
[----:B------:R-:W-:Y:S02]  /*6e90*/  ISETP.GE.AND P6, PT, R151, 0x5a, PT ;  /* 0x0000005a9700780c */ /* 0x000fe40003fc6270 */
[----:B------:R-:W0:Y:S02]  /*6ea0*/  SHFL.IDX PT, R151, R114, 0x1, 0x1c1f ;  /* 0x003c1f0072977f89 */ /* 0x000e2400000e0000 */
[----:B------:R-:W-:Y:S02]  /*6eb0*/  P2R R112, PR, RZ, 0x40 ;  /* 0x00000040ff707803 */ /* 0x000fe40000000000 */
[----:B------:R-:W-:-:S04]  /*6ec0*/  ISETP.GT.AND P6, PT, R120, 0x59, !P6 ;  /* 0x000000597800780c */ /* 0x000fc800077c4270 */
[----:B------:R-:W-:-:S04]  /*6ed0*/  ISETP.LT.OR P6, PT, R118, 0x5a, P6 ;  /* 0x0000005a7600780c */ /* 0x000fc800037c1670 */
[----:B------:R-:W-:Y:S02]  /*6ee0*/  FSEL R133, R133, -INF , !P6 ;  /* 0xff80000085857808 */ /* 0x000fe40007000000 */
[----:B------:R-:W-:Y:S01]  /*6ef0*/  PLOP3.LUT P6, PT, PT, PT, UP1, 0x40, 0x0 ;  /* 0x000000000000781c */ /* 0x000fe20003fce818 */
[--C-:B0-----:R-:W-:Y:S02]  /*6f00*/  IMAD.IADD R12, R122, 0x1, R151.reuse ;  /* 0x000000017a0c7824 */ /* 0x101fe400078e0297 */
[----:B------:R-:W-:-:S10]  /*6f10*/  IMAD.IADD R106, R124, 0x1, R151 ;  /* 0x000000017c6a7824 */ /* 0x000fd400078e0297 */
[----:B------:R-:W-:Y:S05]  /*6f20*/  @P6 BRA `(.L_x_1168) ;  /* 0x0000000000546947 */ /* 0x000fea0003800000 */
        /* <DEDUP_REMOVED lines=12> */
.L_x_1170:
[----:B------:R-:W-:-:S05]  /*6ff0*/  IMAD.U32 R114, RZ, RZ, UR51 ;  /* 0x00000033ff727e24 */ /* 0x000fca000f8e00ff */
[----:B------:R-:W-:-:S13]  /*7000*/  ISETP.NE.AND P6, PT, R114, 0x1, PT ;  /* 0x000000017200780c */ /* 0x000fda0003fc5270 */
[----:B------:R-:W0:Y:S02]  /*7010*/  @P6 LDC.64 R10, c[0x0][0x9e8] ;  /* 0x00027a00ff0a6b82 */ /* 0x000e240000000a00 */
[----:B0-----:R-:W-:-:S05]  /*7020*/  @P6 IMAD.HI.U32 R10, R151, R10, RZ ;  /* 0x0000000a970a6227 */ /* 0x001fca00078e00ff */
[----:B------:R-:W-:-:S07]  /*7030*/  @P6 SHF.R.U32.HI R151, RZ, R11, R10 ;  /* 0x0000000bff976219 */ /* 0x000fce000001160a */
.L_x_1171:
[----:B------:R-:W-:Y:S05]  /*7040*/  BSYNC B0 ;  /* 0x0000000000007941 */ /* 0x000fea0003800000 */
.L_x_1169:
[----:B------:R-:W-:-:S05]  /*7050*/  IMAD R151, R151, R114, R116 ;  /* 0x0000007297977224 */ /* 0x000fca00078e0274 */
[----:B------:R-:W-:Y:S02]  /*7060*/  VIADDMNMX R12, R151, R114, R12, PT ;  /* 0x00000072970c7246 */ /* 0x000fe4000380010c */
[----:B------:R-:W-:-:S07]  /*7070*/  VIMNMX R106, R106, R151, !PT ;  /* 0x000000976a6a7248 */ /* 0x000fce0007fe0100 */
.L_x_1168:
[C---:B------:R-:W-:Y:S01]  /*7080*/  ISETP.GT.AND P2, PT, R106.reuse, 0x1, !P2 ;  /* 0x000000016a00780c */ /* 0x040fe20005744270 */
[----:B------:R-:W0:Y:S01]  /*7090*/  LDC R10, c[0x0][0x988] ;  /* 0x00026200ff0a7b82 */ /* 0x000e220000000800 */
[----:B------:R-:W-:Y:S01]  /*70a0*/  ISETP.GT.AND P3, PT, R106, 0x8, !P3 ;  /* 0x000000086a00780c */ /* 0x000fe20005f64270 */
[----:B------:R-:W-:Y:S01]  /*70b0*/  UMOV UR36, UR39 ;  /* 0x0000002700247c82 */ /* 0x000fe20008000000 */
        /* <DEDUP_REMOVED lines=33> */
[----:B------:R-:W-:Y:S02]  /*72d0*/  ISETP.NE.AND P3, PT, R155, RZ, PT ;  /* 0x000000ff9b00720c */ /* 0x000fe40003f65270 */
        /* <DEDUP_REMOVED lines=41> */
[----:B------:R-:W-:Y:S02]  /*7570*/  ISETP.LT.OR P2, PT, R12, 0x32, P2 ;  /* 0x000000320c00780c */ /* 0x000fe40001741670 */
[----:B------:R-:W-:Y:S02]  /*7580*/  ISETP.GT.AND P5, PT, R106, 0x58, !P5 ;  /* 0x000000586a00780c */ /* 0x000fe40006fa4270 */
[----:B------:R-:W-:Y:S02]  /*7590*/  FSEL R95, R95, -INF , !P2 ;  /* 0xff8000005f5f7808 */ /* 0x000fe40005000000 */
[----:B------:R-:W-:-:S02]  /*75a0*/  ISETP.NE.AND P2, PT, R150, RZ, PT ;  /* 0x000000ff9600720c */ /* 0x000fc40003f45270 */
[----:B------:R-:W-:Y:S02]  /*75b0*/  ISETP.LT.OR P4, PT, R12, 0x52, P4 ;  /* 0x000000520c00780c */ /* 0x000fe40002781670 */
[----:B------:R-:W-:Y:S02]  /*75c0*/  ISETP.GT.AND P2, PT, R106, 0x38, !P2 ;  /* 0x000000386a00780c */ /* 0x000fe40005744270 */
[C---:B------:R-:W-:Y:S02]  /*75d0*/  ISETP.LT.OR P5, PT, R12.reuse, 0x59, P5 ;  /* 0x000000590c00780c */ /* 0x040fe40002fa1670 */
[----:B------:R-:W-:Y:S02]  /*75e0*/  ISETP.LT.OR P2, PT, R12, 0x39, P2 ;  /* 0x000000390c00780c */ /* 0x000fe40001741670 */
[----:B------:R-:W-:Y:S02]  /*75f0*/  FSEL R97, R97, -INF , !P5 ;  /* 0xff80000061617808 */ /* 0x000fe40006800000 */
        /* <DEDUP_REMOVED lines=16> */
[----:B------:R-:W-:Y:S02]  /*7700*/  ISETP.GT.AND P2, PT, R106, 0x48, !P3 ;  /* 0x000000486a00780c */ /* 0x000fe40005f44270 */
[----:B------:R-:W-:Y:S02]  /*7710*/  ISETP.NE.AND P3, PT, R110, RZ, PT ;  /* 0x000000ff6e00720c */ /* 0x000fe40003f65270 */
[----:B------:R-:W-:Y:S02]  /*7720*/  ISETP.LT.OR P2, PT, R12, 0x49, P2 ;  /* 0x000000490c00780c */ /* 0x000fe40001741670 */
[----:B------:R-:W-:Y:S02]  /*7730*/  ISETP.GT.AND P3, PT, R106, 0x50, !P3 ;  /* 0x000000506a00780c */ /* 0x000fe40005f64270 */
[----:B------:R-:W-:-:S02]  /*7740*/  FSEL R103, R103, -INF , !P2 ;  /* 0xff80000067677808 */ /* 0x000fc40005000000 */
[----:B------:R-:W-:Y:S02]  /*7750*/  ISETP.GT.AND P2, PT, R106, 0x49, !P6 ;  /* 0x000000496a00780c */ /* 0x000fe40007744270 */
[----:B------:R-:W-:Y:S02]  /*7760*/  ISETP.NE.AND P6, PT, R126, RZ, PT ;  /* 0x000000ff7e00720c */ /* 0x000fe40003fc5270 */
[C---:B------:R-:W-:Y:S02]  /*7770*/  ISETP.LT.OR P2, PT, R12.reuse, 0x4a, P2 ;  /* 0x0000004a0c00780c */ /* 0x040fe40001741670 */
[----:B------:R-:W-:Y:S02]  /*7780*/  ISETP.LT.OR P3, PT, R12, 0x51, P3 ;  /* 0x000000510c00780c */ /* 0x000fe40001f61670 */
[----:B------:R-:W-:Y:S02]  /*7790*/  FSEL R215, R104, -INF , !P2 ;  /* 0xff80000068d77808 */ /* 0x000fe40005000000 */
[----:B------:R-:W-:-:S02]  /*77a0*/  ISETP.GT.AND P2, PT, R106, RZ, !P6 ;  /* 0x000000ff6a00720c */ /* 0x000fc40007744270 */
[----:B------:R-:W-:Y:S02]  /*77b0*/  ISETP.NE.AND P6, PT, R112, RZ, PT ;  /* 0x000000ff7000720c */ /* 0x000fe40003fc5270 */
[----:B------:R-:W-:Y:S02]  /*77c0*/  ISETP.LT.OR P2, PT, R12, 0x1, P2 ;  /* 0x000000010c00780c */ /* 0x000fe40001741670 */
[----:B------:R-:W-:Y:S02]  /*77d0*/  ISETP.GT.AND P6, PT, R106, 0x59, !P6 ;  /* 0x000000596a00780c */ /* 0x000fe400077c4270 */
[----:B------:R-:W-:Y:S01]  /*77e0*/  FSEL R219, R0, -INF , !P2 ;  /* 0xff80000000db7808 */ /* 0x000fe20005000000 */
[C---:B0-----:R-:W-:Y:S01]  /*77f0*/  FMUL.FTZ R0, R11.reuse, R10 ;  /* 0x0000000a0b007220 */ /* 0x041fe20000410000 */
[----:B------:R-:W-:Y:S02]  /*7800*/  FSETP.NEU.FTZ.AND P2, PT, R11, -INF , PT ;  /* 0xff8000000b00780b */ /* 0x000fe40003f5d000 */
[----:B------:R-:W-:-:S02]  /*7810*/  FMNMX.FTZ R2, R219, R8, !PT ;  /* 0x00000008db027209 */ /* 0x000fc40007810000 */
[----:B------:R-:W-:Y:S02]  /*7820*/  FSEL R0, R0, RZ, P2 ;  /* 0x000000ff00007208 */ /* 0x000fe40001000000 */
[----:B------:R-:W-:Y:S02]  /*7830*/  FMNMX.FTZ R2, R213, R2, !PT ;  /* 0x00000002d5027209 */ /* 0x000fe40007810000 */
[----:B------:R-:W-:Y:S01]  /*7840*/  ISETP.LT.OR P6, PT, R12, 0x5a, P6 ;  /* 0x0000005a0c00780c */ /* 0x000fe200037c1670 */
[--C-:B------:R-:W-:Y:S01]  /*7850*/  FFMA.FTZ R148, R141, R10, -R0.reuse ;  /* 0x0000000a8d947223 */ /* 0x100fe20000010800 */
[----:B------:R-:W-:Y:S01]  /*7860*/  FMNMX.FTZ R2, R151, R2, !PT ;  /* 0x0000000297027209 */ /* 0x000fe20007810000 */
[-CC-:B------:R-:W-:Y:S01]  /*7870*/  FFMA.FTZ R150, R129, R10.reuse, -R0.reuse ;  /* 0x0000000a81967223 */ /* 0x180fe20000010800 */
[----:B------:R-:W-:Y:S01]  /*7880*/  FSEL R141, R93, -INF , !P3 ;  /* 0xff8000005d8d7808 */ /* 0x000fe20005800000 */
        /* <DEDUP_REMOVED lines=11> */
[----:B------:R-:W-:Y:S01]  /*7940*/  FSEL R12, R11, RZ, P2 ;  /* 0x000000ff0b0c7208 */ /* 0x000fe20001000000 */
[--C-:B------:R-:W-:Y:S01]  /*7950*/  FFMA.FTZ R140, R117, R10, -R0.reuse ;  /* 0x0000000a758c7223 */ /* 0x100fe20000010800 */
[----:B------:R-:W-:Y:S01]  /*7960*/  FMNMX.FTZ R2, R153, R2, !PT ;  /* 0x0000000299027209 */ /* 0x000fe20007810000 */
[-CC-:B------:R-:W-:Y:S01]  /*7970*/  FFMA.FTZ R217, R108, R10.reuse, -R0.reuse ;  /* 0x0000000a6cd97223 */ /* 0x180fe20000010800 */
[--C-:B------:R-:W-:Y:S01]  /*7980*/  FFMA.FTZ R158, R145, R10, -R0.reuse ;  /* 0x0000000a919e7223 */ /* 0x100fe20000010800 */
[----:B------:R-:W-:Y:S01]  /*7990*/  FADD.FTZ R119, -R12, R7 ;  /* 0x000000070c777221 */ /* 0x000fe20000010100 */
[----:B------:R-:W-:Y:S01]  /*79a0*/  FMNMX.FTZ R2, R207, R2, !PT ;  /* 0x00000002cf027209 */ /* 0x000fe20007810000 */
[-CC-:B------:R-:W-:Y:S01]  /*79b0*/  FFMA.FTZ R137, R137, R10.reuse, -R0.reuse ;  /* 0x0000000a89897223 */ /* 0x180fe20000010800 */
        /* <DEDUP_REMOVED lines=15> */
[-C--:B------:R-:W-:Y:S01]  /*7ab0*/  FFMA.FTZ R7, R133, R10.reuse, -R0 ;  /* 0x0000000a85077223 */ /* 0x080fe20000010800 */
[----:B------:R-:W-:Y:S01]  /*7ac0*/  FMUL.FTZ R0, R119, R10 ;  /* 0x0000000a77007220 */ /* 0x000fe20000410000 */
[----:B------:R-:W-:Y:S01]  /*7ad0*/  MUFU.EX2 R217, R217 ;  /* 0x000000d900d97308 */ /* 0x000fe20000000800 */
[----:B------:R-:W-:-:S04]  /*7ae0*/  FMNMX.FTZ R2, R21, R2, !PT ;  /* 0x0000000215027209 */ /* 0x000fc80007810000 */
[----:B------:R-:W-:-:S03]  /*7af0*/  FMNMX.FTZ R2, R95, R2, !PT ;  /* 0x000000025f027209 */ /* 0x000fc60007810000 */
[----:B------:R-:W0:Y:S01]  /*7b00*/  MUFU.EX2 R0, R0 ;  /* 0x0000000000007308 */ /* 0x000e220000000800 */
[----:B------:R-:W-:-:S04]  /*7b10*/  FMNMX.FTZ R2, R15, R2, !PT ;  /* 0x000000020f027209 */ /* 0x000fc80007810000 */
[----:B------:R-:W-:-:S03]  /*7b20*/  FMNMX.FTZ R2, R99, R2, !PT ;  /* 0x0000000263027209 */ /* 0x000fc60007810000 */
[----:B------:R-:W1:Y:S01]  /*7b30*/  MUFU.EX2 R156, R156 ;  /* 0x0000009c009c7308 */ /* 0x000e620000000800 */
[----:B------:R-:W-:-:S04]  /*7b40*/  FMNMX.FTZ R2, R101, R2, !PT ;  /* 0x0000000265027209 */ /* 0x000fc80007810000 */
[----:B------:R-:W-:-:S03]  /*7b50*/  FMNMX.FTZ R2, R13, R2, !PT ;  /* 0x000000020d027209 */ /* 0x000fc60007810000 */
[----:B------:R-:W2:Y:S01]  /*7b60*/  MUFU.EX2 R158, R158 ;  /* 0x0000009e009e7308 */ /* 0x000ea20000000800 */
[----:B------:R-:W-:Y:S01]  /*7b70*/  FMNMX.FTZ R2, R103, R2, !PT ;  /* 0x0000000267027209 */ /* 0x000fe20007810000 */
[----:B0-----:R-:W-:-:S03]  /*7b80*/  FFMA.FTZ R127, R0, R6, R217 ;  /* 0x00000006007f7223 */ /* 0x001fc600000100d9 */
[----:B------:R-:W-:-:S03]  /*7b90*/  FMNMX.FTZ R2, R215, R2, !PT ;  /* 0x00000002d7027209 */ /* 0x000fc60007810000 */
[----:B------:R-:W0:Y:S01]  /*7ba0*/  MUFU.EX2 R137, R137 ;  /* 0x0000008900897308 */ /* 0x000e220000000800 */
[----:B------:R-:W-:Y:S01]  /*7bb0*/  FMNMX.FTZ R2, R141, R2, !PT ;  /* 0x000000028d027209 */ /* 0x000fe20007810000 */
[C---:B-1----:R-:W-:Y:S01]  /*7bc0*/  FADD.FTZ R127, R156.reuse, R127 ;  /* 0x0000007f9c7f7221 */ /* 0x042fe20000010000 */
[----:B------:R-:W-:Y:S02]  /*7bd0*/  F2FP.F16.F32.PACK_AB R156, R156, R217 ;  /* 0x000000d99c9c723e */ /* 0x000fe400000000ff */
[----:B------:R-:W-:-:S03]  /*7be0*/  FMNMX.FTZ R2, R131, R2, !PT ;  /* 0x0000000283027209 */ /* 0x000fc60007810000 */
[----:B------:R-:W1:Y:S01]  /*7bf0*/  MUFU.EX2 R152, R152 ;  /* 0x0000009800987308 */ /* 0x000e620000000800 */
[----:B------:R-:W-:Y:S01]  /*7c00*/  FMNMX.FTZ R2, R97, R2, !PT ;  /* 0x0000000261027209 */ /* 0x000fe20007810000 */
[----:B--2---:R-:W-:-:S03]  /*7c10*/  FADD.FTZ R6, R158, R127 ;  /* 0x0000007f9e067221 */ /* 0x004fc60000010000 */
[----:B------:R-:W-:-:S03]  /*7c20*/  FMNMX.FTZ R2, R129, R2, !PT ;  /* 0x0000000281027209 */ /* 0x000fc60007810000 */
[----:B------:R-:W2:Y:S01]  /*7c30*/  MUFU.EX2 R139, R139 ;  /* 0x0000008b008b7308 */ /* 0x000ea20000000800 */
[----:B0-----:R-:W-:Y:S01]  /*7c40*/  F2FP.F16.F32.PACK_AB R158, R137, R158 ;  /* 0x0000009e899e723e */ /* 0x001fe200000000ff */
[----:B------:R-:W0:Y:S06]  /*7c50*/  SHFL.BFLY PT, R143, R2, 0x2, 0x1f ;  /* 0x0c401f00028f7f89 */ /* 0x000e2c00000e0000 */
[----:B------:R-:W3:Y:S08]  /*7c60*/  MUFU.EX2 R154, R154 ;  /* 0x0000009a009a7308 */ /* 0x000ef00000000800 */
        /* <DEDUP_REMOVED lines=15> */
[----:B------:R-:W-:Y:S01]  /*7d60*/  FSEL R89, R109, RZ, P2 ;  /* 0x000000ff6d597208 */ /* 0x000fe20001000000 */
[-CC-:B------:R-:W-:Y:S01]  /*7d70*/  FFMA.FTZ R119, R219, R10.reuse, -R90.reuse ;  /* 0x0000000adb777223 */ /* 0x180fe2000001085a */
[-CC-:B------:R-:W-:Y:S01]  /*7d80*/  FFMA.FTZ R12, R213, R10.reuse, -R90.reuse ;  /* 0x0000000ad50c7223 */ /* 0x180fe2000001085a */
[-C--:B------:R-:W-:Y:S01]  /*7d90*/  FFMA.FTZ R121, R211, R10.reuse, -R90 ;  /* 0x0000000ad3797223 */ /* 0x080fe2000001085a */
[----:B------:R-:W-:Y:S01]  /*7da0*/  MUFU.EX2 R14, R14 ;  /* 0x0000000e000e7308 */ /* 0x000fe20000000800 */
[----:B------:R-:W-:Y:S01]  /*7db0*/  FADD.FTZ R89, -R89, R8 ;  /* 0x0000000859597221 */ /* 0x000fe20000010100 */
[-CC-:B------:R-:W-:Y:S01]  /*7dc0*/  FFMA.FTZ R20, R157, R10.reuse, -R90.reuse ;  /* 0x0000000a9d147223 */ /* 0x180fe2000001085a */
[-C--:B------:R-:W-:Y:S01]  /*7dd0*/  FFMA.FTZ R145, R21, R10.reuse, -R90 ;  /* 0x0000000a15917223 */ /* 0x080fe2000001085a */
[----:B------:R-:W-:Y:S01]  /*7de0*/  FADD.FTZ R21, R137, R6 ;  /* 0x0000000689157221 */ /* 0x000fe20000010000 */
[-C--:B------:R-:W-:Y:S01]  /*7df0*/  FMUL.FTZ R89, R89, R10.reuse ;  /* 0x0000000a59597220 */ /* 0x080fe20000410000 */
        /* <DEDUP_REMOVED lines=10> */
[----:B------:R0:W1:Y:S01]  /*7ea0*/  MUFU.EX2 R2, R89 ;  /* 0x0000005900027308 */ /* 0x0000620000000800 */
[----:B---3--:R-:W-:Y:S01]  /*7eb0*/  FADD.FTZ R98, R154, R15 ;  /* 0x0000000f9a627221 */ /* 0x008fe20000010000 */
[-CC-:B------:R-:W-:Y:S01]  /*7ec0*/  FFMA.FTZ R94, R95, R10.reuse, -R90.reuse ;  /* 0x0000000a5f5e7223 */ /* 0x180fe2000001085a */
[-CC-:B------:R-:W-:Y:S01]  /*7ed0*/  FFMA.FTZ R13, R13, R10.reuse, -R90.reuse ;  /* 0x0000000a0d0d7223 */ /* 0x180fe2000001085a */
[-CC-:B------:R-:W-:Y:S01]  /*7ee0*/  FFMA.FTZ R96, R99, R10.reuse, -R90.reuse ;  /* 0x0000000a63607223 */ /* 0x180fe2000001085a */
[-CC-:B------:R-:W-:Y:S01]  /*7ef0*/  FFMA.FTZ R103, R103, R10.reuse, -R90.reuse ;  /* 0x0000000a67677223 */ /* 0x180fe2000001085a */
[-CC-:B------:R-:W-:Y:S01]  /*7f00*/  FFMA.FTZ R215, R215, R10.reuse, -R90.reuse ;  /* 0x0000000ad7d77223 */ /* 0x180fe2000001085a */
[----:B------:R-:W-:Y:S01]  /*7f10*/  FFMA.FTZ R141, R141, R10, -R90 ;  /* 0x0000000a8d8d7223 */ /* 0x000fe2000001085a */
[----:B------:R-:W2:Y:S01]  /*7f20*/  MUFU.EX2 R12, R12 ;  /* 0x0000000c000c7308 */ /* 0x000ea20000000800 */
[----:B0-----:R-:W-:-:S02]  /*7f30*/  IMAD.U32 R89, RZ, RZ, UR6 ;  /* 0x00000006ff597e24 */ /* 0x001fc4000f8e00ff */
[-CC-:B------:R-:W-:Y:S01]  /*7f40*/  FFMA.FTZ R131, R131, R10.reuse, -R90.reuse ;  /* 0x0000000a83837223 */ /* 0x180fe2000001085a */
[----:B------:R-:W-:Y:S01]  /*7f50*/  FFMA.FTZ R97, R97, R10, -R90 ;  /* 0x0000000a61617223 */ /* 0x000fe2000001085a */
[----:B------:R-:W-:Y:S01]  /*7f60*/  ISETP.GT.AND P2, PT, R9, UR50, PT ;  /* 0x0000003209007c0c */ /* 0x000fe2000bf44270 */
[----:B------:R-:W-:Y:S01]  /*7f70*/  @!P1 VIADD R89, R89, 0x2a860 ;  /* 0x0002a86059599836 */ /* 0x000fe20000000000 */
[----:B------:R-:W-:Y:S01]  /*7f80*/  F2FP.F16.F32.PACK_AB R152, R139, R152 ;  /* 0x000000988b98723e */ /* 0x000fe200000000ff */
[----:B------:R-:W-:Y:S01]  /*7f90*/  VIADD R9, R9, 0xffffffff ;  /* 0xffffffff09097836 */ /* 0x000fe20000000000 */
[----:B------:R-:W0:Y:S01]  /*7fa0*/  MUFU.EX2 R121, R121 ;  /* 0x0000007900797308 */ /* 0x000e220000000800 */
[----:B-1----:R-:W-:Y:S01]  /*7fb0*/  FFMA.FTZ R3, R2, R3, R119 ;  /* 0x0000000302037223 */ /* 0x002fe20000010077 */
[----:B------:R-:W-:Y:S02]  /*7fc0*/  @!P1 PRMT R89, RZ, 0x654, R89 ;  /* 0x00000654ff599816 */ /* 0x000fe40000000059 */
[----:B------:R-:W-:-:S02]  /*7fd0*/  F2FP.F16.F32.PACK_AB R154, R135, R154 ;  /* 0x0000009a879a723e */ /* 0x000fc400000000ff */
[----:B------:R1:W-:Y:S02]  /*7fe0*/  @!P1 SYNCS.ARRIVE.TRANS64.RED.A1T0 RZ, [R89+URZ], RZ ;  /* 0x000000ff59ff99a7 */ /* 0x0003e4000810043f */
[----:B------:R-:W3:Y:S01]  /*7ff0*/  MUFU.EX2 R20, R20 ;  /* 0x0000001400147308 */ /* 0x000ee20000000800 */
[C---:B--2---:R-:W-:Y:S01]  /*8000*/  FADD.FTZ R3, R12.reuse, R3 ;  /* 0x000000030c037221 */ /* 0x044fe20000010000 */
[----:B------:R-:W-:-:S03]  /*8010*/  F2FP.F16.F32.PACK_AB R157, R12, R119 ;  /* 0x000000770c9d723e */ /* 0x000fc600000000ff */
[----:B------:R-:W-:Y:S01]  /*8020*/  FADD.FTZ R6, R14, R3 ;  /* 0x000000030e067221 */ /* 0x000fe20000010000 */
[----:B------:R-:W-:Y:S02]  /*8030*/  FADD.FTZ R3, R135, R98 ;  /* 0x0000006287037221 */ /* 0x000fe40000010000 */
[----:B------:R-:W2:Y:S01]  /*8040*/  MUFU.EX2 R123, R123 ;  /* 0x0000007b007b7308 */ /* 0x000ea20000000800 */
[----:B0-----:R-:W-:Y:S01]  /*8050*/  FADD.FTZ R15, R121, R6 ;  /* 0x00000006790f7221 */ /* 0x001fe20000010000 */
[----:B------:R-:W-:Y:S01]  /*8060*/  FADD.FTZ R98, R148, R3 ;  /* 0x0000000394627221 */ /* 0x000fe20000010000 */
[-CC-:B------:R-:W-:Y:S01]  /*8070*/  FFMA.FTZ R3, R101, R10.reuse, -R90.reuse ;  /* 0x0000000a65037223 */ /* 0x180fe2000001085a */
[----:B------:R-:W-:Y:S01]  /*8080*/  FFMA.FTZ R90, R129, R10, -R90 ;  /* 0x0000000a815a7223 */ /* 0x000fe2000001085a */
[C---:B------:R-:W-:Y:S01]  /*8090*/  F2FP.F16.F32.PACK_AB R148, R93.reuse, R148 ;  /* 0x000000945d94723e */ /* 0x040fe200000000ff */
[----:B------:R-:W-:Y:S01]  /*80a0*/  FADD.FTZ R21, R93, R98 ;  /* 0x000000625d157221 */ /* 0x000fe20000010000 */
[----:B------:R-:W-:Y:S01]  /*80b0*/  F2FP.F16.F32.PACK_AB R159, R121, R14 ;  /* 0x0000000e799f723e */ /* 0x000fe200000000ff */
[----:B------:R-:W0:Y:S01]  /*80c0*/  MUFU.EX2 R88, R88 ;  /* 0x0000005800587308 */ /* 0x000e220000000800 */
[----:B---3--:R-:W-:Y:S01]  /*80d0*/  FADD.FTZ R6, R20, R15 ;  /* 0x0000000f14067221 */ /* 0x008fe20000010000 */
[----:B------:R-:W-:Y:S01]  /*80e0*/  FADD.FTZ R98, R150, R21 ;  /* 0x0000001596627221 */ /* 0x000fe20000010000 */
[----:B------:R-:W-:-:S05]  /*80f0*/  F2FP.F16.F32.PACK_AB R150, R107, R150 ;  /* 0x000000966b96723e */ /* 0x000fca00000000ff */
[----:B------:R-:W3:Y:S01]  /*8100*/  MUFU.EX2 R125, R125 ;  /* 0x0000007d007d7308 */ /* 0x000ee20000000800 */
[C---:B--2---:R-:W-:Y:S01]  /*8110*/  FADD.FTZ R15, R123.reuse, R6 ;  /* 0x000000067b0f7221 */ /* 0x044fe20000010000 */
[----:B------:R-:W-:-:S06]  /*8120*/  F2FP.F16.F32.PACK_AB R153, R123, R20 ;  /* 0x000000147b99723e */ /* 0x000fcc00000000ff */
[----:B------:R-:W2:Y:S01]  /*8130*/  MUFU.EX2 R149, R149 ;  /* 0x0000009500957308 */ /* 0x000ea20000000800 */
[----:B0-----:R-:W-:Y:S01]  /*8140*/  FADD.FTZ R6, R88, R15 ;  /* 0x0000000f58067221 */ /* 0x001fe20000010000 */
[----:B------:R-:W-:-:S04]  /*8150*/  FADD.FTZ R15, R107, R98 ;  /* 0x000000626b0f7221 */ /* 0x000fc80000010000 */
[----:B------:R-:W-:Y:S01]  /*8160*/  FADD.FTZ R98, R144, R15 ;  /* 0x0000000f90627221 */ /* 0x000fe20000010000 */
[----:B------:R-:W-:Y:S01]  /*8170*/  F2FP.F16.F32.PACK_AB R144, R105, R144 ;  /* 0x000000906990723e */ /* 0x000fe200000000ff */
[----:B------:R-:W0:Y:S01]  /*8180*/  MUFU.EX2 R92, R92 ;  /* 0x0000005c005c7308 */ /* 0x000e220000000800 */
[----:B---3--:R-:W-:Y:S01]  /*8190*/  FADD.FTZ R6, R125, R6 ;  /* 0x000000067d067221 */ /* 0x008fe20000010000 */
[----:B------:R-:W-:Y:S01]  /*81a0*/  FADD.FTZ R21, R105, R98 ;  /* 0x0000006269157221 */ /* 0x000fe20000010000 */
[----:B------:R-:W-:-:S05]  /*81b0*/  F2FP.F16.F32.PACK_AB R155, R125, R88 ;  /* 0x000000587d9b723e */ /* 0x000fca00000000ff */
[----:B------:R-:W3:Y:S01]  /*81c0*/  MUFU.EX2 R146, R146 ;  /* 0x0000009200927308 */ /* 0x000ee20000000800 */
[----:B--2---:R-:W-:-:S07]  /*81d0*/  FADD.FTZ R15, R149, R6 ;  /* 0x00000006950f7221 */ /* 0x004fce0000010000 */
[----:B------:R-:W-:Y:S01]  /*81e0*/  MUFU.EX2 R151, R151 ;  /* 0x0000009700977308 */ /* 0x000fe20000000800 */
[C---:B0-----:R-:W-:Y:S01]  /*81f0*/  FADD.FTZ R6, R92.reuse, R15 ;  /* 0x0000000f5c067221 */ /* 0x041fe20000010000 */
[----:B------:R-:W-:-:S06]  /*8200*/  F2FP.F16.F32.PACK_AB R149, R92, R149 ;  /* 0x000000955c95723e */ /* 0x000fcc00000000ff */
[----:B------:R-:W0:Y:S01]  /*8210*/  MUFU.EX2 R111, R111 ;  /* 0x0000006f006f7308 */ /* 0x000e220000000800 */
[----:B---3--:R-:W-:-:S07]  /*8220*/  FADD.FTZ R98, R146, R21 ;  /* 0x0000001592627221 */ /* 0x008fce0000010000 */
[----:B------:R-:W-:Y:S08]  /*8230*/  MUFU.EX2 R8, R91 ;  /* 0x0000005b00087308 */ /* 0x000ff00000000800 */
[----:B------:R-:W2:Y:S01]  /*8240*/  MUFU.EX2 R140, R140 ;  /* 0x0000008c008c7308 */ /* 0x000ea20000000800 */
[C---:B0-----:R-:W-:Y:S01]  /*8250*/  FADD.FTZ R15, R111.reuse, R98 ;  /* 0x000000626f0f7221 */ /* 0x041fe20000010000 */
[----:B------:R-:W-:-:S06]  /*8260*/  F2FP.F16.F32.PACK_AB R146, R111, R146 ;  /* 0x000000926f92723e */ /* 0x000fcc00000000ff */
[----:B------:R-:W-:Y:S08]  /*8270*/  MUFU.EX2 R145, R145 ;  /* 0x0000009100917308 */ /* 0x000ff00000000800 */
[----:B------:R-:W0:Y:S01]  /*8280*/  MUFU.EX2 R113, R113 ;  /* 0x0000007100717308 */ /* 0x000e220000000800 */
[----:B--2---:R-:W-:-:S07]  /*8290*/  FADD.FTZ R98, R140, R15 ;  /* 0x0000000f8c627221 */ /* 0x004fce0000010000 */
[----:B------:R-:W-:Y:S08]  /*82a0*/  MUFU.EX2 R94, R94 ;  /* 0x0000005e005e7308 */ /* 0x000ff00000000800 */
[----:B------:R-:W2:Y:S01]  /*82b0*/  MUFU.EX2 R142, R142 ;  /* 0x0000008e008e7308 */ /* 0x000ea20000000800 */
[C---:B0-----:R-:W-:Y:S01]  /*82c0*/  FADD.FTZ R15, R113.reuse, R98 ;  /* 0x00000062710f7221 */ /* 0x041fe20000010000 */
[----:B------:R-:W-:-:S06]  /*82d0*/  F2FP.F16.F32.PACK_AB R140, R113, R140 ;  /* 0x0000008c718c723e */ /* 0x000fcc00000000ff */
[----:B------:R-:W0:Y:S08]  /*82e0*/  MUFU.EX2 R147, R147 ;  /* 0x0000009300937308 */ /* 0x000e300000000800 */
[----:B-1----:R1:W-:Y:S01]  /*82f0*/  MUFU.EX2 R89, R13 ;  /* 0x0000000d00597308 */ /* 0x0023e20000000800 */
[----:B--2---:R-:W-:-:S07]  /*8300*/  FADD.FTZ R98, R142, R15 ;  /* 0x0000000f8e627221 */ /* 0x004fce0000010000 */
[----:B------:R-:W2:Y:S01]  /*8310*/  MUFU.EX2 R115, R115 ;  /* 0x0000007300737308 */ /* 0x000ea20000000800 */
[----:B-1----:R-:W-:Y:S01]  /*8320*/  FADD.FTZ R13, R151, R6 ;  /* 0x00000006970d7221 */ /* 0x002fe20000010000 */
[----:B------:R-:W-:-:S03]  /*8330*/  F2FP.F16.F32.PACK_AB R151, R8, R151 ;  /* 0x000000970897723e */ /* 0x000fc600000000ff */
[----:B------:R-:W-:Y:S01]  /*8340*/  FADD.FTZ R6, R8, R13 ;  /* 0x0000000d08067221 */ /* 0x000fe20000010000 */
[----:B------:R-:W-:Y:S02]  /*8350*/  IMAD.MOV.U32 R8, RZ, RZ, R109 ;  /* 0x000000ffff087224 */ /* 0x000fe400078e006d */
[----:B------:R-:W1:Y:S01]  /*8360*/  MUFU.EX2 R96, R96 ;  /* 0x0000006000607308 */ /* 0x000e620000000800 */
[----:B------:R-:W-:Y:S01]  /*8370*/  FADD.FTZ R13, R145, R6 ;  /* 0x00000006910d7221 */ /* 0x000fe20000010000 */
[----:B------:R-:W-:-:S03]  /*8380*/  F2FP.F16.F32.PACK_AB R145, R94, R145 ;  /* 0x000000915e91723e */ /* 0x000fc600000000ff */
[----:B------:R-:W-:-:S03]  /*8390*/  FADD.FTZ R6, R94, R13 ;  /* 0x0000000d5e067221 */ /* 0x000fc60000010000 */
[----:B------:R-:W3:Y:S01]  /*83a0*/  MUFU.EX2 R136, R136 ;  /* 0x0000008800887308 */ /* 0x000ee20000000800 */
[----:B0-----:R-:W-:Y:S01]  /*83b0*/  FADD.FTZ R13, R147, R6 ;  /* 0x00000006930d7221 */ /* 0x001fe20000010000 */
[C---:B--2---:R-:W-:Y:S01]  /*83c0*/  FADD.FTZ R15, R115.reuse, R98 ;  /* 0x00000062730f7221 */ /* 0x044fe20000010000 */
[----:B------:R-:W-:-:S05]  /*83d0*/  F2FP.F16.F32.PACK_AB R142, R115, R142 ;  /* 0x0000008e738e723e */ /* 0x000fca00000000ff */
[----:B------:R-:W0:Y:S01]  /*83e0*/  MUFU.EX2 R3, R3 ;  /* 0x0000000300037308 */ /* 0x000e220000000800 */
[C---:B-1----:R-:W-:Y:S01]  /*83f0*/  FADD.FTZ R6, R96.reuse, R13 ;  /* 0x0000000d60067221 */ /* 0x042fe20000010000 */
[----:B------:R-:W-:-:S06]  /*8400*/  F2FP.F16.F32.PACK_AB R147, R96, R147 ;  /* 0x000000936093723e */ /* 0x000fcc00000000ff */
[----:B------:R-:W1:Y:S01]  /*8410*/  MUFU.EX2 R117, R117 ;  /* 0x0000007500757308 */ /* 0x000e620000000800 */
[----:B---3--:R-:W-:-:S07]  /*8420*/  FADD.FTZ R98, R136, R15 ;  /* 0x0000000f88627221 */ /* 0x008fce0000010000 */
[----:B------:R-:W2:Y:S01]  /*8430*/  MUFU.EX2 R138, R138 ;  /* 0x0000008a008a7308 */ /* 0x000ea20000000800 */
[----:B0-----:R-:W-:-:S04]  /*8440*/  FADD.FTZ R6, R3, R6 ;  /* 0x0000000603067221 */ /* 0x001fc80000010000 */
[----:B------:R-:W-:-:S03]  /*8450*/  FADD.FTZ R6, R89, R6 ;  /* 0x0000000659067221 */ /* 0x000fc60000010000 */
[----:B------:R-:W0:Y:S01]  /*8460*/  MUFU.EX2 R103, R103 ;  /* 0x0000006700677308 */ /* 0x000e220000000800 */
[C---:B-1----:R-:W-:Y:S01]  /*8470*/  FADD.FTZ R13, R117.reuse, R98 ;  /* 0x00000062750d7221 */ /* 0x042fe20000010000 */
[----:B------:R-:W-:-:S06]  /*8480*/  F2FP.F16.F32.PACK_AB R136, R117, R136 ;  /* 0x000000887588723e */ /* 0x000fcc00000000ff */
[----:B------:R-:W1:Y:S01]  /*8490*/  MUFU.EX2 R100, R215 ;  /* 0x000000d700647308 */ /* 0x000e620000000800 */
[----:B--2---:R-:W-:-:S07]  /*84a0*/  FADD.FTZ R98, R138, R13 ;  /* 0x0000000d8a627221 */ /* 0x004fce0000010000 */
[----:B------:R2:W3:Y:S01]  /*84b0*/  MUFU.EX2 R102, R141 ;  /* 0x0000008d00667308 */ /* 0x0004e20000000800 */
[----:B0-----:R-:W-:-:S07]  /*84c0*/  FADD.FTZ R13, R103, R6 ;  /* 0x00000006670d7221 */ /* 0x001fce0000010000 */
[----:B------:R-:W0:Y:S01]  /*84d0*/  MUFU.EX2 R131, R131 ;  /* 0x0000008300837308 */ /* 0x000e220000000800 */
[C---:B-1----:R-:W-:Y:S01]  /*84e0*/  FADD.FTZ R13, R100.reuse, R13 ;  /* 0x0000000d640d7221 */ /* 0x042fe20000010000 */
[----:B--2---:R-:W-:Y:S02]  /*84f0*/  F2FP.F16.F32.PACK_AB R141, R89, R3 ;  /* 0x00000003598d723e */ /* 0x004fe400000000ff */
[----:B------:R-:W-:-:S04]  /*8500*/  F2FP.F16.F32.PACK_AB R143, R100, R103 ;  /* 0x00000067648f723e */ /* 0x000fc800000000ff */
[----:B------:R-:W1:Y:S01]  /*8510*/  MUFU.EX2 R104, R97 ;  /* 0x0000006100687308 */ /* 0x000e620000000800 */
[----:B---3--:R-:W-:-:S07]  /*8520*/  FADD.FTZ R13, R102, R13 ;  /* 0x0000000d660d7221 */ /* 0x008fce0000010000 */
[----:B------:R-:W2:Y:S01]  /*8530*/  MUFU.EX2 R7, R7 ;  /* 0x0000000700077308 */ /* 0x000ea20000000800 */
[C---:B0-----:R-:W-:Y:S01]  /*8540*/  FADD.FTZ R13, R131.reuse, R13 ;  /* 0x0000000d830d7221 */ /* 0x041fe20000010000 */
[----:B------:R-:W-:-:S06]  /*8550*/  F2FP.F16.F32.PACK_AB R137, R131, R102 ;  /* 0x000000668389723e */ /* 0x000fcc00000000ff */
[----:B------:R-:W0:Y:S01]  /*8560*/  MUFU.EX2 R90, R90 ;  /* 0x0000005a005a7308 */ /* 0x000e220000000800 */
[----:B-1----:R-:W-:Y:S01]  /*8570*/  FADD.FTZ R13, R104, R13 ;  /* 0x0000000d680d7221 */ /* 0x002fe20000010000 */
[C---:B--2---:R-:W-:Y:S01]  /*8580*/  FADD.FTZ R6, R7.reuse, R98 ;  /* 0x0000006207067221 */ /* 0x044fe20000010000 */
[----:B------:R-:W-:Y:S01]  /*8590*/  F2FP.F16.F32.PACK_AB R138, R7, R138 ;  /* 0x0000008a078a723e */ /* 0x000fe200000000ff */
[----:B------:R-:W-:Y:S02]  /*85a0*/  IMAD.MOV.U32 R7, RZ, RZ, R11 ;  /* 0x000000ffff077224 */ /* 0x000fe400078e000b */
[C---:B0-----:R-:W-:Y:S01]  /*85b0*/  FADD.FTZ R3, R90.reuse, R13 ;  /* 0x0000000d5a037221 */ /* 0x041fe20000010000 */
[----:B------:R-:W-:Y:S01]  /*85c0*/  F2FP.F16.F32.PACK_AB R139, R90, R104 ;  /* 0x000000685a8b723e */ /* 0x000fe200000000ff */
[----:B------:R-:W-:Y:S06]  /*85d0*/  @P2 BRA `(.L_x_1172) ;  /* 0xffffffcc00382947 */ /* 0x000fec000383ffff */
[----:B------:R-:W-:Y:S01]  /*85e0*/  IMAD.MOV.U32 R8, RZ, RZ, R109 ;  /* 0x000000ffff087224 */ /* 0x000fe200078e006d */
[----:B------:R-:W-:Y:S01]  /*85f0*/  UMOV UR37, UR5 ;  /* 0x0000000500257c82 */ /* 0x000fe20008000000 */
[----:B------:R-:W-:Y:S01]  /*8600*/  IMAD.MOV.U32 R7, RZ, RZ, R11 ;  /* 0x000000ffff077224 */ /* 0x000fe200078e000b */
[----:B------:R-:W-:-:S06]  /*8610*/  UMOV UR36, UR39 ;  /* 0x0000002700247c82 */ /* 0x000fcc0008000000 */
.L_x_1155:
[----:B------:R-:W-:Y:S01]  /*8620*/  ULDC UR4, c[0x0][0x448] ;  /* 0x0001120000047ab9 */ /* 0x000fe20000000800 */
[----:B------:R-:W-:Y:S01]  /*8630*/  IADD3 R11, R16, 0x1, -R17 ;  /* 0x00000001100b7810 */ /* 0x000fe20007ffe811 */
[----:B------:R-:W-:Y:S01]  /*8640*/  UISETP.NE.AND UP0, UPT, UR4, 0x1, UPT ;  /* 0x000000010400788c */ /* 0x000fe2000bf05270 */
[----:B------:R-:W-:Y:S02]  /*8650*/  ULDC UR10, c[0x0][0x9e4] ;  /* 0x00027900000a7ab9 */ /* 0x000fe40000000800 */
[----:B------:R-:W-:Y:S01]  /*8660*/  R2UR UR7, R11 ;  /* 0x000000000b0772ca */ /* 0x000fe200000e0000 */
[----:B------:R-:W-:Y:S02]  /*8670*/  UISETP.GE.AND UP1, UPT, UR10, 0x1, UPT ;  /* 0x000000010a00788c */ /* 0x000fe4000bf26270 */
[----:B------:R-:W-:Y:S01]  /*8680*/  UIADD3 UR6, UR60, 0x7f, URZ ;  /* 0x0000007f3c067890 */ /* 0x000fe2000fffe03f */
[----:B------:R-:W-:-:S03]  /*8690*/  ULDC UR14, c[0x0][0x9dc] ;  /* 0x00027700000e7ab9 */ /* 0x000fc60000000800 */
[----:B------:R-:W-:Y:S01]  /*86a0*/  PLOP3.LUT P2, PT, PT, PT, UP1, 0x40, 0x0 ;  /* 0x000000000000781c */ /* 0x000fe20003f4e818 */
[----:B------:R-:W-:Y:S01]  /*86b0*/  @UP0 ULDC UR4, c[0x0][0x44c] ;  /* 0x0001130000040ab9 */ /* 0x000fe20000000800 */
[----:B------:R-:W-:Y:S01]  /*86c0*/  @UP0 ULDC UR11, c[0x0][0x450] ;  /* 0x00011400000b0ab9 */ /* 0x000fe20000000800 */
[----:B------:R-:W-:-:S04]  /*86d0*/  UIMAD.WIDE.U32 UR4, UR6, UR4, URZ ;  /* 0x00000004060472a5 */ /* 0x000fc8000f8e003f */
[----:B------:R-:W-:-:S04]  /*86e0*/  @UP0 USHF.R.U32.HI UR6, URZ, UR11, UR5 ;  /* 0x0000000b3f060299 */ /* 0x000fc80008011605 */
[----:B------:R-:W-:-:S04]  /*86f0*/  UIADD3 UR6, UR7, UR6, URZ ;  /* 0x0000000607067290 */ /* 0x000fc8000fffe03f */
[----:B------:R-:W-:Y:S01]  /*8700*/  UIADD3 UR14, UR6, -UR14, URZ ;  /* 0x8000000e060e7290 */ /* 0x000fe2000fffe03f */
[----:B------:R-:W-:Y:S11]  /*8710*/  @P2 BRA `(.L_x_1173) ;  /* 0x0000000000482947 */ /* 0x000ff60003800000 */
[----:B------:R-:W-:Y:S02]  /*8720*/  UMOV UR11, UR6 ;  /* 0x00000006000b7c82 */ /* 0x000fe40008000000 */
        /* <DEDUP_REMOVED lines=10> */
.L_x_1174:
[----:B------:R-:W-:-:S11]  /*87d0*/  UISETP.NE.AND UP2, UPT, UR10, 0x1, UPT ;  /* 0x000000010a00788c */ /* 0x000fd6000bf45270 */
[----:B------:R-:W-:Y:S02]  /*87e0*/  @UP2 ULDC.64 UR4, c[0x0][0x9e8] ;  /* 0x00027a0000042ab9 */ /* 0x000fe40000000a00 */
[----:B------:R-:W-:-:S04]  /*87f0*/  UIMAD.WIDE.U32 UR6, UR11, UR4, URZ ;  /* 0x000000040b0672a5 */ /* 0x000fc8000f8e003f */
[----:B------:R-:W-:-:S12]  /*8800*/  @UP2 USHF.R.U32.HI UR11, URZ, UR5, UR7 ;  /* 0x000000053f0b2299 */ /* 0x000fd80008011607 */
.L_x_1175:
[----:B------:R-:W-:-:S04]  /*8810*/  UIMAD UR10, UR11, UR10, URZ ;  /* 0x0000000a0b0a72a4 */ /* 0x000fc8000f8e023f */
[----:B------:R-:W-:-:S04]  /*8820*/  UISETP.LT.AND UP2, UPT, UR14, UR10, UPT ;  /* 0x0000000a0e00728c */ /* 0x000fc8000bf41270 */
[----:B------:R-:W-:-:S12]  /*8830*/  USEL UR14, UR14, UR10, !UP2 ;  /* 0x0000000a0e0e7287 */ /* 0x000fd8000d000000 */
.L_x_1173:
[----:B------:R-:W-:Y:S01]  /*8840*/  UIADD3 UR4, UR14, 0x5f, URZ ;  /* 0x0000005f0e047890 */ /* 0x000fe2000fffe03f */
[----:B------:R-:W-:-:S03]  /*8850*/  R2UR UR6, R23 ;  /* 0x00000000170672ca */ /* 0x000fc600000e0000 */
[----:B------:R-:W-:-:S04]  /*8860*/  UIMAD.WIDE UR4, UR4, 0x2aaaaaab, URZ ;  /* 0x2aaaaaab040478a5 */ /* 0x000fc8000f8e023f */
[----:B------:R-:W-:-:S04]  /*8870*/  USHF.R.U32.HI UR4, URZ, 0x1f, UR5 ;  /* 0x0000001f3f047899 */ /* 0x000fc80008011605 */
[----:B------:R-:W-:-:S04]  /*8880*/  ULEA.HI.SX32 UR4, UR5, UR4, 0x1c ;  /* 0x0000000405047291 */ /* 0x000fc8000f8fe23f */
[----:B------:R-:W-:-:S04]  /*8890*/  UISETP.LT.AND UP2, UPT, UR6, UR4, UPT ;  /* 0x000000040600728c */ /* 0x000fc8000bf41270 */
[----:B------:R-:W-:-:S06]  /*88a0*/  USEL UR39, UR6, UR4, !UP2 ;  /* 0x0000000406277287 */ /* 0x000fcc000d000000 */
[----:B------:R-:W-:-:S13]  /*88b0*/  ISETP.GE.AND P2, PT, R9, UR39, PT ;  /* 0x0000002709007c0c */ /* 0x000fda000bf46270 */
[----:B------:R-:W-:Y:S05]  /*88c0*/  @!P2 BRA `(.L_x_1176) ;  /* 0x000000200084a947 */ /* 0x000fea0003800000 */
[----:B------:R-:W-:Y:S01]  /*88d0*/  IMAD.MOV.U32 R11, RZ, RZ, R8 ;  /* 0x000000ffff0b7224 */ /* 0x000fe200078e0008 */
[----:B------:R-:W-:Y:S01]  /*88e0*/  UMOV UR7, UR36 ;  /* 0x0000002400077c82 */ /* 0x000fe20008000000 */
[----:B------:R-:W-:Y:S01]  /*88f0*/  IMAD.MOV.U32 R12, RZ, RZ, R7 ;  /* 0x000000ffff0c7224 */ /* 0x000fe200078e0007 */
[----:B------:R-:W-:Y:S01]  /*8900*/  UMOV UR4, UR37 ;  /* 0x0000002500047c82 */ /* 0x000fe20008000000 */
[----:B------:R-:W-:-:S05]  /*8910*/  ULDC UR5, c[0x0][0x9d8] ;  /* 0x0002760000057ab9 */ /* 0x000fca0000000800 */
.L_x_1185:
[----:B------:R-:W-:-:S04]  /*8920*/  UIADD3 UR37, UR4, 0x1, URZ ;  /* 0x0000000104257890 */ /* 0x000fc8000fffe03f */
[----:B------:R-:W-:-:S04]  /*8930*/  UISETP.NE.AND UP2, UPT, UR37, 0x2, UPT ;  /* 0x000000022500788c */ /* 0x000fc8000bf45270 */
[----:B------:R-:W-:Y:S02]  /*8940*/  USEL UR36, URZ, 0x1, UP2 ;  /* 0x000000013f247887 */ /* 0x000fe40009000000 */
[----:B------:R-:W-:Y:S02]  /*8950*/  USEL UR37, UR37, URZ, UP2 ;  /* 0x0000003f25257287 */ /* 0x000fe40009000000 */
[----:B------:R-:W-:Y:S01]  /*8960*/  ULOP3.LUT UR36, UR7, UR36, URZ, 0x3c, !UPT ;  /* 0x0000002407247292 */ /* 0x000fe2000f8e3c3f */
[----:B------:R-:W-:Y:S11]  /*8970*/  @!P0 BRA `(.L_x_1177) ;  /* 0x0000000000048947 */ /* 0x000ff60003800000 */
[----:B------:R-:W-:Y:S01]  /*8980*/  BPT.TRAP 0x1 ;  /* 0x000000040000795c */ /* 0x000fe20000300000 */
.L_x_1177:
[----:B------:R-:W-:Y:S01]  /*8990*/  ULEA UR6, UR37, UR38, 0x3 ;  /* 0x0000002625067291 */ /* 0x000fe2000f8e183f */
[----:B------:R-:W-:-:S05]  /*89a0*/  IMAD.U32 R7, RZ, RZ, UR36 ;  /* 0x00000024ff077e24 */ /* 0x000fca000f8e00ff */
[----:B------:R-:W-:-:S04]  /*89b0*/  SHF.L.U32 R7, R7, 0x1f, RZ ;  /* 0x0000001f07077819 */ /* 0x000fc800000006ff */
[----:B------:R0:W1:Y:S01]  /*89c0*/  SYNCS.PHASECHK.TRANS64.TRYWAIT P2, [UR6+0x2a830], R7 ;  /* 0x02a83007ff0075a7 */ /* 0x0000620008040146 */
[----:B------:R-:W-:Y:S05]  /*89d0*/  @!P0 BRA `(.L_x_1178) ;  /* 0x0000000000048947 */ /* 0x000fea0003800000 */
[----:B------:R-:W-:Y:S01]  /*89e0*/  BPT.TRAP 0x1 ;  /* 0x000000040000795c */ /* 0x000fe20000300000 */
.L_x_1178:
[----:B-1----:R-:W-:Y:S05]  /*89f0*/  @P2 BRA `(.L_x_1179) ;  /* 0x0000000000082947 */ /* 0x002fea0003800000 */
[----:B------:R-:W1:Y:S02]  /*8a00*/  SYNCS.PHASECHK.TRANS64.TRYWAIT P2, [UR6+0x2a830], R7 ;  /* 0x02a83007ff0075a7 */ /* 0x000e640008040146 */
[----:B-1----:R-:W-:Y:S05]  /*8a10*/  @!P2 BRA `(.L_x_1180) ;  /* 0x0000010800b0a947 */ /* 0x002fea0003800000 */
.L_x_1179:
        /* <DEDUP_REMOVED lines=135> */
.L_x_1181:
[----:B------:R-:W-:Y:S01]  /*9290*/  ULEA UR10, UR4, UR38, 0x3 ;  /* 0x00000026040a7291 */ /* 0x000fe2000f8e183f */
[----:B------:R-:W-:-:S05]  /*92a0*/  IMAD.U32 R0, RZ, RZ, UR7 ;  /* 0x00000007ff007e24 */ /* 0x000fca000f8e00ff */
[----:B------:R-:W-:-:S04]  /*92b0*/  SHF.L.U32 R0, R0, 0x1f, RZ ;  /* 0x0000001f00007819 */ /* 0x000fc800000006ff */
[----:B------:R2:W3:Y:S01]  /*92c0*/  SYNCS.PHASECHK.TRANS64.TRYWAIT P2, [UR10+0x2a850], R0 ;  /* 0x02a85000ff0075a7 */ /* 0x0004e2000804014a */
[----:B------:R-:W-:Y:S05]  /*92d0*/  @!P0 BRA `(.L_x_1182) ;  /* 0x0000000000048947 */ /* 0x000fea0003800000 */
[----:B------:R-:W-:Y:S01]  /*92e0*/  BPT.TRAP 0x1 ;  /* 0x000000040000795c */ /* 0x000fe20000300000 */
.L_x_1182:
[----:B---3--:R-:W-:Y:S05]  /*92f0*/  @P2 BRA `(.L_x_1183) ;  /* 0x0000000000082947 */ /* 0x008fea0003800000 */
[----:B------:R-:W3:Y:S02]  /*9300*/  SYNCS.PHASECHK.TRANS64.TRYWAIT P2, [UR10+0x2a850], R0 ;  /* 0x02a85000ff0075a7 */ /* 0x000ee4000804014a */
[----:B---3--:R-:W-:Y:S05]  /*9310*/  @!P2 BRA `(.L_x_1184) ;  /* 0x000001000088a947 */ /* 0x008fea0003800000 */
.L_x_1183:
[----:B------:R-:W-:Y:S01]  /*9320*/  UIADD3 UR6, UR38, 0x400, URZ ;  /* 0x0000040026067890 */ /* 0x000fe2000fffe03f */
[----:B------:R-:W-:Y:S01]  /*9330*/  WARPGROUP.ARRIVE ;  /* 0x00000000000079c5 */ /* 0x000fe20000000000 */
[----:B------:R-:W-:Y:S01]  /*9340*/  UMOV UR7, 0x40000040 ;  /* 0x4000004000077882 */ /* 0x000fe20000000000 */
[----:B------:R-:W-:Y:S01]  /*9350*/  FMUL.FTZ R15, R88, UR5 ;  /* 0x00000005580f7c20 */ /* 0x000fe20008410000 */
[----:B------:R-:W-:Y:S01]  /*9360*/  USHF.R.U32.HI UR6, URZ, 0x4, UR6 ;  /* 0x000000043f067899 */ /* 0x000fe20008011606 */
[----:B------:R-:W-:Y:S01]  /*9370*/  FMUL.FTZ R21, R89, UR5 ;  /* 0x0000000559157c20 */ /* 0x000fe20008410000 */
        /* <DEDUP_REMOVED lines=11> */
[----:B------:R-:W3:Y:S01]  /*9430*/  MUFU.TANH R21, R21 ;  /* 0x0000001500157308 */ /* 0x000ee20000002400 */
        /* <DEDUP_REMOVED lines=9> */
[----:B------:R-:W4:Y:S01]  /*94d0*/  MUFU.TANH R207, R207 ;  /* 0x000000cf00cf7308 */ /* 0x000f220000002400 */
[----:B------:R-:W-:Y:S01]  /*94e0*/  UMOV UR7, 0x40000040 ;  /* 0x4000004000077882 */ /* 0x000fe20000000000 */
[----:B0-2---:R-:W-:Y:S01]  /*94f0*/  FMNMX.FTZ R0, R15, R12, !PT ;  /* 0x0000000c0f007209 */ /* 0x005fe20007810000 */
[----:B------:R-:W-:Y:S01]  /*9500*/  FMUL.FTZ R89, R91, UR5 ;  /* 0x000000055b597c20 */ /* 0x000fe20008410000 */
[----:B------:R-:W-:Y:S01]  /*9510*/  FMUL.FTZ R229, R124, UR5 ;  /* 0x000000057ce57c20 */ /* 0x000fe20008410000 */
[----:B------:R-:W-:Y:S01]  /*9520*/  FMUL.FTZ R91, R94, UR5 ;  /* 0x000000055e5b7c20 */ /* 0x000fe20008410000 */
[----:B------:R-:W-:Y:S01]  /*9530*/  FMUL.FTZ R237, R125, UR5 ;  /* 0x000000057ded7c20 */ /* 0x000fe20008410000 */
[----:B---3--:R-:W-:Y:S01]  /*9540*/  FMNMX.FTZ R0, R21, R0, !PT ;  /* 0x0000000015007209 */ /* 0x008fe20007810000 */
        /* <DEDUP_REMOVED lines=9> */
[----:B----4-:R-:W-:Y:S01]  /*95e0*/  FMNMX.FTZ R0, R207, R0, !PT ;  /* 0x00000000cf007209 */ /* 0x010fe20007810000 */
        /* <DEDUP_REMOVED lines=15> */
[----:B--2---:R-:W-:Y:S01]  /*96e0*/  FMNMX.FTZ R0, R209, R0, !PT ;  /* 0x00000000d1007209 */ /* 0x004fe20007810000 */
[----:B------:R-:W-:Y:S01]  /*96f0*/  FMUL.FTZ R131, R131, UR5 ;  /* 0x0000000583837c20 */ /* 0x000fe20008410000 */
[----:B------:R-:W0:Y:S01]  /*9700*/  LDC R10, c[0x0][0x988] ;  /* 0x00026200ff0a7b82 */ /* 0x000e220000000800 */
[----:B------:R-:W-:Y:S01]  /*9710*/  FMUL.FTZ R135, R135, UR5 ;  /* 0x0000000587877c20 */ /* 0x000fe20008410000 */
[C---:B------:R-:W-:Y:S01]  /*9720*/  ISETP.GT.AND P2, PT, R9.reuse, UR39, PT ;  /* 0x0000002709007c0c */ /* 0x040fe2000bf44270 */
[----:B------:R-:W-:-:S02]  /*9730*/  VIADD R9, R9, 0xffffffff ;  /* 0xffffffff09097836 */ /* 0x000fc40000000000 */
        /* <DEDUP_REMOVED lines=8> */
[----:B------:R-:W2:Y:S08]  /*97c0*/  MUFU.TANH R89, R89 ;  /* 0x0000005900597308 */ /* 0x000eb00000002400 */
[----:B------:R-:W-:Y:S01]  /*97d0*/  MUFU.TANH R229, R229 ;  /* 0x000000e500e57308 */ /* 0x000fe20000002400 */
[----:B-1----:R-:W-:-:S07]  /*97e0*/  FMNMX.FTZ R8, R13, R11, !PT ;  /* 0x0000000b0d087209 */ /* 0x002fce0007810000 */
[----:B------:R-:W1:Y:S01]  /*97f0*/  MUFU.TANH R91, R91 ;  /* 0x0000005b005b7308 */ /* 0x000e620000002400 */
[----:B--2---:R-:W-:-:S07]  /*9800*/  FMNMX.FTZ R8, R89, R8, !PT ;  /* 0x0000000859087209 */ /* 0x004fce0007810000 */
[----:B------:R-:W-:Y:S08]  /*9810*/  MUFU.TANH R237, R237 ;  /* 0x000000ed00ed7308 */ /* 0x000ff00000002400 */
[----:B------:R-:W2:Y:S01]  /*9820*/  MUFU.TANH R95, R95 ;  /* 0x0000005f005f7308 */ /* 0x000ea20000002400 */
[----:B-1----:R-:W-:Y:S01]  /*9830*/  FMNMX.FTZ R8, R91, R8, !PT ;  /* 0x000000085b087209 */ /* 0x002fe20007810000 */
[----:B------:R-:W-:-:S02]  /*9840*/  WARPGROUP.DEPBAR.LE gsb0, 0x0 ;  /* 0x00008000000079c5 */ /* 0x000fc40000010000 */
[----:B------:R-:W-:Y:S01]  /*9850*/  WARPGROUP.ARRIVE ;  /* 0x00000000000079c5 */ /* 0x000fe20000000000 */
[----:B------:R-:W-:Y:S01]  /*9860*/  FMUL.FTZ R157, R97, UR5 ;  /* 0x00000005619d7c20 */ /* 0x000fe20008410000 */
[----:B------:R-:W-:Y:S01]  /*9870*/  FMUL.FTZ R159, R101, UR5 ;  /* 0x00000005659f7c20 */ /* 0x000fe20008410000 */
[----:B------:R-:W-:Y:S01]  /*9880*/  FMUL.FTZ R97, R98, UR5 ;  /* 0x0000000562617c20 */ /* 0x000fe20008410000 */
[----:B------:R-:W-:Y:S01]  /*9890*/  MUFU.TANH R231, R231 ;  /* 0x000000e700e77308 */ /* 0x000fe20000002400 */
[----:B------:R-:W-:Y:S01]  /*98a0*/  FMUL.FTZ R101, R102, UR5 ;  /* 0x0000000566657c20 */ /* 0x000fe20008410000 */
[----:B------:R-:W-:Y:S01]  /*98b0*/  HGMMA.64x128x16.F32 R24, R152, gdesc[UR4].tnspB, R24, gsb0 ;  /* 0x41e0000498187df0 */ /* 0x000fe20008000818 */
[----:B------:R-:W-:Y:S01]  /*98c0*/  UIADD3 UR6, UR4, 0x100, URZ ;  /* 0x0000010004067890 */ /* 0x000fe2000fffe03f */
[----:B------:R-:W-:Y:S01]  /*98d0*/  UMOV UR7, 0x40000040 ;  /* 0x4000004000077882 */ /* 0x000fe20000000000 */
[----:B--2---:R-:W-:-:S03]  /*98e0*/  FMNMX.FTZ R8, R95, R8, !PT ;  /* 0x000000085f087209 */ /* 0x004fc60007810000 */
[----:B------:R-:W1:Y:S08]  /*98f0*/  MUFU.TANH R157, R157 ;  /* 0x0000009d009d7308 */ /* 0x000e700000002400 */
[----:B------:R-:W2:Y:S08]  /*9900*/  MUFU.TANH R159, R159 ;  /* 0x0000009f009f7308 */ /* 0x000eb00000002400 */
[----:B------:R-:W3:Y:S01]  /*9910*/  MUFU.TANH R97, R97 ;  /* 0x0000006100617308 */ /* 0x000ee20000002400 */
[----:B-1----:R-:W-:-:S04]  /*9920*/  FMNMX.FTZ R0, R157, R0, !PT ;  /* 0x000000009d007209 */ /* 0x002fc80007810000 */
[----:B------:R-:W-:-:S03]  /*9930*/  FMNMX.FTZ R0, R211, R0, !PT ;  /* 0x00000000d3007209 */ /* 0x000fc60007810000 */
[----:B------:R-:W-:Y:S01]  /*9940*/  MUFU.TANH R235, R235 ;  /* 0x000000eb00eb7308 */ /* 0x000fe20000002400 */
[----:B--2---:R-:W-:-:S04]  /*9950*/  FMNMX.FTZ R0, R159, R0, !PT ;  /* 0x000000009f007209 */ /* 0x004fc80007810000 */
[----:B------:R-:W-:-:S03]  /*9960*/  FMNMX.FTZ R0, R213, R0, !PT ;  /* 0x00000000d5007209 */ /* 0x000fc60007810000 */
[----:B------:R-:W1:Y:S01]  /*9970*/  MUFU.TANH R99, R99 ;  /* 0x0000006300637308 */ /* 0x000e620000002400 */
[----:B------:R-:W-:Y:S02]  /*9980*/  FMNMX.FTZ R0, R215, R0, !PT ;  /* 0x00000000d7007209 */ /* 0x000fe40007810000 */
[----:B---3--:R-:W-:Y:S02]  /*9990*/  FMNMX.FTZ R8, R97, R8, !PT ;  /* 0x0000000861087209 */ /* 0x008fe40007810000 */
[----:B------:R-:W-:-:S03]  /*99a0*/  FMNMX.FTZ R0, R217, R0, !PT ;  /* 0x00000000d9007209 */ /* 0x000fc60007810000 */
[----:B------:R-:W-:Y:S01]  /*99b0*/  MUFU.TANH R233, R233 ;  /* 0x000000e900e97308 */ /* 0x000fe20000002400 */
[----:B------:R-:W-:-:S04]  /*99c0*/  FMNMX.FTZ R0, R219, R0, !PT ;  /* 0x00000000db007209 */ /* 0x000fc80007810000 */
[----:B------:R-:W-:-:S03]  /*99d0*/  FMNMX.FTZ R0, R221, R0, !PT ;  /* 0x00000000dd007209 */ /* 0x000fc60007810000 */
[----:B------:R-:W2:Y:S01]  /*99e0*/  MUFU.TANH R101, R101 ;  /* 0x0000006500657308 */ /* 0x000ea20000002400 */
[----:B------:R-:W-:Y:S02]  /*99f0*/  FMNMX.FTZ R0, R223, R0, !PT ;  /* 0x00000000df007209 */ /* 0x000fe40007810000 */
[----:B-1----:R-:W-:Y:S02]  /*9a00*/  FMNMX.FTZ R8, R99, R8, !PT ;  /* 0x0000000863087209 */ /* 0x002fe40007810000 */
[----:B------:R-:W-:-:S03]  /*9a10*/  FMNMX.FTZ R0, R225, R0, !PT ;  /* 0x00000000e1007209 */ /* 0x000fc60007810000 */
[----:B------:R-:W-:Y:S01]  /*9a20*/  MUFU.TANH R129, R129 ;  /* 0x0000008100817308 */ /* 0x000fe20000002400 */
[----:B------:R-:W-:-:S07]  /*9a30*/  FMNMX.FTZ R0, R227, R0, !PT ;  /* 0x00000000e3007209 */ /* 0x000fce0007810000 */
[----:B------:R-:W1:Y:S01]  /*9a40*/  MUFU.TANH R103, R103 ;  /* 0x0000006700677308 */ /* 0x000e620000002400 */
[----:B--2---:R-:W-:-:S07]  /*9a50*/  FMNMX.FTZ R8, R101, R8, !PT ;  /* 0x0000000865087209 */ /* 0x004fce0007810000 */
[----:B------:R-:W2:Y:S08]  /*9a60*/  MUFU.TANH R105, R105 ;  /* 0x0000006900697308 */ /* 0x000eb00000002400 */
[----:B------:R-:W3:Y:S01]  /*9a70*/  MUFU.TANH R107, R107 ;  /* 0x0000006b006b7308 */ /* 0x000ee20000002400 */
[----:B-1----:R-:W-:-:S07]  /*9a80*/  FMNMX.FTZ R8, R103, R8, !PT ;  /* 0x0000000867087209 */ /* 0x002fce0007810000 */
[----:B------:R-:W1:Y:S01]  /*9a90*/  MUFU.TANH R109, R109 ;  /* 0x0000006d006d7308 */ /* 0x000e620000002400 */
[----:B--2---:R-:W-:-:S07]  /*9aa0*/  FMNMX.FTZ R8, R105, R8, !PT ;  /* 0x0000000869087209 */ /* 0x004fce0007810000 */
[----:B------:R-:W2:Y:S01]  /*9ab0*/  MUFU.TANH R111, R111 ;  /* 0x0000006f006f7308 */ /* 0x000ea20000002400 */
[----:B---3--:R-:W-:-:S07]  /*9ac0*/  FMNMX.FTZ R8, R107, R8, !PT ;  /* 0x000000086b087209 */ /* 0x008fce0007810000 */
[----:B------:R-:W3:Y:S01]  /*9ad0*/  MUFU.TANH R113, R113 ;  /* 0x0000007100717308 */ /* 0x000ee20000002400 */
[----:B-1----:R-:W-:-:S07]  /*9ae0*/  FMNMX.FTZ R8, R109, R8, !PT ;  /* 0x000000086d087209 */ /* 0x002fce0007810000 */
[----:B------:R-:W1:Y:S01]  /*9af0*/  MUFU.TANH R115, R115 ;  /* 0x0000007300737308 */ /* 0x000e620000002400 */
[----:B--2---:R-:W-:-:S07]  /*9b00*/  FMNMX.FTZ R8, R111, R8, !PT ;  /* 0x000000086f087209 */ /* 0x004fce0007810000 */
[----:B------:R-:W2:Y:S01]  /*9b10*/  MUFU.TANH R117, R117 ;  /* 0x0000007500757308 */ /* 0x000ea20000002400 */
[----:B---3--:R-:W-:-:S07]  /*9b20*/  FMNMX.FTZ R8, R113, R8, !PT ;  /* 0x0000000871087209 */ /* 0x008fce0007810000 */
[----:B------:R-:W3:Y:S01]  /*9b30*/  MUFU.TANH R119, R119 ;  /* 0x0000007700777308 */ /* 0x000ee20000002400 */
[----:B-1----:R-:W-:Y:S01]  /*9b40*/  FMNMX.FTZ R8, R115, R8, !PT ;  /* 0x0000000873087209 */ /* 0x002fe20007810000 */
[----:B------:R-:W-:Y:S02]  /*9b50*/  WARPGROUP.DEPBAR.LE gsb0, 0x0 ;  /* 0x00008000000079c5 */ /* 0x000fe40000010000 */
[----:B------:R-:W-:Y:S01]  /*9b60*/  WARPGROUP.ARRIVE ;  /* 0x00000000000079c5 */ /* 0x000fe20000000000 */
[----:B------:R-:W-:Y:S01]  /*9b70*/  FMUL.FTZ R153, R120, UR5 ;  /* 0x0000000578997c20 */ /* 0x000fe20008410000 */
[----:B------:R-:W-:Y:S01]  /*9b80*/  FMUL.FTZ R155, R121, UR5 ;  /* 0x00000005799b7c20 */ /* 0x000fe20008410000 */
[----:B------:R-:W-:Y:S01]  /*9b90*/  FMUL.FTZ R121, R122, UR5 ;  /* 0x000000057a797c20 */ /* 0x000fe20008410000 */
[----:B------:R-:W-:Y:S01]  /*9ba0*/  MUFU.TANH R123, R123 ;  /* 0x0000007b007b7308 */ /* 0x000fe20000002400 */
[----:B--2---:R-:W-:Y:S01]  /*9bb0*/  FMNMX.FTZ R8, R117, R8, !PT ;  /* 0x0000000875087209 */ /* 0x004fe20007810000 */
[----:B------:R-:W-:Y:S01]  /*9bc0*/  HGMMA.64x128x16.F32 R24, R148, gdesc[UR4].tnspB, R24, gsb0 ;  /* 0x41e0000494187df0 */ /* 0x000fe20008000818 */
[----:B------:R-:W-:Y:S01]  /*9bd0*/  UIADD3 UR6, UR4, 0x180, URZ ;  /* 0x0000018004067890 */ /* 0x000fe2000fffe03f */
[----:B------:R-:W-:Y:S01]  /*9be0*/  UMOV UR7, 0x40000040 ;  /* 0x4000004000077882 */ /* 0x000fe20000000000 */
[----:B---3--:R-:W-:-:S03]  /*9bf0*/  FMNMX.FTZ R8, R119, R8, !PT ;  /* 0x0000000877087209 */ /* 0x008fc60007810000 */
[----:B------:R-:W1:Y:S08]  /*9c00*/  MUFU.TANH R153, R153 ;  /* 0x0000009900997308 */ /* 0x000e700000002400 */
[----:B------:R-:W2:Y:S08]  /*9c10*/  MUFU.TANH R155, R155 ;  /* 0x0000009b009b7308 */ /* 0x000eb00000002400 */
[----:B------:R-:W3:Y:S01]  /*9c20*/  MUFU.TANH R121, R121 ;  /* 0x0000007900797308 */ /* 0x000ee20000002400 */
[----:B-1----:R-:W-:-:S07]  /*9c30*/  FMNMX.FTZ R0, R153, R0, !PT ;  /* 0x0000000099007209 */ /* 0x002fce0007810000 */
[----:B------:R-:W1:Y:S01]  /*9c40*/  MUFU.TANH R125, R125 ;  /* 0x0000007d007d7308 */ /* 0x000e620000002400 */
[----:B--2---:R-:W-:-:S04]  /*9c50*/  FMNMX.FTZ R0, R155, R0, !PT ;  /* 0x000000009b007209 */ /* 0x004fc80007810000 */
[----:B------:R-:W-:-:S03]  /*9c60*/  FMNMX.FTZ R0, R229, R0, !PT ;  /* 0x00000000e5007209 */ /* 0x000fc60007810000 */
[----:B------:R-:W2:Y:S01]  /*9c70*/  MUFU.TANH R127, R127 ;  /* 0x0000007f007f7308 */ /* 0x000ea20000002400 */
[----:B------:R-:W-:Y:S02]  /*9c80*/  FMNMX.FTZ R0, R237, R0, !PT ;  /* 0x00000000ed007209 */ /* 0x000fe40007810000 */
[----:B---3--:R-:W-:Y:S02]  /*9c90*/  FMNMX.FTZ R8, R121, R8, !PT ;  /* 0x0000000879087209 */ /* 0x008fe40007810000 */
[----:B------:R-:W-:Y:S02]  /*9ca0*/  FMNMX.FTZ R0, R231, R0, !PT ;  /* 0x00000000e7007209 */ /* 0x000fe40007810000 */
[----:B------:R-:W-:Y:S01]  /*9cb0*/  FMNMX.FTZ R8, R123, R8, !PT ;  /* 0x000000087b087209 */ /* 0x000fe20007810000 */
[----:B------:R-:W3:Y:S01]  /*9cc0*/  MUFU.TANH R133, R133 ;  /* 0x0000008500857308 */ /* 0x000ee20000002400 */
[----:B------:R-:W-:Y:S02]  /*9cd0*/  FMNMX.FTZ R0, R235, R0, !PT ;  /* 0x00000000eb007209 */ /* 0x000fe40007810000 */
[----:B-1----:R-:W-:-:S02]  /*9ce0*/  FMNMX.FTZ R8, R125, R8, !PT ;  /* 0x000000087d087209 */ /* 0x002fc40007810000 */
[----:B------:R-:W-:-:S03]  /*9cf0*/  FMNMX.FTZ R0, R233, R0, !PT ;  /* 0x00000000e9007209 */ /* 0x000fc60007810000 */
[----:B------:R-:W1:Y:S01]  /*9d00*/  MUFU.TANH R131, R131 ;  /* 0x0000008300837308 */ /* 0x000e620000002400 */
[----:B------:R-:W-:Y:S02]  /*9d10*/  FMNMX.FTZ R0, R129, R0, !PT ;  /* 0x0000000081007209 */ /* 0x000fe40007810000 */
[----:B--2---:R-:W-:-:S03]  /*9d20*/  FMNMX.FTZ R8, R127, R8, !PT ;  /* 0x000000087f087209 */ /* 0x004fc60007810000 */
[----:B------:R-:W2:Y:S02]  /*9d30*/  SHFL.BFLY PT, R7, R0, 0x2, 0x1f ;  /* 0x0c401f0000077f89 */ /* 0x000ea400000e0000 */
[----:B------:R-:W-:Y:S01]  /*9d40*/  MUFU.TANH R135, R135 ;  /* 0x0000008700877308 */ /* 0x000fe20000002400 */
[----:B---3--:R-:W-:-:S04]  /*9d50*/  FMNMX.FTZ R8, R133, R8, !PT ;  /* 0x0000000885087209 */ /* 0x008fc80007810000 */
[----:B-1----:R-:W-:Y:S02]  /*9d60*/  FMNMX.FTZ R8, R131, R8, !PT ;  /* 0x0000000883087209 */ /* 0x002fe40007810000 */
[----:B--2---:R-:W-:-:S05]  /*9d70*/  FMNMX.FTZ R7, R0, R7, !PT ;  /* 0x0000000700077209 */ /* 0x004fca0007810000 */
[----:B------:R-:W1:Y:S02]  /*9d80*/  SHFL.BFLY PT, R0, R7, 0x1, 0x1f ;  /* 0x0c201f0007007f89 */ /* 0x000e6400000e0000 */
[----:B-1----:R-:W-:-:S05]  /*9d90*/  FMNMX.FTZ R7, R7, R0, !PT ;  /* 0x0000000007077209 */ /* 0x002fca0007810000 */
[----:B0-----:R-:W-:-:S04]  /*9da0*/  FMUL.FTZ R2, R7, R10 ;  /* 0x0000000a07027220 */ /* 0x001fc80000410000 */
        /* <DEDUP_REMOVED lines=14> */
[----:B------:R-:W-:-:S04]  /*9e90*/  FFMA.FTZ R88, R233, R10, -R2 ;  /* 0x0000000ae9587223 */ /* 0x000fc80000010802 */
[----:B------:R-:W-:Y:S01]  /*9ea0*/  MUFU.EX2 R156, R156 ;  /* 0x0000009c009c7308 */ /* 0x000fe20000000800 */
[----:B------:R-:W-:Y:S02]  /*9eb0*/  WARPGROUP.DEPBAR.LE gsb0, 0x0 ;  /* 0x00008000000079c5 */ /* 0x000fe40000010000 */
[----:B------:R-:W-:Y:S01]  /*9ec0*/  WARPGROUP.ARRIVE ;  /* 0x00000000000079c5 */ /* 0x000fe20000000000 */
[----:B------:R-:W-:Y:S01]  /*9ed0*/  FMUL.FTZ R149, R134, UR5 ;  /* 0x0000000586957c20 */ /* 0x000fe20008410000 */
[----:B------:R-:W-:Y:S01]  /*9ee0*/  FADD.FTZ R151, -R7, R12 ;  /* 0x0000000c07977221 */ /* 0x000fe20000010100 */
[-CC-:B------:R-:W-:Y:S01]  /*9ef0*/  FFMA.FTZ R148, R213, R10.reuse, -R2.reuse ;  /* 0x0000000ad5947223 */ /* 0x180fe20000010802 */
[-CC-:B------:R-:W-:Y:S01]  /*9f00*/  FFMA.FTZ R150, R217, R10.reuse, -R2.reuse ;  /* 0x0000000ad9967223 */ /* 0x180fe20000010802 */
[-CC-:B------:R-:W-:Y:S01]  /*9f10*/  FFMA.FTZ R12, R153, R10.reuse, -R2.reuse ;  /* 0x0000000a990c7223 */ /* 0x180fe20000010802 */
[----:B------:R-:W-:Y:S01]  /*9f20*/  HGMMA.64x128x16.F32 R24, R144, gdesc[UR4].tnspB, R24, gsb0 ;  /* 0x41e0000490187df0 */ /* 0x000fe20008000818 */
[----:B------:R-:W-:Y:S01]  /*9f30*/  UIADD3 UR6, UR4, 0x200, URZ ;  /* 0x0000020004067890 */ /* 0x000fe2000fffe03f */
[----:B------:R-:W0:Y:S01]  /*9f40*/  MUFU.TANH R149, R149 ;  /* 0x0000009500957308 */ /* 0x000e220000002400 */
[----:B------:R-:W-:Y:S01]  /*9f50*/  UMOV UR7, 0x40000040 ;  /* 0x4000004000077882 */ /* 0x000fe20000000000 */
[-C--:B------:R-:W-:Y:S01]  /*9f60*/  FMUL.FTZ R151, R151, R10.reuse ;  /* 0x0000000a97977220 */ /* 0x080fe20000410000 */
[----:B------:R-:W-:-:S05]  /*9f70*/  FFMA.FTZ R213, R237, R10, -R2 ;  /* 0x0000000aedd57223 */ /* 0x000fca0000010802 */
[----:B------:R1:W-:Y:S08]  /*9f80*/  MUFU.EX2 R0, R151 ;  /* 0x0000009700007308 */ /* 0x0003f00000000800 */
[----:B------:R-:W-:Y:S01]  /*9f90*/  MUFU.EX2 R158, R158 ;  /* 0x0000009e009e7308 */ /* 0x000fe20000000800 */
[----:B0-----:R-:W-:Y:S01]  /*9fa0*/  FMNMX.FTZ R8, R149, R8, !PT ;  /* 0x0000000895087209 */ /* 0x001fe20007810000 */
[----:B-1----:R-:W-:-:S03]  /*9fb0*/  FFMA.FTZ R151, R219, R10, -R2 ;  /* 0x0000000adb977223 */ /* 0x002fc60000010802 */
        /* <DEDUP_REMOVED lines=13> */
[C---:B------:R-:W-:Y:S01]  /*a090*/  FMUL.FTZ R90, R8.reuse, R10 ;  /* 0x0000000a085a7220 */ /* 0x040fe20000410000 */
[----:B------:R-:W-:-:S03]  /*a0a0*/  FADD.FTZ R129, -R8, R11 ;  /* 0x0000000b08817221 */ /* 0x000fc60000010100 */
[----:B------:R-:W-:-:S03]  /*a0b0*/  FFMA.FTZ R95, R95, R10, -R90 ;  /* 0x0000000a5f5f7223 */ /* 0x000fc6000001085a */
[----:B------:R-:W-:Y:S01]  /*a0c0*/  MUFU.EX2 R11, R94 ;  /* 0x0000005e000b7308 */ /* 0x000fe20000000800 */
[-CC-:B------:R-:W-:Y:S01]  /*a0d0*/  FFMA.FTZ R157, R13, R10.reuse, -R90.reuse ;  /* 0x0000000a0d9d7223 */ /* 0x180fe2000001085a */
[-C--:B------:R-:W-:Y:S01]  /*a0e0*/  FMUL.FTZ R129, R129, R10.reuse ;  /* 0x0000000a81817220 */ /* 0x080fe20000410000 */
        /* <DEDUP_REMOVED lines=12> */
[----:B------:R-:W-:Y:S01]  /*a1b0*/  FFMA.FTZ R119, R119, R10, -R90 ;  /* 0x0000000a77777223 */ /* 0x000fe2000001085a */
[----:B------:R-:W-:Y:S01]  /*a1c0*/  MUFU.EX2 R157, R157 ;  /* 0x0000009d009d7308 */ /* 0x000fe20000000800 */
[----:B0-----:R-:W-:-:S02]  /*a1d0*/  IMAD.U32 R95, RZ, RZ, UR37 ;  /* 0x00000025ff5f7e24 */ /* 0x001fc4000f8e00ff */
[-CC-:B------:R-:W-:Y:S01]  /*a1e0*/  FFMA.FTZ R121, R121, R10.reuse, -R90.reuse ;  /* 0x0000000a79797223 */ /* 0x180fe2000001085a */
[-CC-:B------:R-:W-:Y:S01]  /*a1f0*/  FFMA.FTZ R123, R123, R10.reuse, -R90.reuse ;  /* 0x0000000a7b7b7223 */ /* 0x180fe2000001085a */
[-CC-:B------:R-:W-:Y:S01]  /*a200*/  FFMA.FTZ R125, R125, R10.reuse, -R90.reuse ;  /* 0x0000000a7d7d7223 */ /* 0x180fe2000001085a */
[-CC-:B------:R-:W-:Y:S01]  /*a210*/  FFMA.FTZ R127, R127, R10.reuse, -R90.reuse ;  /* 0x0000000a7f7f7223 */ /* 0x180fe2000001085a */
[----:B------:R-:W-:Y:S01]  /*a220*/  @!P1 LEA R95, R95, UR38, 0x3 ;  /* 0x000000265f5f9c11 */ /* 0x000fe2000f8e18ff */
[-CC-:B------:R-:W-:Y:S01]  /*a230*/  FFMA.FTZ R133, R133, R10.reuse, -R90.reuse ;  /* 0x0000000a85857223 */ /* 0x180fe2000001085a */
[----:B------:R-:W-:Y:S01]  /*a240*/  MUFU.EX2 R92, R92 ;  /* 0x0000005c005c7308 */ /* 0x000fe20000000800 */
[----:B------:R-:W-:Y:S01]  /*a250*/  FFMA.FTZ R131, R131, R10, -R90 ;  /* 0x0000000a83837223 */ /* 0x000fe2000001085a */
[----:B------:R-:W-:Y:S02]  /*a260*/  IMAD.U32 R99, RZ, RZ, UR10 ;  /* 0x0000000aff637e24 */ /* 0x000fe4000f8e00ff */
[----:B------:R-:W-:-:S02]  /*a270*/  @!P1 VIADD R95, R95, 0x2a840 ;  /* 0x0002a8405f5f9836 */ /* 0x000fc40000000000 */
[----:B------:R-:W-:Y:S02]  /*a280*/  @!P1 VIADD R99, R99, 0x2a860 ;  /* 0x0002a86063639836 */ /* 0x000fe40000000000 */
[----:B------:R-:W-:Y:S01]  /*a290*/  MUFU.EX2 R153, R153 ;  /* 0x0000009900997308 */ /* 0x000fe20000000800 */
[----:B------:R-:W-:Y:S02]  /*a2a0*/  @!P1 PRMT R95, RZ, 0x654, R95 ;  /* 0x00000654ff5f9816 */ /* 0x000fe4000000005f */
[----:B------:R-:W-:-:S05]  /*a2b0*/  @!P1 PRMT R99, RZ, 0x654, R99 ;  /* 0x00000654ff639816 */ /* 0x000fca0000000063 */
[----:B------:R-:W-:Y:S08]  /*a2c0*/  MUFU.EX2 R96, R96 ;  /* 0x0000006000607308 */ /* 0x000ff00000000800 */
[----:B------:R-:W-:Y:S01]  /*a2d0*/  MUFU.EX2 R155, R155 ;  /* 0x0000009b009b7308 */ /* 0x000fe20000000800 */
[----:B------:R-:W-:Y:S02]  /*a2e0*/  WARPGROUP.DEPBAR.LE gsb0, 0x0 ;  /* 0x00008000000079c5 */ /* 0x000fe40000010000 */
[----:B------:R-:W-:Y:S01]  /*a2f0*/  WARPGROUP.ARRIVE ;  /* 0x00000000000079c5 */ /* 0x000fe20000000000 */
[-CC-:B------:R-:W-:Y:S01]  /*a300*/  FFMA.FTZ R147, R215, R10.reuse, -R2.reuse ;  /* 0x0000000ad7937223 */ /* 0x180fe20000010802 */
[-CC-:B------:R-:W-:Y:S01]  /*a310*/  FFMA.FTZ R145, R159, R10.reuse, -R2.reuse ;  /* 0x0000000a9f917223 */ /* 0x180fe20000010802 */
[-CC-:B------:R-:W-:Y:S01]  /*a320*/  FFMA.FTZ R144, R221, R10.reuse, -R2.reuse ;  /* 0x0000000add907223 */ /* 0x180fe20000010802 */
[-CC-:B------:R-:W-:Y:S01]  /*a330*/  FFMA.FTZ R146, R225, R10.reuse, -R2.reuse ;  /* 0x0000000ae1927223 */ /* 0x180fe20000010802 */
[-C--:B------:R-:W-:Y:S01]  /*a340*/  FFMA.FTZ R215, R235, R10.reuse, -R2 ;  /* 0x0000000aebd77223 */ /* 0x080fe20000010802 */
[----:B------:R-:W-:Y:S01]  /*a350*/  HGMMA.64x128x16.F32 R24, R140, gdesc[UR4].tnspB, R24, gsb0 ;  /* 0x41e000048c187df0 */ /* 0x000fe20008000818 */
[----:B------:R-:W-:Y:S01]  /*a360*/  UIADD3 UR6, UR4, 0x280, URZ ;  /* 0x0000028004067890 */ /* 0x000fe2000fffe03f */
[----:B------:R-:W0:Y:S01]  /*a370*/  MUFU.EX2 R2, R129 ;  /* 0x0000008100027308 */ /* 0x000e220000000800 */
[----:B------:R-:W-:Y:S01]  /*a380*/  UMOV UR7, 0x40000040 ;  /* 0x4000004000077882 */ /* 0x000fe20000000000 */
[-CC-:B------:R-:W-:Y:S01]  /*a390*/  FFMA.FTZ R159, R91, R10.reuse, -R90.reuse ;  /* 0x0000000a5b9f7223 */ /* 0x180fe2000001085a */
[----:B------:R-:W-:Y:S01]  /*a3a0*/  FFMA.FTZ R91, R113, R10, -R90 ;  /* 0x0000000a715b7223 */ /* 0x000fe2000001085a */
[----:B------:R-:W-:-:S04]  /*a3b0*/  UMOV UR4, UR37 ;  /* 0x0000002500047c82 */ /* 0x000fc80008000000 */
[----:B------:R-:W-:Y:S08]  /*a3c0*/  MUFU.EX2 R159, R159 ;  /* 0x0000009f009f7308 */ /* 0x000ff00000000800 */
[----:B------:R-:W-:Y:S01]  /*a3d0*/  MUFU.EX2 R145, R145 ;  /* 0x0000009100917308 */ /* 0x000fe20000000800 */
[----:B0-----:R-:W-:Y:S01]  /*a3e0*/  FFMA.FTZ R97, R2, R3, R157 ;  /* 0x0000000302617223 */ /* 0x001fe2000001009d */
[----:B------:R-:W-:-:S06]  /*a3f0*/  F2FP.F16.F32.PACK_AB R157, R92, R157 ;  /* 0x0000009d5c9d723e */ /* 0x000fcc00000000ff */
        /* <DEDUP_REMOVED lines=17> */
[----:B------:R-:W0:Y:S01]  /*a510*/  MUFU.EX2 R211, R211 ;  /* 0x000000d300d37308 */ /* 0x000e220000000800 */
[----:B------:R-:W-:Y:S01]  /*a520*/  HGMMA.64x128x16.F32 R24, R136, gdesc[UR4].tnspB, R24, gsb0 ;  /* 0x41e0000488187df0 */ /* 0x000fe20008000818 */
[----:B------:R-:W-:-:S06]  /*a530*/  UMOV UR7, UR36 ;  /* 0x0000002400077c82 */ /* 0x000fcc0008000000 */
[----:B------:R-:W1:Y:S08]  /*a540*/  MUFU.EX2 R123, R123 ;  /* 0x0000007b007b7308 */ /* 0x000e700000000800 */
[----:B------:R-:W-:Y:S01]  /*a550*/  MUFU.EX2 R14, R14 ;  /* 0x0000000e000e7308 */ /* 0x000fe20000000800 */
[----:B0-----:R-:W-:-:S07]  /*a560*/  F2FP.F16.F32.PACK_AB R140, R211, R12 ;  /* 0x0000000cd38c723e */ /* 0x001fce00000000ff */
[----:B------:R-:W-:Y:S01]  /*a570*/  MUFU.EX2 R125, R125 ;  /* 0x0000007d007d7308 */ /* 0x000fe20000000800 */
[----:B-1----:R-:W-:-:S07]  /*a580*/  F2FP.F16.F32.PACK_AB R141, R123, R121 ;  /* 0x000000797b8d723e */ /* 0x002fce00000000ff */
[----:B------:R-:W0:Y:S08]  /*a590*/  MUFU.EX2 R213, R213 ;  /* 0x000000d500d57308 */ /* 0x000e300000000800 */
[----:B------:R-:W1:Y:S08]  /*a5a0*/  MUFU.EX2 R127, R127 ;  /* 0x0000007f007f7308 */ /* 0x000e700000000800 */
[----:B------:R-:W-:Y:S01]  /*a5b0*/  MUFU.EX2 R20, R20 ;  /* 0x0000001400147308 */ /* 0x000fe20000000800 */
[----:B0-----:R-:W-:-:S07]  /*a5c0*/  F2FP.F16.F32.PACK_AB R142, R213, R14 ;  /* 0x0000000ed58e723e */ /* 0x001fce00000000ff */
[----:B------:R-:W-:Y:S01]  /*a5d0*/  MUFU.EX2 R133, R133 ;  /* 0x0000008500857308 */ /* 0x000fe20000000800 */
[----:B-1----:R-:W-:-:S07]  /*a5e0*/  F2FP.F16.F32.PACK_AB R143, R127, R125 ;  /* 0x0000007d7f8f723e */ /* 0x002fce00000000ff */
[----:B------:R-:W-:Y:S08]  /*a5f0*/  MUFU.EX2 R215, R215 ;  /* 0x000000d700d77308 */ /* 0x000ff00000000800 */
[----:B------:R-:W-:Y:S08]  /*a600*/  MUFU.EX2 R131, R131 ;  /* 0x0000008300837308 */ /* 0x000ff00000000800 */
[----:B------:R-:W0:Y:S01]  /*a610*/  MUFU.EX2 R88, R88 ;  /* 0x0000005800587308 */ /* 0x000e220000000800 */
[----:B------:R-:W-:-:S02]  /*a620*/  WARPGROUP.DEPBAR.LE gsb0, 0x0 ;  /* 0x00008000000079c5 */ /* 0x000fc40000010000 */
[----:B------:R1:W-:Y:S01]  /*a630*/  @!P1 SYNCS.ARRIVE.TRANS64.RED.A1T0 RZ, [R95+URZ], RZ ;  /* 0x000000ff5fff99a7 */ /* 0x0003e2000810043f */
[----:B0-----:R-:W-:Y:S02]  /*a640*/  F2FP.F16.F32.PACK_AB R138, R11, R88 ;  /* 0x000000580b8a723e */ /* 0x001fe400000000ff */
[----:B------:R-:W-:Y:S02]  /*a650*/  F2FP.F16.F32.PACK_AB R136, R215, R20 ;  /* 0x00000014d788723e */ /* 0x000fe400000000ff */
[----:B------:R-:W-:Y:S01]  /*a660*/  F2FP.F16.F32.PACK_AB R137, R131, R133 ;  /* 0x000000858389723e */ /* 0x000fe200000000ff */
[----:B-1----:R-:W-:Y:S01]  /*a670*/  FFMA.FTZ R95, R0, R6, R15 ;  /* 0x00000006005f7223 */ /* 0x002fe2000001000f */
[----:B------:R-:W-:Y:S01]  /*a680*/  FADD.FTZ R6, R92, R97 ;  /* 0x000000615c067221 */ /* 0x000fe20000010000 */
[----:B------:R0:W-:Y:S02]  /*a690*/  @!P1 SYNCS.ARRIVE.TRANS64.RED.A1T0 RZ, [R99+URZ], RZ ;  /* 0x000000ff63ff99a7 */ /* 0x0001e4000810043f */
[C---:B------:R-:W-:Y:S01]  /*a6a0*/  FADD.FTZ R95, R156.reuse, R95 ;  /* 0x0000005f9c5f7221 */ /* 0x040fe20000010000 */
[----:B------:R-:W-:-:S03]  /*a6b0*/  F2FP.F16.F32.PACK_AB R156, R156, R15 ;  /* 0x0000000f9c9c723e */ /* 0x000fc600000000ff */
[----:B------:R-:W-:Y:S01]  /*a6c0*/  FADD.FTZ R106, R158, R95 ;  /* 0x0000005f9e6a7221 */ /* 0x000fe20000010000 */
[----:B------:R-:W-:Y:S01]  /*a6d0*/  FADD.FTZ R95, R159, R6 ;  /* 0x000000069f5f7221 */ /* 0x000fe20000010000 */
[C---:B------:R-:W-:Y:S02]  /*a6e0*/  F2FP.F16.F32.PACK_AB R158, R21.reuse, R158 ;  /* 0x0000009e159e723e */ /* 0x040fe400000000ff */
[----:B------:R-:W-:Y:S01]  /*a6f0*/  FADD.FTZ R97, R21, R106 ;  /* 0x0000006a15617221 */ /* 0x000fe20000010000 */
[C---:B------:R-:W-:Y:S01]  /*a700*/  FADD.FTZ R6, R94.reuse, R95 ;  /* 0x0000005f5e067221 */ /* 0x040fe20000010000 */
[----:B------:R-:W-:Y:S02]  /*a710*/  F2FP.F16.F32.PACK_AB R159, R94, R159 ;  /* 0x0000009f5e9f723e */ /* 0x000fe400000000ff */
[----:B------:R-:W-:Y:S01]  /*a720*/  FADD.FTZ R106, R152, R97 ;  /* 0x00000061986a7221 */ /* 0x000fe20000010000 */
[----:B------:R-:W-:Y:S01]  /*a730*/  FADD.FTZ R95, R153, R6 ;  /* 0x00000006995f7221 */ /* 0x000fe20000010000 */
[----:B------:R-:W-:-:S02]  /*a740*/  F2FP.F16.F32.PACK_AB R152, R93, R152 ;  /* 0x000000985d98723e */ /* 0x000fc400000000ff */
[----:B------:R-:W-:Y:S01]  /*a750*/  FADD.FTZ R97, R93, R106 ;  /* 0x0000006a5d617221 */ /* 0x000fe20000010000 */
[C---:B------:R-:W-:Y:S01]  /*a760*/  FADD.FTZ R6, R96.reuse, R95 ;  /* 0x0000005f60067221 */ /* 0x040fe20000010000 */
[----:B------:R-:W-:Y:S02]  /*a770*/  F2FP.F16.F32.PACK_AB R153, R96, R153 ;  /* 0x000000996099723e */ /* 0x000fe400000000ff */
[----:B------:R-:W-:Y:S01]  /*a780*/  FADD.FTZ R106, R154, R97 ;  /* 0x000000619a6a7221 */ /* 0x000fe20000010000 */
[----:B------:R-:W-:Y:S01]  /*a790*/  FADD.FTZ R95, R155, R6 ;  /* 0x000000069b5f7221 */ /* 0x000fe20000010000 */
[-C--:B------:R-:W-:Y:S01]  /*a7a0*/  FFMA.FTZ R6, R149, R10.reuse, -R90 ;  /* 0x0000000a95067223 */ /* 0x080fe2000001085a */
[----:B------:R-:W-:Y:S01]  /*a7b0*/  F2FP.F16.F32.PACK_AB R149, R100, R13 ;  /* 0x0000000d6495723e */ /* 0x000fe200000000ff */
[----:B------:R-:W-:Y:S01]  /*a7c0*/  FADD.FTZ R97, R145, R106 ;  /* 0x0000006a91617221 */ /* 0x000fe20000010000 */
[----:B------:R-:W-:Y:S01]  /*a7d0*/  FADD.FTZ R106, R98, R95 ;  /* 0x0000005f626a7221 */ /* 0x000fe20000010000 */
[----:B------:R-:W-:Y:S01]  /*a7e0*/  FFMA.FTZ R90, R135, R10, -R90 ;  /* 0x0000000a875a7223 */ /* 0x000fe2000001085a */
[----:B------:R1:W2:Y:S01]  /*a7f0*/  MUFU.EX2 R139, R6 ;  /* 0x00000006008b7308 */ /* 0x0002a20000000800 */
[----:B------:R-:W-:Y:S01]  /*a800*/  FADD.FTZ R108, R148, R97 ;  /* 0x00000061946c7221 */ /* 0x000fe20000010000 */
[----:B------:R-:W-:Y:S01]  /*a810*/  FADD.FTZ R15, R13, R106 ;  /* 0x0000006a0d0f7221 */ /* 0x000fe20000010000 */
[----:B------:R-:W-:-:S02]  /*a820*/  F2FP.F16.F32.PACK_AB R148, R147, R148 ;  /* 0x000000949394723e */ /* 0x000fc400000000ff */
[----:B------:R-:W-:Y:S01]  /*a830*/  FADD.FTZ R21, R147, R108 ;  /* 0x0000006c93157221 */ /* 0x000fe20000010000 */
[----:B------:R-:W-:Y:S01]  /*a840*/  FADD.FTZ R106, R100, R15 ;  /* 0x0000000f646a7221 */ /* 0x000fe20000010000 */
[----:B------:R-:W-:Y:S01]  /*a850*/  F2FP.F16.F32.PACK_AB R147, R119, R3 ;  /* 0x000000037793723e */ /* 0x000fe200000000ff */
[----:B------:R-:W3:Y:S01]  /*a860*/  MUFU.EX2 R90, R90 ;  /* 0x0000005a005a7308 */ /* 0x000ee20000000800 */
[----:B------:R-:W-:Y:S01]  /*a870*/  FADD.FTZ R108, R150, R21 ;  /* 0x00000015966c7221 */ /* 0x000fe20000010000 */
[----:B------:R-:W-:Y:S01]  /*a880*/  FADD.FTZ R15, R89, R106 ;  /* 0x0000006a590f7221 */ /* 0x000fe20000010000 */
[----:B------:R-:W-:Y:S02]  /*a890*/  F2FP.F16.F32.PACK_AB R154, R145, R154 ;  /* 0x0000009a919a723e */ /* 0x000fe400000000ff */
[C---:B------:R-:W-:Y:S01]  /*a8a0*/  FADD.FTZ R21, R151.reuse, R108 ;  /* 0x0000006c97157221 */ /* 0x040fe20000010000 */
        /* <DEDUP_REMOVED lines=16> */
[----:B------:R-:W-:Y:S01]  /*a9b0*/  F2FP.F16.F32.PACK_AB R146, R209, R146 ;  /* 0x00000092d192723e */ /* 0x000fe200000000ff */
[----:B------:R-:W-:Y:S02]  /*a9c0*/  IMAD.MOV.U32 R12, RZ, RZ, R7 ;  /* 0x000000ffff0c7224 */ /* 0x000fe400078e0007 */
[----:B------:R-:W-:Y:S01]  /*a9d0*/  FADD.FTZ R13, R211, R94 ;  /* 0x0000005ed30d7221 */ /* 0x000fe20000010000 */
[----:B------:R-:W-:-:S03]  /*a9e0*/  FADD.FTZ R92, R123, R92 ;  /* 0x0000005c7b5c7221 */ /* 0x000fc60000010000 */
[----:B------:R-:W-:Y:S01]  /*a9f0*/  FADD.FTZ R94, R14, R13 ;  /* 0x0000000d0e5e7221 */ /* 0x000fe20000010000 */
[----:B------:R-:W-:-:S03]  /*aa00*/  FADD.FTZ R92, R125, R92 ;  /* 0x0000005c7d5c7221 */ /* 0x000fc60000010000 */
[----:B------:R-:W-:Y:S01]  /*aa10*/  FADD.FTZ R3, R213, R94 ;  /* 0x0000005ed5037221 */ /* 0x000fe20000010000 */
[----:B------:R-:W-:-:S03]  /*aa20*/  FADD.FTZ R92, R127, R92 ;  /* 0x0000005c7f5c7221 */ /* 0x000fc60000010000 */
[----:B-1----:R-:W-:Y:S01]  /*aa30*/  FADD.FTZ R6, R20, R3 ;  /* 0x0000000314067221 */ /* 0x002fe20000010000 */
[----:B------:R-:W-:-:S03]  /*aa40*/  FADD.FTZ R92, R133, R92 ;  /* 0x0000005c855c7221 */ /* 0x000fc60000010000 */
[----:B------:R-:W-:Y:S01]  /*aa50*/  FADD.FTZ R3, R215, R6 ;  /* 0x00000006d7037221 */ /* 0x000fe20000010000 */
[----:B------:R-:W-:-:S03]  /*aa60*/  FADD.FTZ R92, R131, R92 ;  /* 0x0000005c835c7221 */ /* 0x000fc60000010000 */
[----:B------:R-:W-:Y:S01]  /*aa70*/  FADD.FTZ R6, R88, R3 ;  /* 0x0000000358067221 */ /* 0x000fe20000010000 */
[----:B--2---:R-:W-:Y:S01]  /*aa80*/  FADD.FTZ R92, R139, R92 ;  /* 0x0000005c8b5c7221 */ /* 0x004fe20000010000 */
[C---:B---3--:R-:W-:Y:S02]  /*aa90*/  F2FP.F16.F32.PACK_AB R139, R90.reuse, R139 ;  /* 0x0000008b5a8b723e */ /* 0x048fe400000000ff */
[----:B------:R-:W-:Y:S01]  /*aaa0*/  FADD.FTZ R6, R11, R6 ;  /* 0x000000060b067221 */ /* 0x000fe20000010000 */
[----:B------:R-:W-:Y:S01]  /*aab0*/  FADD.FTZ R3, R90, R92 ;  /* 0x0000005c5a037221 */ /* 0x000fe20000010000 */
[----:B------:R-:W-:Y:S01]  /*aac0*/  IMAD.MOV.U32 R11, RZ, RZ, R8 ;  /* 0x000000ffff0b7224 */ /* 0x000fe200078e0008 */
[----:B0-----:R-:W-:Y:S06]  /*aad0*/  @P2 BRA `(.L_x_1185) ;  /* 0xffffffdc00902947 */ /* 0x001fec000383ffff */
.L_x_1176:
[----:B------:R-:W-:-:S13]  /*aae0*/  R2UR UR4, R23 ;  /* 0x00000000170472ca */ /* 0x000fda00000e0000 */
[----:B------:R-:W-:-:S13]  /*aaf0*/  ISETP.GE.AND P2, PT, R9, UR4, PT ;  /* 0x0000000409007c0c */ /* 0x000fda000bf46270 */
[----:B------:R-:W-:Y:S05]  /*ab00*/  @!P2 BRA `(.L_x_1186) ;  /* 0x0000003000eca947 */ /* 0x000fea0003800000 */
[----:B------:R-:W-:Y:S01]  /*ab10*/  IMAD.MOV.U32 R13, RZ, RZ, R8 ;  /* 0x000000ffff0d7224 */ /* 0x000fe200078e0008 */
[----:B------:R-:W-:Y:S01]  /*ab20*/  UMOV UR7, UR36 ;  /* 0x0000002400077c82 */ /* 0x000fe20008000000 */
[----:B------:R-:W-:Y:S01]  /*ab30*/  IMAD.MOV.U32 R12, RZ, RZ, R7 ;  /* 0x000000ffff0c7224 */ /* 0x000fe200078e0007 */
[----:B------:R-:W-:Y:S01]  /*ab40*/  UMOV UR4, UR37 ;  /* 0x0000002500047c82 */ /* 0x000fe20008000000 */
[----:B------:R-:W-:Y:S01]  /*ab50*/  ULDC UR39, c[0x0][0x9e4] ;  /* 0x0002790000277ab9 */ /* 0x000fe20000000800 */
[----:B------:R-:W-:Y:S01]  /*ab60*/  ULDC UR5, c[0x0][0x9d8] ;  /* 0x0002760000057ab9 */ /* 0x000fe20000000800 */
[----:B------:R-:W-:-:S05]  /*ab70*/  ULDC UR50, c[0x0][0x9e0] ;  /* 0x0002780000327ab9 */ /* 0x000fca0000000800 */
.L_x_1203:
[----:B------:R-:W-:-:S04]  /*ab80*/  UIADD3 UR37, UR4, 0x1, URZ ;  /* 0x0000000104257890 */ /* 0x000fc8000fffe03f */
[----:B------:R-:W-:-:S04]  /*ab90*/  UISETP.NE.AND UP2, UPT, UR37, 0x2, UPT ;  /* 0x000000022500788c */ /* 0x000fc8000bf45270 */
[----:B------:R-:W-:Y:S02]  /*aba0*/  USEL UR36, URZ, 0x1, UP2 ;  /* 0x000000013f247887 */ /* 0x000fe40009000000 */
[----:B------:R-:W-:Y:S02]  /*abb0*/  USEL UR37, UR37, URZ, UP2 ;  /* 0x0000003f25257287 */ /* 0x000fe40009000000 */
[----:B------:R-:W-:Y:S01]  /*abc0*/  ULOP3.LUT UR36, UR7, UR36, URZ, 0x3c, !UPT ;  /* 0x0000002407247292 */ /* 0x000fe2000f8e3c3f */
[----:B------:R-:W-:Y:S11]  /*abd0*/  @!P0 BRA `(.L_x_1187) ;  /* 0x0000000000048947 */ /* 0x000ff60003800000 */
[----:B------:R-:W-:Y:S01]  /*abe0*/  BPT.TRAP 0x1 ;  /* 0x000000040000795c */ /* 0x000fe20000300000 */
.L_x_1187:
[----:B------:R-:W-:Y:S01]  /*abf0*/  ULEA UR6, UR37, UR38, 0x3 ;  /* 0x0000002625067291 */ /* 0x000fe2000f8e183f */
[----:B------:R-:W-:-:S05]  /*ac00*/  IMAD.U32 R7, RZ, RZ, UR36 ;  /* 0x00000024ff077e24 */ /* 0x000fca000f8e00ff */
[----:B------:R-:W-:-:S04]  /*ac10*/  SHF.L.U32 R7, R7, 0x1f, RZ ;  /* 0x0000001f07077819 */ /* 0x000fc800000006ff */
[----:B------:R0:W1:Y:S01]  /*ac20*/  SYNCS.PHASECHK.TRANS64.TRYWAIT P2, [UR6+0x2a830], R7 ;  /* 0x02a83007ff0075a7 */ /* 0x0000620008040146 */
[----:B------:R-:W-:Y:S05]  /*ac30*/  @!P0 BRA `(.L_x_1188) ;  /* 0x0000000000048947 */ /* 0x000fea0003800000 */
[----:B------:R-:W-:Y:S01]  /*ac40*/  BPT.TRAP 0x1 ;  /* 0x000000040000795c */ /* 0x000fe20000300000 */
.L_x_1188:
[----:B-1----:R-:W-:Y:S05]  /*ac50*/  @P2 BRA `(.L_x_1189) ;  /* 0x0000000000082947 */ /* 0x002fea0003800000 */
[----:B------:R-:W1:Y:S02]  /*ac60*/  SYNCS.PHASECHK.TRANS64.TRYWAIT P2, [UR6+0x2a830], R7 ;  /* 0x02a83007ff0075a7 */ /* 0x000e640008040146 */
[----:B-1----:R-:W-:Y:S05]  /*ac70*/  @!P2 BRA `(.L_x_1190) ;  /* 0x000000e80048a947 */ /* 0x002fea0003800000 */
.L_x_1189:
        /* <DEDUP_REMOVED lines=135> */
.L_x_1191:
[----:B------:R-:W-:Y:S01]  /*b4f0*/  ULEA UR10, UR4, UR38, 0x3 ;  /* 0x00000026040a7291 */ /* 0x000fe2000f8e183f */
[----:B------:R-:W-:-:S05]  /*b500*/  IMAD.U32 R0, RZ, RZ, UR7 ;  /* 0x00000007ff007e24 */ /* 0x000fca000f8e00ff */
[----:B------:R-:W-:-:S04]  /*b510*/  SHF.L.U32 R0, R0, 0x1f, RZ ;  /* 0x0000001f00007819 */ /* 0x000fc800000006ff */
[----:B------:R2:W3:Y:S01]  /*b520*/  SYNCS.PHASECHK.TRANS64.TRYWAIT P2, [UR10+0x2a850], R0 ;  /* 0x02a85000ff0075a7 */ /* 0x0004e2000804014a */
[----:B------:R-:W-:Y:S05]  /*b530*/  @!P0 BRA `(.L_x_1192) ;  /* 0x0000000000048947 */ /* 0x000fea0003800000 */
[----:B------:R-:W-:Y:S01]  /*b540*/  BPT.TRAP 0x1 ;  /* 0x000000040000795c */ /* 0x000fe20000300000 */
.L_x_1192:
[----:B---3--:R-:W-:Y:S05]  /*b550*/  @P2 BRA `(.L_x_1193) ;  /* 0x0000000000082947 */ /* 0x008fea0003800000 */
[----:B------:R-:W3:Y:S02]  /*b560*/  SYNCS.PHASECHK.TRANS64.TRYWAIT P2, [UR10+0x2a850], R0 ;  /* 0x02a85000ff0075a7 */ /* 0x000ee4000804014a */
[----:B---3--:R-:W-:Y:S05]  /*b570*/  @!P2 BRA `(.L_x_1194) ;  /* 0x000000e00020a947 */ /* 0x008fea0003800000 */
.L_x_1193:
[----:B------:R-:W-:Y:S01]  /*b580*/  UIADD3 UR6, UR38, 0x400, URZ ;  /* 0x0000040026067890 */ /* 0x000fe2000fffe03f */
[----:B------:R-:W-:Y:S01]  /*b590*/  WARPGROUP.ARRIVE ;  /* 0x00000000000079c5 */ /* 0x000fe20000000000 */
[----:B------:R-:W-:Y:S01]  /*b5a0*/  UMOV UR7, 0x40000040 ;  /* 0x4000004000077882 */ /* 0x000fe20000000000 */
[----:B------:R-:W-:Y:S01]  /*b5b0*/  PLOP3.LUT P2, PT, PT, PT, UP0, 0x80, 0x0 ;  /* 0x000000000000781c */ /* 0x000fe20003f4f008 */
[----:B------:R-:W-:Y:S01]  /*b5c0*/  USHF.R.U32.HI UR6, URZ, 0x4, UR6 ;  /* 0x000000043f067899 */ /* 0x000fe20008011606 */
[----:B------:R-:W-:Y:S01]  /*b5d0*/  PLOP3.LUT P3, PT, PT, PT, UP0, 0x80, 0x0 ;  /* 0x000000000000781c */ /* 0x000fe20003f6f008 */
[----:B------:R-:W-:Y:S02]  /*b5e0*/  IMAD.U32 R11, RZ, RZ, UR37 ;  /* 0x00000025ff0b7e24 */ /* 0x000fe4000f8e00ff */
[----:B------:R-:W-:Y:S01]  /*b5f0*/  FMUL.FTZ R14, R95, UR5 ;  /* 0x000000055f0e7c20 */ /* 0x000fe20008410000 */
[----:B------:R-:W-:Y:S01]  /*b600*/  ULOP3.LUT UR6, UR6, 0x3fff, URZ, 0xc0, !UPT ;  /* 0x00003fff06067892 */ /* 0x000fe2000f8ec03f */
[----:B------:R-:W-:Y:S01]  /*b610*/  FMUL.FTZ R95, R115, UR5 ;  /* 0x00000005735f7c20 */ /* 0x000fe20008410000 */
[----:B0-2---:R-:W-:Y:S01]  /*b620*/  FMUL.FTZ R0, R90, UR5 ;  /* 0x000000055a007c20 */ /* 0x005fe20008410000 */
[----:B------:R-:W-:Y:S01]  /*b630*/  FMUL.FTZ R90, R106, UR5 ;  /* 0x000000056a5a7c20 */ /* 0x000fe20008410000 */
[----:B------:R-:W-:Y:S01]  /*b640*/  ULOP3.LUT UR6, UR6, 0x3000000, URZ, 0xfc, !UPT ;  /* 0x0300000006067892 */ /* 0x000fe2000f8efc3f */
[----:B-1----:R-:W-:Y:S01]  /*b650*/  FMUL.FTZ R7, R88, UR5 ;  /* 0x0000000558077c20 */ /* 0x002fe20008410000 */
        /* <DEDUP_REMOVED lines=25> */
[----:B------:R-:W0:Y:S08]  /*b7f0*/  MUFU.TANH R7, R7 ;  /* 0x0000000700077308 */ /* 0x000e300000002400 */
        /* <DEDUP_REMOVED lines=63> */
[----:B------:R-:W-:Y:S01]  /*bbf0*/  @UP0 ULDC UR4, c[0x0][0x44c] ;  /* 0x0001130000040ab9 */ /* 0x000fe20000000800 */
[----:B------:R-:W-:Y:S01]  /*bc00*/  FMUL.FTZ R109, R113, UR5 ;  /* 0x00000005716d7c20 */ /* 0x000fe20008410000 */
[----:B------:R-:W-:Y:S01]  /*bc10*/  @P2 IMAD.HI.U32 R10, R114, UR4, RZ ;  /* 0x00000004720a2c27 */ /* 0x000fe2000f8e00ff */
[----:B------:R-:W-:-:S03]  /*bc20*/  @UP0 ULDC UR4, c[0x0][0x450] ;  /* 0x0001140000040ab9 */ /* 0x000fc60000000800 */
[----:B------:R-:W-:Y:S01]  /*bc30*/  FMUL.FTZ R145, R92, UR5 ;  /* 0x000000055c917c20 */ /* 0x000fe20008410000 */
[----:B------:R-:W-:Y:S01]  /*bc40*/  FMUL.FTZ R113, R121, UR5 ;  /* 0x0000000579717c20 */ /* 0x000fe20008410000 */
[----:B------:R-:W-:Y:S01]  /*bc50*/  FMUL.FTZ R146, R93, UR5 ;  /* 0x000000055d927c20 */ /* 0x000fe20008410000 */
[----:B------:R-:W-:Y:S01]  /*bc60*/  @P3 SHF.R.U32.HI R114, RZ, UR4, R10 ;  /* 0x00000004ff723c19 */ /* 0x000fe2000801160a */
[----:B------:R-:W-:Y:S01]  /*bc70*/  FMUL.FTZ R92, R110, UR5 ;  /* 0x000000056e5c7c20 */ /* 0x000fe20008410000 */
[----:B------:R-:W-:Y:S01]  /*bc80*/  @!P1 LEA R10, R11, UR38, 0x3 ;  /* 0x000000260b0a9c11 */ /* 0x000fe2000f8e18ff */
[----:B------:R-:W-:Y:S01]  /*bc90*/  FMUL.FTZ R121, R125, UR5 ;  /* 0x000000057d797c20 */ /* 0x000fe20008410000 */
[----:B------:R-:W-:Y:S01]  /*bca0*/  FMUL.FTZ R110, R116, UR5 ;  /* 0x00000005746e7c20 */ /* 0x000fe20008410000 */
[----:B------:R-:W5:Y:S01]  /*bcb0*/  SHFL.IDX PT, R115, R114, RZ, 0x1c1f ;  /* 0x001c1fff72737589 */ /* 0x000f6200000e0000 */
[----:B------:R-:W-:Y:S01]  /*bcc0*/  FMUL.FTZ R125, R129, UR5 ;  /* 0x00000005817d7c20 */ /* 0x000fe20008410000 */
[----:B------:R-:W-:-:S02]  /*bcd0*/  @!P1 VIADD R10, R10, 0x2a840 ;  /* 0x0002a8400a0a9836 */ /* 0x000fc40000000000 */
[----:B------:R-:W-:Y:S01]  /*bce0*/  FMUL.FTZ R93, R130, UR5 ;  /* 0x00000005825d7c20 */ /* 0x000fe20008410000 */
[----:B------:R-:W-:Y:S01]  /*bcf0*/  PLOP3.LUT P2, PT, PT, PT, UP1, 0x40, 0x0 ;  /* 0x000000000000781c */ /* 0x000fe20003f4e818 */
[----:B------:R-:W0:Y:S01]  /*bd00*/  MUFU.TANH R144, R144 ;  /* 0x0000009000907308 */ /* 0x000e220000002400 */
[----:B------:R-:W-:Y:S01]  /*bd10*/  IMAD.IADD R116, R151, 0x1, -R18 ;  /* 0x0000000197747824 */ /* 0x000fe200078e0a12 */
[----:B------:R-:W-:-:S06]  /*bd20*/  @!P1 PRMT R10, RZ, 0x654, R10 ;  /* 0x00000654ff0a9816 */ /* 0x000fcc000000000a */
        /* <DEDUP_REMOVED lines=17> */
[----:B------:R-:W-:-:S03]  /*be40*/  FMUL.FTZ R127, R132, UR5 ;  /* 0x00000005847f7c20 */ /* 0x000fc60008410000 */
[----:B------:R-:W-:Y:S01]  /*be50*/  HGMMA.64x128x16.F32 R24, R136, gdesc[UR4].tnspB, R24, gsb0 ;  /* 0x41e0000488187df0 */ /* 0x000fe20008000818 */
[----:B------:R-:W0:Y:S08]  /*be60*/  MUFU.TANH R140, R140 ;  /* 0x0000008c008c7308 */ /* 0x000e300000002400 */
[----:B------:R-:W0:Y:S08]  /*be70*/  MUFU.TANH R104, R104 ;  /* 0x0000006800687308 */ /* 0x000e300000002400 */
[----:B------:R-:W0:Y:S01]  /*be80*/  MUFU.TANH R127, R127 ;  /* 0x0000007f007f7308 */ /* 0x000e220000002400 */
[----:B------:R-:W-:-:S02]  /*be90*/  WARPGROUP.DEPBAR.LE gsb0, 0x0 ;  /* 0x00008000000079c5 */ /* 0x000fc40000010000 */
[----:B------:R1:W-:Y:S02]  /*bea0*/  @!P1 SYNCS.ARRIVE.TRANS64.RED.A1T0 RZ, [R10+URZ], RZ ;  /* 0x000000ff0aff99a7 */ /* 0x0003e4000810043f */
[----:B-1----:R-:W-:-:S04]  /*beb0*/  IADD3 R10, -R18, 0x1, R151 ;  /* 0x00000001120a7810 */ /* 0x002fc80007ffe197 */
        /* <DEDUP_REMOVED lines=18> */
.L_x_1197:
[----:B------:R-:W-:-:S05]  /*bfe0*/  IMAD.U32 R117, RZ, RZ, UR39 ;  /* 0x00000027ff757e24 */ /* 0x000fca000f8e00ff */
[----:B------:R-:W-:-:S13]  /*bff0*/  ISETP.NE.AND P2, PT, R117, 0x1, PT ;  /* 0x000000017500780c */ /* 0x000fda0003f45270 */
[----:B------:R-:W0:Y:S02]  /*c000*/  @P2 LDC.64 R10, c[0x0][0x9e8] ;  /* 0x00027a00ff0a2b82 */ /* 0x000e240000000a00 */
[----:B0-----:R-:W-:-:S05]  /*c010*/  @P2 IMAD.HI.U32 R10, R115, R10, RZ ;  /* 0x0000000a730a2227 */ /* 0x001fca00078e00ff */
[----:B------:R-:W-:-:S07]  /*c020*/  @P2 SHF.R.U32.HI R115, RZ, R11, R10 ;  /* 0x0000000bff732219 */ /* 0x000fce000001160a */
.L_x_1198:
[----:B------:R-:W-:Y:S05]  /*c030*/  BSYNC B0 ;  /* 0x0000000000007941 */ /* 0x000fea0003800000 */
.L_x_1196:
[----:B------:R-:W-:-:S05]  /*c040*/  IMAD R115, R115, R117, R116 ;  /* 0x0000007573737224 */ /* 0x000fca00078e0274 */
[----:B------:R-:W-:Y:S02]  /*c050*/  VIADDMNMX R118, R115, R117, R118, PT ;  /* 0x0000007573767246 */ /* 0x000fe40003800176 */
[----:B------:R-:W-:-:S07]  /*c060*/  VIMNMX R120, R120, R115, !PT ;  /* 0x0000007378787248 */ /* 0x000fce0007fe0100 */
.L_x_1195:
        /* <DEDUP_REMOVED lines=133> */
.L_x_1201:
[----:B------:R-:W-:-:S05]  /*c8c0*/  IMAD.U32 R114, RZ, RZ, UR39 ;  /* 0x00000027ff727e24 */ /* 0x000fca000f8e00ff */
[----:B------:R-:W-:-:S13]  /*c8d0*/  ISETP.NE.AND P6, PT, R114, 0x1, PT ;  /* 0x000000017200780c */ /* 0x000fda0003fc5270 */
[----:B------:R-:W0:Y:S02]  /*c8e0*/  @P6 LDC.64 R10, c[0x0][0x9e8] ;  /* 0x00027a00ff0a6b82 */ /* 0x000e240000000a00 */
[----:B0-----:R-:W-:-:S05]  /*c8f0*/  @P6 IMAD.HI.U32 R10, R7, R10, RZ ;  /* 0x0000000a070a6227 */ /* 0x001fca00078e00ff */
[----:B------:R-:W-:-:S07]  /*c900*/  @P6 SHF.R.U32.HI R7, RZ, R11, R10 ;  /* 0x0000000bff076219 */ /* 0x000fce000001160a */
.L_x_1202:
[----:B------:R-:W-:Y:S05]  /*c910*/  BSYNC B0 ;  /* 0x0000000000007941 */ /* 0x000fea0003800000 */
.L_x_1200:
[----:B------:R-:W-:-:S05]  /*c920*/  IMAD R7, R7, R114, R116 ;  /* 0x0000007207077224 */ /* 0x000fca00078e0274 */
[----:B------:R-:W-:Y:S02]  /*c930*/  VIADDMNMX R106, R7, R114, R106, PT ;  /* 0x00000072076a7246 */ /* 0x000fe4000380016a */
[----:B------:R-:W-:-:S07]  /*c940*/  VIMNMX R108, R108, R7, !PT ;  /* 0x000000076c6c7248 */ /* 0x000fce0007fe0100 */
.L_x_1199:
[C---:B------:R-:W-:Y:S01]  /*c950*/  ISETP.GT.AND P2, PT, R108.reuse, 0x1, !P2 ;  /* 0x000000016c00780c */ /* 0x040fe20005744270 */
[----:B------:R-:W0:Y:S01]  /*c960*/  LDC R10, c[0x0][0x988] ;  /* 0x00026200ff0a7b82 */ /* 0x000e220000000800 */
[----:B------:R-:W-:Y:S01]  /*c970*/  ISETP.GT.AND P3, PT, R108, 0x8, !P3 ;  /* 0x000000086c00780c */ /* 0x000fe20005f64270 */
[----:B------:R-:W-:Y:S01]  /*c980*/  UMOV UR7, UR36 ;  /* 0x0000002400077c82 */ /* 0x000fe20008000000 */
        /* <DEDUP_REMOVED lines=86> */
[----:B------:R-:W-:Y:S02]  /*cef0*/  ISETP.GT.AND P2, PT, R108, 0x39, !P2 ;  /* 0x000000396c00780c */ /* 0x000fe40005744270 */
[----:B------:R-:W-:Y:S01]  /*cf00*/  R2UR UR4, R23 ;  /* 0x00000000170472ca */ /* 0x000fe200000e0000 */
        /* <DEDUP_REMOVED lines=52> */
[----:B------:R-:W-:Y:S01]  /*d250*/  FFMA.FTZ R111, R113, R10, -R0 ;  /* 0x0000000a716f7223 */ /* 0x000fe20000010800 */
        /* <DEDUP_REMOVED lines=30> */
[----:B------:R-:W-:-:S04]  /*d440*/  FMNMX.FTZ R8, R103, R8, !PT ;  /* 0x0000000867087209 */ /* 0x000fc80007810000 */
[----:B------:R-:W-:-:S03]  /*d450*/  FMNMX.FTZ R8, R215, R8, !PT ;  /* 0x00000008d7087209 */ /* 0x000fc60007810000 */
[----:B------:R-:W3:Y:S01]  /*d460*/  MUFU.EX2 R135, R135 ;  /* 0x0000008700877308 */ /* 0x000ee20000000800 */
[----:B------:R-:W-:-:S04]  /*d470*/  FMNMX.FTZ R8, R139, R8, !PT ;  /* 0x000000088b087209 */ /* 0x000fc80007810000 */
[----:B------:R-:W-:-:S03]  /*d480*/  FMNMX.FTZ R8, R131, R8, !PT ;  /* 0x0000000883087209 */ /* 0x000fc60007810000 */
[----:B------:R-:W4:Y:S01]  /*d490*/  MUFU.EX2 R152, R152 ;  /* 0x0000009800987308 */ /* 0x000f220000000800 */
[----:B------:R-:W-:-:S04]  /*d4a0*/  FMNMX.FTZ R8, R97, R8, !PT ;  /* 0x0000000861087209 */ /* 0x000fc80007810000 */
[----:B------:R-:W-:-:S03]  /*d4b0*/  FMNMX.FTZ R8, R129, R8, !PT ;  /* 0x0000000881087209 */ /* 0x000fc60007810000 */
[----:B------:R-:W5:Y:S02]  /*d4c0*/  MUFU.EX2 R137, R137 ;  /* 0x0000008900897308 */ /* 0x000f640000000800 */
[----:B------:R-:W0:Y:S06]  /*d4d0*/  SHFL.BFLY PT, R143, R8, 0x2, 0x1f ;  /* 0x0c401f00088f7f89 */ /* 0x000e2c00000e0000 */
[----:B------:R-:W5:Y:S08]  /*d4e0*/  MUFU.EX2 R154, R154 ;  /* 0x0000009a009a7308 */ /* 0x000f700000000800 */
        /* <DEDUP_REMOVED lines=14> */
[----:B------:R-:W-:Y:S01]  /*d5d0*/  FSEL R2, R8, RZ, P2 ;  /* 0x000000ff08027208 */ /* 0x000fe20001000000 */
[-CC-:B------:R-:W-:Y:S01]  /*d5e0*/  FFMA.FTZ R12, R213, R10.reuse, -R90.reuse ;  /* 0x0000000ad50c7223 */ /* 0x180fe2000001085a */
[-CC-:B------:R-:W-:Y:S01]  /*d5f0*/  FFMA.FTZ R14, R151, R10.reuse, -R90.reuse ;  /* 0x0000000a970e7223 */ /* 0x180fe2000001085a */
[--C-:B------:R-:W-:Y:S01]  /*d600*/  FFMA.FTZ R151, R89, R10, -R90.reuse ;  /* 0x0000000a59977223 */ /* 0x100fe2000001085a */
[----:B------:R-:W-:Y:S01]  /*d610*/  FFMA.FTZ R89, R0, R6, R217 ;  /* 0x0000000600597223 */ /* 0x000fe200000100d9 */
[----:B------:R-:W-:Y:S01]  /*d620*/  FADD.FTZ R13, -R2, R13 ;  /* 0x0000000d020d7221 */ /* 0x000fe20000010100 */
[----:B------:R-:W-:Y:S01]  /*d630*/  MUFU.EX2 R119, R119 ;  /* 0x0000007700777308 */ /* 0x000fe20000000800 */
[-CC-:B------:R-:W-:Y:S01]  /*d640*/  FFMA.FTZ R121, R211, R10.reuse, -R90.reuse ;  /* 0x0000000ad3797223 */ /* 0x180fe2000001085a */
[----:B-1----:R-:W-:Y:S01]  /*d650*/  FADD.FTZ R89, R156, R89 ;  /* 0x000000599c597221 */ /* 0x002fe20000010000 */
[-C--:B------:R-:W-:Y:S01]  /*d660*/  FMUL.FTZ R13, R13, R10.reuse ;  /* 0x0000000a0d0d7220 */ /* 0x080fe20000410000 */
[-CC-:B------:R-:W-:Y:S01]  /*d670*/  FFMA.FTZ R20, R157, R10.reuse, -R90.reuse ;  /* 0x0000000a9d147223 */ /* 0x180fe2000001085a */
[-CC-:B------:R-:W-:Y:S01]  /*d680*/  FFMA.FTZ R145, R21, R10.reuse, -R90.reuse ;  /* 0x0000000a15917223 */ /* 0x180fe2000001085a */
[----:B--2---:R-:W-:Y:S01]  /*d690*/  FADD.FTZ R6, R158, R89 ;  /* 0x000000599e067221 */ /* 0x004fe20000010000 */
[-CC-:B------:R-:W-:Y:S01]  /*d6a0*/  FFMA.FTZ R123, R209, R10.reuse, -R90.reuse ;  /* 0x0000000ad17b7223 */ /* 0x180fe2000001085a */
[----:B------:R5:W0:Y:S01]  /*d6b0*/  MUFU.EX2 R2, R13 ;  /* 0x0000000d00027308 */ /* 0x000a220000000800 */
[-C--:B------:R-:W-:Y:S01]  /*d6c0*/  FFMA.FTZ R88, R153, R10.reuse, -R90 ;  /* 0x0000000a99587223 */ /* 0x080fe2000001085a */
[----:B---3--:R-:W-:Y:S01]  /*d6d0*/  FADD.FTZ R21, R135, R6 ;  /* 0x0000000687157221 */ /* 0x008fe20000010000 */
[-CC-:B------:R-:W-:Y:S01]  /*d6e0*/  FFMA.FTZ R125, R207, R10.reuse, -R90.reuse ;  /* 0x0000000acf7d7223 */ /* 0x180fe2000001085a */
[-CC-:B------:R-:W-:Y:S01]  /*d6f0*/  FFMA.FTZ R149, R155, R10.reuse, -R90.reuse ;  /* 0x0000000a9b957223 */ /* 0x180fe2000001085a */
[-CC-:B------:R-:W-:Y:S01]  /*d700*/  FFMA.FTZ R92, R159, R10.reuse, -R90.reuse ;  /* 0x0000000a9f5c7223 */ /* 0x180fe2000001085a */
[----:B----4-:R-:W-:Y:S01]  /*d710*/  FADD.FTZ R6, R152, R21 ;  /* 0x0000001598067221 */ /* 0x010fe20000010000 */
[-CC-:B------:R-:W-:Y:S01]  /*d720*/  FFMA.FTZ R147, R15, R10.reuse, -R90.reuse ;  /* 0x0000000a0f937223 */ /* 0x180fe2000001085a */
[----:B------:R-:W1:Y:S01]  /*d730*/  MUFU.EX2 R12, R12 ;  /* 0x0000000c000c7308 */ /* 0x000e620000000800 */
[----:B------:R-:W-:Y:S01]  /*d740*/  FFMA.FTZ R94, R91, R10, -R90 ;  /* 0x0000000a5b5e7223 */ /* 0x000fe2000001085a */
[----:B-----5:R-:W-:Y:S01]  /*d750*/  FADD.FTZ R13, R137, R6 ;  /* 0x00000006890d7221 */ /* 0x020fe20000010000 */
[----:B------:R-:W-:-:S02]  /*d760*/  IMAD.U32 R21, RZ, RZ, UR10 ;  /* 0x0000000aff157e24 */ /* 0x000fc4000f8e00ff */
[-CC-:B------:R-:W-:Y:S01]  /*d770*/  FFMA.FTZ R96, R95, R10.reuse, -R90.reuse ;  /* 0x0000000a5f607223 */ /* 0x180fe2000001085a */
[-CC-:B------:R-:W-:Y:S01]  /*d780*/  FFMA.FTZ R11, R11, R10.reuse, -R90.reuse ;  /* 0x0000000a0b0b7223 */ /* 0x180fe2000001085a */
[----:B------:R-:W-:Y:S01]  /*d790*/  FADD.FTZ R100, R154, R13 ;  /* 0x0000000d9a647221 */ /* 0x000fe20000010000 */
[----:B------:R-:W-:Y:S01]  /*d7a0*/  @!P1 VIADD R21, R21, 0x2a860 ;  /* 0x0002a86015159836 */ /* 0x000fe20000000000 */
[----:B------:R-:W2:Y:S01]  /*d7b0*/  MUFU.EX2 R14, R14 ;  /* 0x0000000e000e7308 */ /* 0x000ea20000000800 */
[----:B0-----:R-:W-:Y:S01]  /*d7c0*/  FFMA.FTZ R3, R2, R3, R119 ;  /* 0x0000000302037223 */ /* 0x001fe20000010077 */
[-CC-:B------:R-:W-:Y:S01]  /*d7d0*/  FFMA.FTZ R98, R99, R10.reuse, -R90.reuse ;  /* 0x0000000a63627223 */ /* 0x180fe2000001085a */
[-CC-:B------:R-:W-:Y:S01]  /*d7e0*/  FFMA.FTZ R103, R103, R10.reuse, -R90.reuse ;  /* 0x0000000a67677223 */ /* 0x180fe2000001085a */
[----:B------:R-:W-:Y:S01]  /*d7f0*/  @!P1 PRMT R21, RZ, 0x654, R21 ;  /* 0x00000654ff159816 */ /* 0x000fe20000000015 */
[-CC-:B------:R-:W-:Y:S01]  /*d800*/  FFMA.FTZ R215, R215, R10.reuse, -R90.reuse ;  /* 0x0000000ad7d77223 */ /* 0x180fe2000001085a */
[-CC-:B------:R-:W-:Y:S01]  /*d810*/  FFMA.FTZ R139, R139, R10.reuse, -R90.reuse ;  /* 0x0000000a8b8b7223 */ /* 0x180fe2000001085a */
[-CC-:B------:R-:W-:Y:S01]  /*d820*/  FFMA.FTZ R131, R131, R10.reuse, -R90.reuse ;  /* 0x0000000a83837223 */ /* 0x180fe2000001085a */
[----:B------:R-:W0:Y:S01]  /*d830*/  MUFU.EX2 R121, R121 ;  /* 0x0000007900797308 */ /* 0x000e220000000800 */
[----:B-1----:R-:W-:Y:S01]  /*d840*/  FADD.FTZ R3, R12, R3 ;  /* 0x000000030c037221 */ /* 0x002fe20000010000 */
[----:B------:R1:W-:Y:S01]  /*d850*/  @!P1 SYNCS.ARRIVE.TRANS64.RED.A1T0 RZ, [R21+URZ], RZ ;  /* 0x000000ff15ff99a7 */ /* 0x0003e2000810043f */
[----:B------:R-:W-:Y:S01]  /*d860*/  FFMA.FTZ R97, R97, R10, -R90 ;  /* 0x0000000a61617223 */ /* 0x000fe2000001085a */
[----:B------:R-:W-:Y:S01]  /*d870*/  ISETP.GT.AND P2, PT, R9, UR4, PT ;  /* 0x0000000409007c0c */ /* 0x000fe2000bf44270 */
[----:B------:R-:W-:Y:S01]  /*d880*/  UMOV UR4, UR37 ;  /* 0x0000002500047c82 */ /* 0x000fe20008000000 */
[----:B------:R-:W-:Y:S01]  /*d890*/  F2FP.F16.F32.PACK_AB R154, R141, R154 ;  /* 0x0000009a8d9a723e */ /* 0x000fe200000000ff */
[----:B------:R-:W-:Y:S01]  /*d8a0*/  VIADD R9, R9, 0xffffffff ;  /* 0xffffffff09097836 */ /* 0x000fe20000000000 */
[----:B------:R-:W3:Y:S01]  /*d8b0*/  MUFU.EX2 R20, R20 ;  /* 0x0000001400147308 */ /* 0x000ee20000000800 */
[----:B--2---:R-:W-:Y:S01]  /*d8c0*/  FADD.FTZ R6, R14, R3 ;  /* 0x000000030e067221 */ /* 0x004fe20000010000 */
[----:B------:R-:W-:Y:S01]  /*d8d0*/  FADD.FTZ R3, R141, R100 ;  /* 0x000000648d037221 */ /* 0x000fe20000010000 */
[----:B------:R-:W-:-:S02]  /*d8e0*/  F2FP.F16.F32.PACK_AB R152, R137, R152 ;  /* 0x000000988998723e */ /* 0x000fc400000000ff */
[----:B------:R-:W-:Y:S01]  /*d8f0*/  F2FP.F16.F32.PACK_AB R157, R12, R119 ;  /* 0x000000770c9d723e */ /* 0x000fe200000000ff */
[----:B------:R-:W-:Y:S01]  /*d900*/  FADD.FTZ R100, R148, R3 ;  /* 0x0000000394647221 */ /* 0x000fe20000010000 */
[-C--:B------:R-:W-:Y:S01]  /*d910*/  FFMA.FTZ R3, R101, R10.reuse, -R90 ;  /* 0x0000000a65037223 */ /* 0x080fe2000001085a */
[----:B------:R-:W2:Y:S01]  /*d920*/  MUFU.EX2 R123, R123 ;  /* 0x0000007b007b7308 */ /* 0x000ea20000000800 */
[----:B0-----:R-:W-:Y:S01]  /*d930*/  FADD.FTZ R13, R121, R6 ;  /* 0x00000006790d7221 */ /* 0x001fe20000010000 */
[----:B------:R-:W-:Y:S01]  /*d940*/  FADD.FTZ R15, R93, R100 ;  /* 0x000000645d0f7221 */ /* 0x000fe20000010000 */
[----:B------:R-:W-:Y:S01]  /*d950*/  FFMA.FTZ R90, R129, R10, -R90 ;  /* 0x0000000a815a7223 */ /* 0x000fe2000001085a */
[----:B------:R-:W-:Y:S01]  /*d960*/  F2FP.F16.F32.PACK_AB R156, R156, R217 ;  /* 0x000000d99c9c723e */ /* 0x000fe200000000ff */
[----:B------:R-:W-:Y:S02]  /*d970*/  IMAD.MOV.U32 R12, RZ, RZ, R7 ;  /* 0x000000ffff0c7224 */ /* 0x000fe400078e0007 */
[----:B------:R-:W-:Y:S01]  /*d980*/  FADD.FTZ R100, R150, R15 ;  /* 0x0000000f96647221 */ /* 0x000fe20000010000 */
[----:B------:R-:W-:Y:S01]  /*d990*/  F2FP.F16.F32.PACK_AB R158, R135, R158 ;  /* 0x0000009e879e723e */ /* 0x000fe200000000ff */
[----:B------:R-:W0:Y:S01]  /*d9a0*/  MUFU.EX2 R88, R88 ;  /* 0x0000005800587308 */ /* 0x000e220000000800 */
[----:B---3--:R-:W-:Y:S01]  /*d9b0*/  FADD.FTZ R6, R20, R13 ;  /* 0x0000000d14067221 */ /* 0x008fe20000010000 */
[----:B------:R-:W-:-:S02]  /*d9c0*/  F2FP.F16.F32.PACK_AB R148, R93, R148 ;  /* 0x000000945d94723e */ /* 0x000fc400000000ff */
[----:B------:R-:W-:Y:S02]  /*d9d0*/  F2FP.F16.F32.PACK_AB R150, R107, R150 ;  /* 0x000000966b96723e */ /* 0x000fe400000000ff */
[----:B------:R-:W-:Y:S02]  /*d9e0*/  F2FP.F16.F32.PACK_AB R159, R121, R14 ;  /* 0x0000000e799f723e */ /* 0x000fe400000000ff */
        /* <DEDUP_REMOVED lines=36> */
[----:B------:R-:W-:-:S03]  /*dc30*/  FADD.FTZ R6, R94, R11 ;  /* 0x0000000b5e067221 */ /* 0x000fc60000010000 */
        /* <DEDUP_REMOVED lines=12> */
[----:B---3--:R-:W-:Y:S01]  /*dd00*/  FADD.FTZ R100, R136, R13 ;  /* 0x0000000d88647221 */ /* 0x008fe20000010000 */
[----:B------:R-:W-:-:S06]  /*dd10*/  IMAD.MOV.U32 R13, RZ, RZ, R8 ;  /* 0x000000ffff0d7224 */ /* 0x000fcc00078e0008 */
[----:B------:R-:W2:Y:S01]  /*dd20*/  MUFU.EX2 R138, R138 ;  /* 0x0000008a008a7308 */ /* 0x000ea20000000800 */
[----:B0-----:R-:W-:Y:S01]  /*dd30*/  FADD.FTZ R6, R3, R6 ;  /* 0x0000000603067221 */ /* 0x001fe20000010000 */
[----:B------:R-:W-:-:S03]  /*dd40*/  F2FP.F16.F32.PACK_AB R141, R21, R3 ;  /* 0x00000003158d723e */ /* 0x000fc600000000ff */
[----:B------:R-:W-:-:S03]  /*dd50*/  FADD.FTZ R6, R21, R6 ;  /* 0x0000000615067221 */ /* 0x000fc60000010000 */
        /* <DEDUP_REMOVED lines=22> */
.L_x_1186:
        /* <DEDUP_REMOVED lines=67> */
.L_x_1204:
[----:B------:R-:W-:Y:S01]  /*e2f0*/  ULEA UR5, UR37, UR38, 0x3 ;  /* 0x0000002625057291 */ /* 0x000fe2000f8e183f */
[----:B------:R-:W-:-:S05]  /*e300*/  IMAD.U32 R0, RZ, RZ, UR36 ;  /* 0x00000024ff007e24 */ /* 0x000fca000f8e00ff */
[----:B------:R-:W-:-:S04]  /*e310*/  SHF.L.U32 R0, R0, 0x1f, RZ ;  /* 0x0000001f00007819 */ /* 0x000fc800000006ff */
[----:B------:R0:W1:Y:S01]  /*e320*/  SYNCS.PHASECHK.TRANS64.TRYWAIT P2, [UR5+0x2a850], R0 ;  /* 0x02a85000ff0075a7 */ /* 0x0000620008040145 */
[----:B------:R-:W-:Y:S05]  /*e330*/  @!P0 BRA `(.L_x_1205) ;  /* 0x0000000000048947 */ /* 0x000fea0003800000 */
[----:B------:R-:W-:Y:S01]  /*e340*/  BPT.TRAP 0x1 ;  /* 0x000000040000795c */ /* 0x000fe20000300000 */
.L_x_1205:
[----:B-1----:R-:W-:Y:S05]  /*e350*/  @P2 BRA `(.L_x_1206) ;  /* 0x0000000000082947 */ /* 0x002fea0003800000 */
[----:B------:R-:W1:Y:S02]  /*e360*/  SYNCS.PHASECHK.TRANS64.TRYWAIT P0, [UR5+0x2a850], R0 ;  /* 0x02a85000ff0075a7 */ /* 0x000e640008000145 */
[----:B-1----:R-:W-:Y:S05]  /*e370*/  @!P0 BRA `(.L_x_1207) ;  /* 0x000000b000b88947 */ /* 0x002fea0003800000 */
.L_x_1206:
[----:B------:R-:W-:Y:S01]  /*e380*/  UIADD3 UR38, UR38, 0x400, URZ ;  /* 0x0000040026267890 */ /* 0x000fe2000fffe03f */
[----:B------:R-:W-:Y:S01]  /*e390*/  WARPGROUP.ARRIVE ;  /* 0x00000000000079c5 */ /* 0x000fe20000000000 */
[----:B------:R-:W-:Y:S01]  /*e3a0*/  UMOV UR7, 0x40000040 ;  /* 0x4000004000077882 */ /* 0x000fe20000000000 */
[----:B-1----:R-:W1:Y:S01]  /*e3b0*/  SHFL.BFLY PT, R5, R6, 0x2, 0x1f ;  /* 0x0c401f0006057f89 */ /* 0x002e6200000e0000 */
[----:B------:R-:W-:Y:S01]  /*e3c0*/  USHF.R.U32.HI UR38, URZ, 0x4, UR38 ;  /* 0x000000043f267899 */ /* 0x000fe20008011626 */
[----:B------:R-:W-:Y:S01]  /*e3d0*/  IMAD.MOV.U32 R4, RZ, RZ, RZ ;  /* 0x000000ffff047224 */ /* 0x000fe200078e00ff */
[----:B------:R-:W-:Y:S01]  /*e3e0*/  R2UR UR8, R182 ;  /* 0x00000000b60872ca */ /* 0x000fe200000e0000 */
[----:B0-----:R-:W0:Y:S01]  /*e3f0*/  SHFL.BFLY PT, R0, R3, 0x2, 0x1f ;  /* 0x0c401f0003007f89 */ /* 0x001e2200000e0000 */
[----:B------:R-:W-:Y:S01]  /*e400*/  ULOP3.LUT UR38, UR38, 0x3fff, URZ, 0xc0, !UPT ;  /* 0x00003fff26267892 */ /* 0x000fe2000f8ec03f */
[----:B------:R-:W-:-:S03]  /*e410*/  IMAD.MOV.U32 R92, RZ, RZ, -0x800000 ;  /* 0xff800000ff5c7424 */ /* 0x000fc600078e00ff */
[----:B------:R-:W-:-:S04]  /*e420*/  ULOP3.LUT UR4, UR38, 0x3000000, URZ, 0xfc, !UPT ;  /* 0x0300000026047892 */ /* 0x000fc8000f8efc3f */
[----:B------:R-:W-:Y:S02]  /*e430*/  UIMAD UR4, UR37, 0x600, UR4 ;  /* 0x00000600250478a4 */ /* 0x000fe4000f8e0204 */
[----:B------:R-:W-:Y:S02]  /*e440*/  UIADD3 UR37, UR37, 0x1, URZ ;  /* 0x0000000125257890 */ /* 0x000fe4000fffe03f */
[----:B------:R-:W-:Y:S02]  /*e450*/  UIADD3 UR8, UR8, 0x1, URZ ;  /* 0x0000000108087890 */ /* 0x000fe4000fffe03f */
[----:B------:R-:W-:Y:S01]  /*e460*/  UISETP.NE.AND UP0, UPT, UR37, 0x2, UPT ;  /* 0x000000022500788c */ /* 0x000fe2000bf05270 */
[----:B------:R-:W-:Y:S02]  /*e470*/  UMOV UR6, UR4 ;  /* 0x0000000400067c82 */ /* 0x000fe40008000000 */
[----:B------:R-:W-:Y:S01]  /*e480*/  HGMMA.64x128x16.F32 R24, R156, gdesc[UR4].tnspB, R24, gsb0 ;  /* 0x41e000049c187df0 */ /* 0x000fe20008000818 */
[----:B------:R-:W-:Y:S01]  /*e490*/  UIADD3 UR6, UR4, 0x80, URZ ;  /* 0x0000008004067890 */ /* 0x000fe2000fffe03f */
[----:B-1----:R-:W-:Y:S01]  /*e4a0*/  FADD.FTZ R5, R5, R6 ;  /* 0x0000000605057221 */ /* 0x002fe20000010000 */
[----:B------:R-:W-:Y:S01]  /*e4b0*/  UMOV UR7, 0x40000040 ;  /* 0x4000004000077882 */ /* 0x000fe20000000000 */
[----:B------:R-:W-:-:S02]  /*e4c0*/  IMAD.U32 R182, RZ, RZ, UR8 ;  /* 0x00000008ffb67e24 */ /* 0x000fc4000f8e00ff */
[----:B0-----:R-:W-:Y:S01]  /*e4d0*/  FADD.FTZ R2, R0, R3 ;  /* 0x0000000300027221 */ /* 0x001fe20000010000 */
[----:B------:R-:W-:Y:S01]  /*e4e0*/  USEL UR37, UR37, URZ, UP0 ;  /* 0x0000003f25257287 */ /* 0x000fe20008000000 */
[----:B------:R-:W0:Y:S04]  /*e4f0*/  SHFL.BFLY PT, R0, R5, 0x1, 0x1f ;  /* 0x0c201f0005007f89 */ /* 0x000e2800000e0000 */
[----:B------:R-:W1:Y:S01]  /*e500*/  SHFL.BFLY PT, R9, R2, 0x1, 0x1f ;  /* 0x0c201f0002097f89 */ /* 0x000e6200000e0000 */
[----:B0-----:R-:W-:Y:S01]  /*e510*/  FADD.FTZ R12, R5, R0 ;  /* 0x00000000050c7221 */ /* 0x001fe20000010000 */
[----:B------:R-:W-:Y:S02]  /*e520*/  IMAD.U32 R5, RZ, RZ, UR5 ;  /* 0x00000005ff057e24 */ /* 0x000fe4000f8e00ff */
[----:B------:R-:W-:-:S02]  /*e530*/  IMAD.MOV.U32 R0, RZ, RZ, -0x800000 ;  /* 0xff800000ff007424 */ /* 0x000fc400078e00ff */
[----:B-1----:R-:W-:Y:S01]  /*e540*/  FADD.FTZ R13, R2, R9 ;  /* 0x00000009020d7221 */ /* 0x002fe20000010000 */
[----:B------:R-:W-:Y:S01]  /*e550*/  FSETP.NE.FTZ.AND P0, PT, R12, RZ, PT ;  /* 0x000000ff0c00720b */ /* 0x000fe20003f15000 */
[----:B------:R-:W-:Y:S02]  /*e560*/  @!P1 VIADD R5, R5, 0x2a860 ;  /* 0x0002a86005059836 */ /* 0x000fe40000000000 */
[----:B------:R-:W-:Y:S01]  /*e570*/  IMAD.MOV.U32 R9, RZ, RZ, RZ ;  /* 0x000000ffff097224 */ /* 0x000fe200078e00ff */
        /* <DEDUP_REMOVED lines=34> */
[----:B------:R-:W-:-:S04]  /*e7a0*/  USEL UR4, URZ, 0x1, UP0 ;  /* 0x000000013f047887 */ /* 0x000fc80008000000 */
[----:B------:R-:W-:Y:S01]  /*e7b0*/  ULOP3.LUT UR36, UR36, UR4, URZ, 0x3c, !UPT ;  /* 0x0000000424247292 */ /* 0x000fe2000f8e3c3f */
        /* <DEDUP_REMOVED lines=69> */
.L_x_1137:
[----:B------:R-:W0:Y:S01]  /*ec10*/  S2R R5, SR_CgaCtaId ;  /* 0x0000000000057919 */ /* 0x000e220000008800 */
[----:B------:R-:W-:Y:S01]  /*ec20*/  MOV R16, 0x400 ;  /* 0x0000040000107802 */ /* 0x000fe20000000f00 */
[----:B------:R-:W-:Y:S01]  /*ec30*/  BSSY B0, `(.L_x_1208) ;  /* 0x0000312000007945 */ /* 0x000fe20003800000 */
[----:B------:R-:W-:Y:S02]  /*ec40*/  BAR.SYNC.DEFER_BLOCKING 0x5, 0x180 ;  /* 0x0146000000007b1d */ /* 0x000fe40000010000 */
[----:B0-----:R-:W-:-:S05]  /*ec50*/  LEA R16, R5, R16, 0x18 ;  /* 0x0000001005107211 */ /* 0x001fca00078ec0ff */
[----:B------:R-:W0:Y:S02]  /*ec60*/  LDS.128 R4, [R16+0x2a8d0] ;  /* 0x02a8d00010047984 */ /* 0x000e240000000c00 */
[----:B0-----:R-:W-:Y:S02]  /*ec70*/  R2UR UR5, R5 ;  /* 0x00000000050572ca */ /* 0x001fe400000e0000 */
[----:B------:R-:W-:Y:S02]  /*ec80*/  R2UR UR6, R6 ;  /* 0x00000000060672ca */ /* 0x000fe400000e0000 */
[----:B------:R-:W-:Y:S01]  /*ec90*/  R2UR UR7, R7 ;  /* 0x00000000070772ca */ /* 0x000fe200000e0000 */
[----:B------:R-:W-:Y:S06]  /*eca0*/  BAR.ARV 0x4, 0x180 ;  /* 0x0106000000007b1d */ /* 0x000fec0000002000 */
[----:B------:R-:W-:Y:S08]  /*ecb0*/  @P0 BRA `(.L_x_1209) ;  /* 0x0000002000ac0947 */ /* 0x000ff00003800000 */
[----:B------:R-:W0:Y:S01]  /*ecc0*/  S2R R5, SR_SWINHI ;  /* 0x0000000000057919 */ /* 0x000e220000002f00 */
[----:B------:R-:W-:Y:S01]  /*ecd0*/  R2UR UR12, R181 ;  /* 0x00000000b50c72ca */ /* 0x000fe200000e0000 */
[----:B------:R-:W-:Y:S01]  /*ece0*/  ULDC.64 UR10, c[0x0][0xc00] ;  /* 0x00030000000a7ab9 */ /* 0x000fe20000000a00 */
[----:B------:R-:W-:Y:S01]  /*ecf0*/  ULDC.64 UR8, c[0x0][0xc00] ;  /* 0x0003000000087ab9 */ /* 0x000fe20000000a00 */
[----:B------:R-:W-:Y:S01]  /*ed00*/  ULDC.64 UR16, c[0x0][0x208] ;  /* 0x0000820000107ab9 */ /* 0x000fe20000000a00 */
[----:B------:R-:W-:Y:S02]  /*ed10*/  R2UR UR14, R162 ;  /* 0x00000000a20e72ca */ /* 0x000fe400000e0000 */
[----:B------:R-:W-:Y:S02]  /*ed20*/  R2UR UR13, R163 ;  /* 0x00000000a30d72ca */ /* 0x000fe400000e0000 */
[----:B------:R-:W-:-:S05]  /*ed30*/  R2UR UR20, R164 ;  /* 0x00000000a41472ca */ /* 0x000fca00000e0000 */
[----:B------:R-:W-:Y:S01]  /*ed40*/  UIMAD.WIDE UR8, UR12, 0x4, UR8 ;  /* 0x000000040c0878a5 */ /* 0x000fe2000f8e0208 */
[----:B------:R-:W-:Y:S02]  /*ed50*/  MOV R82, R16 ;  /* 0x0000001000527202 */ /* 0x000fe40000000f00 */
[----:B0-----:R-:W-:-:S03]  /*ed60*/  MOV R83, R5 ;  /* 0x0000000500537202 */ /* 0x001fc60000000f00 */
[----:B------:R-:W-:-:S03]  /*ed70*/  IMAD.WIDE R4, R201, 0x2, R82 ;  /* 0x00000002c9047825 */ /* 0x000fc600078e0252 */
[C---:B------:R-:W-:Y:S02]  /*ed80*/  LOP3.LUT R7, R4.reuse, 0x380, RZ, 0xc0, !PT ;  /* 0x0000038004077812 */ /* 0x040fe400078ec0ff */
[C---:B------:R-:W-:Y:S02]  /*ed90*/  IADD3 R8, P5, R4.reuse, 0x40, RZ ;  /* 0x0000004004087810 */ /* 0x040fe40007fbe0ff */
[----:B------:R-:W-:Y:S02]  /*eda0*/  SHF.R.U64 R7, R7, 0x3, RZ ;  /* 0x0000000307077819 */ /* 0x000fe400000012ff */
[C---:B------:R-:W-:Y:S01]  /*edb0*/  IADD3 R17, P6, R4.reuse, 0x20, RZ ;  /* 0x0000002004117810 */ /* 0x040fe20007fde0ff */
[--C-:B------:R-:W-:Y:S01]  /*edc0*/  IMAD.X R27, RZ, RZ, R5.reuse, P5 ;  /* 0x000000ffff1b7224 */ /* 0x100fe200028e0605 */
[C---:B------:R-:W-:Y:S02]  /*edd0*/  IADD3 R23, P4, R4.reuse, 0x60, RZ ;  /* 0x0000006004177810 */ /* 0x040fe40007f9e0ff */
[C---:B------:R-:W-:Y:S01]  /*ede0*/  IADD3 R31, P3, R4.reuse, 0x4000, RZ ;  /* 0x00004000041f7810 */ /* 0x040fe20007f7e0ff */
[--C-:B------:R-:W-:Y:S01]  /*edf0*/  IMAD.X R29, RZ, RZ, R5.reuse, P6 ;  /* 0x000000ffff1d7224 */ /* 0x100fe200030e0605 */
[C---:B------:R-:W-:Y:S01]  /*ee00*/  IADD3 R93, P2, R4.reuse, 0x4020, RZ ;  /* 0x00004020045d7810 */ /* 0x040fe20007f5e0ff */
[--C-:B------:R-:W-:Y:S01]  /*ee10*/  IMAD.X R25, RZ, RZ, R5.reuse, P4 ;  /* 0x000000ffff197224 */ /* 0x100fe200020e0605 */
[C---:B------:R-:W-:Y:S01]  /*ee20*/  IADD3 R97, P1, R4.reuse, 0x4040, RZ ;  /* 0x0000404004617810 */ /* 0x040fe20007f3e0ff */
[--C-:B------:R-:W-:Y:S01]  /*ee30*/  IMAD.X R15, RZ, RZ, R5.reuse, P3 ;  /* 0x000000ffff0f7224 */ /* 0x100fe200018e0605 */
[----:B------:R-:W-:Y:S01]  /*ee40*/  BAR.SYNC.DEFER_BLOCKING 0x1, 0x100 ;  /* 0x0044000000007b1d */ /* 0x000fe20000010000 */
[----:B------:R-:W-:Y:S01]  /*ee50*/  IADD3 R30, P0, R4, 0x4060, RZ ;  /* 0x00004060041e7810 */ /* 0x000fe20007f1e0ff */
[--C-:B------:R-:W-:Y:S01]  /*ee60*/  IMAD.X R13, RZ, RZ, R5.reuse, P2 ;  /* 0x000000ffff0d7224 */ /* 0x100fe200010e0605 */
[----:B------:R-:W-:Y:S01]  /*ee70*/  LOP3.LUT R4, R7, R4, RZ, 0x3c, !PT ;  /* 0x0000000407047212 */ /* 0x000fe200078e3cff */
[--C-:B------:R-:W-:Y:S01]  /*ee80*/  IMAD.X R11, RZ, RZ, R5.reuse, P1 ;  /* 0x000000ffff0b7224 */ /* 0x100fe200008e0605 */
[----:B------:R-:W-:Y:S01]  /*ee90*/  LOP3.LUT R7, R8, 0x380, RZ, 0xc0, !PT ;  /* 0x0000038008077812 */ /* 0x000fe200078ec0ff */
[----:B------:R-:W-:Y:S01]  /*eea0*/  IMAD.X R9, RZ, RZ, R5, P0 ;  /* 0x000000ffff097224 */ /* 0x000fe200000e0605 */
[----:B------:R-:W-:-:S02]  /*eeb0*/  LOP3.LUT R10, R23, 0x380, RZ, 0xc0, !PT ;  /* 0x00000380170a7812 */ /* 0x000fc400078ec0ff */
[----:B------:R-:W-:Y:S02]  /*eec0*/  LOP3.LUT R6, R17, 0x380, RZ, 0xc0, !PT ;  /* 0x0000038011067812 */ /* 0x000fe400078ec0ff */
[----:B------:R-:W-:Y:S02]  /*eed0*/  SHF.R.U64 R7, R7, 0x3, RZ ;  /* 0x0000000307077819 */ /* 0x000fe400000012ff */
[----:B------:R-:W-:Y:S02]  /*eee0*/  SHF.R.U64 R10, R10, 0x3, RZ ;  /* 0x000000030a0a7819 */ /* 0x000fe400000012ff */
[----:B------:R-:W-:Y:S02]  /*eef0*/  LOP3.LUT R12, R31, 0x380, RZ, 0xc0, !PT ;  /* 0x000003801f0c7812 */ /* 0x000fe400078ec0ff */
[----:B------:R-:W-:Y:S02]  /*ef00*/  SHF.R.U64 R6, R6, 0x3, RZ ;  /* 0x0000000306067819 */ /* 0x000fe400000012ff */
[----:B------:R-:W-:-:S02]  /*ef10*/  LOP3.LUT R26, R7, R8, RZ, 0x3c, !PT ;  /* 0x00000008071a7212 */ /* 0x000fc400078e3cff */
[----:B------:R-:W-:Y:S02]  /*ef20*/  LOP3.LUT R8, R93, 0x380, RZ, 0xc0, !PT ;  /* 0x000003805d087812 */ /* 0x000fe400078ec0ff */
[----:B------:R-:W-:Y:S02]  /*ef30*/  LOP3.LUT R24, R10, R23, RZ, 0x3c, !PT ;  /* 0x000000170a187212 */ /* 0x000fe400078e3cff */
[----:B------:R-:W-:Y:S02]  /*ef40*/  SHF.R.U64 R12, R12, 0x3, RZ ;  /* 0x000000030c0c7819 */ /* 0x000fe400000012ff */
[----:B------:R-:W-:Y:S02]  /*ef50*/  LOP3.LUT R28, R6, R17, RZ, 0x3c, !PT ;  /* 0x00000011061c7212 */ /* 0x000fe400078e3cff */
[----:B------:R-:W-:Y:S02]  /*ef60*/  LOP3.LUT R10, R97, 0x380, RZ, 0xc0, !PT ;  /* 0x00000380610a7812 */ /* 0x000fe400078ec0ff */
[----:B------:R-:W-:-:S02]  /*ef70*/  LOP3.LUT R17, R30, 0x380, RZ, 0xc0, !PT ;  /* 0x000003801e117812 */ /* 0x000fc400078ec0ff */
[----:B------:R-:W-:Y:S02]  /*ef80*/  SHF.R.U64 R8, R8, 0x3, RZ ;  /* 0x0000000308087819 */ /* 0x000fe400000012ff */
[----:B------:R-:W-:Y:S02]  /*ef90*/  LOP3.LUT R14, R12, R31, RZ, 0x3c, !PT ;  /* 0x0000001f0c0e7212 */ /* 0x000fe400078e3cff */
[----:B------:R-:W-:Y:S02]  /*efa0*/  SHF.R.U64 R10, R10, 0x3, RZ ;  /* 0x000000030a0a7819 */ /* 0x000fe400000012ff */
[----:B------:R-:W-:Y:S02]  /*efb0*/  SHF.R.U64 R17, R17, 0x3, RZ ;  /* 0x0000000311117819 */ /* 0x000fe400000012ff */
[----:B------:R-:W-:Y:S02]  /*efc0*/  LOP3.LUT R12, R8, R93, RZ, 0x3c, !PT ;  /* 0x0000005d080c7212 */ /* 0x000fe400078e3cff */
[----:B------:R-:W-:-:S02]  /*efd0*/  MOV R23, R4 ;  /* 0x0000000400177202 */ /* 0x000fc40000000f00 */
[----:B------:R-:W-:Y:S02]  /*efe0*/  F2FP.F16.F32.PACK_AB R4, R3, R2 ;  /* 0x000000020304723e */ /* 0x000fe400000000ff */
[----:B------:R-:W-:Y:S02]  /*eff0*/  F2FP.F16.F32.PACK_AB R5, R89, R88 ;  /* 0x000000585905723e */ /* 0x000fe400000000ff */
[----:B------:R-:W-:Y:S02]  /*f000*/  F2FP.F16.F32.PACK_AB R6, R21, R20 ;  /* 0x000000141506723e */ /* 0x000fe400000000ff */
[----:B------:R-:W-:Y:S02]  /*f010*/  F2FP.F16.F32.PACK_AB R7, R91, R90 ;  /* 0x0000005a5b07723e */ /* 0x000fe400000000ff */
[----:B------:R-:W-:Y:S02]  /*f020*/  LOP3.LUT R10, R10, R97, RZ, 0x3c, !PT ;  /* 0x000000610a0a7212 */ /* 0x000fe400078e3cff */
[----:B------:R-:W-:Y:S01]  /*f030*/  LOP3.LUT R8, R17, R30, RZ, 0x3c, !PT ;  /* 0x0000001e11087212 */ /* 0x000fe200078e3cff */
[----:B------:R0:W-:Y:S01]  /*f040*/  STSM.16.M88.4 [R23], R4 ;  /* 0x0000000417007844 */ /* 0x0001e20000000200 */
[----:B------:R-:W-:-:S02]  /*f050*/  MOV R97, R14 ;  /* 0x0000000e00617202 */ /* 0x000fc40000000f00 */
[----:B------:R-:W-:Y:S02]  /*f060*/  MOV R96, R12 ;  /* 0x0000000c00607202 */ /* 0x000fe40000000f00 */
[----:B------:R-:W-:Y:S02]  /*f070*/  MOV R99, R28 ;  /* 0x0000001c00637202 */ /* 0x000fe40000000f00 */
[----:B------:R-:W-:Y:S02]  /*f080*/  MOV R98, R26 ;  /* 0x0000001a00627202 */ /* 0x000fe40000000f00 */
[----:B------:R-:W-:Y:S02]  /*f090*/  MOV R17, R24 ;  /* 0x0000001800117202 */ /* 0x000fe40000000f00 */
[----:B------:R-:W-:Y:S02]  /*f0a0*/  F2FP.F16.F32.PACK_AB R12, R33, R32 ;  /* 0x00000020210c723e */ /* 0x000fe400000000ff */
[----:B------:R-:W-:-:S02]  /*f0b0*/  F2FP.F16.F32.PACK_AB R13, R35, R34 ;  /* 0x00000022230d723e */ /* 0x000fc400000000ff */
[----:B------:R-:W-:Y:S02]  /*f0c0*/  F2FP.F16.F32.PACK_AB R14, R37, R36 ;  /* 0x00000024250e723e */ /* 0x000fe400000000ff */
[----:B------:R-:W-:Y:S02]  /*f0d0*/  F2FP.F16.F32.PACK_AB R15, R39, R38 ;  /* 0x00000026270f723e */ /* 0x000fe400000000ff */
[----:B------:R-:W-:Y:S02]  /*f0e0*/  F2FP.F16.F32.PACK_AB R24, R41, R40 ;  /* 0x000000282918723e */ /* 0x000fe400000000ff */
[----:B------:R-:W-:Y:S01]  /*f0f0*/  F2FP.F16.F32.PACK_AB R25, R43, R42 ;  /* 0x0000002a2b19723e */ /* 0x000fe200000000ff */
[----:B------:R-:W-:Y:S01]  /*f100*/  STSM.16.M88.4 [R99], R12 ;  /* 0x0000000c63007844 */ /* 0x000fe20000000200 */
[----:B------:R-:W-:Y:S02]  /*f110*/  F2FP.F16.F32.PACK_AB R26, R45, R44 ;  /* 0x0000002c2d1a723e */ /* 0x000fe400000000ff */
[----:B------:R-:W-:-:S02]  /*f120*/  F2FP.F16.F32.PACK_AB R27, R47, R46 ;  /* 0x0000002e2f1b723e */ /* 0x000fc400000000ff */
[----:B------:R-:W-:Y:S02]  /*f130*/  F2FP.F16.F32.PACK_AB R28, R49, R48 ;  /* 0x00000030311c723e */ /* 0x000fe400000000ff */
[----:B------:R-:W-:Y:S01]  /*f140*/  F2FP.F16.F32.PACK_AB R29, R51, R50 ;  /* 0x00000032331d723e */ /* 0x000fe200000000ff */
[----:B------:R-:W-:Y:S01]  /*f150*/  STSM.16.M88.4 [R98], R24 ;  /* 0x0000001862007844 */ /* 0x000fe20000000200 */
[----:B------:R-:W-:Y:S02]  /*f160*/  F2FP.F16.F32.PACK_AB R30, R53, R52 ;  /* 0x00000034351e723e */ /* 0x000fe400000000ff */
[----:B------:R-:W-:Y:S02]  /*f170*/  F2FP.F16.F32.PACK_AB R31, R55, R54 ;  /* 0x00000036371f723e */ /* 0x000fe400000000ff */
[----:B------:R-:W-:Y:S02]  /*f180*/  MOV R93, R10 ;  /* 0x0000000a005d7202 */ /* 0x000fe40000000f00 */
[----:B0-----:R-:W-:Y:S01]  /*f190*/  MOV R23, R8 ;  /* 0x0000000800177202 */ /* 0x001fe20000000f00 */
[----:B------:R0:W-:Y:S01]  /*f1a0*/  STSM.16.M88.4 [R17], R28 ;  /* 0x0000001c11007844 */ /* 0x0001e20000000200 */
[----:B------:R-:W-:-:S02]  /*f1b0*/  F2FP.F16.F32.PACK_AB R4, R57, R56 ;  /* 0x000000383904723e */ /* 0x000fc400000000ff */
[----:B------:R-:W-:Y:S02]  /*f1c0*/  F2FP.F16.F32.PACK_AB R5, R59, R58 ;  /* 0x0000003a3b05723e */ /* 0x000fe400000000ff */
[----:B------:R-:W-:Y:S02]  /*f1d0*/  F2FP.F16.F32.PACK_AB R6, R61, R60 ;  /* 0x0000003c3d06723e */ /* 0x000fe400000000ff */
[----:B------:R-:W-:Y:S02]  /*f1e0*/  F2FP.F16.F32.PACK_AB R7, R63, R62 ;  /* 0x0000003e3f07723e */ /* 0x000fe400000000ff */
[----:B------:R-:W-:Y:S02]  /*f1f0*/  F2FP.F16.F32.PACK_AB R8, R65, R64 ;  /* 0x000000404108723e */ /* 0x000fe400000000ff */
[----:B------:R-:W-:Y:S01]  /*f200*/  F2FP.F16.F32.PACK_AB R9, R67, R66 ;  /* 0x000000424309723e */ /* 0x000fe200000000ff */
[----:B------:R-:W-:Y:S01]  /*f210*/  STSM.16.M88.4 [R97], R4 ;  /* 0x0000000461007844 */ /* 0x000fe20000000200 */
[----:B------:R-:W-:-:S02]  /*f220*/  F2FP.F16.F32.PACK_AB R10, R69, R68 ;  /* 0x00000044450a723e */ /* 0x000fc400000000ff */
[----:B------:R-:W-:Y:S01]  /*f230*/  F2FP.F16.F32.PACK_AB R11, R71, R70 ;  /* 0x00000046470b723e */ /* 0x000fe200000000ff */
[----:B0-----:R-:W-:Y:S01]  /*f240*/  IMAD.U32 R28, RZ, RZ, UR8 ;  /* 0x00000008ff1c7e24 */ /* 0x001fe2000f8e00ff */
[----:B------:R-:W-:Y:S01]  /*f250*/  F2FP.F16.F32.PACK_AB R12, R73, R72 ;  /* 0x00000048490c723e */ /* 0x000fe200000000ff */
[----:B------:R-:W-:Y:S01]  /*f260*/  IMAD.U32 R29, RZ, RZ, UR9 ;  /* 0x00000009ff1d7e24 */ /* 0x000fe2000f8e00ff */
[----:B------:R-:W-:Y:S01]  /*f270*/  F2FP.F16.F32.PACK_AB R13, R75, R74 ;  /* 0x0000004a4b0d723e */ /* 0x000fe200000000ff */
[----:B------:R-:W-:Y:S01]  /*f280*/  STSM.16.M88.4 [R96], R8 ;  /* 0x0000000860007844 */ /* 0x000fe20000000200 */
[----:B------:R-:W-:Y:S01]  /*f290*/  F2FP.F16.F32.PACK_AB R14, R77, R76 ;  /* 0x0000004c4d0e723e */ /* 0x000fe200000000ff */
[----:B------:R-:W0:Y:S01]  /*f2a0*/  LDC.64 R30, c[0x0][0xc08] ;  /* 0x00030200ff1e7b82 */ /* 0x000e220000000a00 */
[----:B------:R-:W-:Y:S02]  /*f2b0*/  F2FP.F16.F32.PACK_AB R15, R79, R78 ;  /* 0x0000004e4f0f723e */ /* 0x000fe400000000ff */
[----:B------:R-:W-:-:S02]  /*f2c0*/  F2FP.F16.F32.PACK_AB R24, R81, R80 ;  /* 0x000000505118723e */ /* 0x000fc400000000ff */
[----:B------:R-:W-:Y:S01]  /*f2d0*/  F2FP.F16.F32.PACK_AB R25, R95, R94 ;  /* 0x0000005e5f19723e */ /* 0x000fe200000000ff */
[----:B------:R-:W-:Y:S01]  /*f2e0*/  STSM.16.M88.4 [R93], R12 ;  /* 0x0000000c5d007844 */ /* 0x000fe20000000200 */
[----:B------:R-:W-:Y:S02]  /*f2f0*/  F2FP.F16.F32.PACK_AB R26, R85, R84 ;  /* 0x00000054551a723e */ /* 0x000fe400000000ff */
[----:B------:R-:W-:Y:S02]  /*f300*/  F2FP.F16.F32.PACK_AB R27, R87, R86 ;  /* 0x00000056571b723e */ /* 0x000fe400000000ff */
[----:B------:R-:W-:-:S03]  /*f310*/  ISETP.NE.U32.AND P0, PT, RZ, UR10, PT ;  /* 0x0000000aff007c0c */ /* 0x000fc6000bf05070 */
[----:B------:R1:W-:Y:S01]  /*f320*/  STSM.16.M88.4 [R23], R24 ;  /* 0x0000001817007844 */ /* 0x0003e20000000200 */
[----:B------:R-:W-:Y:S01]  /*f330*/  BAR.SYNC.DEFER_BLOCKING 0x1, 0x100 ;  /* 0x0044000000007b1d */ /* 0x000fe20000010000 */
[----:B------:R-:W-:-:S07]  /*f340*/  ISETP.NE.AND.EX P0, PT, RZ, UR11, PT, P0 ;  /* 0x0000000bff007c0c */ /* 0x000fce000bf05300 */
[----:B-1----:R-:W1:Y:S06]  /*f350*/  LDC R23, c[0x0][0xbe8] ;  /* 0x0002fa00ff177b82 */ /* 0x002e6c0000000800 */
[----:B------:R-:W2:Y:S01]  /*f360*/  @P0 LDG.E R17, desc[UR16][R28.64] ;  /* 0x000000101c110981 */ /* 0x000ea2000c1e1900 */
[----:B0-----:R-:W-:Y:S02]  /*f370*/  ISETP.NE.U32.AND P1, PT, R30, RZ, PT ;  /* 0x000000ff1e00720c */ /* 0x001fe40003f25070 */
[----:B------:R-:W-:-:S11]  /*f380*/  R2UR UR4, R31 ;  /* 0x000000001f0472ca */ /* 0x000fd600000e0000 */
[----:B------:R-:W-:Y:S02]  /*f390*/  VOTEU.ANY UP0, P1 ;  /* 0x00000000003f7886 */ /* 0x000fe40000800100 */
[----:B------:R-:W-:Y:S01]  /*f3a0*/  UISETP.NE.AND.EX UP0, UPT, UR4, URZ, UPT, UP0 ;  /* 0x0000003f0400728c */ /* 0x000fe2000bf05300 */
[----:B-1----:R-:W-:Y:S02]  /*f3b0*/  ISETP.NE.AND P1, PT, R23, 0x1, PT ;  /* 0x000000011700780c */ /* 0x002fe40003f25270 */
[----:B------:R-:W-:Y:S02]  /*f3c0*/  ULDC UR4, c[0x0][0xa88] ;  /* 0x0002a20000047ab9 */ /* 0x000fe40000000800 */
[----:B------:R-:W-:Y:S01]  /*f3d0*/  IMAD.U32 R8, RZ, RZ, UR4 ;  /* 0x00000004ff087e24 */ /* 0x000fe2000f8e00ff */
[----:B------:R-:W-:Y:S01]  /*f3e0*/  PLOP3.LUT P4, PT, PT, PT, UP0, 0x80, 0x0 ;  /* 0x000000000000781c */ /* 0x000fe20003f8f008 */
[----:B------:R-:W-:-:S04]  /*f3f0*/  ULDC UR4, c[0x0][0xad4] ;  /* 0x0002b50000047ab9 */ /* 0x000fc80000000800 */
[----:B------:R-:W-:Y:S02]  /*f400*/  @UP0 ULDC.64 UR8, c[0x0][0xc08] ;  /* 0x0003020000080ab9 */ /* 0x000fe40000000a00 */
[----:B------:R-:W-:Y:S01]  /*f410*/  @UP0 UIMAD.WIDE UR8, UR12, 0x4, UR8 ;  /* 0x000000040c0808a5 */ /* 0x000fe2000f8e0208 */
[----:B------:R-:W0:Y:S01]  /*f420*/  @P1 LDC R6, c[0x0][0xbec] ;  /* 0x0002fb00ff061b82 */ /* 0x000e220000000800 */
[----:B------:R-:W-:-:S04]  /*f430*/  UISETP.NE.AND UP0, UPT, UR14, URZ, UPT ;  /* 0x0000003f0e00728c */ /* 0x000fc8000bf05270 */
[----:B------:R-:W-:Y:S01]  /*f440*/  USEL UR4, UR14, UR4, UP0 ;  /* 0x000000040e047287 */ /* 0x000fe20008000000 */
[----:B------:R-:W-:Y:S02]  /*f450*/  IMAD.U32 R4, RZ, RZ, UR8 ;  /* 0x00000008ff047e24 */ /* 0x000fe4000f8e00ff */
[----:B------:R-:W1:Y:S01]  /*f460*/  @P1 LDC R9, c[0x0][0xbf0] ;  /* 0x0002fc00ff091b82 */ /* 0x000e620000000800 */
[----:B------:R-:W-:Y:S01]  /*f470*/  UISETP.GT.AND UP1, UPT, UR4, 0x1, UPT ;  /* 0x000000010400788c */ /* 0x000fe2000bf24270 */
[----:B------:R-:W-:Y:S01]  /*f480*/  IMAD.U32 R5, RZ, RZ, UR9 ;  /* 0x00000009ff057e24 */ /* 0x000fe2000f8e00ff */
[----:B------:R-:W-:Y:S02]  /*f490*/  UMOV UR19, 0x9b8 ;  /* 0x000009b800137882 */ /* 0x000fe40000000000 */
[----:B------:R-:W-:Y:S02]  /*f4a0*/  USEL UR19, UR19, 0x978, UP1 ;  /* 0x0000097813137887 */ /* 0x000fe40008800000 */
[----:B------:R-:W-:Y:S01]  /*f4b0*/  UISETP.NE.U32.AND UP0, UPT, UR10, URZ, UPT ;  /* 0x0000003f0a00728c */ /* 0x000fe2000bf05070 */
[----:B------:R-:W-:Y:S01]  /*f4c0*/  VIADD R11, R19, UR60 ;  /* 0x0000003c130b7c36 */ /* 0x000fe20008000000 */
[----:B------:R-:W-:Y:S01]  /*f4d0*/  USHF.R.S32.HI UR10, URZ, 0x1f, UR12 ;  /* 0x0000001f3f0a7899 */ /* 0x000fe2000801140c */
[----:B------:R0:W5:Y:S01]  /*f4e0*/  @P4 LDG.E R8, desc[UR16][R4.64] ;  /* 0x0000001004084981 */ /* 0x000162000c1e1900 */
[----:B------:R-:W-:Y:S01]  /*f4f0*/  UISETP.NE.AND.EX UP0, UPT, UR11, URZ, UPT, UP0 ;  /* 0x0000003f0b00728c */ /* 0x000fe2000bf05300 */
[----:B------:R-:W-:Y:S01]  /*f500*/  IMAD.MOV.U32 R7, RZ, RZ, R11 ;  /* 0x000000ffff077224 */ /* 0x000fe200078e000b */
[----:B------:R-:W-:Y:S01]  /*f510*/  UMOV UR4, URZ ;  /* 0x0000003f00047c82 */ /* 0x000fe20008000000 */
[----:B------:R-:W-:-:S02]  /*f520*/  USEL UR9, UR13, URZ, UP1 ;  /* 0x0000003f0d097287 */ /* 0x000fc40008800000 */
[----:B------:R-:W-:Y:S02]  /*f530*/  USEL UR8, UR12, URZ, !UP0 ;  /* 0x0000003f0c087287 */ /* 0x000fe4000c000000 */
[----:B------:R-:W-:Y:S01]  /*f540*/  USEL UR18, UR10, URZ, !UP0 ;  /* 0x0000003f0a127287 */ /* 0x000fe2000c000000 */
[----:B------:R-:W-:Y:S02]  /*f550*/  ULDC.64 UR12, c[0x0][UR19+0x220] ;  /* 0x00008800130c7abb */ /* 0x000fe40008000a00 */
[----:B------:R-:W-:Y:S01]  /*f560*/  ULDC.64 UR10, c[0x0][UR19+0x218] ;  /* 0x00008600130a7abb */ /* 0x000fe20008000a00 */
[----:B0-----:R-:W-:Y:S01]  /*f570*/  @P1 IMAD.HI.U32 R4, R11, R6, RZ ;  /* 0x000000060b041227 */ /* 0x001fe200078e00ff */
[----:B------:R-:W-:Y:S01]  /*f580*/  ULDC.64 UR14, c[0x0][UR19+0x228] ;  /* 0x00008a00130e7abb */ /* 0x000fe20008000a00 */
[----:B------:R-:W-:Y:S02]  /*f590*/  UIMAD.WIDE.U32 UR16, UR10, UR20, URZ ;  /* 0x000000140a1072a5 */ /* 0x000fe4000f8e003f */
[----:B------:R-:W-:Y:S01]  /*f5a0*/  UIMAD UR13, UR13, UR8, URZ ;  /* 0x000000080d0d72a4 */ /* 0x000fe2000f8e023f */
[----:B-1----:R-:W-:Y:S01]  /*f5b0*/  @P1 SHF.R.U32.HI R7, RZ, R9, R4 ;  /* 0x00000009ff071219 */ /* 0x002fe20000011604 */
[----:B------:R-:W-:-:S02]  /*f5c0*/  UIMAD UR20, UR11, UR20, URZ ;  /* 0x000000140b1472a4 */ /* 0x000fc4000f8e023f */
[----:B------:R-:W-:Y:S02]  /*f5d0*/  UIMAD.WIDE.U32 UR10, UR12, UR8, URZ ;  /* 0x000000080c0a72a5 */ /* 0x000fe4000f8e003f */
[----:B------:R-:W-:Y:S01]  /*f5e0*/  UIMAD.WIDE.U32 UR22, UR14, UR9, URZ ;  /* 0x000000090e1672a5 */ /* 0x000fe2000f8e003f */
[----:B------:R-:W-:Y:S01]  /*f5f0*/  IMAD.MOV R6, RZ, RZ, -R7 ;  /* 0x000000ffff067224 */ /* 0x000fe200078e0a07 */
[----:B------:R-:W-:Y:S02]  /*f600*/  UIMAD UR9, UR15, UR9, URZ ;  /* 0x000000090f0972a4 */ /* 0x000fe4000f8e023f */
[----:B------:R-:W-:Y:S01]  /*f610*/  UIMAD UR13, UR12, UR18, UR13 ;  /* 0x000000120c0d72a4 */ /* 0x000fe2000f8e020d */
[----:B------:R-:W-:Y:S01]  /*f620*/  IMAD R9, R23, R6, R11 ;  /* 0x0000000617097224 */ /* 0x000fe200078e020b */
[----:B------:R-:W-:Y:S01]  /*f630*/  UIADD3 UR20, UR17, UR20, URZ ;  /* 0x0000001411147290 */ /* 0x000fe2000fffe03f */
[----:B------:R-:W-:Y:S02]  /*f640*/  IMAD.U32 R4, RZ, RZ, UR22 ;  /* 0x00000016ff047e24 */ /* 0x000fe4000f8e00ff */
[----:B------:R-:W-:Y:S01]  /*f650*/  IMAD.U32 R5, RZ, RZ, UR23 ;  /* 0x00000017ff057e24 */ /* 0x000fe2000f8e00ff */
[----:B------:R-:W-:-:S02]  /*f660*/  SHF.R.S32.HI R5, RZ, 0x1f, R7 ;  /* 0x0000001fff057819 */ /* 0x000fc40000011407 */
[----:B------:R-:W-:Y:S02]  /*f670*/  SHF.R.S32.HI R6, RZ, 0x1f, R9 ;  /* 0x0000001fff067819 */ /* 0x000fe40000011409 */
[----:B--2---:R-:W-:-:S13]  /*f680*/  @P0 R2UR UR4, R17 ;  /* 0x00000000110402ca */ /* 0x004fda00000e0000 */
[----:B------:R-:W-:Y:S02]  /*f690*/  UIADD3 UR16, UP0, UP2, UR10, UR16, UR4 ;  /* 0x000000100a107290 */ /* 0x000fe4000fa1e004 */
[----:B------:R-:W-:Y:S02]  /*f6a0*/  UIADD3 UR10, UR23, UR9, URZ ;  /* 0x00000009170a7290 */ /* 0x000fe4000fffe03f */
[----:B------:R-:W-:Y:S02]  /*f6b0*/  UIADD3 UR9, UR11, UR13, URZ ;  /* 0x0000000d0b097290 */ /* 0x000fe4000fffe03f */
[----:B------:R-:W-:Y:S01]  /*f6c0*/  USHF.R.S32.HI UR14, URZ, 0x1f, UR4 ;  /* 0x0000001f3f0e7899 */ /* 0x000fe20008011404 */
[----:B------:R-:W-:Y:S01]  /*f6d0*/  IADD3 R4, P2, P3, R7, UR16, R4 ;  /* 0x0000001007047c10 */ /* 0x000fe2000fb5e004 */
[----:B------:R-:W-:Y:S01]  /*f6e0*/  IMAD.U32 R10, RZ, RZ, UR10 ;  /* 0x0000000aff0a7e24 */ /* 0x000fe2000f8e00ff */
[----:B------:R-:W-:Y:S01]  /*f6f0*/  ULDC.64 UR10, c[0x0][UR19+0x210] ;  /* 0x00008400130a7abb */ /* 0x000fe20008000a00 */
[----:B------:R-:W-:Y:S01]  /*f700*/  UIADD3.X UR9, UR9, UR20, UR14, UP0, UP2 ;  /* 0x0000001409097290 */ /* 0x000fe200087e440e */
[----:B------:R-:W-:Y:S01]  /*f710*/  IMAD R7, R9, UR11, RZ ;  /* 0x0000000b09077c24 */ /* 0x000fe2000f8e02ff */
[----:B------:R-:W-:Y:S01]  /*f720*/  ULDC.64 UR12, c[0x0][0xba8] ;  /* 0x0002ea00000c7ab9 */ /* 0x000fe20000000a00 */
[----:B------:R-:W-:Y:S01]  /*f730*/  @!UP1 ULDC UR12, c[0x0][0xb50] ;  /* 0x0002d400000c9ab9 */ /* 0x000fe20000000800 */
[----:B------:R-:W-:Y:S01]  /*f740*/  @!UP1 ULDC UR13, c[0x0][0xb54] ;  /* 0x0002d500000d9ab9 */ /* 0x000fe20000000800 */
[----:B------:R-:W-:Y:S01]  /*f750*/  IMAD R7, R6, UR10, R7 ;  /* 0x0000000a06077c24 */ /* 0x000fe2000f8e0207 */
[----:B------:R-:W-:-:S03]  /*f760*/  IADD3.X R5, R5, UR9, R10, P2, P3 ;  /* 0x0000000905057c10 */ /* 0x000fc600097e640a */
[----:B------:R-:W-:-:S04]  /*f770*/  IMAD.WIDE.U32 R4, R9, UR10, R4 ;  /* 0x0000000a09047c25 */ /* 0x000fc8000f8e0004 */
[----:B------:R-:W-:Y:S01]  /*f780*/  IMAD.IADD R5, R5, 0x1, R7 ;  /* 0x0000000105057824 */ /* 0x000fe200078e0207 */
[----:B------:R-:W-:-:S04]  /*f790*/  LEA R9, P2, R4, UR12, 0x2 ;  /* 0x0000000c04097c11 */ /* 0x000fc8000f8410ff */
[----:B------:R-:W-:Y:S01]  /*f7a0*/  LEA.HI.X R10, R4, UR13, R5, 0x2, P2 ;  /* 0x0000000d040a7c11 */ /* 0x000fe200090f1405 */
[----:B------:R-:W-:Y:S08]  /*f7b0*/  @P4 BRA `(.L_x_1210) ;  /* 0x0000000000144947 */ /* 0x000ff00003800000 */
[----:B------:R-:W-:Y:S05]  /*f7c0*/  @!P0 BRA `(.L_x_1210) ;  /* 0x0000000000108947 */ /* 0x000fea0003800000 */
[----:B------:R-:W-:Y:S02]  /*f7d0*/  ULDC.64 UR10, c[0x0][0x208] ;  /* 0x00008200000a7ab9 */ /* 0x000fe40000000a00 */
[----:B------:R-:W2:Y:S04]  /*f7e0*/  LDG.E R5, desc[UR10][R28.64] ;  /* 0x0000000a1c057981 */ /* 0x000ea8000c1e1900 */
[----:B-----5:R-:W2:Y:S02]  /*f7f0*/  LDG.E R8, desc[UR10][R28.64+0x4] ;  /* 0x0000040a1c087981 */ /* 0x020ea4000c1e1900 */
[----:B--2---:R-:W-:-:S07]  /*f800*/  IMAD.IADD R8, R8, 0x1, -R5 ;  /* 0x0000000108087824 */ /* 0x004fce00078e0a05 */
.L_x_1210:
[----:B------:R-:W-:Y:S01]  /*f810*/  SHFL.IDX PT, R4, R9, RZ, 0x1c1f ;  /* 0x001c1fff09047589 */ /* 0x000fe200000e0000 */
[----:B------:R-:W-:Y:S01]  /*f820*/  VIADD R12, R200, UR60 ;  /* 0x0000003cc80c7c36 */ /* 0x000fe20008000000 */
[----:B------:R-:W-:Y:S01]  /*f830*/  LOP3.LUT P0, RZ, R183, 0x3, RZ, 0xc0, !PT ;  /* 0x00000003b7ff7812 */ /* 0x000fe2000780c0ff */
[----:B-----5:R-:W-:Y:S01]  /*f840*/  IMAD R17, R8, R23, RZ ;  /* 0x0000001708117224 */ /* 0x020fe200078e02ff */
[----:B------:R-:W0:Y:S01]  /*f850*/  SHFL.IDX PT, R5, R10, RZ, 0x1c1f ;  /* 0x001c1fff0a057589 */ /* 0x000e2200000e0000 */
[C---:B------:R-:W-:Y:S01]  /*f860*/  VIADD R24, R12.reuse, 0x8 ;  /* 0x000000080c187836 */ /* 0x040fe20000000000 */
[----:B------:R-:W-:Y:S02]  /*f870*/  ULDC.64 UR10, c[0x0][0x208] ;  /* 0x00008200000a7ab9 */ /* 0x000fe40000000a00 */
[----:B------:R-:W-:Y:S01]  /*f880*/  SHFL.IDX PT, R6, R9, 0x1, 0x1c1f ;  /* 0x003c1f0009067f89 */ /* 0x000fe200000e0000 */
[-C--:B------:R-:W-:Y:S02]  /*f890*/  ISETP.GE.OR P2, PT, R12, R17.reuse, P0 ;  /* 0x000000110c00720c */ /* 0x080fe40000746670 */
[----:B------:R-:W-:Y:S01]  /*f8a0*/  ISETP.GE.OR P0, PT, R24, R17, P0 ;  /* 0x000000111800720c */ /* 0x000fe20000706670 */
[----:B------:R-:W1:Y:S10]  /*f8b0*/  SHFL.IDX PT, R7, R10, 0x1, 0x1c1f ;  /* 0x003c1f000a077f89 */ /* 0x000e7400000e0000 */
[----:B0-----:R0:W-:Y:S04]  /*f8c0*/  @!P2 ST.E desc[UR10][R4.64], R92 ;  /* 0x0000005c0400a985 */ /* 0x0011e8000c10190a */
[----:B-1----:R0:W-:Y:S01]  /*f8d0*/  @!P0 ST.E desc[UR10][R6.64], R0 ;  /* 0x0000000006008985 */ /* 0x0021e2000c10190a */
[----:B------:R-:W-:-:S13]  /*f8e0*/  PLOP3.LUT P0, PT, PT, PT, UP1, 0x80, 0x0 ;  /* 0x000000000000781c */ /* 0x000fda0003f0f018 */
[----:B0-----:R-:W-:Y:S05]  /*f8f0*/  @P0 BRA `(.L_x_1211) ;  /* 0x0000000800a40947 */ /* 0x001fea0003800000 */
[----:B------:R-:W-:Y:S01]  /*f900*/  IMAD R3, R180, 0x40, R22 ;  /* 0x00000040b4037824 */ /* 0x000fe200078e0216 */
[----:B------:R-:W-:Y:S01]  /*f910*/  ULDC.64 UR12, c[0x0][0xaa0] ;  /* 0x0002a800000c7ab9 */ /* 0x000fe20000000a00 */
[----:B------:R-:W-:Y:S01]  /*f920*/  R2UR UR15, R164 ;  /* 0x00000000a40f72ca */ /* 0x000fe200000e0000 */
[----:B------:R-:W0:Y:S01]  /*f930*/  @P1 LDC R45, c[0x0][0xbf0] ;  /* 0x0002fc00ff2d1b82 */ /* 0x000e220000000800 */
[----:B------:R-:W-:Y:S01]  /*f940*/  IMAD.WIDE R82, R3, 0x2, R82 ;  /* 0x0000000203527825 */ /* 0x000fe200078e0252 */
[----:B------:R-:W-:Y:S02]  /*f950*/  ULDC.64 UR10, c[0x0][0x208] ;  /* 0x00008200000a7ab9 */ /* 0x000fe40000000a00 */
[C---:B------:R-:W-:Y:S02]  /*f960*/  IADD3 R9, P6, R82.reuse, 0x1000, RZ ;  /* 0x0000100052097810 */ /* 0x040fe40007fde0ff */
[----:B------:R-:W-:Y:S02]  /*f970*/  IADD3 R13, P5, R82, 0x2000, RZ ;  /* 0x00002000520d7810 */ /* 0x000fe40007fbe0ff */
[----:B------:R-:W-:-:S02]  /*f980*/  LOP3.LUT R8, R9, 0x380, RZ, 0xc0, !PT ;  /* 0x0000038009087812 */ /* 0x000fc400078ec0ff */
[----:B------:R-:W-:Y:S02]  /*f990*/  IADD3 R25, P4, R82, 0x3000, RZ ;  /* 0x0000300052197810 */ /* 0x000fe40007f9e0ff */
[----:B------:R-:W-:Y:S02]  /*f9a0*/  SHF.R.U64 R8, R8, 0x3, RZ ;  /* 0x0000000308087819 */ /* 0x000fe400000012ff */
[----:B------:R-:W-:Y:S02]  /*f9b0*/  IADD3 R29, P3, R82, 0x4000, RZ ;  /* 0x00004000521d7810 */ /* 0x000fe40007f7e0ff */
[----:B------:R-:W-:Y:S01]  /*f9c0*/  LOP3.LUT R8, R8, R9, RZ, 0x3c, !PT ;  /* 0x0000000908087212 */ /* 0x000fe200078e3cff */
[----:B------:R-:W-:Y:S01]  /*f9d0*/  IMAD.X R9, RZ, RZ, R83, P6 ;  /* 0x000000ffff097224 */ /* 0x000fe200030e0653 */
[C---:B------:R-:W-:Y:S02]  /*f9e0*/  IADD3 R3, P6, R82.reuse, 0x7000, RZ ;  /* 0x0000700052037810 */ /* 0x040fe40007fde0ff */
[----:B------:R-:W-:-:S02]  /*f9f0*/  IADD3 R33, P2, R82, 0x5000, RZ ;  /* 0x0000500052217810 */ /* 0x000fc40007f5e0ff */
[----:B------:R-:W-:Y:S01]  /*fa00*/  IADD3 R37, P0, R82, 0x6000, RZ ;  /* 0x0000600052257810 */ /* 0x000fe20007f1e0ff */
[----:B------:R-:W-:Y:S01]  /*fa10*/  IMAD.X R41, RZ, RZ, R83, P6 ;  /* 0x000000ffff297224 */ /* 0x000fe200030e0653 */
[----:B------:R-:W-:Y:S01]  /*fa20*/  LOP3.LUT R0, R3, 0x380, RZ, 0xc0, !PT ;  /* 0x0000038003007812 */ /* 0x000fe200078ec0ff */
[----:B------:R-:W-:Y:S01]  /*fa30*/  UIMAD UR9, UR14, UR12, URZ ;  /* 0x0000000c0e0972a4 */ /* 0x000fe2000f8e023f */
[----:B------:R-:W-:Y:S01]  /*fa40*/  LOP3.LUT R12, R13, 0x380, RZ, 0xc0, !PT ;  /* 0x000003800d0c7812 */ /* 0x000fe200078ec0ff */
[----:B------:R-:W5:Y:S01]  /*fa50*/  LD.E.128 R8, desc[UR10][R8.64] ;  /* 0x0000000a08087980 */ /* 0x000f62000c101d00 */
[----:B------:R-:W-:Y:S02]  /*fa60*/  LOP3.LUT R24, R25, 0x380, RZ, 0xc0, !PT ;  /* 0x0000038019187812 */ /* 0x000fe400078ec0ff */
[----:B------:R-:W-:Y:S02]  /*fa70*/  LOP3.LUT R28, R29, 0x380, RZ, 0xc0, !PT ;  /* 0x000003801d1c7812 */ /* 0x000fe400078ec0ff */
[----:B------:R-:W-:-:S02]  /*fa80*/  LOP3.LUT R32, R33, 0x380, RZ, 0xc0, !PT ;  /* 0x0000038021207812 */ /* 0x000fc400078ec0ff */
[----:B------:R-:W-:Y:S02]  /*fa90*/  LOP3.LUT R36, R37, 0x380, RZ, 0xc0, !PT ;  /* 0x0000038025247812 */ /* 0x000fe400078ec0ff */
[----:B------:R-:W-:Y:S02]  /*faa0*/  SHF.R.U64 R0, R0, 0x3, RZ ;  /* 0x0000000300007819 */ /* 0x000fe400000012ff */
[----:B------:R-:W-:Y:S02]  /*fab0*/  LOP3.LUT R5, R82, 0x380, RZ, 0xc0, !PT ;  /* 0x0000038052057812 */ /* 0x000fe400078ec0ff */
[----:B------:R-:W-:Y:S02]  /*fac0*/  SHF.R.U64 R12, R12, 0x3, RZ ;  /* 0x000000030c0c7819 */ /* 0x000fe400000012ff */
[----:B------:R-:W-:Y:S02]  /*fad0*/  SHF.R.U64 R24, R24, 0x3, RZ ;  /* 0x0000000318187819 */ /* 0x000fe400000012ff */
[----:B------:R-:W-:-:S02]  /*fae0*/  SHF.R.U64 R28, R28, 0x3, RZ ;  /* 0x000000031c1c7819 */ /* 0x000fc400000012ff */
[----:B------:R-:W-:Y:S02]  /*faf0*/  SHF.R.U64 R32, R32, 0x3, RZ ;  /* 0x0000000320207819 */ /* 0x000fe400000012ff */
[----:B------:R-:W-:Y:S02]  /*fb00*/  SHF.R.U64 R36, R36, 0x3, RZ ;  /* 0x0000000324247819 */ /* 0x000fe400000012ff */
[----:B------:R-:W-:Y:S02]  /*fb10*/  LOP3.LUT R40, R0, R3, RZ, 0x3c, !PT ;  /* 0x0000000300287212 */ /* 0x000fe400078e3cff */
[----:B------:R-:W-:Y:S01]  /*fb20*/  SHF.R.U64 R5, R5, 0x3, RZ ;  /* 0x0000000305057819 */ /* 0x000fe200000012ff */
[----:B------:R-:W1:Y:S01]  /*fb30*/  @P1 LDC R3, c[0x0][0xbec] ;  /* 0x0002fb00ff031b82 */ /* 0x000e620000000800 */
[----:B------:R-:W-:Y:S01]  /*fb40*/  LOP3.LUT R12, R12, R13, RZ, 0x3c, !PT ;  /* 0x0000000d0c0c7212 */ /* 0x000fe200078e3cff */
[--C-:B------:R-:W-:Y:S01]  /*fb50*/  IMAD.X R13, RZ, RZ, R83.reuse, P5 ;  /* 0x000000ffff0d7224 */ /* 0x100fe200028e0653 */
        /* <DEDUP_REMOVED lines=8> */
[----:B------:R-:W-:Y:S01]  /*fbe0*/  LOP3.LUT R82, R5, R82, RZ, 0x3c, !PT ;  /* 0x0000005205527212 */ /* 0x000fe200078e3cff */
[----:B------:R-:W5:Y:S01]  /*fbf0*/  LD.E.128 R12, desc[UR10][R12.64] ;  /* 0x0000000a0c0c7980 */ /* 0x000f62000c101d00 */
[----:B------:R-:W-:-:S03]  /*fc00*/  UIMAD UR9, UR4, UR13, UR9 ;  /* 0x0000000d040972a4 */ /* 0x000fc6000f8e0209 */
[----:B------:R2:W5:Y:S04]  /*fc10*/  LD.E.128 R4, desc[UR10][R82.64] ;  /* 0x0000000a52047980 */ /* 0x000568000c101d00 */
[----:B------:R-:W5:Y:S04]  /*fc20*/  LD.E.128 R24, desc[UR10][R24.64] ;  /* 0x0000000a18187980 */ /* 0x000f68000c101d00 */
[----:B------:R-:W5:Y:S04]  /*fc30*/  LD.E.128 R28, desc[UR10][R28.64] ;  /* 0x0000000a1c1c7980 */ /* 0x000f68000c101d00 */
[----:B------:R-:W5:Y:S04]  /*fc40*/  LD.E.128 R32, desc[UR10][R32.64] ;  /* 0x0000000a20207980 */ /* 0x000f68000c101d00 */
[----:B------:R-:W5:Y:S04]  /*fc50*/  LD.E.128 R36, desc[UR10][R36.64] ;  /* 0x0000000a24247980 */ /* 0x000f68000c101d00 */
[----:B------:R-:W5:Y:S01]  /*fc60*/  LD.E.128 R40, desc[UR10][R40.64] ;  /* 0x0000000a28287980 */ /* 0x000f62000c101d00 */
[----:B------:R-:W-:Y:S01]  /*fc70*/  UIMAD.WIDE.U32 UR10, UR4, UR12, URZ ;  /* 0x0000000c040a72a5 */ /* 0x000fe2000f8e003f */
[----:B------:R-:W-:-:S02]  /*fc80*/  IMAD R0, R161, 0x20, R180 ;  /* 0x00000020a1007824 */ /* 0x000fc400078e02b4 */
[----:B------:R-:W-:Y:S01]  /*fc90*/  ULDC.64 UR12, c[0x0][0xae8] ;  /* 0x0002ba00000c7ab9 */ /* 0x000fe20000000a00 */
[----:B------:R-:W-:Y:S01]  /*fca0*/  UIADD3 UR11, UR11, UR9, URZ ;  /* 0x000000090b0b7290 */ /* 0x000fe2000fffe03f */
[----:B------:R-:W-:Y:S01]  /*fcb0*/  VIADD R44, R0, UR60 ;  /* 0x0000003c002c7c36 */ /* 0x000fe20008000000 */
[----:B------:R-:W-:Y:S01]  /*fcc0*/  @!PT LDS RZ, [RZ] ;  /* 0x00000000fffff984 */ /* 0x000fe20000000800 */
[----:B------:R-:W-:Y:S01]  /*fcd0*/  @!PT LDS RZ, [RZ] ;  /* 0x00000000fffff984 */ /* 0x000fe20000000800 */
[----:B------:R-:W-:Y:S01]  /*fce0*/  @!PT LDS RZ, [RZ] ;  /* 0x00000000fffff984 */ /* 0x000fe20000000800 */
[----:B------:R-:W-:Y:S01]  /*fcf0*/  @!PT LDS RZ, [RZ] ;  /* 0x00000000fffff984 */ /* 0x000fe20000000800 */
[----:B------:R3:W-:Y:S06]  /*fd00*/  MEMBAR.ALL.CTA ;  /* 0x0000000000007992 */ /* 0x0007ec0000008000 */
[----:B---3--:R-:W3:Y:S01]  /*fd10*/  FENCE.VIEW.ASYNC.S ;  /* 0x00000000000073c6 */ /* 0x008ee20000000000 */
[----:B------:R-:W-:-:S02]  /*fd20*/  UIMAD.WIDE.U32 UR10, UR15, UR12, UR10 ;  /* 0x0000000c0f0a72a5 */ /* 0x000fc4000f8e000a */
[----:B------:R-:W-:Y:S02]  /*fd30*/  USHF.R.S32.HI UR4, URZ, 0x1f, UR8 ;  /* 0x0000001f3f047899 */ /* 0x000fe40008011408 */
[----:B------:R-:W-:Y:S01]  /*fd40*/  UIMAD UR11, UR15, UR13, UR11 ;  /* 0x0000000d0f0b72a4 */ /* 0x000fe2000f8e020b */
[----:B-1----:R-:W-:Y:S02]  /*fd50*/  @P1 IMAD.HI.U32 R0, R44, R3, RZ ;  /* 0x000000032c001227 */ /* 0x002fe400078e00ff */
[----:B------:R-:W-:Y:S02]  /*fd60*/  ULDC.64 UR12, c[0x0][0xaf0] ;  /* 0x0002bc00000c7ab9 */ /* 0x000fe40000000a00 */
[----:B------:R-:W-:Y:S01]  /*fd70*/  UIMAD UR4, UR4, UR12, URZ ;  /* 0x0000000c040472a4 */ /* 0x000fe2000f8e023f */
[----:B------:R-:W-:Y:S01]  /*fd80*/  IMAD.MOV.U32 R21, RZ, RZ, R44 ;  /* 0x000000ffff157224 */ /* 0x000fe200078e002c */
[----:B0-----:R-:W-:Y:S02]  /*fd90*/  @P1 SHF.R.U32.HI R21, RZ, R45, R0 ;  /* 0x0000002dff151219 */ /* 0x001fe40000011600 */
[----:B------:R-:W-:-:S02]  /*fda0*/  UIMAD UR4, UR8, UR13, UR4 ;  /* 0x0000000d080472a4 */ /* 0x000fc4000f8e0204 */
[----:B------:R-:W-:Y:S01]  /*fdb0*/  UIMAD.WIDE.U32 UR8, UR8, UR12, UR10 ;  /* 0x0000000c080872a5 */ /* 0x000fe2000f8e000a */
[--C-:B------:R-:W-:Y:S01]  /*fdc0*/  SHF.R.S32.HI R0, RZ, 0x1f, R21.reuse ;  /* 0x0000001fff007819 */ /* 0x100fe20000011415 */
[----:B------:R-:W-:Y:S01]  /*fdd0*/  IMAD.MOV R20, RZ, RZ, -R21 ;  /* 0x000000ffff147224 */ /* 0x000fe200078e0a15 */
[----:B------:R-:W-:Y:S01]  /*fde0*/  ULDC.64 UR10, c[0x0][0xae0] ;  /* 0x0002b800000a7ab9 */ /* 0x000fe20000000a00 */
[----:B------:R-:W-:Y:S02]  /*fdf0*/  UIADD3 UR4, UR9, UR4, URZ ;  /* 0x0000000409047290 */ /* 0x000fe4000fffe03f */
[----:B------:R-:W-:Y:S02]  /*fe00*/  IMAD R0, R0, UR10, RZ ;  /* 0x0000000a00007c24 */ /* 0x000fe4000f8e02ff */
[----:B------:R-:W-:Y:S02]  /*fe10*/  IMAD R23, R23, R20, R44 ;  /* 0x0000001417177224 */ /* 0x000fe400078e022c */
[----:B------:R-:W-:-:S02]  /*fe20*/  IMAD.U32 R3, RZ, RZ, UR9 ;  /* 0x00000009ff037e24 */ /* 0x000fc4000f8e00ff */
[----:B------:R-:W-:Y:S01]  /*fe30*/  IMAD.U32 R2, RZ, RZ, UR8 ;  /* 0x00000008ff027e24 */ /* 0x000fe2000f8e00ff */
[----:B------:R-:W-:Y:S01]  /*fe40*/  ULDC.64 UR8, c[0x0][0xad8] ;  /* 0x0002b60000087ab9 */ /* 0x000fe20000000a00 */
[----:B------:R-:W-:Y:S02]  /*fe50*/  IMAD.U32 R3, RZ, RZ, UR4 ;  /* 0x00000004ff037e24 */ /* 0x000fe4000f8e00ff */
[C---:B------:R-:W-:Y:S01]  /*fe60*/  IMAD R45, R21.reuse, UR11, R0 ;  /* 0x0000000b152d7c24 */ /* 0x040fe2000f8e0200 */
[----:B------:R-:W-:Y:S01]  /*fe70*/  SHF.R.S32.HI R0, RZ, 0x1f, R23 ;  /* 0x0000001fff007819 */ /* 0x000fe20000011417 */
[----:B------:R-:W-:-:S04]  /*fe80*/  IMAD.WIDE.U32 R2, R21, UR10, R2 ;  /* 0x0000000a15027c25 */ /* 0x000fc8000f8e0002 */
[----:B------:R-:W-:Y:S02]  /*fe90*/  IMAD.IADD R3, R3, 0x1, R45 ;  /* 0x0000000103037824 */ /* 0x000fe400078e022d */
[----:B------:R-:W-:Y:S02]  /*fea0*/  IMAD R20, R0, UR8, RZ ;  /* 0x0000000800147c24 */ /* 0x000fe4000f8e02ff */
[----:B------:R-:W-:Y:S02]  /*feb0*/  VIADD R46, R180, UR60 ;  /* 0x0000003cb42e7c36 */ /* 0x000fe40008000000 */
[C---:B------:R-:W-:Y:S02]  /*fec0*/  IMAD R21, R23.reuse, UR9, R20 ;  /* 0x0000000917157c24 */ /* 0x040fe4000f8e0214 */
[----:B------:R-:W-:Y:S01]  /*fed0*/  IMAD.WIDE.U32 R2, R23, UR8, R2 ;  /* 0x0000000817027c25 */ /* 0x000fe2000f8e0002 */
[----:B------:R-:W-:Y:S01]  /*fee0*/  ISETP.GE.AND P2, PT, R46, R17, PT ;  /* 0x000000112e00720c */ /* 0x000fe20003f46270 */
[----:B------:R-:W-:-:S02]  /*fef0*/  ULDC.64 UR8, c[0x0][0xa80] ;  /* 0x0002a00000087ab9 */ /* 0x000fc40000000a00 */
[----:B------:R-:W-:Y:S01]  /*ff00*/  IMAD.IADD R3, R3, 0x1, R21 ;  /* 0x0000000103037824 */ /* 0x000fe200078e0215 */
[----:B------:R-:W-:Y:S01]  /*ff10*/  LEA R23, P3, R2, UR8, 0x1 ;  /* 0x0000000802177c11 */ /* 0x000fe2000f8608ff */
[----:B------:R-:W-:Y:S02]  /*ff20*/  VIADD R16, R16, 0x2a820 ;  /* 0x0002a82010107836 */ /* 0x000fe40000000000 */
[----:B------:R-:W-:Y:S01]  /*ff30*/  VIADD R0, R46, 0x20 ;  /* 0x000000202e007836 */ /* 0x000fe20000000000 */
[----:B------:R-:W-:Y:S02]  /*ff40*/  LEA.HI.X R44, R2, UR9, R3, 0x1, P3 ;  /* 0x00000009022c7c11 */ /* 0x000fe400098f0c03 */
[----:B------:R-:W-:Y:S02]  /*ff50*/  PRMT R16, RZ, 0x654, R16 ;  /* 0x00000654ff107816 */ /* 0x000fe40000000010 */
[-C--:B------:R-:W-:Y:S01]  /*ff60*/  ISETP.GE.AND P0, PT, R0, R17.reuse, PT ;  /* 0x000000110000720c */ /* 0x080fe20003f06270 */
[----:B------:R-:W-:Y:S01]  /*ff70*/  VIADD R0, R46, 0x40 ;  /* 0x000000402e007836 */ /* 0x000fe20000000000 */
[----:B---3--:R2:W-:Y:S01]  /*ff80*/  SYNCS.ARRIVE.TRANS64.RED.A1T0 RZ, [R16+URZ], RZ ;  /* 0x000000ff10ff79a7 */ /* 0x0085e2000810043f */
[----:B------:R2:W0:Y:S01]  /*ff90*/  SHFL.IDX PT, R3, R23, RZ, 0x181f ;  /* 0x00181fff17037589 */ /* 0x00042200000e0000 */
[----:B------:R-:W-:Y:S03]  /*ffa0*/  BSSY B1, `(.L_x_1212) ;  /* 0x000000e000017945 */ /* 0x000fe60003800000 */
[----:B------:R2:W1:Y:S01]  /*ffb0*/  SHFL.IDX PT, R21, R44, RZ, 0x181f ;  /* 0x00181fff2c157589 */ /* 0x00046200000e0000 */
[----:B------:R-:W-:Y:S01]  /*ffc0*/  ISETP.GE.AND P1, PT, R0, R17, PT ;  /* 0x000000110000720c */ /* 0x000fe20003f26270 */
[----:B------:R-:W-:-:S12]  /*ffd0*/  @P2 BRA `(.L_x_1213) ;  /* 0x0000000000282947 */ /* 0x000fd80003800000 */
[----:B------:R-:W-:Y:S01]  /*ffe0*/  ULDC UR4, c[0x0][0xac8] ;  /* 0x0002b20000047ab9 */ /* 0x000fe20000000800 */
[----:B------:R-:W-:Y:S01]  /*fff0*/  ULDC.64 UR8, c[0x0][0x208] ;  /* 0x0000820000087ab9 */ /* 0x000fe20000000a00 */
[----:B------:R-:W-:Y:S02]  /*10000*/  ISETP.GE.AND P2, PT, R22, UR4, PT ;  /* 0x0000000416007c0c */ /* 0x000fe4000bf46270 */
[----:B------:R-:W-:-:S11]  /*10010*/  ISETP.GE.AND P3, PT, R160, UR4, PT ;  /* 0x00000004a0007c0c */ /* 0x000fd6000bf66270 */
[-C--:B0-----:R-:W-:Y:S02]  /*10020*/  @!P2 LEA R2, P4, R22, R3.reuse, 0x1 ;  /* 0x000000031602a211 */ /* 0x081fe400078808ff */
[----:B------:R-:W-:Y:S02]  /*10030*/  @!P3 LEA R20, P5, R160, R3, 0x1 ;  /* 0x00000003a014b211 */ /* 0x000fe400078a08ff */
[-C--:B-1----:R-:W-:Y:S02]  /*10040*/  @!P2 LEA.HI.X R3, R22, R21.reuse, R204, 0x1, P4 ;  /* 0x000000151603a211 */ /* 0x082fe400020f0ccc */
[----:B------:R-:W-:-:S03]  /*10050*/  @!P3 LEA.HI.X R21, R160, R21, R203, 0x1, P5 ;  /* 0x00000015a015b211 */ /* 0x000fc600028f0ccb */
[----:B-----5:R3:W-:Y:S04]  /*10060*/  @!P2 ST.E.128 desc[UR8][R2.64], R4 ;  /* 0x000000040200a985 */ /* 0x0207e8000c101d08 */
[----:B------:R3:W-:Y:S02]  /*10070*/  @!P3 ST.E.128 desc[UR8][R20.64], R28 ;  /* 0x0000001c1400b985 */ /* 0x0007e4000c101d08 */
.L_x_1213:
[----:B------:R-:W-:Y:S05]  /*10080*/  BSYNC B1 ;  /* 0x0000000000017941 */ /* 0x000fea0003800000 */
.L_x_1212:
[----:B---3-5:R3:W4:Y:S01]  /*10090*/  SHFL.IDX PT, R5, R44, 0x1, 0x181f ;  /* 0x00381f002c057f89 */ /* 0x02872200000e0000 */
[----:B------:R-:W-:Y:S03]  /*100a0*/  BSSY B1, `(.L_x_1214) ;  /* 0x000000d000017945 */ /* 0x000fe60003800000 */
[----:B0-----:R3:W0:Y:S01]  /*100b0*/  SHFL.IDX PT, R3, R23, 0x1, 0x181f ;  /* 0x00381f0017037f89 */ /* 0x00162200000e0000 */
[----:B------:R-:W-:Y:S05]  /*100c0*/  @P0 BRA `(.L_x_1215) ;  /* 0x0000000000280947 */ /* 0x000fea0003800000 */
[----:B------:R-:W-:Y:S01]  /*100d0*/  ULDC UR4, c[0x0][0xac8] ;  /* 0x0002b20000047ab9 */ /* 0x000fe20000000800 */
[----:B------:R-:W-:Y:S01]  /*100e0*/  ULDC.64 UR8, c[0x0][0x208] ;  /* 0x0000820000087ab9 */ /* 0x000fe20000000a00 */
[----:B------:R-:W-:Y:S02]  /*100f0*/  ISETP.GE.AND P3, PT, R22, UR4, PT ;  /* 0x0000000416007c0c */ /* 0x000fe4000bf66270 */
[----:B------:R-:W-:-:S11]  /*10100*/  ISETP.GE.AND P4, PT, R160, UR4, PT ;  /* 0x00000004a0007c0c */ /* 0x000fd6000bf86270 */
[-C--:B0-----:R-:W-:Y:S02]  /*10110*/  @!P3 LEA R2, P0, R22, R3.reuse, 0x1 ;  /* 0x000000031602b211 */ /* 0x081fe400078008ff */
[----:B------:R-:W-:Y:S02]  /*10120*/  @!P4 LEA R4, P2, R160, R3, 0x1 ;  /* 0x00000003a004c211 */ /* 0x000fe400078408ff */
[-C--:B----4-:R-:W-:Y:S02]  /*10130*/  @!P3 LEA.HI.X R3, R22, R5.reuse, R204, 0x1, P0 ;  /* 0x000000051603b211 */ /* 0x090fe400000f0ccc */
[----:B------:R-:W-:-:S03]  /*10140*/  @!P4 LEA.HI.X R5, R160, R5, R203, 0x1, P2 ;  /* 0x00000005a005c211 */ /* 0x000fc600010f0ccb */
[----:B------:R0:W-:Y:S04]  /*10150*/  @!P3 ST.E.128 desc[UR8][R2.64], R8 ;  /* 0x000000080200b985 */ /* 0x0001e8000c101d08 */
[----:B------:R0:W-:Y:S02]  /*10160*/  @!P4 ST.E.128 desc[UR8][R4.64], R32 ;  /* 0x000000200400c985 */ /* 0x0001e4000c101d08 */
.L_x_1215:
[----:B------:R-:W-:Y:S05]  /*10170*/  BSYNC B1 ;  /* 0x0000000000017941 */ /* 0x000fea0003800000 */
.L_x_1214:
[----:B0---4-:R0:W4:Y:S01]  /*10180*/  SHFL.IDX PT, R5, R44, 0x2, 0x181f ;  /* 0x00581f002c057f89 */ /* 0x01112200000e0000 */
[----:B------:R-:W-:Y:S03]  /*10190*/  BSSY B1, `(.L_x_1216) ;  /* 0x000000d000017945 */ /* 0x000fe60003800000 */
[----:B------:R0:W0:Y:S01]  /*101a0*/  SHFL.IDX PT, R3, R23, 0x2, 0x181f ;  /* 0x00581f0017037f89 */ /* 0x00002200000e0000 */
        /* <DEDUP_REMOVED lines=11> */
.L_x_1217:
[----:B------:R-:W-:Y:S05]  /*10260*/  BSYNC B1 ;  /* 0x0000000000017941 */ /* 0x000fea0003800000 */
.L_x_1216:
[----:B------:R-:W-:Y:S01]  /*10270*/  VIADD R0, R46, 0x60 ;  /* 0x000000602e007836 */ /* 0x000fe20000000000 */
[----:B0---4-:R0:W4:Y:S04]  /*10280*/  SHFL.IDX PT, R5, R44, 0x3, 0x181f ;  /* 0x00781f002c057f89 */ /* 0x01112800000e0000 */
[----:B------:R-:W-:Y:S01]  /*10290*/  ISETP.GE.AND P0, PT, R0, R17, PT ;  /* 0x000000110000720c */ /* 0x000fe20003f06270 */
[----:B--23--:R-:W2:-:S12]  /*102a0*/  SHFL.IDX PT, R23, R23, 0x3, 0x181f ;  /* 0x00781f0017177f89 */ /* 0x00ce9800000e0000 */
[----:B0-----:R-:W-:Y:S05]  /*102b0*/  @P0 BRA `(.L_x_1218) ;  /* 0x0000001800a40947 */ /* 0x001fea0003800000 */
[----:B------:R-:W-:Y:S01]  /*102c0*/  ULDC UR4, c[0x0][0xac8] ;  /* 0x0002b20000047ab9 */ /* 0x000fe20000000800 */
[----:B------:R-:W-:Y:S01]  /*102d0*/  ULDC.64 UR8, c[0x0][0x208] ;  /* 0x0000820000087ab9 */ /* 0x000fe20000000a00 */
[----:B------:R-:W-:-:S13]  /*102e0*/  ISETP.GE.AND P1, PT, R22, UR4, PT ;  /* 0x0000000416007c0c */ /* 0x000fda000bf26270 */
[----:B--2---:R-:W-:-:S04]  /*102f0*/  @!P1 LEA R2, P0, R22, R23, 0x1 ;  /* 0x0000001716029211 */ /* 0x004fc800078008ff */
[----:B----4-:R-:W-:Y:S02]  /*10300*/  @!P1 LEA.HI.X R3, R22, R5, R204, 0x1, P0 ;  /* 0x0000000516039211 */ /* 0x010fe400000f0ccc */
[----:B------:R-:W-:-:S03]  /*10310*/  ISETP.GE.AND P0, PT, R160, UR4, PT ;  /* 0x00000004a0007c0c */ /* 0x000fc6000bf06270 */
[----:B------:R0:W-:Y:S10]  /*10320*/  @!P1 ST.E.128 desc[UR8][R2.64], R24 ;  /* 0x0000001802009985 */ /* 0x0001f4000c101d08 */
[----:B------:R-:W-:Y:S05]  /*10330*/  @P0 BRA `(.L_x_1218) ;  /* 0x0000001800840947 */ /* 0x000fea0003800000 */
[----:B0-----:R-:W-:Y:S01]  /*10340*/  LEA R2, P0, R160, R23, 0x1 ;  /* 0x00000017a0027211 */ /* 0x001fe200078008ff */
[----:B------:R-:W-:-:S03]  /*10350*/  ULDC.64 UR8, c[0x0][0x208] ;  /* 0x0000820000087ab9 */ /* 0x000fc60000000a00 */
[----:B------:R-:W-:-:S05]  /*10360*/  LEA.HI.X R3, R160, R5, R203, 0x1, P0 ;  /* 0x00000005a0037211 */ /* 0x000fca00000f0ccb */
[----:B------:R0:W-:Y:S01]  /*10370*/  ST.E.128 desc[UR8][R2.64], R40 ;  /* 0x0000002802007985 */ /* 0x0001e2000c101d08 */
[----:B------:R-:W-:Y:S05]  /*10380*/  BRA `(.L_x_1218) ;  /* 0x0000001800707947 */ /* 0x000fea0003800000 */
.L_x_1211:
[----:B------:R-:W-:Y:S01]  /*10390*/  ULDC.64 UR12, c[0x0][0xb08] ;  /* 0x0002c200000c7ab9 */ /* 0x000fe20000000a00 */
[----:B------:R-:W-:Y:S01]  /*103a0*/  R2UR UR16, R164 ;  /* 0x00000000a41072ca */ /* 0x000fe200000e0000 */
[----:B------:R-:W-:Y:S01]  /*103b0*/  UIMAD UR9, UR14, UR12, URZ ;  /* 0x0000000c0e0972a4 */ /* 0x000fe2000f8e023f */
[----:B------:R-:W0:Y:S01]  /*103c0*/  @P1 LDC R0, c[0x0][0xbec] ;  /* 0x0002fb00ff001b82 */ /* 0x000e220000000800 */
[----:B------:R-:W-:Y:S01]  /*103d0*/  UIMAD.WIDE.U32 UR10, UR4, UR12, URZ ;  /* 0x0000000c040a72a5 */ /* 0x000fe2000f8e003f */
[----:B------:R-:W-:Y:S01]  /*103e0*/  R2UR UR15, R163 ;  /* 0x00000000a30f72ca */ /* 0x000fe200000e0000 */
[----:B------:R-:W-:Y:S01]  /*103f0*/  UIMAD UR9, UR4, UR13, UR9 ;  /* 0x0000000d040972a4 */ /* 0x000fe2000f8e0209 */
[----:B------:R-:W-:Y:S01]  /*10400*/  IMAD.MOV.U32 R7, RZ, RZ, R11 ;  /* 0x000000ffff077224 */ /* 0x000fe200078e000b */
[----:B------:R-:W-:Y:S01]  /*10410*/  USHF.R.S32.HI UR4, URZ, 0x1f, UR8 ;  /* 0x0000001f3f047899 */ /* 0x000fe20008011408 */
[----:B------:R-:W-:Y:S01]  /*10420*/  ISETP.GE.AND P0, PT, R12, R17, PT ;  /* 0x000000110c00720c */ /* 0x000fe20003f06270 */
[----:B------:R-:W-:Y:S01]  /*10430*/  UIADD3 UR11, UR11, UR9, URZ ;  /* 0x000000090b0b7290 */ /* 0x000fe2000fffe03f */
[----:B------:R-:W1:Y:S01]  /*10440*/  @P1 LDC R5, c[0x0][0xbf0] ;  /* 0x0002fc00ff051b82 */ /* 0x000e620000000800 */
[----:B------:R-:W-:Y:S01]  /*10450*/  ULDC.64 UR12, c[0x0][0xb38] ;  /* 0x0002ce00000c7ab9 */ /* 0x000fe20000000a00 */
[----:B------:R-:W-:Y:S01]  /*10460*/  VIADD R16, R16, 0x2a820 ;  /* 0x0002a82010107836 */ /* 0x000fe20000000000 */
[----:B------:R-:W-:Y:S01]  /*10470*/  UIMAD.WIDE.U32 UR10, UR16, UR12, UR10 ;  /* 0x0000000c100a72a5 */ /* 0x000fe2000f8e000a */
[----:B------:R-:W-:Y:S03]  /*10480*/  BSSY B1, `(.L_x_1219) ;  /* 0x0000066000017945 */ /* 0x000fe60003800000 */
[----:B------:R-:W-:Y:S01]  /*10490*/  UIMAD UR11, UR16, UR13, UR11 ;  /* 0x0000000d100b72a4 */ /* 0x000fe2000f8e020b */
[----:B------:R-:W-:-:S02]  /*104a0*/  PRMT R6, RZ, 0x654, R16 ;  /* 0x00000654ff067816 */ /* 0x000fc40000000010 */
[----:B------:R-:W-:Y:S02]  /*104b0*/  ULDC.64 UR12, c[0x0][0xb40] ;  /* 0x0002d000000c7ab9 */ /* 0x000fe40000000a00 */
[----:B------:R-:W-:Y:S01]  /*104c0*/  UIMAD UR4, UR4, UR12, URZ ;  /* 0x0000000c040472a4 */ /* 0x000fe2000f8e023f */
[----:B------:R2:W-:Y:S03]  /*104d0*/  SYNCS.ARRIVE.TRANS64.RED.A1T0 RZ, [R6+URZ], RZ ;  /* 0x000000ff06ff79a7 */ /* 0x0005e6000810043f */
[----:B------:R-:W-:Y:S01]  /*104e0*/  UIMAD UR4, UR8, UR13, UR4 ;  /* 0x0000000d080472a4 */ /* 0x000fe2000f8e0204 */
[----:B0-----:R-:W-:Y:S01]  /*104f0*/  @P1 IMAD.HI.U32 R0, R11, R0, RZ ;  /* 0x000000000b001227 */ /* 0x001fe200078e00ff */
[----:B------:R-:W-:-:S03]  /*10500*/  UIMAD.WIDE.U32 UR8, UR8, UR12, UR10 ;  /* 0x0000000c080872a5 */ /* 0x000fc6000f8e000a */
[----:B------:R-:W-:Y:S01]  /*10510*/  ULDC.64 UR10, c[0x0][0xb48] ;  /* 0x0002d200000a7ab9 */ /* 0x000fe20000000a00 */
[----:B------:R-:W-:Y:S01]  /*10520*/  UIADD3 UR9, UR9, UR4, URZ ;  /* 0x0000000409097290 */ /* 0x000fe2000fffe03f */
[----:B-1----:R-:W-:-:S03]  /*10530*/  @P1 SHF.R.U32.HI R7, RZ, R5, R0 ;  /* 0x00000005ff071219 */ /* 0x002fc60000011600 */
[----:B------:R-:W-:Y:S01]  /*10540*/  UIMAD.WIDE.U32 UR8, UR15, UR10, UR8 ;  /* 0x0000000a0f0872a5 */ /* 0x000fe2000f8e0008 */
[--C-:B------:R-:W-:Y:S01]  /*10550*/  SHF.R.S32.HI R0, RZ, 0x1f, R7.reuse ;  /* 0x0000001fff007819 */ /* 0x100fe20000011407 */
[----:B------:R-:W-:Y:S02]  /*10560*/  IMAD.MOV R4, RZ, RZ, -R7 ;  /* 0x000000ffff047224 */ /* 0x000fe400078e0a07 */
[----:B------:R-:W-:Y:S02]  /*10570*/  UIMAD UR4, UR15, UR11, UR9 ;  /* 0x0000000b0f0472a4 */ /* 0x000fe4000f8e0209 */
[----:B------:R-:W-:Y:S01]  /*10580*/  IMAD.U32 R5, RZ, RZ, UR9 ;  /* 0x00000009ff057e24 */ /* 0x000fe2000f8e00ff */
[----:B------:R-:W-:Y:S01]  /*10590*/  ULDC.64 UR10, c[0x0][0xb30] ;  /* 0x0002cc00000a7ab9 */ /* 0x000fe20000000a00 */
[----:B------:R-:W-:Y:S02]  /*105a0*/  IMAD R23, R23, R4, R11 ;  /* 0x0000000417177224 */ /* 0x000fe400078e020b */
[----:B------:R-:W-:-:S02]  /*105b0*/  IMAD R0, R0, UR10, RZ ;  /* 0x0000000a00007c24 */ /* 0x000fc4000f8e02ff */
[----:B------:R-:W-:Y:S01]  /*105c0*/  IMAD.U32 R4, RZ, RZ, UR8 ;  /* 0x00000008ff047e24 */ /* 0x000fe2000f8e00ff */
[----:B------:R-:W-:Y:S01]  /*105d0*/  ULDC.64 UR8, c[0x0][0xb28] ;  /* 0x0002ca0000087ab9 */ /* 0x000fe20000000a00 */
[----:B------:R-:W-:Y:S02]  /*105e0*/  IMAD.U32 R5, RZ, RZ, UR4 ;  /* 0x00000004ff057e24 */ /* 0x000fe4000f8e00ff */
        /* <DEDUP_REMOVED lines=11> */
[----:B--2---:R0:W1:Y:S04]  /*106a0*/  SHFL.IDX PT, R6, R0, RZ, 0x1c1f ;  /* 0x001c1fff00067589 */ /* 0x00406800000e0000 */
[----:B------:R0:W2:Y:S01]  /*106b0*/  SHFL.IDX PT, R7, R16, RZ, 0x1c1f ;  /* 0x001c1fff10077589 */ /* 0x0000a200000e0000 */
[----:B------:R-:W-:Y:S05]  /*106c0*/  @P0 BRA `(.L_x_1220) ;  /* 0x0000000400040947 */ /* 0x000fea0003800000 */
[----:B------:R-:W-:Y:S01]  /*106d0*/  ULDC UR4, c[0x0][0xac8] ;  /* 0x0002b20000047ab9 */ /* 0x000fe20000000800 */
[----:B------:R-:W-:Y:S01]  /*106e0*/  ULDC.64 UR8, c[0x0][0x208] ;  /* 0x0000820000087ab9 */ /* 0x000fe20000000a00 */
[----:B------:R-:W-:Y:S02]  /*106f0*/  ISETP.GE.AND P3, PT, R18, UR4, PT ;  /* 0x0000000412007c0c */ /* 0x000fe4000bf66270 */
[----:B------:R-:W-:Y:S02]  /*10700*/  ISETP.GE.AND P2, PT, R179, UR4, PT ;  /* 0x00000004b3007c0c */ /* 0x000fe4000bf46270 */
[----:B------:R-:W-:Y:S02]  /*10710*/  ISETP.GE.AND P1, PT, R178, UR4, PT ;  /* 0x00000004b2007c0c */ /* 0x000fe4000bf26270 */
[----:B------:R-:W-:Y:S02]  /*10720*/  ISETP.GE.AND P0, PT, R177, UR4, PT ;  /* 0x00000004b1007c0c */ /* 0x000fe4000bf06270 */
[----:B------:R-:W-:-:S05]  /*10730*/  ISETP.GE.AND P4, PT, R175, UR4, PT ;  /* 0x00000004af007c0c */ /* 0x000fca000bf86270 */
[----:B-12---:R-:W-:Y:S02]  /*10740*/  @!P3 IMAD.WIDE R4, R18, 0x4, R6 ;  /* 0x000000041204b825 */ /* 0x006fe400078e0206 */
        /* <DEDUP_REMOVED lines=12> */
[-C--:B-1----:R-:W-:Y:S01]  /*10810*/  @!P3 LEA R2, P6, R176, R6.reuse, 0x2 ;  /* 0x00000006b002b211 */ /* 0x082fe200078c10ff */
        /* <DEDUP_REMOVED lines=11> */
[----:B--2---:R-:W-:-:S03]  /*108d0*/  @!P2 LEA R8, P4, R173, R6, 0x2 ;  /* 0x00000006ad08a211 */ /* 0x004fc600078810ff */
[----:B------:R-:W-:Y:S01]  /*108e0*/  @!P5 ST.E.64 desc[UR8][R14.64], R48 ;  /* 0x000000300e00d985 */ /* 0x000fe2000c101b08 */
[CC--:B---3--:R-:W-:Y:S02]  /*108f0*/  @!P1 LEA R10, P5, R172.reuse, R6.reuse, 0x2 ;  /* 0x00000006ac0a9211 */ /* 0x0c8fe400078a10ff */
[-C--:B------:R-:W-:Y:S02]  /*10900*/  @!P2 LEA.HI.X R9, R173, R7.reuse, R192, 0x2, P4 ;  /* 0x00000007ad09a211 */ /* 0x080fe400020f14c0 */
[----:B-1----:R-:W-:Y:S02]  /*10910*/  @!P0 LEA R12, P6, R171, R6, 0x2 ;  /* 0x00000006ab0c8211 */ /* 0x002fe400078c10ff */
        /* <DEDUP_REMOVED lines=14> */
[CC--:B-1----:R-:W-:Y:S02]  /*10a00*/  @!P2 LEA R8, P3, R168.reuse, R6.reuse, 0x2 ;  /* 0x00000006a808a211 */ /* 0x0c2fe400078610ff */
[-C--:B------:R-:W-:Y:S02]  /*10a10*/  @!P4 LEA.HI.X R5, R169, R7.reuse, R188, 0x2, P6 ;  /* 0x00000007a905c211 */ /* 0x080fe400030f14bc */
[-C--:B--2---:R-:W-:Y:S02]  /*10a20*/  @!P1 LEA R10, P6, R167, R6.reuse, 0x2 ;  /* 0x00000006a70a9211 */ /* 0x084fe400078c10ff */
        /* <DEDUP_REMOVED lines=11> */
.L_x_1220:
[----:B------:R-:W-:Y:S05]  /*10ae0*/  BSYNC B1 ;  /* 0x0000000000017941 */ /* 0x000fea0003800000 */
.L_x_1219:
[----:B------:R-:W-:Y:S01]  /*10af0*/  ISETP.GE.AND P0, PT, R24, R17, PT ;  /* 0x000000111800720c */ /* 0x000fe20003f06270 */
[----:B----4-:R3:W4:Y:S04]  /*10b00*/  SHFL.IDX PT, R5, R16, 0x1, 0x1c1f ;  /* 0x003c1f0010057f89 */ /* 0x01072800000e0000 */
[----:B------:R3:W0:Y:S08]  /*10b10*/  SHFL.IDX PT, R4, R0, 0x1, 0x1c1f ;  /* 0x003c1f0000047f89 */ /* 0x00063000000e0000 */
[----:B---3--:R-:W-:Y:S05]  /*10b20*/  @P0 BRA `(.L_x_1218) ;  /* 0x0000001000880947 */ /* 0x008fea0003800000 */
[----:B------:R-:W-:Y:S01]  /*10b30*/  ULDC UR4, c[0x0][0xac8] ;  /* 0x0002b20000047ab9 */ /* 0x000fe20000000800 */
[----:B------:R-:W-:Y:S01]  /*10b40*/  ULDC.64 UR8, c[0x0][0x208] ;  /* 0x0000820000087ab9 */ /* 0x000fe20000000a00 */
[----:B------:R-:W-:Y:S02]  /*10b50*/  ISETP.GE.AND P1, PT, R179, UR4, PT ;  /* 0x00000004b3007c0c */ /* 0x000fe4000bf26270 */
[----:B------:R-:W-:Y:S02]  /*10b60*/  ISETP.GE.AND P0, PT, R178, UR4, PT ;  /* 0x00000004b2007c0c */ /* 0x000fe4000bf06270 */
[----:B------:R-:W-:Y:S02]  /*10b70*/  ISETP.GE.AND P2, PT, R18, UR4, PT ;  /* 0x0000000412007c0c */ /* 0x000fe4000bf46270 */
[----:B------:R-:W-:Y:S02]  /*10b80*/  ISETP.GE.AND P4, PT, R176, UR4, PT ;  /* 0x00000004b0007c0c */ /* 0x000fe4000bf86270 */
[----:B------:R-:W-:-:S05]  /*10b90*/  ISETP.GE.AND P3, PT, R177, UR4, PT ;  /* 0x00000004b1007c0c */ /* 0x000fca000bf66270 */
[CC--:B01----:R-:W-:Y:S02]  /*10ba0*/  @!P1 LEA R6, P5, R179.reuse, R4.reuse, 0x2 ;  /* 0x00000004b3069211 */ /* 0x0c3fe400078a10ff */
[-C--:B------:R-:W-:Y:S02]  /*10bb0*/  @!P0 LEA R8, P6, R178, R4.reuse, 0x2 ;  /* 0x00000004b2088211 */ /* 0x080fe400078c10ff */
[-C--:B--2-4-:R-:W-:Y:S01]  /*10bc0*/  @!P1 LEA.HI.X R7, R179, R5.reuse, R198, 0x2, P5 ;  /* 0x00000005b3079211 */ /* 0x094fe200028f14c6 */
        /* <DEDUP_REMOVED lines=23> */
[----:B------:R-:W-:Y:S02]  /*10d40*/  ISETP.GE.AND P4, PT, R170, UR4, PT ;  /* 0x00000004aa007c0c */ /* 0x000fe4000bf86270 */
[-C--:B------:R-:W-:Y:S01]  /*10d50*/  @!P1 LEA.HI.X R7, R173, R5.reuse, R192, 0x2, P5 ;  /* 0x00000005ad079211 */ /* 0x080fe200028f14c0 */
[----:B------:R-:W-:Y:S01]  /*10d60*/  @!P0 ST.E.64 desc[UR8][R2.64], R50 ;  /* 0x0000003202008985 */ /* 0x000fe2000c101b08 */
[----:B------:R-:W-:Y:S02]  /*10d70*/  @!P2 LEA.HI.X R9, R172, R5, R191, 0x2, P6 ;  /* 0x00000005ac09a211 */ /* 0x000fe400030f14bf */
[----:B------:R-:W-:Y:S01]  /*10d80*/  ISETP.GE.AND P0, PT, R167, UR4, PT ;  /* 0x00000004a7007c0c */ /* 0x000fe2000bf06270 */
[----:B------:R0:W-:Y:S01]  /*10d90*/  @!P1 ST.E.64 desc[UR8][R6.64], R54 ;  /* 0x0000003606009985 */ /* 0x0001e2000c101b08 */
[----:B------:R-:W-:Y:S02]  /*10da0*/  ISETP.GE.AND P1, PT, R168, UR4, PT ;  /* 0x00000004a8007c0c */ /* 0x000fe4000bf26270 */
[----:B--2---:R-:W-:Y:S01]  /*10db0*/  @!P3 LEA R10, P5, R171, R4, 0x2 ;  /* 0x00000004ab0ab211 */ /* 0x004fe200078a10ff */
[----:B------:R1:W-:Y:S01]  /*10dc0*/  @!P2 ST.E.64 desc[UR8][R8.64], R58 ;  /* 0x0000003a0800a985 */ /* 0x0003e2000c101b08 */
[----:B------:R-:W-:-:S02]  /*10dd0*/  ISETP.GE.AND P2, PT, R169, UR4, PT ;  /* 0x00000004a9007c0c */ /* 0x000fc4000bf46270 */
[CC--:B---3--:R-:W-:Y:S02]  /*10de0*/  @!P4 LEA R12, P6, R170.reuse, R4.reuse, 0x2 ;  /* 0x00000004aa0cc211 */ /* 0x0c8fe400078c10ff */
[-C--:B------:R-:W-:Y:S02]  /*10df0*/  @!P3 LEA.HI.X R11, R171, R5.reuse, R190, 0x2, P5 ;  /* 0x00000005ab0bb211 */ /* 0x080fe400028f14be */
[----:B------:R-:W-:Y:S02]  /*10e00*/  @!P4 LEA.HI.X R13, R170, R5, R189, 0x2, P6 ;  /* 0x00000005aa0dc211 */ /* 0x000fe400030f14bd */
[----:B------:R-:W-:Y:S01]  /*10e10*/  ISETP.GE.AND P5, PT, R166, UR4, PT ;  /* 0x00000004a6007c0c */ /* 0x000fe2000bfa6270 */
[----:B------:R2:W-:Y:S01]  /*10e20*/  @!P3 ST.E.64 desc[UR8][R10.64], R62 ;  /* 0x0000003e0a00b985 */ /* 0x0005e2000c101b08 */
[----:B0-----:R-:W-:-:S03]  /*10e30*/  @!P1 LEA R6, P6, R168, R4, 0x2 ;  /* 0x00000004a8069211 */ /* 0x001fc600078c10ff */
[-C--:B------:R-:W-:Y:S01]  /*10e40*/  @!P2 LEA R2, P3, R169, R4.reuse, 0x2 ;  /* 0x00000004a902a211 */ /* 0x080fe200078610ff */
[----:B------:R2:W-:Y:S01]  /*10e50*/  @!P4 ST.E.64 desc[UR8][R12.64], R66 ;  /* 0x000000420c00c985 */ /* 0x0005e2000c101b08 */
[-C--:B-1----:R-:W-:Y:S02]  /*10e60*/  @!P0 LEA R8, P4, R167, R4.reuse, 0x2 ;  /* 0x00000004a7088211 */ /* 0x082fe400078810ff */
[-C--:B------:R-:W-:Y:S02]  /*10e70*/  @!P2 LEA.HI.X R3, R169, R5.reuse, R188, 0x2, P3 ;  /* 0x00000005a903a211 */ /* 0x080fe400018f14bc */
[-C--:B------:R-:W-:Y:S02]  /*10e80*/  @!P1 LEA.HI.X R7, R168, R5.reuse, R187, 0x2, P6 ;  /* 0x00000005a8079211 */ /* 0x080fe400030f14bb */
[----:B------:R-:W-:Y:S01]  /*10e90*/  @!P0 LEA.HI.X R9, R167, R5, R186, 0x2, P4 ;  /* 0x00000005a7098211 */ /* 0x000fe200020f14ba */
[----:B------:R2:W-:Y:S01]  /*10ea0*/  @!P2 ST.E.64 desc[UR8][R2.64], R70 ;  /* 0x000000460200a985 */ /* 0x0005e2000c101b08 */
[----:B------:R-:W-:-:S03]  /*10eb0*/  @!P5 LEA R14, P3, R166, R4, 0x2 ;  /* 0x00000004a60ed211 */ /* 0x000fc600078610ff */
[----:B------:R2:W-:Y:S01]  /*10ec0*/  @!P1 ST.E.64 desc[UR8][R6.64], R74 ;  /* 0x0000004a06009985 */ /* 0x0005e2000c101b08 */
[----:B------:R-:W-:-:S03]  /*10ed0*/  @!P5 LEA.HI.X R15, R166, R5, R185, 0x2, P3 ;  /* 0x00000005a60fd211 */ /* 0x000fc600018f14b9 */
[----:B------:R2:W-:Y:S01]  /*10ee0*/  @!P0 ST.E.64 desc[UR8][R8.64], R78 ;  /* 0x0000004e08008985 */ /* 0x0005e2000c101b08 */
[----:B------:R-:W-:-:S03]  /*10ef0*/  ISETP.GE.AND P0, PT, R165, UR4, PT ;  /* 0x00000004a5007c0c */ /* 0x000fc6000bf06270 */
[----:B------:R2:W-:Y:S10]  /*10f00*/  @!P5 ST.E.64 desc[UR8][R14.64], R94 ;  /* 0x0000005e0e00d985 */ /* 0x0005f4000c101b08 */
[----:B------:R-:W-:Y:S05]  /*10f10*/  @P0 BRA `(.L_x_1218) ;  /* 0x0000000c008c0947 */ /* 0x000fea0003800000 */
[----:B--2---:R-:W-:Y:S01]  /*10f20*/  LEA R2, P0, R165, R4, 0x2 ;  /* 0x00000004a5027211 */ /* 0x004fe200078010ff */
[----:B------:R-:W-:-:S03]  /*10f30*/  ULDC.64 UR8, c[0x0][0x208] ;  /* 0x0000820000087ab9 */ /* 0x000fc60000000a00 */
[----:B------:R-:W-:-:S05]  /*10f40*/  LEA.HI.X R3, R165, R5, R184, 0x2, P0 ;  /* 0x00000005a5037211 */ /* 0x000fca00000f14b8 */
[----:B------:R0:W-:Y:S01]  /*10f50*/  ST.E.64 desc[UR8][R2.64], R86 ;  /* 0x0000005602007985 */ /* 0x0001e2000c101b08 */
[----:B------:R-:W-:Y:S05]  /*10f60*/  BRA `(.L_x_1218) ;  /* 0x0000000c00787947 */ /* 0x000fea0003800000 */
.L_x_1209:
[----:B------:R-:W0:Y:S01]  /*10f70*/  LDC.64 R2, c[0x0][0xc00] ;  /* 0x00030000ff027b82 */ /* 0x000e220000000a00 */
[----:B------:R-:W-:Y:S01]  /*10f80*/  R2UR UR11, R181 ;  /* 0x00000000b50b72ca */ /* 0x000fe200000e0000 */
[----:B------:R-:W-:Y:S01]  /*10f90*/  ULDC.64 UR8, c[0x0][0xc00] ;  /* 0x0003000000087ab9 */ /* 0x000fe20000000a00 */
[----:B------:R-:W-:Y:S01]  /*10fa0*/  R2UR UR10, R162 ;  /* 0x00000000a20a72ca */ /* 0x000fe200000e0000 */
[----:B------:R-:W-:Y:S01]  /*10fb0*/  IMAD.MOV.U32 R7, RZ, RZ, RZ ;  /* 0x000000ffff077224 */ /* 0x000fe200078e00ff */
[----:B------:R-:W-:-:S03]  /*10fc0*/  ULDC.64 UR12, c[0x0][0x208] ;  /* 0x00008200000c7ab9 */ /* 0x000fc60000000a00 */
[----:B------:R-:W1:Y:S06]  /*10fd0*/  LDC.64 R4, c[0x0][0xc08] ;  /* 0x00030200ff047b82 */ /* 0x000e6c0000000a00 */
[----:B------:R-:W-:Y:S01]  /*10fe0*/  UIMAD.WIDE UR8, UR11, 0x4, UR8 ;  /* 0x000000040b0878a5 */ /* 0x000fe2000f8e0208 */
[----:B0-----:R-:W-:-:S05]  /*10ff0*/  ISETP.NE.U32.AND P0, PT, R2, RZ, PT ;  /* 0x000000ff0200720c */ /* 0x001fca0003f05070 */
[----:B------:R-:W-:Y:S01]  /*11000*/  IMAD.U32 R2, RZ, RZ, UR8 ;  /* 0x00000008ff027e24 */ /* 0x000fe2000f8e00ff */
[----:B------:R-:W-:Y:S01]  /*11010*/  R2UR UR4, R3 ;  /* 0x00000000030472ca */ /* 0x000fe200000e0000 */
[----:B------:R-:W-:Y:S01]  /*11020*/  IMAD.U32 R3, RZ, RZ, UR9 ;  /* 0x00000009ff037e24 */ /* 0x000fe2000f8e00ff */
[----:B-1----:R-:W-:-:S05]  /*11030*/  ISETP.NE.U32.AND P1, PT, R4, RZ, PT ;  /* 0x000000ff0400720c */ /* 0x002fca0003f25070 */
[----:B------:R-:W-:-:S06]  /*11040*/  VOTEU.ANY UP0, P0 ;  /* 0x00000000003f7886 */ /* 0x000fcc0000000100 */
[----:B------:R-:W-:Y:S01]  /*11050*/  UISETP.NE.AND.EX UP0, UPT, UR4, URZ, UPT, UP0 ;  /* 0x0000003f0400728c */ /* 0x000fe2000bf05300 */
[----:B------:R-:W-:Y:S01]  /*11060*/  R2UR UR4, R5 ;  /* 0x00000000050472ca */ /* 0x000fe200000e0000 */
[----:B------:R-:W-:-:S04]  /*11070*/  VOTEU.ANY UP1, P1 ;  /* 0x00000000003f7886 */ /* 0x000fc80000820100 */
[----:B------:R-:W-:-:S08]  /*11080*/  PLOP3.LUT P0, PT, PT, PT, UP0, 0x80, 0x0 ;  /* 0x000000000000781c */ /* 0x000fd00003f0f008 */
[----:B------:R-:W-:-:S06]  /*11090*/  UISETP.NE.AND.EX UP1, UPT, UR4, URZ, UPT, UP1 ;  /* 0x0000003f0400728c */ /* 0x000fcc000bf25310 */
[----:B------:R-:W-:Y:S01]  /*110a0*/  PLOP3.LUT P1, PT, PT, PT, UP1, 0x80, 0x0 ;  /* 0x000000000000781c */ /* 0x000fe20003f2f018 */
[----:B------:R0:W5:Y:S01]  /*110b0*/  @P0 LDG.E R7, desc[UR12][R2.64] ;  /* 0x0000000c02070981 */ /* 0x000162000c1e1900 */
[----:B------:R-:W-:Y:S02]  /*110c0*/  ULDC UR4, c[0x0][0xa88] ;  /* 0x0002a20000047ab9 */ /* 0x000fe40000000800 */
[----:B------:R-:W-:Y:S01]  /*110d0*/  IMAD.U32 R0, RZ, RZ, UR4 ;  /* 0x00000004ff007e24 */ /* 0x000fe2000f8e00ff */
[----:B------:R-:W-:Y:S02]  /*110e0*/  @UP1 ULDC.64 UR8, c[0x0][0xc08] ;  /* 0x0003020000081ab9 */ /* 0x000fe40000000a00 */
[----:B------:R-:W-:Y:S02]  /*110f0*/  @UP1 UIMAD.WIDE UR8, UR11, 0x4, UR8 ;  /* 0x000000040b0818a5 */ /* 0x000fe4000f8e0208 */
[----:B------:R-:W-:-:S04]  /*11100*/  UISETP.NE.AND UP1, UPT, UR10, URZ, UPT ;  /* 0x0000003f0a00728c */ /* 0x000fc8000bf25270 */
[----:B------:R-:W-:Y:S02]  /*11110*/  IMAD.U32 R4, RZ, RZ, UR8 ;  /* 0x00000008ff047e24 */ /* 0x000fe4000f8e00ff */
[----:B------:R-:W-:-:S05]  /*11120*/  IMAD.U32 R5, RZ, RZ, UR9 ;  /* 0x00000009ff057e24 */ /* 0x000fca000f8e00ff */
[----:B------:R-:W-:Y:S01]  /*11130*/  @!UP1 ULDC UR10, c[0x0][0xad4] ;  /* 0x0002b500000a9ab9 */ /* 0x000fe20000000800 */
[----:B------:R0:W5:Y:S01]  /*11140*/  @P1 LDG.E R0, desc[UR12][R4.64] ;  /* 0x0000000c04001981 */ /* 0x000162000c1e1900 */
[----:B------:R-:W-:Y:S01]  /*11150*/  IMAD.U32 R162, RZ, RZ, UR10 ;  /* 0x0000000affa27e24 */ /* 0x000fe2000f8e00ff */
[----:B------:R-:W-:Y:S06]  /*11160*/  @P1 BRA `(.L_x_1221) ;  /* 0x0000000000141947 */ /* 0x000fec0003800000 */
[----:B------:R-:W-:Y:S05]  /*11170*/  @!P0 BRA `(.L_x_1221) ;  /* 0x0000000000108947 */ /* 0x000fea0003800000 */
[----:B------:R-:W-:Y:S02]  /*11180*/  ULDC.64 UR8, c[0x0][0x208] ;  /* 0x0000820000087ab9 */ /* 0x000fe40000000a00 */
[----:B0-----:R-:W2:Y:S04]  /*11190*/  LDG.E R5, desc[UR8][R2.64] ;  /* 0x0000000802057981 */ /* 0x001ea8000c1e1900 */
[----:B-----5:R-:W2:Y:S02]  /*111a0*/  LDG.E R0, desc[UR8][R2.64+0x4] ;  /* 0x0000040802007981 */ /* 0x020ea4000c1e1900 */
[----:B--2---:R-:W-:-:S07]  /*111b0*/  IMAD.IADD R0, R0, 0x1, -R5 ;  /* 0x0000000100007824 */ /* 0x004fce00078e0a05 */
.L_x_1221:
[----:B------:R-:W-:Y:S01]  /*111c0*/  R2UR UR4, R181 ;  /* 0x00000000b50472ca */ /* 0x000fe200000e0000 */
[----:B------:R-:W-:Y:S01]  /*111d0*/  BSSY B1, `(.L_x_1222) ;  /* 0x0000042000017945 */ /* 0x000fe20003800000 */
[----:B-----5:R-:W-:Y:S02]  /*111e0*/  R2UR UR20, R7 ;  /* 0x00000000071472ca */ /* 0x020fe400000e0000 */
[----:B------:R-:W-:-:S09]  /*111f0*/  ISETP.GT.AND P0, PT, R205, 0x7f, PT ;  /* 0x0000007fcd00780c */ /* 0x000fd20003f04270 */
[----:B------:R-:W-:Y:S02]  /*11200*/  USHF.R.S32.HI UR8, URZ, 0x1f, UR4 ;  /* 0x0000001f3f087899 */ /* 0x000fe40008011404 */
[----:B------:R-:W-:Y:S02]  /*11210*/  USEL UR4, UR4, URZ, !UP0 ;  /* 0x0000003f04047287 */ /* 0x000fe4000c000000 */
[----:B------:R-:W-:Y:S02]  /*11220*/  USEL UR8, UR8, URZ, !UP0 ;  /* 0x0000003f08087287 */ /* 0x000fe4000c000000 */
[----:B------:R-:W-:Y:S01]  /*11230*/  USHF.R.S32.HI UR20, URZ, 0x1f, UR20 ;  /* 0x0000001f3f147899 */ /* 0x000fe20008011414 */
[----:B------:R-:W-:Y:S11]  /*11240*/  @P0 BRA `(.L_x_1223) ;  /* 0x0000000000e80947 */ /* 0x000ff60003800000 */
[----:B------:R-:W1:Y:S01]  /*11250*/  S2R R6, SR_TID.X ;  /* 0x0000000000067919 */ /* 0x000e620000002100 */
[----:B------:R-:W2:Y:S01]  /*11260*/  LDC R9, c[0x0][0xbe8] ;  /* 0x0002fa00ff097b82 */ /* 0x000ea20000000800 */
[----:B0-----:R-:W-:Y:S02]  /*11270*/  IMAD.U32 R3, RZ, RZ, UR60 ;  /* 0x0000003cff037e24 */ /* 0x001fe4000f8e00ff */
[----:B--2---:R-:W-:-:S03]  /*11280*/  IMAD R2, R0, R9, RZ ;  /* 0x0000000900027224 */ /* 0x004fc600078e02ff */
[----:B-1----:R-:W-:-:S04]  /*11290*/  IADD3 R6, R3, -0x80, R6 ;  /* 0xffffff8003067810 */ /* 0x002fc80007ffe006 */
[----:B------:R-:W-:-:S13]  /*112a0*/  ISETP.GE.AND P0, PT, R6, R2, PT ;  /* 0x000000020600720c */ /* 0x000fda0003f06270 */
[----:B------:R-:W-:Y:S05]  /*112b0*/  @P0 BRA `(.L_x_1223) ;  /* 0x0000000000cc0947 */ /* 0x000fea0003800000 */
[----:B------:R-:W-:Y:S01]  /*112c0*/  ISETP.NE.AND P0, PT, R9, 0x1, PT ;  /* 0x000000010900780c */ /* 0x000fe20003f05270 */
[----:B------:R-:W-:Y:S01]  /*112d0*/  UMOV UR18, 0x9b8 ;  /* 0x000009b800127882 */ /* 0x000fe20000000000 */
[----:B------:R-:W-:Y:S01]  /*112e0*/  R2UR UR10, R162 ;  /* 0x00000000a20a72ca */ /* 0x000fe200000e0000 */
[----:B------:R-:W-:Y:S01]  /*112f0*/  IMAD.MOV.U32 R4, RZ, RZ, R6 ;  /* 0x000000ffff047224 */ /* 0x000fe200078e0006 */
[----:B------:R-:W-:Y:S01]  /*11300*/  R2UR UR19, R164 ;  /* 0x00000000a41372ca */ /* 0x000fe200000e0000 */
[----:B------:R-:W-:Y:S01]  /*11310*/  ULDC.64 UR22, c[0x0][0x208] ;  /* 0x0000820000167ab9 */ /* 0x000fe20000000a00 */
[----:B------:R-:W-:-:S07]  /*11320*/  R2UR UR9, R163 ;  /* 0x00000000a30972ca */ /* 0x000fce00000e0000 */
[----:B------:R-:W0:Y:S02]  /*11330*/  @P0 LDC R5, c[0x0][0xbec] ;  /* 0x0002fb00ff050b82 */ /* 0x000e240000000800 */
[----:B------:R-:W-:-:S04]  /*11340*/  UISETP.GT.AND UP0, UPT, UR10, 0x1, UPT ;  /* 0x000000010a00788c */ /* 0x000fc8000bf04270 */
[----:B------:R-:W-:Y:S02]  /*11350*/  USEL UR18, UR18, 0x978, UP0 ;  /* 0x0000097812127887 */ /* 0x000fe40008000000 */
[----:B------:R-:W1:Y:S01]  /*11360*/  @P0 LDC R8, c[0x0][0xbf0] ;  /* 0x0002fc00ff080b82 */ /* 0x000e620000000800 */
[----:B------:R-:W-:-:S09]  /*11370*/  USEL UR9, UR9, URZ, UP0 ;  /* 0x0000003f09097287 */ /* 0x000fd20008000000 */
[----:B------:R-:W-:Y:S01]  /*11380*/  ULDC.64 UR10, c[0x0][UR18+0x218] ;  /* 0x00008600120a7abb */ /* 0x000fe20008000a00 */
[----:B------:R-:W-:Y:S01]  /*11390*/  ULDC.64 UR12, c[0x0][UR18+0x220] ;  /* 0x00008800120c7abb */ /* 0x000fe20008000a00 */
[----:B------:R-:W-:Y:S02]  /*113a0*/  UIMAD.WIDE.U32 UR16, UR10, UR19, URZ ;  /* 0x000000130a1072a5 */ /* 0x000fe4000f8e003f */
[----:B------:R-:W-:Y:S01]  /*113b0*/  UIMAD UR19, UR11, UR19, URZ ;  /* 0x000000130b1372a4 */ /* 0x000fe2000f8e023f */
[----:B0-----:R-:W-:Y:S01]  /*113c0*/  @P0 IMAD.HI.U32 R5, R6, R5, RZ ;  /* 0x0000000506050227 */ /* 0x001fe200078e00ff */
[----:B------:R-:W-:Y:S02]  /*113d0*/  UIMAD UR13, UR13, UR4, URZ ;  /* 0x000000040d0d72a4 */ /* 0x000fe4000f8e023f */
[----:B------:R-:W-:Y:S01]  /*113e0*/  UIMAD.WIDE.U32 UR10, UR12, UR4, URZ ;  /* 0x000000040c0a72a5 */ /* 0x000fe2000f8e003f */
[----:B------:R-:W-:Y:S01]  /*113f0*/  IMAD.U32 R2, RZ, RZ, UR16 ;  /* 0x00000010ff027e24 */ /* 0x000fe2000f8e00ff */
[----:B------:R-:W-:-:S02]  /*11400*/  UIADD3 UR19, UR17, UR19, URZ ;  /* 0x0000001311137290 */ /* 0x000fc4000fffe03f */
[----:B------:R-:W-:Y:S01]  /*11410*/  IMAD.U32 R3, RZ, RZ, UR17 ;  /* 0x00000011ff037e24 */ /* 0x000fe2000f8e00ff */
[----:B------:R-:W-:Y:S01]  /*11420*/  UIMAD UR13, UR12, UR8, UR13 ;  /* 0x000000080c0d72a4 */ /* 0x000fe2000f8e020d */
[----:B-1----:R-:W-:Y:S01]  /*11430*/  @P0 SHF.R.U32.HI R4, RZ, R8, R5 ;  /* 0x00000008ff040219 */ /* 0x002fe20000011605 */
[----:B------:R-:W-:Y:S01]  /*11440*/  ULDC.64 UR14, c[0x0][UR18+0x228] ;  /* 0x00008a00120e7abb */ /* 0x000fe20008000a00 */
[----:B------:R-:W-:Y:S01]  /*11450*/  IADD3 R3, P0, P1, R2, UR10, R7 ;  /* 0x0000000a02037c10 */ /* 0x000fe2000f91e007 */
[----:B------:R-:W-:Y:S01]  /*11460*/  UIADD3 UR13, UR11, UR13, URZ ;  /* 0x0000000d0b0d7290 */ /* 0x000fe2000fffe03f */
[----:B------:R-:W-:Y:S01]  /*11470*/  IMAD.U32 R2, RZ, RZ, UR20 ;  /* 0x00000014ff027e24 */ /* 0x000fe2000f8e00ff */
[----:B------:R-:W-:Y:S01]  /*11480*/  UIMAD.WIDE.U32 UR16, UR14, UR9, URZ ;  /* 0x000000090e1072a5 */ /* 0x000fe2000f8e003f */
[----:B------:R-:W-:Y:S01]  /*11490*/  IMAD.MOV R5, RZ, RZ, -R4 ;  /* 0x000000ffff057224 */ /* 0x000fe200078e0a04 */
[----:B------:R-:W-:Y:S01]  /*114a0*/  UIMAD UR9, UR15, UR9, URZ ;  /* 0x000000090f0972a4 */ /* 0x000fe2000f8e023f */
[----:B------:R-:W-:Y:S01]  /*114b0*/  IMAD.U32 R11, RZ, RZ, UR19 ;  /* 0x00000013ff0b7e24 */ /* 0x000fe2000f8e00ff */
[----:B------:R-:W-:Y:S01]  /*114c0*/  ULDC.64 UR10, c[0x0][UR18+0x210] ;  /* 0x00008400120a7abb */ /* 0x000fe20008000a00 */
[----:B------:R-:W-:Y:S01]  /*114d0*/  IMAD R5, R9, R5, R6 ;  /* 0x0000000509057224 */ /* 0x000fe200078e0206 */
[----:B------:R-:W-:-:S02]  /*114e0*/  UIADD3 UR9, UR17, UR9, URZ ;  /* 0x0000000911097290 */ /* 0x000fc4000fffe03f */
[----:B------:R-:W-:Y:S01]  /*114f0*/  IADD3.X R6, R11, UR13, R2, P0, P1 ;  /* 0x0000000d0b067c10 */ /* 0x000fe200087e2402 */
[----:B------:R-:W-:Y:S01]  /*11500*/  IMAD R9, R5, UR11, RZ ;  /* 0x0000000b05097c24 */ /* 0x000fe2000f8e02ff */
[----:B------:R-:W-:Y:S01]  /*11510*/  IADD3 R2, P0, P1, R4, UR16, R3 ;  /* 0x0000001004027c10 */ /* 0x000fe2000f91e003 */
[----:B------:R-:W-:Y:S01]  /*11520*/  ULDC.64 UR12, c[0x0][0xba8] ;  /* 0x0002ea00000c7ab9 */ /* 0x000fe20000000a00 */
[----:B------:R-:W-:Y:S01]  /*11530*/  SHF.R.S32.HI R3, RZ, 0x1f, R4 ;  /* 0x0000001fff037819 */ /* 0x000fe20000011404 */
[----:B------:R-:W-:Y:S01]  /*11540*/  @!UP0 ULDC UR12, c[0x0][0xb50] ;  /* 0x0002d400000c8ab9 */ /* 0x000fe20000000800 */
[----:B------:R-:W-:Y:S01]  /*11550*/  SHF.R.S32.HI R4, RZ, 0x1f, R5 ;  /* 0x0000001fff047819 */ /* 0x000fe20000011405 */
[----:B------:R-:W-:Y:S01]  /*11560*/  @!UP0 ULDC UR13, c[0x0][0xb54] ;  /* 0x0002d500000d8ab9 */ /* 0x000fe20000000800 */
[----:B------:R-:W-:-:S03]  /*11570*/  IADD3.X R3, R3, UR9, R6, P0, P1 ;  /* 0x0000000903037c10 */ /* 0x000fc600087e2406 */
[----:B------:R-:W-:Y:S02]  /*11580*/  IMAD R9, R4, UR10, R9 ;  /* 0x0000000a04097c24 */ /* 0x000fe4000f8e0209 */
[----:B------:R-:W-:-:S04]  /*11590*/  IMAD.WIDE.U32 R2, R5, UR10, R2 ;  /* 0x0000000a05027c25 */ /* 0x000fc8000f8e0002 */
[----:B------:R-:W-:Y:S01]  /*115a0*/  IMAD.IADD R3, R3, 0x1, R9 ;  /* 0x0000000103037824 */ /* 0x000fe200078e0209 */
[----:B------:R-:W-:-:S04]  /*115b0*/  LEA R4, P0, R2, UR12, 0x2 ;  /* 0x0000000c02047c11 */ /* 0x000fc8000f8010ff */
[----:B------:R-:W-:Y:S01]  /*115c0*/  LEA.HI.X R5, R2, UR13, R3, 0x2, P0 ;  /* 0x0000000d02057c11 */ /* 0x000fe200080f1403 */
[----:B------:R-:W-:-:S05]  /*115d0*/  IMAD.MOV.U32 R3, RZ, RZ, -0x800000 ;  /* 0xff800000ff037424 */ /* 0x000fca00078e00ff */
[----:B------:R1:W-:Y:S03]  /*115e0*/  STG.E desc[UR22][R4.64], R3 ;  /* 0x0000000304007986 */ /* 0x0003e6000c101916 */
.L_x_1223:
[----:B------:R-:W-:Y:S05]  /*115f0*/  BSYNC B1 ;  /* 0x0000000000017941 */ /* 0x000fea0003800000 */
.L_x_1222:
[----:B------:R-:W-:-:S13]  /*11600*/  R2UR UR9, R162 ;  /* 0x00000000a20972ca */ /* 0x000fda00000e0000 */
[----:B------:R-:W-:-:S06]  /*11610*/  UISETP.GT.AND UP0, UPT, UR9, 0x1, UPT ;  /* 0x000000010900788c */ /* 0x000fcc000bf04270 */
[----:B------:R-:W-:-:S13]  /*11620*/  PLOP3.LUT P0, PT, PT, PT, UP0, 0x80, 0x0 ;  /* 0x000000000000781c */ /* 0x000fda0003f0f008 */
[----:B------:R-:W-:Y:S05]  /*11630*/  @P0 BRA `(.L_x_1218) ;  /* 0x0000000400c40947 */ /* 0x000fea0003800000 */
[----:B------:R-:W2:Y:S01]  /*11640*/  LDC R11, c[0x0][0xbe8] ;  /* 0x0002fa00ff0b7b82 */ /* 0x000ea20000000800 */
[C---:B------:R-:W-:Y:S01]  /*11650*/  R2UR UR10, R7.reuse ;  /* 0x00000000070a72ca */ /* 0x040fe200000e0000 */
[----:B------:R-:W-:Y:S01]  /*11660*/  ULDC.64 UR12, c[0x0][0xaa0] ;  /* 0x0002a800000c7ab9 */ /* 0x000fe20000000a00 */
[----:B------:R-:W-:Y:S01]  /*11670*/  R2UR UR14, R7 ;  /* 0x00000000070e72ca */ /* 0x000fe200000e0000 */
[----:B------:R-:W-:Y:S01]  /*11680*/  UIMAD UR9, UR20, UR12, URZ ;  /* 0x0000000c140972a4 */ /* 0x000fe2000f8e023f */
[----:B------:R-:W-:Y:S01]  /*11690*/  R2UR UR15, R164 ;  /* 0x00000000a40f72ca */ /* 0x000fe200000e0000 */
[----:B0-----:R-:W-:Y:S01]  /*116a0*/  IMAD R2, R161, 0x20, R180 ;  /* 0x00000020a1027824 */ /* 0x001fe200078e02b4 */
[----:B------:R-:W-:Y:S03]  /*116b0*/  BSSY B1, `(.L_x_1224) ;  /* 0x000003c000017945 */ /* 0x000fe60003800000 */
[----:B------:R-:W-:-:S04]  /*116c0*/  VIADD R6, R2, UR60 ;  /* 0x0000003c02067c36 */ /* 0x000fc80008000000 */
[----:B------:R-:W-:Y:S01]  /*116d0*/  UIMAD.WIDE.U32 UR10, UR10, UR12, URZ ;  /* 0x0000000c0a0a72a5 */ /* 0x000fe2000f8e003f */
[----:B-1----:R-:W-:Y:S01]  /*116e0*/  IMAD.MOV.U32 R5, RZ, RZ, R6 ;  /* 0x000000ffff057224 */ /* 0x002fe200078e0006 */
[----:B------:R-:W-:-:S03]  /*116f0*/  UIMAD UR9, UR14, UR13, UR9 ;  /* 0x0000000d0e0972a4 */ /* 0x000fc6000f8e0209 */
[----:B------:R-:W-:Y:S01]  /*11700*/  ULDC.64 UR12, c[0x0][0xae8] ;  /* 0x0002ba00000c7ab9 */ /* 0x000fe20000000a00 */
[----:B------:R-:W-:Y:S01]  /*11710*/  UIADD3 UR11, UR11, UR9, URZ ;  /* 0x000000090b0b7290 */ /* 0x000fe2000fffe03f */
[----:B--2---:R-:W-:-:S03]  /*11720*/  ISETP.NE.AND P0, PT, R11, 0x1, PT ;  /* 0x000000010b00780c */ /* 0x004fc60003f05270 */
[----:B------:R-:W-:-:S04]  /*11730*/  UIMAD.WIDE.U32 UR10, UR15, UR12, UR10 ;  /* 0x0000000c0f0a72a5 */ /* 0x000fc8000f8e000a */
[----:B------:R-:W-:-:S03]  /*11740*/  UIMAD UR9, UR15, UR13, UR11 ;  /* 0x0000000d0f0972a4 */ /* 0x000fc6000f8e020b */
[----:B------:R-:W-:Y:S02]  /*11750*/  ULDC.64 UR12, c[0x0][0xaf0] ;  /* 0x0002bc00000c7ab9 */ /* 0x000fe40000000a00 */
[----:B------:R-:W-:Y:S01]  /*11760*/  UIMAD UR8, UR8, UR12, URZ ;  /* 0x0000000c080872a4 */ /* 0x000fe2000f8e023f */
[----:B------:R-:W0:Y:S03]  /*11770*/  @P0 LDC R3, c[0x0][0xbec] ;  /* 0x0002fb00ff030b82 */ /* 0x000e260000000800 */
[----:B------:R-:W-:-:S03]  /*11780*/  UIMAD UR11, UR4, UR13, UR8 ;  /* 0x0000000d040b72a4 */ /* 0x000fc6000f8e0208 */
[----:B------:R-:W-:Y:S02]  /*11790*/  UMOV UR8, UR10 ;  /* 0x0000000a00087c82 */ /* 0x000fe40008000000 */
[----:B------:R-:W-:Y:S01]  /*117a0*/  UIMAD.WIDE.U32 UR8, UR4, UR12, UR8 ;  /* 0x0000000c040872a5 */ /* 0x000fe2000f8e0008 */
[----:B------:R-:W1:Y:S03]  /*117b0*/  @P0 LDC R7, c[0x0][0xbf0] ;  /* 0x0002fc00ff070b82 */ /* 0x000e660000000800 */
[----:B------:R-:W-:-:S03]  /*117c0*/  UIADD3 UR4, UR9, UR11, URZ ;  /* 0x0000000b09047290 */ /* 0x000fc6000fffe03f */
[----:B------:R-:W-:Y:S01]  /*117d0*/  ULDC.64 UR10, c[0x0][0xae0] ;  /* 0x0002b800000a7ab9 */ /* 0x000fe20000000a00 */
[----:B0-----:R-:W-:-:S04]  /*117e0*/  @P0 IMAD.HI.U32 R2, R6, R3, RZ ;  /* 0x0000000306020227 */ /* 0x001fc800078e00ff */
[----:B------:R-:W-:Y:S02]  /*117f0*/  IMAD.U32 R3, RZ, RZ, UR9 ;  /* 0x00000009ff037e24 */ /* 0x000fe4000f8e00ff */
[----:B------:R-:W-:Y:S01]  /*11800*/  IMAD.U32 R3, RZ, RZ, UR4 ;  /* 0x00000004ff037e24 */ /* 0x000fe2000f8e00ff */
[----:B-1----:R-:W-:-:S04]  /*11810*/  @P0 SHF.R.U32.HI R5, RZ, R7, R2 ;  /* 0x00000007ff050219 */ /* 0x002fc80000011602 */
[--C-:B------:R-:W-:Y:S01]  /*11820*/  SHF.R.S32.HI R2, RZ, 0x1f, R5.reuse ;  /* 0x0000001fff027819 */ /* 0x100fe20000011405 */
[----:B------:R-:W-:-:S04]  /*11830*/  IMAD.MOV R7, RZ, RZ, -R5 ;  /* 0x000000ffff077224 */ /* 0x000fc800078e0a05 */
[----:B------:R-:W-:Y:S02]  /*11840*/  IMAD R4, R2, UR10, RZ ;  /* 0x0000000a02047c24 */ /* 0x000fe4000f8e02ff */
[----:B------:R-:W-:Y:S02]  /*11850*/  IMAD R7, R11, R7, R6 ;  /* 0x000000070b077224 */ /* 0x000fe400078e0206 */
[----:B------:R-:W-:Y:S01]  /*11860*/  IMAD.U32 R2, RZ, RZ, UR8 ;  /* 0x00000008ff027e24 */ /* 0x000fe2000f8e00ff */
[----:B------:R-:W-:Y:S01]  /*11870*/  ULDC.64 UR8, c[0x0][0xad8] ;  /* 0x0002b60000087ab9 */ /* 0x000fe20000000a00 */
[C---:B------:R-:W-:Y:S01]  /*11880*/  IMAD R9, R5.reuse, UR11, R4 ;  /* 0x0000000b05097c24 */ /* 0x040fe2000f8e0204 */
[----:B------:R-:W-:Y:S01]  /*11890*/  SHF.R.S32.HI R4, RZ, 0x1f, R7 ;  /* 0x0000001fff047819 */ /* 0x000fe20000011407 */
[----:B------:R-:W-:-:S04]  /*118a0*/  IMAD.WIDE.U32 R2, R5, UR10, R2 ;  /* 0x0000000a05027c25 */ /* 0x000fc8000f8e0002 */
[----:B------:R-:W-:Y:S02]  /*118b0*/  IMAD.IADD R3, R3, 0x1, R9 ;  /* 0x0000000103037824 */ /* 0x000fe400078e0209 */
[----:B------:R-:W-:Y:S02]  /*118c0*/  IMAD R4, R4, UR8, RZ ;  /* 0x0000000804047c24 */ /* 0x000fe4000f8e02ff */
[----:B------:R-:W-:Y:S02]  /*118d0*/  VIADD R6, R180, UR60 ;  /* 0x0000003cb4067c36 */ /* 0x000fe40008000000 */
[----:B------:R-:W-:Y:S02]  /*118e0*/  IMAD R11, R0, R11, RZ ;  /* 0x0000000b000b7224 */ /* 0x000fe400078e02ff */
[C---:B------:R-:W-:Y:S02]  /*118f0*/  IMAD R5, R7.reuse, UR9, R4 ;  /* 0x0000000907057c24 */ /* 0x040fe4000f8e0204 */
[----:B------:R-:W-:Y:S01]  /*11900*/  IMAD.WIDE.U32 R2, R7, UR8, R2 ;  /* 0x0000000807027c25 */ /* 0x000fe2000f8e0002 */
[----:B------:R-:W-:Y:S01]  /*11910*/  ISETP.GE.AND P2, PT, R6, R11, PT ;  /* 0x0000000b0600720c */ /* 0x000fe20003f46270 */
[----:B------:R-:W-:-:S02]  /*11920*/  ULDC.64 UR8, c[0x0][0xa80] ;  /* 0x0002a00000087ab9 */ /* 0x000fc40000000a00 */
        /* <DEDUP_REMOVED lines=10> */
[----:B------:R-:W-:Y:S01]  /*119d0*/  ULDC UR4, c[0x0][0xac8] ;  /* 0x0002b20000047ab9 */ /* 0x000fe20000000800 */
[----:B------:R-:W-:Y:S01]  /*119e0*/  ULDC.64 UR8, c[0x0][0x208] ;  /* 0x0000820000087ab9 */ /* 0x000fe20000000a00 */
        /* <DEDUP_REMOVED lines=8> */
.L_x_1225:
[----:B------:R-:W-:Y:S05]  /*11a70*/  BSYNC B1 ;  /* 0x0000000000017941 */ /* 0x000fea0003800000 */
.L_x_1224:
[----:B--23--:R2:W3:Y:S01]  /*11a80*/  SHFL.IDX PT, R3, R5, 0x1, 0x181f ;  /* 0x00381f0005037f89 */ /* 0x00c4e200000e0000 */
[----:B------:R-:W-:Y:S03]  /*11a90*/  BSSY B1, `(.L_x_1226) ;  /* 0x000000d000017945 */ /* 0x000fe60003800000 */
[----:B-1----:R2:W1:Y:S01]  /*11aa0*/  SHFL.IDX PT, R7, R4, 0x1, 0x181f ;  /* 0x00381f0004077f89 */ /* 0x00246200000e0000 */
[----:B------:R-:W-:Y:S05]  /*11ab0*/  @P1 BRA `(.L_x_1227) ;  /* 0x0000000000281947 */ /* 0x000fea0003800000 */
[----:B------:R-:W-:Y:S01]  /*11ac0*/  ULDC UR4, c[0x0][0xac8] ;  /* 0x0002b20000047ab9 */ /* 0x000fe20000000800 */
[----:B------:R-:W-:Y:S01]  /*11ad0*/  ULDC.64 UR8, c[0x0][0x208] ;  /* 0x0000820000087ab9 */ /* 0x000fe20000000a00 */
        /* <DEDUP_REMOVED lines=8> */
.L_x_1227:
[----:B------:R-:W-:Y:S05]  /*11b60*/  BSYNC B1 ;  /* 0x0000000000017941 */ /* 0x000fea0003800000 */
.L_x_1226:
[----:B---34-:R3:W4:Y:S01]  /*11b70*/  SHFL.IDX PT, R3, R5, 0x2, 0x181f ;  /* 0x00581f0005037f89 */ /* 0x01872200000e0000 */
        /* <DEDUP_REMOVED lines=13> */
.L_x_1229:
[----:B------:R-:W-:Y:S05]  /*11c50*/  BSYNC B1 ;  /* 0x0000000000017941 */ /* 0x000fea0003800000 */
.L_x_1228:
[----:B------:R-:W-:Y:S01]  /*11c60*/  VIADD R0, R6, 0x60 ;  /* 0x0000006006007836 */ /* 0x000fe20000000000 */
[----:B0-23--:R-:W2:Y:S04]  /*11c70*/  SHFL.IDX PT, R5, R5, 0x3, 0x181f ;  /* 0x00781f0005057f89 */ /* 0x00dea800000e0000 */
[----:B------:R-:W-:Y:S01]  /*11c80*/  ISETP.GE.AND P0, PT, R0, R11, PT ;  /* 0x0000000b0000720c */ /* 0x000fe20003f06270 */
[----:B-1--4-:R3:W4:-:S12]  /*11c90*/  SHFL.IDX PT, R3, R4, 0x3, 0x181f ;  /* 0x00781f0004037f89 */ /* 0x01271800000e0000 */
[----:B---3--:R-:W-:Y:S05]  /*11ca0*/  @P0 BRA `(.L_x_1218) ;  /* 0x0000000000280947 */ /* 0x008fea0003800000 */
[----:B------:R-:W-:Y:S01]  /*11cb0*/  ULDC UR4, c[0x0][0xac8] ;  /* 0x0002b20000047ab9 */ /* 0x000fe20000000800 */
[----:B------:R-:W-:Y:S01]  /*11cc0*/  ULDC.64 UR8, c[0x0][0x208] ;  /* 0x0000820000087ab9 */ /* 0x000fe20000000a00 */
[----:B------:R-:W-:Y:S02]  /*11cd0*/  ISETP.GE.AND P2, PT, R22, UR4, PT ;  /* 0x0000000416007c0c */ /* 0x000fe4000bf46270 */
[----:B------:R-:W-:-:S11]  /*11ce0*/  ISETP.GE.AND P3, PT, R160, UR4, PT ;  /* 0x00000004a0007c0c */ /* 0x000fd6000bf66270 */
[-C--:B----4-:R-:W-:Y:S02]  /*11cf0*/  @!P2 LEA R6, P0, R22, R3.reuse, 0x1 ;  /* 0x000000031606a211 */ /* 0x090fe400078008ff */
[----:B------:R-:W-:Y:S02]  /*11d00*/  @!P3 LEA R2, P1, R160, R3, 0x1 ;  /* 0x00000003a002b211 */ /* 0x000fe400078208ff */
[-C--:B--2---:R-:W-:Y:S02]  /*11d10*/  @!P2 LEA.HI.X R7, R22, R5.reuse, R204, 0x1, P0 ;  /* 0x000000051607a211 */ /* 0x084fe400000f0ccc */
[----:B------:R-:W-:-:S03]  /*11d20*/  @!P3 LEA.HI.X R3, R160, R5, R203, 0x1, P1 ;  /* 0x00000005a003b211 */ /* 0x000fc600008f0ccb */
[----:B------:R3:W-:Y:S04]  /*11d30*/  @!P2 ST.E.128 desc[UR8][R6.64], RZ ;  /* 0x000000ff0600a985 */ /* 0x0007e8000c101d08 */
[----:B------:R3:W-:Y:S02]  /*11d40*/  @!P3 ST.E.128 desc[UR8][R2.64], RZ ;  /* 0x000000ff0200b985 */ /* 0x0007e4000c101d08 */
.L_x_1218:
[----:B------:R-:W-:Y:S05]  /*11d50*/  BSYNC B0 ;  /* 0x0000000000007941 */ /* 0x000fea0003800000 */
.L_x_1208:
[----:B------:R-:W-:Y:S02]  /*11d60*/  ULDC UR4, c[0x0][0xc3c] ;  /* 0x00030f0000047ab9 */ /* 0x000fe40000000800 */
[----:B------:R-:W-:-:S06]  /*11d70*/  UISETP.GE.AND UP0, UPT, UR7, UR4, UPT ;  /* 0x000000040700728c */ /* 0x000fcc000bf06270 */
[----:B------:R-:W-:-:S13]  /*11d80*/  PLOP3.LUT P0, PT, PT, PT, UP0, 0x80, 0x0 ;  /* 0x000000000000781c */ /* 0x000fda0003f0f008 */
[----:B------:R-:W-:Y:S05]  /*11d90*/  @!P0 BRA `(.L_x_1230) ;  /* 0xfffffef0009c8947 */ /* 0x000fea000383ffff */
[----:B------:R-:W-:Y:S05]  /*11da0*/  EXIT ;  /* 0x000000000000794d */ /* 0x000fea0003800000 */
.L_x_1125:
[----:B------:R-:W-:-:S08]  /*11db0*/  NOP ;  /* 0x0000000000007918 */ /* 0x000fd00000000000 */
[----:B0-----:R-:W0:-:S00]  /*11dc0*/  USETMAXREG.DEALLOC.CTAPOOL 0x18 ;  /* 0x00000018000079c8 */ /* 0x001e0000080e0500 */
[----:B0-----:R-:W2:Y:S01]  /*11dd0*/  LDL.LU R2, [R1+0x18] ;  /* 0x0000180001027983 */ /* 0x001ea20000300800 */
[----:B------:R-:W-:Y:S01]  /*11de0*/  LOP3.LUT R0, R0, 0x3, RZ, 0xc0, !PT ;  /* 0x0000000300007812 */ /* 0x000fe200078ec0ff */
[----:B------:R-:W-:-:S05]  /*11df0*/  IMAD.MOV.U32 R7, RZ, RZ, RZ ;  /* 0x000000ffff077224 */ /* 0x000fca00078e00ff */
        /* <DEDUP_REMOVED lines=15> */
.L_x_1231:
[----:B------:R-:W-:Y:S01]  /*11ef0*/  LOP3.LUT R0, R6, 0x1f, RZ, 0xc0, !PT ;  /* 0x0000001f06007812 */ /* 0x000fe200078ec0ff */
[----:B------:R-:W-:Y:S01]  /*11f00*/  ULDC UR4, c[0x0][0xc3c] ;  /* 0x00030f0000047ab9 */ /* 0x000fe20000000800 */
[----:B------:R-:W-:Y:S01]  /*11f10*/  ULDC.64 UR6, c[0x0][0x208] ;  /* 0x0000820000067ab9 */ /* 0x000fe20000000a00 */
[----:B------:R-:W-:Y:S01]  /*11f20*/  IMAD.MOV.U32 R8, RZ, RZ, RZ ;  /* 0x000000ffff087224 */ /* 0x000fe200078e00ff */
[----:B------:R-:W-:Y:S01]  /*11f30*/  ISETP.NE.AND P0, PT, R0, 0x1f, PT ;  /* 0x0000001f0000780c */ /* 0x000fe20003f05270 */
[----:B------:R-:W-:-:S03]  /*11f40*/  ULDC UR5, c[0x0][0xc38] ;  /* 0x00030e0000057ab9 */ /* 0x000fc60000000800 */
[----:B------:R-:W-:-:S13]  /*11f50*/  ISETP.GE.OR P1, PT, R0, UR4, !P0 ;  /* 0x0000000400007c0c */ /* 0x000fda000c726670 */
[----:B0-----:R-:W0:Y:S08]  /*11f60*/  @!P1 LDC.64 R2, c[0x0][0xc80] ;  /* 0x00032000ff029b82 */ /* 0x001e300000000a00 */
[----:B------:R-:W1:Y:S01]  /*11f70*/  @!P1 LDC.64 R4, c[0x0][0xc78] ;  /* 0x00031e00ff049b82 */ /* 0x000e620000000a00 */
[----:B0-----:R-:W-:-:S05]  /*11f80*/  @!P1 IMAD.WIDE.U32 R2, R0, 0x4, R2 ;  /* 0x0000000400029825 */ /* 0x001fca00078e0002 */
[----:B------:R1:W2:Y:S02]  /*11f90*/  @!P1 LDG.E R7, desc[UR6][R2.64] ;  /* 0x0000000602079981 */ /* 0x0002a4000c1e1900 */
[----:B-1----:R-:W-:-:S05]  /*11fa0*/  @!P1 IMAD.WIDE.U32 R2, R0, 0x4, R4 ;  /* 0x0000000400029825 */ /* 0x002fca00078e0004 */
[----:B------:R-:W2:Y:S01]  /*11fb0*/  @!P1 LDG.E R8, desc[UR6][R2.64] ;  /* 0x0000000602089981 */ /* 0x000ea2000c1e1900 */
[C---:B------:R-:W-:Y:S01]  /*11fc0*/  ISETP.NE.AND P1, PT, R0.reuse, RZ, PT ;  /* 0x000000ff0000720c */ /* 0x040fe20003f25270 */
[----:B------:R-:W0:Y:S01]  /*11fd0*/  S2UR UR6, SR_CTAID.X ;  /* 0x00000000000679c3 */ /* 0x000e220000002500 */
[C---:B------:R-:W-:Y:S01]  /*11fe0*/  ISETP.GE.U32.AND P2, PT, R0.reuse, 0x2, PT ;  /* 0x000000020000780c */ /* 0x040fe20003f46070 */
[----:B------:R-:W-:Y:S01]  /*11ff0*/  UMOV UR4, URZ ;  /* 0x0000003f00047c82 */ /* 0x000fe20008000000 */
[C---:B------:R-:W-:Y:S02]  /*12000*/  ISETP.GE.U32.AND P3, PT, R0.reuse, 0x4, PT ;  /* 0x000000040000780c */ /* 0x040fe40003f66070 */
[C---:B------:R-:W-:Y:S02]  /*12010*/  ISETP.GE.U32.AND P4, PT, R0.reuse, 0x8, PT ;  /* 0x000000080000780c */ /* 0x040fe40003f86070 */
[----:B------:R-:W-:Y:S01]  /*12020*/  ISETP.GE.U32.AND P5, PT, R0, 0x10, PT ;  /* 0x000000100000780c */ /* 0x000fe20003fa6070 */
[----:B--2---:R-:W-:-:S05]  /*12030*/  IMAD R4, R7, R8, RZ ;  /* 0x0000000807047224 */ /* 0x004fca00078e02ff */
        /* <DEDUP_REMOVED lines=15> */
[----:B------:R-:W1:Y:S02]  /*12130*/  SHFL.IDX PT, R3, R5, 0x1f, 0x1f ;  /* 0x03e01f0005037f89 */ /* 0x000e6400000e0000 */
[----:B-1----:R-:W-:-:S04]  /*12140*/  IMAD R9, R3, UR5, RZ ;  /* 0x0000000503097c24 */ /* 0x002fc8000f8e02ff */
[----:B------:R-:W-:Y:S01]  /*12150*/  IMAD.MOV.U32 R4, RZ, RZ, R9 ;  /* 0x000000ffff047224 */ /* 0x000fe200078e0009 */
[----:B0-----:R-:W-:-:S13]  /*12160*/  ISETP.GT.AND P6, PT, R9, UR6, PT ;  /* 0x0000000609007c0c */ /* 0x001fda000bfc4270 */
[----:B------:R-:W-:Y:S05]  /*12170*/  @P6 BRA `(.L_x_1233) ;  /* 0x0000000000ac6947 */ /* 0x000fea0003800000 */
[----:B------:R-:W-:Y:S01]  /*12180*/  IMAD.MOV.U32 R9, RZ, RZ, R4 ;  /* 0x000000ffff097224 */ /* 0x000fe200078e0004 */
[----:B------:R-:W-:Y:S01]  /*12190*/  UMOV UR4, URZ ;  /* 0x0000003f00047c82 */ /* 0x000fe20008000000 */
[----:B------:R-:W-:-:S05]  /*121a0*/  ULDC UR5, c[0x0][0xc38] ;  /* 0x00030e0000057ab9 */ /* 0x000fca0000000800 */
.L_x_1235:
[----:B------:R-:W0:Y:S01]  /*121b0*/  LDC R2, c[0x0][0xc3c] ;  /* 0x00030f00ff027b82 */ /* 0x000e220000000800 */
[----:B------:R-:W-:Y:S01]  /*121c0*/  ULDC UR7, c[0x0][0xc3c] ;  /* 0x00030f0000077ab9 */ /* 0x000fe20000000800 */
[----:B------:R-:W-:Y:S01]  /*121d0*/  UIADD3 UR4, UR4, 0x1f, URZ ;  /* 0x0000001f04047890 */ /* 0x000fe2000fffe03f */
[----:B------:R-:W-:-:S05]  /*121e0*/  IMAD.U32 R3, RZ, RZ, UR7 ;  /* 0x00000007ff037e24 */ /* 0x000fca000f8e00ff */
[----:B------:R1:W-:Y:S01]  /*121f0*/  STL [R1+0xc], R3 ;  /* 0x00000c0301007387 */ /* 0x0003e20000100800 */
[----:B0-----:R-:W-:-:S13]  /*12200*/  ISETP.LE.AND P6, PT, R2, UR4, PT ;  /* 0x0000000402007c0c */ /* 0x001fda000bfc3270 */
[----:B-1----:R-:W-:Y:S05]  /*12210*/  @P6 BRA `(.L_x_1234) ;  /* 0x0000000800b86947 */ /* 0x002fea0003800000 */
[----:B------:R-:W-:Y:S01]  /*12220*/  VIADD R11, R0, UR4 ;  /* 0x00000004000b7c36 */ /* 0x000fe20008000000 */
[----:B------:R-:W-:Y:S01]  /*12230*/  ULDC.64 UR8, c[0x0][0x208] ;  /* 0x0000820000087ab9 */ /* 0x000fe20000000a00 */
[----:B------:R-:W-:-:S03]  /*12240*/  IMAD.MOV.U32 R7, RZ, RZ, RZ ;  /* 0x000000ffff077224 */ /* 0x000fc600078e00ff */
[----:B------:R-:W-:-:S13]  /*12250*/  ISETP.GE.OR P6, PT, R11, R2, !P0 ;  /* 0x000000020b00720c */ /* 0x000fda00047c6670 */
[----:B------:R-:W0:Y:S08]  /*12260*/  @!P6 LDC.64 R2, c[0x0][0xc80] ;  /* 0x00032000ff02eb82 */ /* 0x000e300000000a00 */
[----:B------:R-:W1:Y:S01]  /*12270*/  @!P6 LDC.64 R4, c[0x0][0xc78] ;  /* 0x00031e00ff04eb82 */ /* 0x000e620000000a00 */
[----:B------:R-:W-:Y:S02]  /*12280*/  IMAD.MOV.U32 R8, RZ, RZ, RZ ;  /* 0x000000ffff087224 */ /* 0x000fe400078e00ff */
        /* <DEDUP_REMOVED lines=25> */
[----:B------:R-:W-:-:S07]  /*12420*/  IMAD.MOV.U32 R5, RZ, RZ, R2 ;  /* 0x000000ffff057224 */ /* 0x000fce00078e0002 */
.L_x_1233:
[----:B------:R-:W-:Y:S02]  /*12430*/  IMAD.IADD R10, R9, 0x1, -R4 ;  /* 0x00000001090a7824 */ /* 0x000fe400078e0a04 */
[----:B------:R-:W-:Y:S02]  /*12440*/  IMAD.MOV.U32 R3, RZ, RZ, RZ ;  /* 0x000000ffff037224 */ /* 0x000fe400078e00ff */
[----:B------:R-:W-:-:S05]  /*12450*/  IMAD R2, R5, UR5, R10 ;  /* 0x0000000505027c24 */ /* 0x000fca000f8e020a */
[----:B------:R-:W-:-:S13]  /*12460*/  ISETP.GT.AND P0, PT, R2, UR6, PT ;  /* 0x0000000602007c0c */ /* 0x000fda000bf04270 */
[----:B------:R-:W-:-:S04]  /*12470*/  VOTE.ANY R2, PT, !P0 ;  /* 0x0000000000027806 */ /* 0x000fc800040e0100 */
[----:B------:R-:W0:Y:S01]  /*12480*/  POPC R9, R2 ;  /* 0x0000000200097309 */ /* 0x000e220000000000 */
[----:B------:R-:W-:Y:S01]  /*12490*/  ISETP.NE.AND P0, PT, R2, RZ, PT ;  /* 0x000000ff0200720c */ /* 0x000fe20003f05270 */
[----:B0-----:R0:W1:Y:S04]  /*124a0*/  SHFL.IDX PT, R8, R8, R9, 0x1f ;  /* 0x00001f0908087589 */ /* 0x00106800000e0000 */
[----:B------:R0:W2:Y:S08]  /*124b0*/  SHFL.IDX PT, R4, R7, R9, 0x1f ;  /* 0x00001f0907047589 */ /* 0x0000b000000e0000 */
[----:B------:R-:W-:Y:S05]  /*124c0*/  @!P0 BRA `(.L_x_1236) ;  /* 0x0000000000088947 */ /* 0x000fea0003800000 */
[----:B------:R-:W-:-:S05]  /*124d0*/  VIADD R2, R9, 0xffffffff ;  /* 0xffffffff09027836 */ /* 0x000fca0000000000 */
[----:B------:R3:W4:Y:S02]  /*124e0*/  SHFL.IDX PT, R3, R5, R2, 0x1f ;  /* 0x00001f0205037589 */ /* 0x00072400000e0000 */
.L_x_1236:
[----:B----4-:R-:W-:Y:S01]  /*124f0*/  IMAD R3, R3, UR5, R10 ;  /* 0x0000000503037c24 */ /* 0x010fe2000f8e020a */
[----:B-1----:R-:W-:Y:S01]  /*12500*/  ISETP.NE.AND P0, PT, R8, 0x1, PT ;  /* 0x000000010800780c */ /* 0x002fe20003f05270 */
[----:B------:R-:W-:-:S03]  /*12510*/  VIADD R14, R9, UR4 ;  /* 0x00000004090e7c36 */ /* 0x000fc60008000000 */
[----:B------:R1:W-:Y:S01]  /*12520*/  STL [R1], R3 ;  /* 0x0000000301007387 */ /* 0x0003e20000100800 */
[----:B---3--:R-:W-:-:S03]  /*12530*/  IADD3 R5, -R3, UR6, RZ ;  /* 0x0000000603057c10 */ /* 0x008fc6000fffe1ff */
[----:B------:R1:W-:Y:S05]  /*12540*/  STL [R1+0xc], R14 ;  /* 0x00000c0e01007387 */ /* 0x0003ea0000100800 */
[----:B------:R-:W-:Y:S05]  /*12550*/  @!P0 BRA `(.L_x_1237) ;  /* 0x0000000000e08947 */ /* 0x000fea0003800000 */
[----:B0-2---:R-:W-:Y:S02]  /*12560*/  IABS R7, R4 ;  /* 0x0000000400077213 */ /* 0x005fe40000000000 */
[----:B------:R-:W-:Y:S02]  /*12570*/  IABS R9, R8 ;  /* 0x0000000800097213 */ /* 0x000fe40000000000 */
[----:B------:R-:W0:Y:S01]  /*12580*/  I2F.RP R10, R7 ;  /* 0x00000007000a7306 */ /* 0x000e220000209400 */
[----:B------:R-:W-:-:S07]  /*12590*/  IABS R12, R5 ;  /* 0x00000005000c7213 */ /* 0x000fce0000000000 */
[----:B------:R-:W-:Y:S08]  /*125a0*/  I2F.RP R13, R9 ;  /* 0x00000009000d7306 */ /* 0x000ff00000209400 */
[----:B0-----:R-:W1:Y:S02]  /*125b0*/  MUFU.RCP R10, R10 ;  /* 0x0000000a000a7308 */ /* 0x001e640000001000 */
[----:B-1----:R-:W-:-:S06]  /*125c0*/  VIADD R3, R10, 0xffffffe ;  /* 0x0ffffffe0a037836 */ /* 0x002fcc0000000000 */
[----:B------:R-:W0:Y:S02]  /*125d0*/  F2I.FTZ.U32.TRUNC.NTZ R3, R3 ;  /* 0x0000000300037305 */ /* 0x000e24000021f000 */
[----:B0-----:R-:W-:-:S04]  /*125e0*/  IMAD.MOV R2, RZ, RZ, -R3 ;  /* 0x000000ffff027224 */ /* 0x001fc800078e0a03 */
[----:B------:R-:W-:Y:S02]  /*125f0*/  IMAD R11, R2, R7, RZ ;  /* 0x00000007020b7224 */ /* 0x000fe400078e02ff */
[----:B------:R-:W-:-:S04]  /*12600*/  IMAD.MOV.U32 R2, RZ, RZ, RZ ;  /* 0x000000ffff027224 */ /* 0x000fc800078e00ff */
[----:B------:R-:W-:Y:S01]  /*12610*/  IMAD.HI.U32 R11, R3, R11, R2 ;  /* 0x0000000b030b7227 */ /* 0x000fe200078e0002 */
[----:B------:R-:W-:Y:S01]  /*12620*/  IABS R3, R4 ;  /* 0x0000000400037213 */ /* 0x000fe20000000000 */
[----:B------:R-:W0:Y:S04]  /*12630*/  MUFU.RCP R2, R13 ;  /* 0x0000000d00027308 */ /* 0x000e280000001000 */
[----:B------:R-:W-:Y:S02]  /*12640*/  IMAD.MOV R3, RZ, RZ, -R3 ;  /* 0x000000ffff037224 */ /* 0x000fe400078e0a03 */
[----:B------:R-:W-:-:S04]  /*12650*/  IMAD.HI.U32 R10, R11, R12, RZ ;  /* 0x0000000c0b0a7227 */ /* 0x000fc800078e00ff */
[----:B------:R-:W-:-:S05]  /*12660*/  IMAD R12, R10, R3, R12 ;  /* 0x000000030a0c7224 */ /* 0x000fca00078e020c */
[----:B------:R-:W-:Y:S01]  /*12670*/  ISETP.GT.U32.AND P1, PT, R7, R12, PT ;  /* 0x0000000c0700720c */ /* 0x000fe20003f24070 */
[----:B0-----:R-:W-:-:S06]  /*12680*/  VIADD R3, R2, 0xffffffe ;  /* 0x0ffffffe02037836 */ /* 0x001fcc0000000000 */
[----:B------:R-:W0:Y:S06]  /*12690*/  F2I.FTZ.U32.TRUNC.NTZ R3, R3 ;  /* 0x0000000300037305 */ /* 0x000e2c000021f000 */
[----:B------:R-:W-:Y:S02]  /*126a0*/  @!P1 IMAD.IADD R12, R12, 0x1, -R7 ;  /* 0x000000010c0c9824 */ /* 0x000fe400078e0a07 */
[----:B------:R-:W-:Y:S01]  /*126b0*/  @!P1 VIADD R10, R10, 0x1 ;  /* 0x000000010a0a9836 */ /* 0x000fe20000000000 */
[----:B------:R-:W-:Y:S02]  /*126c0*/  ISETP.NE.AND P1, PT, R4, RZ, PT ;  /* 0x000000ff0400720c */ /* 0x000fe40003f25270 */
[----:B------:R-:W-:Y:S01]  /*126d0*/  ISETP.GE.U32.AND P0, PT, R12, R7, PT ;  /* 0x000000070c00720c */ /* 0x000fe20003f06070 */
[----:B0-----:R-:W-:-:S04]  /*126e0*/  IMAD.MOV R2, RZ, RZ, -R3 ;  /* 0x000000ffff027224 */ /* 0x001fc800078e0a03 */
[----:B------:R-:W-:Y:S02]  /*126f0*/  IMAD R7, R2, R9, RZ ;  /* 0x0000000902077224 */ /* 0x000fe400078e02ff */
[----:B------:R-:W-:-:S06]  /*12700*/  IMAD.MOV.U32 R2, RZ, RZ, RZ ;  /* 0x000000ffff027224 */ /* 0x000fcc00078e00ff */
[----:B------:R-:W-:Y:S02]  /*12710*/  @P0 VIADD R10, R10, 0x1 ;  /* 0x000000010a0a0836 */ /* 0x000fe40000000000 */
[----:B------:R-:W-:Y:S01]  /*12720*/  IMAD.HI.U32 R7, R3, R7, R2 ;  /* 0x0000000703077227 */ /* 0x000fe200078e0002 */
[----:B------:R-:W-:Y:S02]  /*12730*/  LOP3.LUT R2, R5, R4, RZ, 0x3c, !PT ;  /* 0x0000000405027212 */ /* 0x000fe400078e3cff */
[----:B------:R-:W-:Y:S02]  /*12740*/  IABS R3, R8 ;  /* 0x0000000800037213 */ /* 0x000fe40000000000 */
[----:B------:R-:W-:-:S03]  /*12750*/  ISETP.GE.AND P2, PT, R2, RZ, PT ;  /* 0x000000ff0200720c */ /* 0x000fc60003f46270 */
[----:B------:R-:W-:-:S10]  /*12760*/  IMAD.MOV R3, RZ, RZ, -R3 ;  /* 0x000000ffff037224 */ /* 0x000fd400078e0a03 */
[----:B------:R-:W-:Y:S01]  /*12770*/  @!P2 IMAD.MOV R10, RZ, RZ, -R10 ;  /* 0x000000ffff0aa224 */ /* 0x000fe200078e0a0a */
[----:B------:R-:W-:-:S04]  /*12780*/  @!P1 LOP3.LUT R10, RZ, R4, RZ, 0x33, !PT ;  /* 0x00000004ff0a9212 */ /* 0x000fc800078e33ff */
        /* <DEDUP_REMOVED lines=8> */
[----:B------:R-:W-:-:S04]  /*12810*/  LOP3.LUT R2, R10, R8, RZ, 0x3c, !PT ;  /* 0x000000080a027212 */ /* 0x000fc800078e3cff */
[----:B------:R-:W-:Y:S01]  /*12820*/  ISETP.GE.AND P2, PT, R2, RZ, PT ;  /* 0x000000ff0200720c */ /* 0x000fe20003f46270 */
[----:B------:R-:W-:-:S04]  /*12830*/  IMAD.MOV R2, RZ, RZ, -R10 ;  /* 0x000000ffff027224 */ /* 0x000fc800078e0a0a */
[----:B------:R-:W-:Y:S02]  /*12840*/  IMAD R2, R4, R2, R5 ;  /* 0x0000000204027224 */ /* 0x000fe400078e0205 */
        /* <DEDUP_REMOVED lines=8> */
[----:B------:R-:W-:Y:S05]  /*128d0*/  BRA `(.L_x_1238) ;  /* 0x0000000000f87947 */ /* 0x000fea0003800000 */
.L_x_1237:
[----:B-1----:R-:W1:Y:S01]  /*128e0*/  LDC.64 R2, c[0x0][0xc90] ;  /* 0x00032400ff027b82 */ /* 0x002e620000000a00 */
[----:B------:R-:W-:Y:S01]  /*128f0*/  ULDC.64 UR6, c[0x0][0x208] ;  /* 0x0000820000067ab9 */ /* 0x000fe20000000a00 */
[----:B-1----:R-:W-:-:S05]  /*12900*/  IMAD.WIDE R2, R14, 0x4, R2 ;  /* 0x000000040e027825 */ /* 0x002fca00078e0202 */
[----:B0-----:R0:W2:Y:S02]  /*12910*/  LDG.E R7, desc[UR6][R2.64] ;  /* 0x0000000602077981 */ /* 0x0010a4000c1e1900 */
[----:B0-----:R-:W-:Y:S02]  /*12920*/  IMAD.MOV.U32 R2, RZ, RZ, RZ ;  /* 0x000000ffff027224 */ /* 0x001fe400078e00ff */
[----:B--2---:R-:W-:-:S05]  /*12930*/  IMAD R8, R4, R7, RZ ;  /* 0x0000000704087224 */ /* 0x004fca00078e02ff */
[----:B------:R-:W-:-:S04]  /*12940*/  IABS R9, R8 ;  /* 0x0000000800097213 */ /* 0x000fc80000000000 */
[----:B------:R-:W0:Y:S08]  /*12950*/  I2F.RP R10, R9 ;  /* 0x00000009000a7306 */ /* 0x000e300000209400 */
[----:B0-----:R-:W0:Y:S02]  /*12960*/  MUFU.RCP R10, R10 ;  /* 0x0000000a000a7308 */ /* 0x001e240000001000 */
[----:B0-----:R-:W-:-:S06]  /*12970*/  VIADD R11, R10, 0xffffffe ;  /* 0x0ffffffe0a0b7836 */ /* 0x001fcc0000000000 */
[----:B------:R-:W0:Y:S02]  /*12980*/  F2I.FTZ.U32.TRUNC.NTZ R3, R11 ;  /* 0x0000000b00037305 */ /* 0x000e24000021f000 */
[----:B0-----:R-:W-:-:S04]  /*12990*/  IMAD.MOV R12, RZ, RZ, -R3 ;  /* 0x000000ffff0c7224 */ /* 0x001fc800078e0a03 */
[----:B------:R-:W-:-:S04]  /*129a0*/  IMAD R13, R12, R9, RZ ;  /* 0x000000090c0d7224 */ /* 0x000fc800078e02ff */
[----:B------:R-:W-:Y:S01]  /*129b0*/  IMAD.HI.U32 R2, R3, R13, R2 ;  /* 0x0000000d03027227 */ /* 0x000fe200078e0002 */
[----:B------:R-:W-:Y:S02]  /*129c0*/  IABS R13, R5 ;  /* 0x00000005000d7213 */ /* 0x000fe40000000000 */
[----:B------:R-:W-:-:S03]  /*129d0*/  IABS R3, R8 ;  /* 0x0000000800037213 */ /* 0x000fc60000000000 */
[----:B------:R-:W-:-:S04]  /*129e0*/  IMAD.HI.U32 R2, R2, R13, RZ ;  /* 0x0000000d02027227 */ /* 0x000fc800078e00ff */
[----:B------:R-:W-:-:S04]  /*129f0*/  IMAD.MOV R3, RZ, RZ, -R3 ;  /* 0x000000ffff037224 */ /* 0x000fc800078e0a03 */
        /* <DEDUP_REMOVED lines=8> */
[----:B------:R-:W-:-:S04]  /*12a80*/  @P0 VIADD R2, R2, 0x1 ;  /* 0x0000000102020836 */ /* 0x000fc80000000000 */
[----:B------:R-:W-:Y:S01]  /*12a90*/  @!P2 IMAD.MOV R2, RZ, RZ, -R2 ;  /* 0x000000ffff02a224 */ /* 0x000fe200078e0a02 */
[----:B------:R-:W-:-:S05]  /*12aa0*/  @!P1 LOP3.LUT R2, RZ, R8, RZ, 0x33, !PT ;  /* 0x00000008ff029212 */ /* 0x000fca00078e33ff */
[----:B------:R-:W-:Y:S02]  /*12ab0*/  IMAD R9, R7, R2, RZ ;  /* 0x0000000207097224 */ /* 0x000fe400078e02ff */
[----:B------:R-:W-:Y:S02]  /*12ac0*/  IMAD.MOV R2, RZ, RZ, -R2 ;  /* 0x000000ffff027224 */ /* 0x000fe400078e0a02 */
[----:B------:R-:W-:Y:S02]  /*12ad0*/  IMAD.MOV R10, RZ, RZ, -R9 ;  /* 0x000000ffff0a7224 */ /* 0x000fe400078e0a09 */
[----:B------:R-:W-:Y:S02]  /*12ae0*/  IMAD R8, R8, R2, R5 ;  /* 0x0000000208087224 */ /* 0x000fe400078e0205 */
[----:B------:R-:W-:Y:S01]  /*12af0*/  IMAD.MOV.U32 R2, RZ, RZ, RZ ;  /* 0x000000ffff027224 */ /* 0x000fe200078e00ff */
[----:B------:R-:W-:Y:S02]  /*12b00*/  VIADDMNMX R7, R10, UR5, R7, PT ;  /* 0x000000050a077c46 */ /* 0x000fe4000b800107 */
[----:B------:R-:W-:-:S02]  /*12b10*/  IADD3 R9, R9, 0x1000000, R8 ;  /* 0x0100000009097810 */ /* 0x000fc40007ffe008 */
[----:B------:R-:W-:-:S04]  /*12b20*/  IABS R10, R7 ;  /* 0x00000007000a7213 */ /* 0x000fc80000000000 */
[----:B------:R-:W0:Y:S08]  /*12b30*/  I2F.RP R11, R10 ;  /* 0x0000000a000b7306 */ /* 0x000e300000209400 */
[----:B0-----:R-:W0:Y:S02]  /*12b40*/  MUFU.RCP R11, R11 ;  /* 0x0000000b000b7308 */ /* 0x001e240000001000 */
[----:B0-----:R-:W-:Y:S01]  /*12b50*/  VIADD R3, R11, 0xffffffe ;  /* 0x0ffffffe0b037836 */ /* 0x001fe20000000000 */
[----:B------:R-:W-:-:S05]  /*12b60*/  IABS R11, R7 ;  /* 0x00000007000b7213 */ /* 0x000fca0000000000 */
[----:B------:R-:W0:Y:S02]  /*12b70*/  F2I.FTZ.U32.TRUNC.NTZ R3, R3 ;  /* 0x0000000300037305 */ /* 0x000e24000021f000 */
[----:B0-----:R-:W-:-:S04]  /*12b80*/  IMAD.MOV R5, RZ, RZ, -R3 ;  /* 0x000000ffff057224 */ /* 0x001fc800078e0a03 */
[----:B------:R-:W-:-:S04]  /*12b90*/  IMAD R5, R5, R10, RZ ;  /* 0x0000000a05057224 */ /* 0x000fc800078e02ff */
[----:B------:R-:W-:Y:S01]  /*12ba0*/  IMAD.HI.U32 R2, R3, R5, R2 ;  /* 0x0000000503027227 */ /* 0x000fe200078e0002 */
[----:B------:R-:W-:-:S03]  /*12bb0*/  IABS R5, R8 ;  /* 0x0000000800057213 */ /* 0x000fc60000000000 */
[----:B------:R-:W-:Y:S02]  /*12bc0*/  IMAD.MOV R3, RZ, RZ, -R11 ;  /* 0x000000ffff037224 */ /* 0x000fe400078e0a0b */
        /* <DEDUP_REMOVED lines=8> */
[----:B------:R-:W-:-:S07]  /*12c50*/  ISETP.GE.AND P2, PT, R3, RZ, PT ;  /* 0x000000ff0300720c */ /* 0x000fce0003f46270 */
[----:B------:R-:W-:-:S06]  /*12c60*/  @P0 VIADD R2, R2, 0x1 ;  /* 0x0000000102020836 */ /* 0x000fcc0000000000 */
[----:B------:R-:W-:Y:S01]  /*12c70*/  @!P2 IMAD.MOV R2, RZ, RZ, -R2 ;  /* 0x000000ffff02a224 */ /* 0x000fe200078e0a02 */
[----:B------:R-:W-:Y:S01]  /*12c80*/  @!P1 LOP3.LUT R2, RZ, R7, RZ, 0x33, !PT ;  /* 0x00000007ff029212 */ /* 0x000fe200078e33ff */
[----:B------:R-:W-:-:S04]  /*12c90*/  IMAD.MOV R7, RZ, RZ, -R7 ;  /* 0x000000ffff077224 */ /* 0x000fc800078e0a07 */
[----:B------:R-:W-:-:S05]  /*12ca0*/  IMAD R3, R2, R7, R9 ;  /* 0x0000000702037224 */ /* 0x000fca00078e0209 */
[----:B------:R1:W-:Y:S02]  /*12cb0*/  STL [R1+0x8], R3 ;  /* 0x0000080301007387 */ /* 0x0003e40000100800 */
.L_x_1238:
[----:B01----:R-:W-:-:S05]  /*12cc0*/  LOP3.LUT R3, RZ, R2, RZ, 0x33, !PT ;  /* 0x00000002ff037212 */ /* 0x003fca00078e33ff */
[----:B------:R-:W-:-:S05]  /*12cd0*/  IMAD.IADD R2, R4, 0x1, R3 ;  /* 0x0000000104027824 */ /* 0x000fca00078e0203 */
[----:B------:R1:W-:Y:S01]  /*12ce0*/  STL [R1+0x4], R2 ;  /* 0x0000040201007387 */ /* 0x0003e20000100800 */
[----:B------:R-:W-:Y:S05]  /*12cf0*/  BRA `(.L_x_1239) ;  /* 0x0000000000107947 */ /* 0x000fea0003800000 */
.L_x_1234:
[----:B------:R-:W-:Y:S01]  /*12d00*/  IMAD.U32 R2, RZ, RZ, UR6 ;  /* 0x00000006ff027e24 */ /* 0x000fe2000f8e00ff */
[----:B------:R0:W-:Y:S04]  /*12d10*/  STL [R1+0x4], RZ ;  /* 0x000004ff01007387 */ /* 0x0001e80000100800 */
[----:B------:R0:W-:Y:S04]  /*12d20*/  STL [R1+0x8], RZ ;  /* 0x000008ff01007387 */ /* 0x0001e80000100800 */
[----:B------:R0:W-:Y:S02]  /*12d30*/  STL [R1], R2 ;  /* 0x0000000201007387 */ /* 0x0001e40000100800 */
.L_x_1239:
[----:B------:R-:W2:Y:S04]  /*12d40*/  LDL R8, [R1] ;  /* 0x0000000001087983 */ /* 0x000ea80000100800 */
[----:B------:R-:W2:Y:S04]  /*12d50*/  LDL R9, [R1+0x4] ;  /* 0x0000040001097983 */ /* 0x000ea80000100800 */
[----:B------:R-:W2:Y:S04]  /*12d60*/  LDL R10, [R1+0x8] ;  /* 0x00000800010a7983 */ /* 0x000ea80000100800 */
[----:B------:R-:W2:Y:S01]  /*12d70*/  LDL R11, [R1+0xc] ;  /* 0x00000c00010b7983 */ /* 0x000ea20000100800 */
[----:B------:R-:W-:-:S13]  /*12d80*/  ISETP.NE.AND P0, PT, R0, RZ, PT ;  /* 0x000000ff0000720c */ /* 0x000fda0003f05270 */
[----:B------:R-:W3:Y:S01]  /*12d90*/  @!P0 S2R R3, SR_CgaCtaId ;  /* 0x0000000000038919 */ /* 0x000ee20000008800 */
[----:B------:R-:W-:-:S04]  /*12da0*/  @!P0 MOV R0, 0x400 ;  /* 0x0000040000008802 */ /* 0x000fc80000000f00 */
[----:B---3--:R-:W-:-:S05]  /*12db0*/  @!P0 LEA R0, R3, R0, 0x18 ;  /* 0x0000000003008211 */ /* 0x008fca00078ec0ff */
[----:B--2---:R2:W-:Y:S01]  /*12dc0*/  @!P0 STS.128 [R0+0x2a8d0], R8 ;  /* 0x02a8d00800008388 */ /* 0x0045e20000000c00 */
[----:B------:R-:W-:Y:S06]  /*12dd0*/  BAR.ARV 0x5, 0x180 ;  /* 0x0146000000007b1d */ /* 0x000fec0000002000 */
.L_x_1232:
[----:B--2---:R-:W2:Y:S01]  /*12de0*/  LDL R0, [R1+0xc] ;  /* 0x00000c0001007983 */ /* 0x004ea20000100800 */
[----:B------:R-:W-:Y:S01]  /*12df0*/  ULDC UR4, c[0x0][0xc3c] ;  /* 0x00030f0000047ab9 */ /* 0x000fe20000000800 */
[----:B------:R-:W-:Y:S01]  /*12e00*/  IMAD.MOV.U32 R19, RZ, RZ, RZ ;  /* 0x000000ffff137224 */ /* 0x000fe200078e00ff */
[----:B--2---:R-:W-:Y:S01]  /*12e10*/  ISETP.GE.AND P0, PT, R0, UR4, PT ;  /* 0x0000000400007c0c */ /* 0x004fe2000bf06270 */
[----:B------:R-:W-:-:S05]  /*12e20*/  IMAD.MOV.U32 R0, RZ, RZ, 0x1 ;  /* 0x00000001ff007424 */ /* 0x000fca00078e00ff */
[----:B------:R2:W-:Y:S04]  /*12e30*/  STL [R1+0x10], R0 ;  /* 0x0000100001007387 */ /* 0x0005e80000100800 */
[----:B------:R2:W-:Y:S03]  /*12e40*/  STL [R1+0x50], RZ ;  /* 0x000050ff01007387 */ /* 0x0005e60000100800 */
[----:B------:R-:W-:Y:S05]  /*12e50*/  @P0 BRA `(.L_x_1240) ;  /* 0x0000006000500947 */ /* 0x000fea0003800000 */
[----:B------:R-:W4:Y:S01]  /*12e60*/  S2UR UR5, SR_CgaCtaId ;  /* 0x00000000000579c3 */ /* 0x000f220000008800 */
[C---:B--2---:R-:W-:Y:S01]  /*12e70*/  IMAD.SHL.U32 R0, R6.reuse, 0x8, RZ ;  /* 0x0000000806007824 */ /* 0x044fe200078e00ff */
[----:B------:R-:W-:Y:S01]  /*12e80*/  LOP3.LUT R4, R6, 0x7f, RZ, 0xc0, !PT ;  /* 0x0000007f06047812 */ /* 0x000fe200078ec0ff */
[----:B------:R-:W-:Y:S01]  /*12e90*/  UMOV UR4, 0x400 ;  /* 0x0000040000047882 */ /* 0x000fe20000000000 */
[----:B------:R-:W-:Y:S01]  /*12ea0*/  BSSY B8, `(.L_x_1240) ;  /* 0x000060f000087945 */ /* 0x000fe20003800000 */
[----:B------:R-:W-:Y:S01]  /*12eb0*/  IMAD.MOV.U32 R19, RZ, RZ, RZ ;  /* 0x000000ffff137224 */ /* 0x000fe200078e00ff */
[----:B------:R-:W-:Y:S01]  /*12ec0*/  LOP3.LUT R3, R0, 0x1f8, RZ, 0xc0, !PT ;  /* 0x000001f800037812 */ /* 0x000fe200078ec0ff */
[----:B01----:R-:W-:Y:S01]  /*12ed0*/  IMAD.SHL.U32 R2, R4, 0x8, RZ ;  /* 0x0000000804027824 */ /* 0x003fe200078e00ff */
[----:B------:R-:W-:Y:S01]  /*12ee0*/  LOP3.LUT R0, R0, 0x38, RZ, 0xc0, !PT ;  /* 0x0000003800007812 */ /* 0x000fe200078ec0ff */
[----:B------:R-:W-:Y:S01]  /*12ef0*/  ULDC UR38, c[0x0][0xc] ;  /* 0x0000030000267ab9 */ /* 0x000fe20000000800 */
[----:B------:R-:W-:Y:S01]  /*12f00*/  LOP3.LUT R3, R3, 0x38, R6, 0x78, !PT ;  /* 0x0000003803037812 */ /* 0x000fe200078e7806 */
[----:B------:R-:W-:Y:S01]  /*12f10*/  IMAD.SHL.U32 R6, R6, 0x10, RZ ;  /* 0x0000001006067824 */ /* 0x000fe200078e00ff */
[----:B------:R-:W-:-:S02]  /*12f20*/  ULDC.64 UR36, c[0x0][0x198] ;  /* 0x0000660000247ab9 */ /* 0x000fc40000000a00 */
[----:B------:R-:W-:Y:S02]  /*12f30*/  LOP3.LUT R3, R3, 0x200, R2, 0xf8, !PT ;  /* 0x0000020003037812 */ /* 0x000fe400078ef802 */
[----:B------:R-:W-:-:S04]  /*12f40*/  SHF.R.U32.HI R2, RZ, 0x3, R4 ;  /* 0x00000003ff027819 */ /* 0x000fc80000011604 */
[----:B------:R-:W-:Y:S01]  /*12f50*/  LOP3.LUT R4, R2, 0x70, R6, 0xf8, !PT ;  /* 0x0000007002047812 */ /* 0x000fe200078ef806 */
[----:B------:R-:W-:Y:S01]  /*12f60*/  IMAD.MOV.U32 R2, RZ, RZ, 0x1 ;  /* 0x00000001ff027424 */ /* 0x000fe200078e00ff */
[----:B----4-:R-:W-:-:S06]  /*12f70*/  ULEA UR4, UR5, UR4, 0x18 ;  /* 0x0000000405047291 */ /* 0x010fcc000f8ec03f */
[----:B------:R-:W-:-:S04]  /*12f80*/  IMAD.U32 R18, RZ, RZ, UR4 ;  /* 0x00000004ff127e24 */ /* 0x000fc8000f8e00ff */
[----:B------:R-:W-:-:S05]  /*12f90*/  IMAD R3, R3, 0x2, R18 ;  /* 0x0000000203037824 */ /* 0x000fca00078e0212 */
[----:B------:R-:W-:Y:S04]  /*12fa0*/  STL [R1+0x20], R3 ;  /* 0x0000200301007387 */ /* 0x000fe80000100800 */
[----:B------:R-:W-:Y:S04]  /*12fb0*/  STL [R1+0x50], RZ ;  /* 0x000050ff01007387 */ /* 0x000fe80000100800 */
[----:B------:R0:W-:Y:S02]  /*12fc0*/  STL [R1+0x10], R2 ;  /* 0x0000100201007387 */ /* 0x0001e40000100800 */
[----:B0-----:R-:W-:-:S02]  /*12fd0*/  LOP3.LUT R2, R0, 0x40, RZ, 0xfc, !PT ;  /* 0x0000004000027812 */ /* 0x001fc400078efcff */
[----:B------:R-:W-:-:S07]  /*12fe0*/  LOP3.LUT R0, R0, 0x80, RZ, 0xfc, !PT ;  /* 0x0000008000007812 */ /* 0x000fce00078efcff */
.L_x_1352:
[----:B---3--:R-:W2:Y:S01]  /*12ff0*/  LDL R9, [R1+0xc] ;  /* 0x00000c0001097983 */ /* 0x008ea20000100800 */
[----:B------:R-:W-:Y:S05]  /*13000*/  YIELD ;  /* 0x0000000000007946 */ /* 0x000fea0003800000 */
[----:B------:R-:W-:Y:S01]  /*13010*/  ULDC.64 UR4, c[0x0][0xa28] ;  /* 0x00028a0000047ab9 */ /* 0x000fe20000000a00 */
[----:B------:R-:W-:Y:S01]  /*13020*/  IMAD.MOV.U32 R0, RZ, RZ, RZ ;  /* 0x000000ffff007224 */ /* 0x000fe200078e00ff */
[----:B------:R-:W-:Y:S01]  /*13030*/  ISETP.NE.U32.AND P0, PT, RZ, UR4, PT ;  /* 0x00000004ff007c0c */ /* 0x000fe2000bf05070 */
[----:B01----:R-:W0:Y:S01]  /*13040*/  LDC.64 R4, c[0x0][0xa00] ;  /* 0x00028000ff047b82 */ /* 0x003e220000000a00 */
[----:B------:R-:W-:Y:S01]  /*13050*/  ULDC.64 UR8, c[0x0][0x208] ;  /* 0x0000820000087ab9 */ /* 0x000fe20000000a00 */
[----:B------:R-:W-:Y:S01]  /*13060*/  IMAD.MOV.U32 R10, RZ, RZ, RZ ;  /* 0x000000ffff0a7224 */ /* 0x000fe200078e00ff */
[----:B------:R-:W-:Y:S01]  /*13070*/  ISETP.NE.AND.EX P0, PT, RZ, UR5, PT, P0 ;  /* 0x00000005ff007c0c */ /* 0x000fe2000bf05300 */
[----:B------:R-:W-:Y:S01]  /*13080*/  ULDC.64 UR4, c[0x0][0xa18] ;  /* 0x0002860000047ab9 */ /* 0x000fe20000000a00 */
[----:B------:R-:W-:-:S11]  /*13090*/  ULDC.64 UR6, c[0x0][0xa08] ;  /* 0x0002820000067ab9 */ /* 0x000fd60000000a00 */
[----:B------:R-:W2:Y:S02]  /*130a0*/  @P0 LDC.64 R2, c[0x0][0xa28] ;  /* 0x00028a00ff020b82 */ /* 0x000ea40000000a00 */
[----:B--2---:R-:W-:-:S05]  /*130b0*/  @P0 IMAD.WIDE R2, R9, 0x4, R2 ;  /* 0x0000000409020825 */ /* 0x004fca00078e0202 */
[----:B------:R1:W5:Y:S01]  /*130c0*/  @P0 LDG.E R0, desc[UR8][R2.64] ;  /* 0x0000000802000981 */ /* 0x000362000c1e1900 */
[----:B------:R-:W-:Y:S01]  /*130d0*/  ISETP.NE.U32.AND P0, PT, RZ, UR4, PT ;  /* 0x00000004ff007c0c */ /* 0x000fe2000bf05070 */
[----:B0-----:R-:W-:Y:S01]  /*130e0*/  IMAD.WIDE R4, R9, 0x4, R4 ;  /* 0x0000000409047825 */ /* 0x001fe200078e0204 */
[----:B------:R-:W-:Y:S02]  /*130f0*/  ISETP.NE.U32.AND P1, PT, RZ, UR6, PT ;  /* 0x00000006ff007c0c */ /* 0x000fe4000bf25070 */
[----:B------:R-:W-:Y:S01]  /*13100*/  ISETP.NE.AND.EX P2, PT, RZ, UR5, PT, P0 ;  /* 0x00000005ff007c0c */ /* 0x000fe2000bf45300 */
[----:B------:R-:W-:Y:S01]  /*13110*/  ULDC.64 UR4, c[0x0][0xa00] ;  /* 0x0002800000047ab9 */ /* 0x000fe20000000a00 */
[----:B------:R-:W-:Y:S01]  /*13120*/  ISETP.NE.AND.EX P1, PT, RZ, UR7, PT, P1 ;  /* 0x00000007ff007c0c */ /* 0x000fe2000bf25310 */
[----:B------:R-:W-:Y:S01]  /*13130*/  IMAD.MOV.U32 R8, RZ, RZ, RZ ;  /* 0x000000ffff087224 */ /* 0x000fe200078e00ff */
[----:B------:R-:W-:Y:S01]  /*13140*/  ISETP.NE.U32.AND P0, PT, RZ, UR4, PT ;  /* 0x00000004ff007c0c */ /* 0x000fe2000bf05070 */
[----:B-1----:R-:W0:Y:S03]  /*13150*/  LDC.64 R2, c[0x0][0xa08] ;  /* 0x00028200ff027b82 */ /* 0x002e260000000a00 */
[----:B------:R-:W-:-:S05]  /*13160*/  ISETP.NE.AND.EX P0, PT, RZ, UR5, PT, P0 ;  /* 0x00000005ff007c0c */ /* 0x000fca000bf05300 */
[----:B------:R-:W1:Y:S08]  /*13170*/  @P2 LDC.64 R6, c[0x0][0xa18] ;  /* 0x00028600ff062b82 */ /* 0x000e700000000a00 */
[----:B------:R-:W2:Y:S01]  /*13180*/  @P0 LDG.E R10, desc[UR8][R4.64] ;  /* 0x00000008040a0981 */ /* 0x000ea2000c1e1900 */
[----:B------:R-:W-:Y:S01]  /*13190*/  ULDC UR4, c[0x0][0x288] ;  /* 0x0000a20000047ab9 */ /* 0x000fe20000000800 */
[----:B0-----:R-:W-:-:S05]  /*131a0*/  IMAD.WIDE R2, R9, 0x4, R2 ;  /* 0x0000000409027825 */ /* 0x001fca00078e0202 */
[----:B------:R-:W5:Y:S01]  /*131b0*/  @P1 LDG.E R8, desc[UR8][R2.64] ;  /* 0x0000000802081981 */ /* 0x000f62000c1e1900 */
[----:B-1----:R-:W-:-:S03]  /*131c0*/  @P2 IMAD.WIDE R6, R9, 0x4, R6 ;  /* 0x0000000409062825 */ /* 0x002fc600078e0206 */
[----:B--2---:R0:W-:Y:S02]  /*131d0*/  STL [R1+0x30], R10 ;  /* 0x0000300a01007387 */ /* 0x0041e40000100800 */
[----:B0-----:R-:W-:Y:S01]  /*131e0*/  IMAD.U32 R10, RZ, RZ, UR4 ;  /* 0x00000004ff0a7e24 */ /* 0x001fe2000f8e00ff */
[----:B------:R-:W-:-:S05]  /*131f0*/  ULDC.64 UR4, c[0x0][0x418] ;  /* 0x0001060000047ab9 */ /* 0x000fca0000000a00 */
        /* <DEDUP_REMOVED lines=11> */
[----:B------:R-:W-:Y:S02]  /*132b0*/  ULDC.64 UR4, c[0x0][0x208] ;  /* 0x0000820000047ab9 */ /* 0x000fe40000000a00 */
[----:B------:R-:W0:Y:S04]  /*132c0*/  LDG.E R7, desc[UR4][R4.64] ;  /* 0x0000000404077981 */ /* 0x000e28000c1e1900 */
[----:B------:R-:W0:Y:S02]  /*132d0*/  LDG.E R4, desc[UR4][R4.64+0x4] ;  /* 0x0000040404047981 */ /* 0x000e24000c1e1900 */
[----:B0-----:R-:W-:-:S05]  /*132e0*/  IMAD.IADD R10, R4, 0x1, -R7 ;  /* 0x00000001040a7824 */ /* 0x001fca00078e0a07 */
[----:B------:R1:W-:Y:S02]  /*132f0*/  STL [R1+0x2c], R10 ;  /* 0x00002c0a01007387 */ /* 0x0003e40000100800 */
.L_x_1241:
[----:B------:R-:W2:Y:S01]  /*13300*/  LDL.LU R5, [R1+0x8] ;  /* 0x0000080001057983 */ /* 0x000ea20000300800 */
[----:B------:R-:W-:Y:S02]  /*13310*/  ULDC.64 UR4, c[0x0][0xa20] ;  /* 0x0002880000047ab9 */ /* 0x000fe40000000a00 */
[----:B------:R-:W-:-:S04]  /*13320*/  ISETP.NE.U32.AND P0, PT, RZ, UR4, PT ;  /* 0x00000004ff007c0c */ /* 0x000fc8000bf05070 */
[----:B------:R-:W-:Y:S02]  /*13330*/  ISETP.NE.AND.EX P0, PT, RZ, UR5, PT, P0 ;  /* 0x00000005ff007c0c */ /* 0x000fe4000bf05300 */
[C---:B--2---:R-:W-:Y:S02]  /*13340*/  LOP3.LUT R7, R5.reuse, 0xff000000, RZ, 0xc0, !PT ;  /* 0xff00000005077812 */ /* 0x044fe400078ec0ff */
[C---:B------:R-:W-:Y:S02]  /*13350*/  LOP3.LUT R4, R5.reuse, 0xff0000, RZ, 0xc0, !PT ;  /* 0x00ff000005047812 */ /* 0x040fe400078ec0ff */
[----:B------:R-:W-:Y:S02]  /*13360*/  SHF.R.U32.HI R7, RZ, 0x8, R7 ;  /* 0x00000008ff077819 */ /* 0x000fe40000011607 */
[----:B------:R-:W-:Y:S02]  /*13370*/  LOP3.LUT R16, R5, 0xffff, RZ, 0xc0, !PT ;  /* 0x0000ffff05107812 */ /* 0x000fe400078ec0ff */
[----:B------:R-:W-:Y:S01]  /*13380*/  LEA.HI R7, R4, R7, RZ, 0x10 ;  /* 0x0000000704077211 */ /* 0x000fe200078f80ff */
[----:B-----5:R-:W-:-:S05]  /*13390*/  IMAD.IADD R4, R8, 0x1, R0 ;  /* 0x0000000108047824 */ /* 0x020fca00078e0200 */
[----:B------:R2:W-:Y:S01]  /*133a0*/  STL [R1+0x14], R4 ;  /* 0x0000140401007387 */ /* 0x0005e20000100800 */
[----:B------:R-:W-:Y:S05]  /*133b0*/  @!P0 BRA `(.L_x_1242) ;  /* 0x0000000000148947 */ /* 0x000fea0003800000 */
[----:B------:R-:W3:Y:S01]  /*133c0*/  LDC.64 R2, c[0x0][0xa20] ;  /* 0x00028800ff027b82 */ /* 0x000ee20000000a00 */
[----:B------:R-:W-:Y:S01]  /*133d0*/  ULDC.64 UR4, c[0x0][0x208] ;  /* 0x0000820000047ab9 */ /* 0x000fe20000000a00 */
[----:B---3--:R-:W-:-:S05]  /*133e0*/  IMAD.WIDE R2, R9, 0x4, R2 ;  /* 0x0000000409027825 */ /* 0x008fca00078e0202 */
[----:B------:R3:W5:Y:S01]  /*133f0*/  LDG.E R6, desc[UR4][R2.64] ;  /* 0x0000000402067981 */ /* 0x000762000c1e1900 */
[----:B------:R-:W-:Y:S05]  /*13400*/  BRA `(.L_x_1243) ;  /* 0x0000000000147947 */ /* 0x000fea0003800000 */
.L_x_1242:
[----:B------:R-:W-:Y:S05]  /*13410*/  @!P1 BRA `(.L_x_1243) ;  /* 0x0000000000109947 */ /* 0x000fea0003800000 */
[----:B------:R-:W-:Y:S02]  /*13420*/  ULDC.64 UR4, c[0x0][0x208] ;  /* 0x0000820000047ab9 */ /* 0x000fe40000000a00 */
[----:B------:R-:W3:Y:S04]  /*13430*/  LDG.E R6, desc[UR4][R2.64] ;  /* 0x0000000402067981 */ /* 0x000ee8000c1e1900 */
[----:B------:R-:W3:Y:S02]  /*13440*/  LDG.E R2, desc[UR4][R2.64+0x4] ;  /* 0x0000040402027981 */ /* 0x000ee4000c1e1900 */
[----:B---3--:R-:W-:-:S07]  /*13450*/  IMAD.IADD R6, R2, 0x1, -R6 ;  /* 0x0000000102067824 */ /* 0x008fce00078e0a06 */
.L_x_1243:
[----:B--2---:R-:W2:Y:S01]  /*13460*/  LDL.LU R4, [R1+0x4] ;  /* 0x0000040001047983 */ /* 0x004ea20000300800 */
[----:B---3--:R-:W3:Y:S01]  /*13470*/  LDC R2, c[0x0][0x448] ;  /* 0x00011200ff027b82 */ /* 0x008ee20000000800 */
[----:B-----5:R-:W-:Y:S01]  /*13480*/  IMAD.IADD R0, R6, 0x1, -R0 ;  /* 0x0000000106007824 */ /* 0x020fe200078e0a00 */
[----:B---3--:R-:W-:-:S13]  /*13490*/  ISETP.NE.AND P1, PT, R2, 0x1, PT ;  /* 0x000000010200780c */ /* 0x008fda0003f25270 */
[----:B------:R-:W3:Y:S08]  /*134a0*/  @P1 LDC R3, c[0x0][0x44c] ;  /* 0x00011300ff031b82 */ /* 0x000ef00000000800 */
[----:B------:R-:W4:Y:S01]  /*134b0*/  @P1 LDC R2, c[0x0][0x450] ;  /* 0x00011400ff021b82 */ /* 0x000f220000000800 */
[----:B--2---:R-:W-:-:S04]  /*134c0*/  IMAD.SHL.U32 R11, R4, 0x80, RZ ;  /* 0x00000080040b7824 */ /* 0x004fc800078e00ff */
[----:B------:R-:W-:Y:S01]  /*134d0*/  VIADD R4, R11, 0x7f ;  /* 0x0000007f0b047836 */ /* 0x000fe20000000000 */
[----:B------:R2:W-:Y:S03]  /*134e0*/  STL [R1+0x28], R11 ;  /* 0x0000280b01007387 */ /* 0x0005e60000100800 */
[----:B---3--:R-:W-:-:S04]  /*134f0*/  @P1 IMAD.HI.U32 R3, R4, R3, RZ ;  /* 0x0000000304031227 */ /* 0x008fc800078e00ff */
[----:B------:R-:W-:Y:S01]  /*13500*/  IMAD.MOV.U32 R6, RZ, RZ, R4 ;  /* 0x000000ffff067224 */ /* 0x000fe200078e0004 */
[----:B----4-:R-:W-:Y:S01]  /*13510*/  @P1 SHF.R.U32.HI R6, RZ, R2, R3 ;  /* 0x00000002ff061219 */ /* 0x010fe20000011603 */
[----:B------:R-:W-:-:S04]  /*13520*/  VIADD R2, R0, 0x5f ;  /* 0x0000005f00027836 */ /* 0x000fc80000000000 */
[----:B------:R-:W-:-:S05]  /*13530*/  IMAD.HI R2, R2, 0x2aaaaaab, RZ ;  /* 0x2aaaaaab02027827 */ /* 0x000fca00078e02ff */
[----:B------:R-:W-:-:S04]  /*13540*/  SHF.R.U32.HI R3, RZ, 0x1f, R2 ;  /* 0x0000001fff037819 */ /* 0x000fc80000011602 */
[----:B------:R-:W-:Y:S02]  /*13550*/  LEA.HI.SX32 R9, R2, R3, 0x1c ;  /* 0x0000000302097211 */ /* 0x000fe400078fe2ff */
[----:B------:R-:W-:-:S03]  /*13560*/  IADD3 R2, R0, 0x1, -R10 ;  /* 0x0000000100027810 */ /* 0x000fc60007ffe80a */
[----:B------:R2:W-:Y:S02]  /*13570*/  STL [R1+0x58], R9 ;  /* 0x0000580901007387 */ /* 0x0005e40000100800 */
[----:B------:R-:W-:Y:S02]  /*13580*/  IMAD.IADD R6, R2, 0x1, R6 ;  /* 0x0000000102067824 */ /* 0x000fe400078e0206 */
[----:B------:R-:W3:Y:S02]  /*13590*/  LDC.64 R2, c[0x0][0x9e0] ;  /* 0x00027800ff027b82 */ /* 0x000ee40000000a00 */
[----:B---3--:R-:W-:Y:S01]  /*135a0*/  ISETP.GE.AND P2, PT, R3, 0x1, PT ;  /* 0x000000010300780c */ /* 0x008fe20003f46270 */
[----:B------:R-:W-:-:S12]  /*135b0*/  IMAD.IADD R2, R6, 0x1, R2 ;  /* 0x0000000106027824 */ /* 0x000fd800078e0202 */
[----:B--2---:R-:W-:Y:S05]  /*135c0*/  @!P2 BRA `(.L_x_1244) ;  /* 0x000000000048a947 */ /* 0x004fea0003800000 */
[C---:B------:R-:W-:Y:S01]  /*135d0*/  ISETP.GT.AND P0, PT, R6.reuse, RZ, PT ;  /* 0x000000ff0600720c */ /* 0x040fe20003f04270 */
[----:B------:R-:W-:Y:S01]  /*135e0*/  BSSY B0, `(.L_x_1245) ;  /* 0x000000e000007945 */ /* 0x000fe20003800000 */
[----:B------:R-:W-:-:S11]  /*135f0*/  VIADD R8, R6, 0xffffffff ;  /* 0xffffffff06087836 */ /* 0x000fd60000000000 */
[----:B------:R-:W-:Y:S05]  /*13600*/  @P0 BRA `(.L_x_1246) ;  /* 0x00000000001c0947 */ /* 0x000fea0003800000 */
[----:B------:R-:W-:Y:S01]  /*13610*/  ISETP.NE.AND P0, PT, R3, 0x1, PT ;  /* 0x000000010300780c */ /* 0x000fe20003f05270 */
[----:B------:R-:W-:-:S12]  /*13620*/  IMAD.MOV R6, RZ, RZ, -R6 ;  /* 0x000000ffff067224 */ /* 0x000fd800078e0a06 */
[----:B------:R-:W2:Y:S02]  /*13630*/  @P0 LDC.64 R4, c[0x0][0x9e8] ;  /* 0x00027a00ff040b82 */ /* 0x000ea40000000a00 */
[----:B--2---:R-:W-:-:S05]  /*13640*/  @P0 IMAD.HI.U32 R4, R6, R4, RZ ;  /* 0x0000000406040227 */ /* 0x004fca00078e00ff */
[----:B------:R-:W-:-:S04]  /*13650*/  @P0 SHF.R.U32.HI R6, RZ, R5, R4 ;  /* 0x00000005ff060219 */ /* 0x000fc80000011604 */
[----:B------:R-:W-:Y:S01]  /*13660*/  LOP3.LUT R8, RZ, R6, RZ, 0x33, !PT ;  /* 0x00000006ff087212 */ /* 0x000fe200078e33ff */
[----:B------:R-:W-:Y:S06]  /*13670*/  BRA `(.L_x_1247) ;  /* 0x0000000000107947 */ /* 0x000fec0003800000 */
.L_x_1246:
[----:B------:R-:W-:-:S13]  /*13680*/  ISETP.NE.AND P0, PT, R3, 0x1, PT ;  /* 0x000000010300780c */ /* 0x000fda0003f05270 */
[----:B------:R-:W2:Y:S02]  /*13690*/  @P0 LDC.64 R4, c[0x0][0x9e8] ;  /* 0x00027a00ff040b82 */ /* 0x000ea40000000a00 */
[----:B--2---:R-:W-:-:S05]  /*136a0*/  @P0 IMAD.HI.U32 R4, R8, R4, RZ ;  /* 0x0000000408040227 */ /* 0x004fca00078e00ff */
[----:B------:R-:W-:-:S07]  /*136b0*/  @P0 SHF.R.U32.HI R8, RZ, R5, R4 ;  /* 0x00000005ff080219 */ /* 0x000fce0000011604 */
.L_x_1247:
[----:B------:R-:W-:Y:S05]  /*136c0*/  BSYNC B0 ;  /* 0x0000000000007941 */ /* 0x000fea0003800000 */
.L_x_1245:
[----:B------:R-:W-:-:S05]  /*136d0*/  IMAD R8, R8, R3, R3 ;  /* 0x0000000308087224 */ /* 0x000fca00078e0203 */
[----:B------:R-:W-:-:S07]  /*136e0*/  VIMNMX R2, R2, R8, PT ;  /* 0x0000000802027248 */ /* 0x000fce0003fe0100 */
.L_x_1244:
[----:B------:R-:W2:Y:S01]  /*136f0*/  @P1 LDC R4, c[0x0][0x44c] ;  /* 0x00011300ff041b82 */ /* 0x000ea20000000800 */
[----:B------:R-:W-:Y:S01]  /*13700*/  VIADD R2, R2, 0x5f ;  /* 0x0000005f02027836 */ /* 0x000fe20000000000 */
[----:B------:R-:W-:Y:S01]  /*13710*/  ULDC UR4, c[0x0][0x9dc] ;  /* 0x0002770000047ab9 */ /* 0x000fe20000000800 */
[----:B------:R-:W-:Y:S02]  /*13720*/  IMAD.MOV.U32 R5, RZ, RZ, R11 ;  /* 0x000000ffff057224 */ /* 0x000fe400078e000b */
[----:B------:R-:W-:-:S03]  /*13730*/  IMAD.HI R2, R2, 0x2aaaaaab, RZ ;  /* 0x2aaaaaab02027827 */ /* 0x000fc600078e02ff */
[----:B------:R-:W3:Y:S01]  /*13740*/  @P1 LDC R6, c[0x0][0x450] ;  /* 0x00011400ff061b82 */ /* 0x000ee20000000800 */
[----:B--2---:R-:W-:-:S05]  /*13750*/  @P1 IMAD.HI.U32 R4, R11, R4, RZ ;  /* 0x000000040b041227 */ /* 0x004fca00078e00ff */
[----:B---3--:R-:W-:-:S04]  /*13760*/  @P1 SHF.R.U32.HI R5, RZ, R6, R4 ;  /* 0x00000006ff051219 */ /* 0x008fc80000011604 */
[----:B------:R-:W-:Y:S02]  /*13770*/  IADD3 R6, R5, R0, -R10 ;  /* 0x0000000005067210 */ /* 0x000fe40007ffe80a */
[----:B------:R-:W-:-:S04]  /*13780*/  SHF.R.U32.HI R0, RZ, 0x1f, R2 ;  /* 0x0000001fff007819 */ /* 0x000fc80000011602 */
[----:B------:R-:W-:Y:S01]  /*13790*/  LEA.HI.SX32 R4, R2, R0, 0x1c ;  /* 0x0000000002047211 */ /* 0x000fe200078fe2ff */
[----:B------:R-:W-:-:S03]  /*137a0*/  VIADD R2, R6, -UR4 ;  /* 0x8000000406027c36 */ /* 0x000fc60008000000 */
[----:B------:R-:W-:Y:S01]  /*137b0*/  VIMNMX R0, R9, R4, PT ;  /* 0x0000000409007248 */ /* 0x000fe20003fe0100 */
[----:B------:R2:W-:Y:S01]  /*137c0*/  STL [R1+0x54], R4 ;  /* 0x0000540401007387 */ /* 0x0005e20000100800 */
[----:B------:R-:W-:Y:S05]  /*137d0*/  @!P2 BRA `(.L_x_1248) ;  /* 0x000000000044a947 */ /* 0x000fea0003800000 */
[----:B------:R-:W-:Y:S01]  /*137e0*/  ISETP.GT.AND P0, PT, R6, -0x1, PT ;  /* 0xffffffff0600780c */ /* 0x000fe20003f04270 */
[----:B------:R-:W-:-:S12]  /*137f0*/  BSSY B0, `(.L_x_1249) ;  /* 0x000000d000007945 */ /* 0x000fd80003800000 */
[----:B------:R-:W-:Y:S05]  /*13800*/  @P0 BRA `(.L_x_1250) ;  /* 0x00000000001c0947 */ /* 0x000fea0003800000 */
[----:B------:R-:W-:Y:S02]  /*13810*/  ISETP.NE.AND P0, PT, R3, 0x1, PT ;  /* 0x000000010300780c */ /* 0x000fe40003f05270 */
[----:B------:R-:W-:-:S11]  /*13820*/  LOP3.LUT R6, RZ, R6, RZ, 0x33, !PT ;  /* 0x00000006ff067212 */ /* 0x000fd600078e33ff */
[----:B--2---:R-:W2:Y:S02]  /*13830*/  @P0 LDC.64 R4, c[0x0][0x9e8] ;  /* 0x00027a00ff040b82 */ /* 0x004ea40000000a00 */
[----:B--2---:R-:W-:-:S05]  /*13840*/  @P0 IMAD.HI.U32 R4, R6, R4, RZ ;  /* 0x0000000406040227 */ /* 0x004fca00078e00ff */
[----:B------:R-:W-:-:S04]  /*13850*/  @P0 SHF.R.U32.HI R6, RZ, R5, R4 ;  /* 0x00000005ff060219 */ /* 0x000fc80000011604 */
[----:B------:R-:W-:Y:S01]  /*13860*/  LOP3.LUT R6, RZ, R6, RZ, 0x33, !PT ;  /* 0x00000006ff067212 */ /* 0x000fe200078e33ff */
[----:B------:R-:W-:Y:S06]  /*13870*/  BRA `(.L_x_1251) ;  /* 0x0000000000107947 */ /* 0x000fec0003800000 */
.L_x_1250:
[----:B------:R-:W-:-:S13]  /*13880*/  ISETP.NE.AND P0, PT, R3, 0x1, PT ;  /* 0x000000010300780c */ /* 0x000fda0003f05270 */
[----:B--2---:R-:W2:Y:S02]  /*13890*/  @P0 LDC.64 R4, c[0x0][0x9e8] ;  /* 0x00027a00ff040b82 */ /* 0x004ea40000000a00 */
[----:B--2---:R-:W-:-:S05]  /*138a0*/  @P0 IMAD.HI.U32 R4, R6, R4, RZ ;  /* 0x0000000406040227 */ /* 0x004fca00078e00ff */
[----:B------:R-:W-:-:S07]  /*138b0*/  @P0 SHF.R.U32.HI R6, RZ, R5, R4 ;  /* 0x00000005ff060219 */ /* 0x000fce0000011604 */
.L_x_1251:
[----:B------:R-:W-:Y:S05]  /*138c0*/  BSYNC B0 ;  /* 0x0000000000007941 */ /* 0x000fea0003800000 */
.L_x_1249:
[----:B------:R-:W-:-:S05]  /*138d0*/  IMAD R3, R6, R3, RZ ;  /* 0x0000000306037224 */ /* 0x000fca00078e02ff */
[----:B------:R-:W-:-:S07]  /*138e0*/  VIMNMX R2, R2, R3, !PT ;  /* 0x0000000302027248 */ /* 0x000fce0007fe0100 */
.L_x_1248:
[----:B------:R-:W-:Y:S01]  /*138f0*/  IMAD.HI R2, R2, 0x2aaaaaab, RZ ;  /* 0x2aaaaaab02027827 */ /* 0x000fe200078e02ff */
[----:B--2---:R-:W-:Y:S01]  /*13900*/  SHF.R.U32.HI R4, RZ, 0x10, R7 ;  /* 0x00000010ff047819 */ /* 0x004fe20000011607 */
[----:B------:R-:W-:Y:S01]  /*13910*/  BSSY B0, `(.L_x_1252) ;  /* 0x000002a000007945 */ /* 0x000fe20003800000 */
[----:B------:R-:W-:Y:S01]  /*13920*/  LOP3.LUT R8, R7, 0xff, RZ, 0xc0, !PT ;  /* 0x000000ff07087812 */ /* 0x000fe200078ec0ff */
[----:B------:R-:W-:Y:S01]  /*13930*/  IMAD.MOV.U32 R5, RZ, RZ, RZ ;  /* 0x000000ffff057224 */ /* 0x000fe200078e00ff */
[----:B------:R-:W-:Y:S02]  /*13940*/  SHF.R.U32.HI R3, RZ, 0x1f, R2 ;  /* 0x0000001fff037819 */ /* 0x000fe40000011602 */
[----:B------:R-:W-:Y:S01]  /*13950*/  ISETP.NE.AND P0, PT, R4, RZ, PT ;  /* 0x000000ff0400720c */ /* 0x000fe20003f05270 */
[----:B01----:R-:W-:Y:S01]  /*13960*/  IMAD.MOV.U32 R10, RZ, RZ, R5 ;  /* 0x000000ffff0a7224 */ /* 0x003fe200078e0005 */
[----:B------:R-:W-:-:S04]  /*13970*/  LEA.HI.SX32 R3, R2, R3, 0x1c ;  /* 0x0000000302037211 */ /* 0x000fc800078fe2ff */
[----:B------:R-:W-:-:S04]  /*13980*/  VIMNMX R9, RZ, R3, !PT ;  /* 0x00000003ff097248 */ /* 0x000fc80007fe0100 */
[----:B------:R-:W-:Y:S01]  /*13990*/  ISETP.GT.AND P1, PT, R0, R9, PT ;  /* 0x000000090000720c */ /* 0x000fe20003f24270 */
[----:B------:R0:W-:Y:S02]  /*139a0*/  STL [R1+0x34], R9 ;  /* 0x0000340901007387 */ /* 0x0001e40000100800 */
[----:B------:R-:W1:Y:S02]  /*139b0*/  @!P0 LDC R4, c[0x0][0x9f0] ;  /* 0x00027c00ff048b82 */ /* 0x000e640000000800 */
[----:B------:R0:W-:Y:S04]  /*139c0*/  STL [R1+0x38], R5 ;  /* 0x0000380501007387 */ /* 0x0001e80000100800 */
[----:B------:R0:W-:Y:S04]  /*139d0*/  STL [R1+0x40], R8 ;  /* 0x0000400801007387 */ /* 0x0001e80000100800 */
[----:B------:R-:W-:Y:S05]  /*139e0*/  @!P1 BRA `(.L_x_1253) ;  /* 0x0000000000709947 */ /* 0x000fea0003800000 */
[-C--:B01----:R-:W-:Y:S02]  /*139f0*/  IABS R5, R4.reuse ;  /* 0x0000000400057213 */ /* 0x083fe40000000000 */
[----:B------:R-:W-:Y:S02]  /*13a00*/  IABS R7, R4 ;  /* 0x0000000400077213 */ /* 0x000fe40000000000 */
[----:B------:R-:W0:Y:S03]  /*13a10*/  I2F.RP R2, R5 ;  /* 0x0000000500027306 */ /* 0x000e260000209400 */
[----:B------:R-:W-:-:S05]  /*13a20*/  IMAD.MOV R7, RZ, RZ, -R7 ;  /* 0x000000ffff077224 */ /* 0x000fca00078e0a07 */
[----:B0-----:R-:W0:Y:S02]  /*13a30*/  MUFU.RCP R2, R2 ;  /* 0x0000000200027308 */ /* 0x001e240000001000 */
[----:B0-----:R-:W-:-:S06]  /*13a40*/  VIADD R2, R2, 0xffffffe ;  /* 0x0ffffffe02027836 */ /* 0x001fcc0000000000 */
[----:B------:R-:W0:Y:S02]  /*13a50*/  F2I.FTZ.U32.TRUNC.NTZ R3, R2 ;  /* 0x0000000200037305 */ /* 0x000e24000021f000 */
[----:B0-----:R-:W-:-:S04]  /*13a60*/  IMAD.MOV R2, RZ, RZ, -R3 ;  /* 0x000000ffff027224 */ /* 0x001fc800078e0a03 */
[----:B------:R-:W-:Y:S02]  /*13a70*/  IMAD R6, R2, R5, RZ ;  /* 0x0000000502067224 */ /* 0x000fe400078e02ff */
[----:B------:R-:W-:-:S04]  /*13a80*/  IMAD.MOV.U32 R2, RZ, RZ, RZ ;  /* 0x000000ffff027224 */ /* 0x000fc800078e00ff */
[----:B------:R-:W-:Y:S01]  /*13a90*/  IMAD.HI.U32 R6, R3, R6, R2 ;  /* 0x0000000603067227 */ /* 0x000fe200078e0002 */
[----:B------:R-:W-:-:S05]  /*13aa0*/  IADD3 R3, R4, -0x1, R0 ;  /* 0xffffffff04037810 */ /* 0x000fca0007ffe000 */
[----:B------:R-:W-:-:S05]  /*13ab0*/  IMAD.IADD R3, R3, 0x1, -R9 ;  /* 0x0000000103037824 */ /* 0x000fca00078e0a09 */
[----:B------:R-:W-:Y:S02]  /*13ac0*/  IABS R2, R3 ;  /* 0x0000000300027213 */ /* 0x000fe40000000000 */
[----:B------:R-:W-:-:S03]  /*13ad0*/  LOP3.LUT R3, R3, R4, RZ, 0x3c, !PT ;  /* 0x0000000403037212 */ /* 0x000fc600078e3cff */
        /* <DEDUP_REMOVED lines=13> */
.L_x_1253:
[----:B------:R-:W-:Y:S05]  /*13bb0*/  BSYNC B0 ;  /* 0x0000000000007941 */ /* 0x000fea0003800000 */
.L_x_1252:
[----:B------:R-:W-:Y:S01]  /*13bc0*/  IMAD.MOV.U32 R3, RZ, RZ, R10 ;  /* 0x000000ffff037224 */ /* 0x000fe200078e000a */
[----:B------:R-:W-:Y:S03]  /*13bd0*/  BSSY B7, `(.L_x_1254) ;  /* 0x000041a000077945 */ /* 0x000fe60003800000 */
[----:B------:R-:W-:-:S05]  /*13be0*/  IMAD R2, R8, R3, R9 ;  /* 0x0000000308027224 */ /* 0x000fca00078e0209 */
[----:B------:R-:W-:Y:S01]  /*13bf0*/  VIADDMNMX R0, R2, R3, R0, PT ;  /* 0x0000000302007246 */ /* 0x000fe20003800100 */
        /* <DEDUP_REMOVED lines=8> */
[----:B0-----:R-:W0:Y:S01]  /*13c80*/  S2R R5, SR_LANEID ;  /* 0x0000000000057919 */ /* 0x001e220000000000 */
[----:B------:R-:W-:Y:S01]  /*13c90*/  VOTEU.ANY UR4, UPT, PT ;  /* 0x0000000000047886 */ /* 0x000fe200038e0100 */
[----:B------:R-:W3:Y:S01]  /*13ca0*/  LDC.64 R2, c[0x0][0xc60] ;  /* 0x00031800ff027b82 */ /* 0x000ee20000000a00 */
[----:B------:R-:W0:Y:S01]  /*13cb0*/  FLO.U32 R0, UR4 ;  /* 0x0000000400007d00 */ /* 0x000e2200080e0000 */
[----:B------:R-:W-:Y:S01]  /*13cc0*/  ULDC.64 UR6, c[0x0][0x208] ;  /* 0x0000820000067ab9 */ /* 0x000fe20000000a00 */
[----:B0-----:R-:W-:-:S06]  /*13cd0*/  ISETP.EQ.U32.AND P0, PT, R0, R5, PT ;  /* 0x000000050000720c */ /* 0x001fcc0003f02070 */
[----:B------:R-:W3:Y:S07]  /*13ce0*/  POPC R5, UR4 ;  /* 0x0000000400057d09 */ /* 0x000eee0008000000 */
[----:B---3--:R-:W3:Y:S01]  /*13cf0*/  @P0 ATOMG.E.ADD.STRONG.GPU PT, R3, desc[UR6][R2.64], R5 ;  /* 0x00000005020309a8 */ /* 0x008ee200081ee1c6 */
[----:B-1----:R-:W0:Y:S02]  /*13d00*/  S2R R4, SR_LTMASK ;  /* 0x0000000000047919 */ /* 0x002e240000003900 */
[----:B0-----:R-:W-:-:S04]  /*13d10*/  LOP3.LUT R4, R4, UR4, RZ, 0xc0, !PT ;  /* 0x0000000404047c12 */ /* 0x001fc8000f8ec0ff */
[----:B------:R-:W0:Y:S01]  /*13d20*/  POPC R7, R4 ;  /* 0x0000000400077309 */ /* 0x000e220000000000 */
[----:B---3--:R-:W0:Y:S02]  /*13d30*/  SHFL.IDX PT, R0, R3, R0, 0x1f ;  /* 0x00001f0003007589 */ /* 0x008e2400000e0000 */
[----:B0-----:R-:W-:-:S05]  /*13d40*/  IADD3 R0, R0, UR38, R7 ;  /* 0x0000002600007c10 */ /* 0x001fca000fffe007 */
[----:B------:R3:W-:Y:S01]  /*13d50*/  STL [R1], R0 ;  /* 0x0000000001007387 */ /* 0x0007e20000100800 */
[----:B------:R-:W-:Y:S05]  /*13d60*/  BRA `(.L_x_1256) ;  /* 0x0000004000007947 */ /* 0x000fea0003800000 */
.L_x_1255:
        /* <DEDUP_REMOVED lines=8> */
[----:B-1----:R-:W-:Y:S02]  /*13df0*/  IMAD.U32 R4, RZ, RZ, UR6 ;  /* 0x00000006ff047e24 */ /* 0x002fe4000f8e00ff */
[----:B------:R-:W1:Y:S01]  /*13e00*/  LDC.64 R2, c[0x4][R2] ;  /* 0x0100000002027b82 */ /* 0x000e620000000a00 */
[----:B0-----:R-:W-:Y:S02]  /*13e10*/  IMAD.U32 R5, RZ, RZ, UR7 ;  /* 0x00000007ff057e24 */ /* 0x001fe4000f8e00ff */
[----:B------:R-:W-:Y:S02]  /*13e20*/  IMAD.U32 R6, RZ, RZ, UR8 ;  /* 0x00000008ff067e24 */ /* 0x000fe4000f8e00ff */
[----:B------:R-:W-:-:S02]  /*13e30*/  IMAD.U32 R7, RZ, RZ, UR9 ;  /* 0x00000009ff077e24 */ /* 0x000fc4000f8e00ff */
[----:B--2---:R-:W-:Y:S02]  /*13e40*/  IMAD.U32 R10, RZ, RZ, UR4 ;  /* 0x00000004ff0a7e24 */ /* 0x004fe4000f8e00ff */
[----:B------:R-:W-:Y:S02]  /*13e50*/  IMAD.U32 R11, RZ, RZ, UR5 ;  /* 0x00000005ff0b7e24 */ /* 0x000fe4000f8e00ff */
[----:B------:R-:W-:Y:S02]  /*13e60*/  IMAD.MOV.U32 R8, RZ, RZ, 0x70 ;  /* 0x00000070ff087424 */ /* 0x000fe400078e00ff */
[----:B------:R-:W-:Y:S02]  /*13e70*/  IMAD.MOV.U32 R12, RZ, RZ, 0x1 ;  /* 0x00000001ff0c7424 */ /* 0x000fe400078e00ff */
[----:B------:R-:W-:-:S07]  /*13e80*/  IMAD.MOV.U32 R13, RZ, RZ, RZ ;  /* 0x000000ffff0d7224 */ /* 0x000fce00078e00ff */
[----:B------:R-:W-:-:S07]  /*13e90*/  LEPC R20, `(.L_x_1258) ;  /* 0x000000001014794e */ /* 0x000fce0000000000 */
[----:B-1----:R-:W-:Y:S05]  /*13ea0*/  CALL.ABS.NOINC R2 ;  /* 0x0000000002007343 */ /* 0x002fea0003c00000 */
.L_x_1258:
[----:B------:R-:W-:Y:S05]  /*13eb0*/  BSYNC B6 ;  /* 0x0000000000067941 */ /* 0x000fea0003800000 */
.L_x_1257:
        /* <DEDUP_REMOVED lines=9> */
[----:B-1----:R-:W-:Y:S02]  /*13f50*/  IMAD.U32 R4, RZ, RZ, UR6 ;  /* 0x00000006ff047e24 */ /* 0x002fe4000f8e00ff */
[----:B0-----:R-:W-:Y:S02]  /*13f60*/  IMAD.U32 R5, RZ, RZ, UR7 ;  /* 0x00000007ff057e24 */ /* 0x001fe4000f8e00ff */
[----:B------:R-:W-:Y:S02]  /*13f70*/  IMAD.U32 R6, RZ, RZ, UR8 ;  /* 0x00000008ff067e24 */ /* 0x000fe4000f8e00ff */
[----:B------:R-:W-:-:S02]  /*13f80*/  IMAD.U32 R7, RZ, RZ, UR9 ;  /* 0x00000009ff077e24 */ /* 0x000fc4000f8e00ff */
[----:B--2---:R-:W-:Y:S02]  /*13f90*/  IMAD.U32 R10, RZ, RZ, UR4 ;  /* 0x00000004ff0a7e24 */ /* 0x004fe4000f8e00ff */
[----:B------:R-:W-:Y:S02]  /*13fa0*/  IMAD.U32 R11, RZ, RZ, UR5 ;  /* 0x00000005ff0b7e24 */ /* 0x000fe4000f8e00ff */
[----:B------:R-:W-:Y:S02]  /*13fb0*/  IMAD.MOV.U32 R8, RZ, RZ, 0x70 ;  /* 0x00000070ff087424 */ /* 0x000fe400078e00ff */
[----:B------:R-:W-:Y:S02]  /*13fc0*/  IMAD.MOV.U32 R12, RZ, RZ, 0x1 ;  /* 0x00000001ff0c7424 */ /* 0x000fe400078e00ff */
[----:B---3--:R-:W-:-:S07]  /*13fd0*/  IMAD.MOV.U32 R13, RZ, RZ, RZ ;  /* 0x000000ffff0d7224 */ /* 0x008fce00078e00ff */
[----:B------:R-:W-:-:S07]  /*13fe0*/  LEPC R20, `(.L_x_1261) ;  /* 0x000000001014794e */ /* 0x000fce0000000000 */
[----:B----4-:R-:W-:Y:S05]  /*13ff0*/  CALL.ABS.NOINC R2 ;  /* 0x0000000002007343 */ /* 0x010fea0003c00000 */
.L_x_1261:
        /* <DEDUP_REMOVED lines=15> */
.L_x_1260:
[----:B------:R-:W-:Y:S05]  /*140f0*/  BSYNC B6 ;  /* 0x0000000000067941 */ /* 0x000fea0003800000 */
.L_x_1259:
[----:B------:R-:W3:Y:S01]  /*14100*/  LDL R0, [R1+0xc] ;  /* 0x00000c0001007983 */ /* 0x000ee20000100800 */
[----:B------:R-:W-:Y:S02]  /*14110*/  ULDC.64 UR4, c[0x0][0x9f8] ;  /* 0x00027e0000047ab9 */ /* 0x000fe40000000a00 */
[----:B------:R-:W-:Y:S01]  /*14120*/  ISETP.NE.U32.AND P0, PT, RZ, UR4, PT ;  /* 0x00000004ff007c0c */ /* 0x000fe2000bf05070 */
[----:B------:R-:W4:Y:S01]  /*14130*/  LDL R17, [R1+0x3c] ;  /* 0x00003c0001117983 */ /* 0x000f220000100800 */
[----:B------:R-:W-:Y:S02]  /*14140*/  ULDC.64 UR6, c[0x0][0x208] ;  /* 0x0000820000067ab9 */ /* 0x000fe40000000a00 */
[----:B------:R-:W-:Y:S01]  /*14150*/  ISETP.NE.AND.EX P0, PT, RZ, UR5, PT, P0 ;  /* 0x00000005ff007c0c */ /* 0x000fe2000bf05300 */
[----:B------:R-:W-:-:S12]  /*14160*/  ULDC.64 UR4, c[0x0][0xa08] ;  /* 0x0002820000047ab9 */ /* 0x000fd80000000a00 */
[----:B------:R-:W5:Y:S01]  /*14170*/  @P0 LDC.64 R2, c[0x0][0x9f8] ;  /* 0x00027e00ff020b82 */ /* 0x000f620000000a00 */
[----:B---3--:R-:W-:Y:S02]  /*14180*/  IMAD.MOV.U32 R7, RZ, RZ, R0 ;  /* 0x000000ffff077224 */ /* 0x008fe400078e0000 */
[----:B-----5:R-:W-:-:S05]  /*14190*/  @P0 IMAD.WIDE R2, R0, 0x4, R2 ;  /* 0x0000000400020825 */ /* 0x020fca00078e0202 */
[----:B------:R3:W0:Y:S01]  /*141a0*/  @P0 LDG.E R7, desc[UR6][R2.64] ;  /* 0x0000000602070981 */ /* 0x000622000c1e1900 */
[----:B----4-:R-:W-:Y:S01]  /*141b0*/  VIADD R0, R17, 0xffffffff ;  /* 0xffffffff11007836 */ /* 0x010fe20000000000 */
[----:B---3--:R-:W3:Y:S02]  /*141c0*/  LDC.64 R2, c[0x0][0x418] ;  /* 0x00010600ff027b82 */ /* 0x008ee40000000a00 */
[----:B---3--:R-:W-:Y:S01]  /*141d0*/  LOP3.LUT P0, RZ, R2, UR4, RZ, 0xfc, !PT ;  /* 0x0000000402ff7c12 */ /* 0x008fe2000f80fcff */
[----:B------:R-:W-:-:S03]  /*141e0*/  UMOV UR4, 0xffffffff ;  /* 0xffffffff00047882 */ /* 0x000fc60000000000 */
[----:B------:R-:W-:Y:S02]  /*141f0*/  LOP3.LUT P0, RZ, R3, UR5, RZ, 0xfc, P0 ;  /* 0x0000000503ff7c12 */ /* 0x000fe4000800fcff */
[----:B0-----:R-:W-:Y:S01]  /*14200*/  SHF.R.S32.HI R8, RZ, 0x1f, R7 ;  /* 0x0000001fff087819 */ /* 0x001fe20000011407 */
[----:B------:R0:W-:Y:S01]  /*14210*/  STL [R1+0x8], R7 ;  /* 0x0000080701007387 */ /* 0x0001e20000100800 */
[----:B------:R-:W-:-:S03]  /*14220*/  SEL R17, R7, RZ, !P0 ;  /* 0x000000ff07117207 */ /* 0x000fc60004000000 */
[----:B------:R0:W-:Y:S01]  /*14230*/  STL [R1+0x1c], R8 ;  /* 0x00001c0801007387 */ /* 0x0001e20000100800 */
[----:B------:R-:W-:Y:S05]  /*14240*/  BRA.DIV UR4, `(.L_x_1262) ;  /* 0x00000056041c7947 */ /* 0x000fea000b800000 */
[----:B-1----:R-:W1:Y:S02]  /*14250*/  S2R R4, SR_TID.X ;  /* 0x0000000000047919 */ /* 0x002e640000002100 */
[----:B-1----:R-:W-:-:S04]  /*14260*/  SHF.R.U32.HI R4, RZ, 0x5, R4 ;  /* 0x00000005ff047819 */ /* 0x002fc80000011604 */
[----:B------:R-:W-:-:S05]  /*14270*/  LOP3.LUT R4, R4, 0x3, RZ, 0xc0, !PT ;  /* 0x0000000304047812 */ /* 0x000fca00078ec0ff */
[----:B------:R1:W3:Y:S02]  /*14280*/  SHFL.IDX PT, R14, R4, RZ, 0x1f ;  /* 0x00001fff040e7589 */ /* 0x0002e400000e0000 */
.L_x_1368:
[----:B-1----:R-:W4:Y:S01]  /*14290*/  LDL.LU R4, [R1+0x18] ;  /* 0x0000180001047983 */ /* 0x002f220000300800 */
[----:B------:R-:W-:Y:S02]  /*142a0*/  PLOP3.LUT P1, PT, PT, PT, PT, 0x8, 0x0 ;  /* 0x000000000000781c */ /* 0x000fe40003f2e170 */
[----:B---3--:R-:W-:Y:S01]  /*142b0*/  ISETP.NE.AND P0, PT, R14, RZ, PT ;  /* 0x000000ff0e00720c */ /* 0x008fe20003f05270 */
[----:B------:R1:W-:Y:S01]  /*142c0*/  STL [R1+0x4], R0 ;  /* 0x0000040001007387 */ /* 0x0003e20000100800 */
[----:B----4-:R-:W-:-:S09]  /*142d0*/  LOP3.LUT R4, R4, 0xfffffffe, RZ, 0xc0, !PT ;  /* 0xfffffffe04047812 */ /* 0x010fd200078ec0ff */
[----:B------:R-:W-:-:S05]  /*142e0*/  @P1 LOP3.LUT R4, R4, 0x1, RZ, 0xfc, !PT ;  /* 0x0000000104041812 */ /* 0x000fca00078efcff */
[----:B------:R1:W-:Y:S01]  /*142f0*/  STL [R1+0x18], R4 ;  /* 0x0000180401007387 */ /* 0x0003e20000100800 */
[----:B------:R-:W-:Y:S05]  /*14300*/  @P0 BRA `(.L_x_1263) ;  /* 0x00000004003c0947 */ /* 0x000fea0003800000 */
[----:B------:R-:W-:-:S03]  /*14310*/  UMOV UR4, 0xffffffff ;  /* 0xffffffff00047882 */ /* 0x000fc60000000000 */
[----:B------:R-:W-:Y:S05]  /*14320*/  BRA.DIV UR4, `(.L_x_1264) ;  /* 0x0000005604187947 */ /* 0x000fea000b800000 */
[----:B------:R-:W-:-:S13]  /*14330*/  ELECT P6, URZ, PT ;  /* 0x00000000003f782f */ /* 0x000fda00038c0000 */
.L_x_1371:
[----:B------:R-:W-:Y:S05]  /*14340*/  @!P6 BRA `(.L_x_1263) ;  /* 0x00000004002ce947 */ /* 0x000fea0003800000 */
[----:B------:R-:W-:-:S04]  /*14350*/  ISETP.NE.U32.AND P0, PT, R2, RZ, PT ;  /* 0x000000ff0200720c */ /* 0x000fc80003f05070 */
[----:B------:R-:W-:-:S13]  /*14360*/  ISETP.NE.AND.EX P0, PT, R3, RZ, PT, P0 ;  /* 0x000000ff0300720c */ /* 0x000fda0003f05300 */
[----:B------:R-:W-:Y:S05]  /*14370*/  @!P0 BRA `(.L_x_1265) ;  /* 0x0000000000548947 */ /* 0x000fea0003800000 */
[----:B------:R-:W3:Y:S01]  /*14380*/  LDC R6, c[0x0][0x43c] ;  /* 0x00010f00ff067b82 */ /* 0x000ee20000000800 */
[----:B------:R-:W-:Y:S01]  /*14390*/  IMAD.MOV.U32 R9, RZ, RZ, R0 ;  /* 0x000000ffff097224 */ /* 0x000fe200078e0000 */
[----:B------:R-:W-:Y:S01]  /*143a0*/  ULDC.64 UR4, c[0x0][0x428] ;  /* 0x00010a0000047ab9 */ /* 0x000fe20000000a00 */
[----:B------:R-:W-:Y:S02]  /*143b0*/  ULDC.64 UR6, c[0x0][0x208] ;  /* 0x0000820000067ab9 */ /* 0x000fe40000000a00 */
[----:B-1----:R-:W-:Y:S01]  /*143c0*/  IMAD.MOV.U32 R0, RZ, RZ, R9 ;  /* 0x000000ffff007224 */ /* 0x002fe200078e0009 */
[----:B---3--:R-:W-:-:S13]  /*143d0*/  ISETP.NE.AND P0, PT, R6, 0x1, PT ;  /* 0x000000010600780c */ /* 0x008fda0003f05270 */
        /* <DEDUP_REMOVED lines=10> */
[----:B------:R-:W-:-:S04]  /*14480*/  IMAD.WIDE.U32 R4, R7, UR4, R4 ;  /* 0x0000000407047c25 */ /* 0x000fc8000f8e0004 */
[----:B------:R-:W-:Y:S01]  /*14490*/  IMAD.IADD R0, R5, 0x1, R0 ;  /* 0x0000000105007824 */ /* 0x000fe200078e0200 */
[----:B------:R-:W-:-:S04]  /*144a0*/  LEA R2, P0, R4, R2, 0x2 ;  /* 0x0000000204027211 */ /* 0x000fc800078010ff */
[----:B------:R-:W-:-:S05]  /*144b0*/  LEA.HI.X R3, R4, R3, R0, 0x2, P0 ;  /* 0x0000000304037211 */ /* 0x000fca00000f1400 */
[----:B------:R3:W5:Y:S04]  /*144c0*/  LDG.E R17, desc[UR6][R2.64] ;  /* 0x0000000602117981 */ /* 0x000768000c1e1900 */
.L_x_1265:
[----:B---3--:R-:W3:Y:S01]  /*144d0*/  LDL R2, [R1+0x10] ;  /* 0x0000100001027983 */ /* 0x008ee20000100800 */
[----:B-1----:R-:W-:Y:S01]  /*144e0*/  IMAD R0, R19, 0x8, R18 ;  /* 0x0000000813007824 */ /* 0x002fe200078e0212 */
[----:B---3--:R-:W-:-:S04]  /*144f0*/  SHF.L.U32 R2, R2, 0x1f, RZ ;  /* 0x0000001f02027819 */ /* 0x008fc800000006ff */
[----:B------:R-:W1:Y:S02]  /*14500*/  SYNCS.PHASECHK.TRANS64.TRYWAIT P0, [R0+URZ+0x2a840], R2 ;  /* 0x02a84002000075a7 */ /* 0x000e64000800017f */
[----:B-1----:R-:W-:Y:S05]  /*14510*/  @!P0 BRA `(.L_x_1266) ;  /* 0x0000005000bc8947 */ /* 0x002fea0003800000 */
.L_x_1372:
[----:B------:R-:W3:Y:S02]  /*14520*/  S2R R3, SR_TID.X ;  /* 0x0000000000037919 */ /* 0x000ee40000002100 */
[----:B---3--:R-:W-:-:S04]  /*14530*/  LOP3.LUT R3, R3, 0x7f, RZ, 0xc0, !PT ;  /* 0x0000007f03037812 */ /* 0x008fc800078ec0ff */
[----:B------:R-:W-:-:S13]  /*14540*/  ISETP.NE.AND P0, PT, R3, RZ, PT ;  /* 0x000000ff0300720c */ /* 0x000fda0003f05270 */
        /* <DEDUP_REMOVED lines=8> */
.L_x_1267:
[----:B------:R-:W3:Y:S04]  /*145d0*/  LDL R4, [R1+0x4] ;  /* 0x0000040001047983 */ /* 0x000ee80000100800 */
[----:B------:R-:W4:Y:S04]  /*145e0*/  LDL R3, [R1+0x14] ;  /* 0x0000140001037983 */ /* 0x000f280000100800 */
[----:B-1----:R-:W2:Y:S01]  /*145f0*/  LDL.LU R2, [R1+0x18] ;  /* 0x0000180001027983 */ /* 0x002ea20000300800 */
        /* <DEDUP_REMOVED lines=17> */
[----:B---3--:R-:W-:Y:S02]  /*14710*/  R2UR UR11, R4 ;  /* 0x00000000040b72ca */ /* 0x008fe400000e0000 */
[----:B----4-:R-:W-:Y:S02]  /*14720*/  R2UR UR5, R3 ;  /* 0x00000000030572ca */ /* 0x010fe400000e0000 */
[----:B--2---:R-:W-:-:S04]  /*14730*/  LOP3.LUT R2, R2, 0xfffffffe, RZ, 0xc0, !PT ;  /* 0xfffffffe02027812 */ /* 0x004fc800078ec0ff */
[----:B------:R-:W-:-:S07]  /*14740*/  @P0 LOP3.LUT R2, R2, 0x1, RZ, 0xfc, !PT ;  /* 0x0000000102020812 */ /* 0x000fce00078efcff */
[----:B------:R-:W-:Y:S01]  /*14750*/  UIMAD UR11, UR11, 0x60, UR5 ;  /* 0x000000600b0b78a4 */ /* 0x000fe2000f8e0205 */
        /* <DEDUP_REMOVED lines=9> */
[----:B---3--:R-:W-:Y:S01]  /*147f0*/  NOP ;  /* 0x0000000000007918 */ /* 0x008fe20000000000 */
.L_x_1263:
[----:B------:R-:W1:Y:S01]  /*14800*/  LDL.LU R3, [R1+0x30] ;  /* 0x0000300001037983 */ /* 0x000e620000300800 */
[----:B------:R-:W-:Y:S05]  /*14810*/  WARPSYNC.ALL ;  /* 0x0000000000007948 */ /* 0x000fea0003800000 */
[----:B------:R-:W-:Y:S01]  /*14820*/  ULDC.64 UR4, c[0x0][0x298] ;  /* 0x0000a60000047ab9 */ /* 0x000fe20000000a00 */
[----:B------:R-:W-:Y:S01]  /*14830*/  BSSY B6, `(.L_x_1268) ;  /* 0x000001c000067945 */ /* 0x000fe20003800000 */
[----:B------:R-:W-:Y:S01]  /*14840*/  BAR.SYNC.DEFER_BLOCKING 0x8, 0x180 ;  /* 0x0206000000007b1d */ /* 0x000fe20000010000 */
[----:B-1----:R-:W-:Y:S01]  /*14850*/  SHF.R.S32.HI R0, RZ, 0x1f, R3 ;  /* 0x0000001fff007819 */ /* 0x002fe20000011403 */
[----:B------:R-:W-:-:S04]  /*14860*/  IMAD.WIDE.U32 R4, R3, UR4, RZ ;  /* 0x0000000403047c25 */ /* 0x000fc8000f8e00ff */
[----:B------:R-:W-:Y:S01]  /*14870*/  IMAD R2, R0, UR4, RZ ;  /* 0x0000000400027c24 */ /* 0x000fe2000f8e02ff */
[----:B------:R1:W-:Y:S01]  /*14880*/  STL.64 [R1+0x48], R4 ;  /* 0x0000480401007387 */ /* 0x0003e20000100a00 */
[----:B------:R-:W-:Y:S02]  /*14890*/  VIADD R0, R18, 0xc400 ;  /* 0x0000c40012007836 */ /* 0x000fe40000000000 */
[----:B------:R-:W-:-:S03]  /*148a0*/  IMAD R2, R3, UR5, R2 ;  /* 0x0000000503027c24 */ /* 0x000fc6000f8e0202 */
[----:B------:R-:W-:Y:S01]  /*148b0*/  LOP3.LUT P0, RZ, R0, 0x3ff, RZ, 0xc0, !PT ;  /* 0x000003ff00ff7812 */ /* 0x000fe2000780c0ff */
[----:B------:R-:W-:-:S05]  /*148c0*/  IMAD.IADD R0, R5, 0x1, R2 ;  /* 0x0000000105007824 */ /* 0x000fca00078e0202 */
[----:B------:R1:W-:Y:S07]  /*148d0*/  STL [R1+0x30], R0 ;  /* 0x0000300001007387 */ /* 0x0003ee0000100800 */
[----:B------:R-:W-:Y:S05]  /*148e0*/  @!P0 BRA `(.L_x_1269) ;  /* 0x0000000000408947 */ /* 0x000fea0003800000 */
[----:B------:R-:W-:Y:S01]  /*148f0*/  MOV R2, 0x0 ;  /* 0x0000000000027802 */ /* 0x000fe20000000f00 */
[----:B------:R-:W-:Y:S01]  /*14900*/  ULDC.64 UR6, c[0x4][0xb8] ;  /* 0x01002e0000067ab9 */ /* 0x000fe20000000a00 */
[----:B------:R-:W-:Y:S01]  /*14910*/  ULDC.64 UR8, c[0x4][0xc0] ;  /* 0x0100300000087ab9 */ /* 0x000fe20000000a00 */
[----:B------:R-:W-:Y:S01]  /*14920*/  ULDC.64 UR4, c[0x4][0x20] ;  /* 0x0100080000047ab9 */ /* 0x000fe20000000a00 */
[----:B-1----:R-:W-:Y:S02]  /*14930*/  IMAD.U32 R4, RZ, RZ, UR6 ;  /* 0x00000006ff047e24 */ /* 0x002fe4000f8e00ff */
[----:B------:R-:W1:Y:S01]  /*14940*/  LDC.64 R2, c[0x4][R2] ;  /* 0x0100000002027b82 */ /* 0x000e620000000a00 */
[----:B------:R-:W-:Y:S02]  /*14950*/  IMAD.U32 R5, RZ, RZ, UR7 ;  /* 0x00000007ff057e24 */ /* 0x000fe4000f8e00ff */
[----:B------:R-:W-:Y:S02]  /*14960*/  IMAD.U32 R6, RZ, RZ, UR8 ;  /* 0x00000008ff067e24 */ /* 0x000fe4000f8e00ff */
[----:B0-----:R-:W-:-:S02]  /*14970*/  IMAD.U32 R7, RZ, RZ, UR9 ;  /* 0x00000009ff077e24 */ /* 0x001fc4000f8e00ff */
[----:B--2---:R-:W-:Y:S02]  /*14980*/  IMAD.U32 R10, RZ, RZ, UR4 ;  /* 0x00000004ff0a7e24 */ /* 0x004fe4000f8e00ff */
[----:B------:R-:W-:Y:S02]  /*14990*/  IMAD.U32 R11, RZ, RZ, UR5 ;  /* 0x00000005ff0b7e24 */ /* 0x000fe4000f8e00ff */
[----:B------:R-:W-:Y:S02]  /*149a0*/  IMAD.MOV.U32 R8, RZ, RZ, 0x70 ;  /* 0x00000070ff087424 */ /* 0x000fe400078e00ff */
[----:B------:R-:W-:Y:S02]  /*149b0*/  IMAD.MOV.U32 R12, RZ, RZ, 0x1 ;  /* 0x00000001ff0c7424 */ /* 0x000fe400078e00ff */
[----:B------:R-:W-:-:S07]  /*149c0*/  IMAD.MOV.U32 R13, RZ, RZ, RZ ;  /* 0x000000ffff0d7224 */ /* 0x000fce00078e00ff */
[----:B------:R-:W-:-:S07]  /*149d0*/  LEPC R20, `(.L_x_1269) ;  /* 0x000000001014794e */ /* 0x000fce0000000000 */
[----:B-1----:R-:W-:Y:S05]  /*149e0*/  CALL.ABS.NOINC R2 ;  /* 0x0000000002007343 */ /* 0x002fea0003c00000 */
.L_x_1269:
[----:B------:R-:W-:Y:S05]  /*149f0*/  BSYNC B6 ;  /* 0x0000000000067941 */ /* 0x000fea0003800000 */
.L_x_1268:
[----:B-1----:R-:W3:Y:S01]  /*14a00*/  LDL.LU R0, [R1+0x30] ;  /* 0x0000300001007983 */ /* 0x002ee20000300800 */
[----:B------:R-:W-:Y:S01]  /*14a10*/  ULDC.64 UR6, c[0x0][0xa00] ;  /* 0x0002800000067ab9 */ /* 0x000fe20000000a00 */
[----:B0-----:R-:W0:Y:S01]  /*14a20*/  LDC R7, c[0x0][0x448] ;  /* 0x00011200ff077b82 */ /* 0x001e220000000800 */
[----:B------:R-:W-:Y:S01]  /*14a30*/  ULDC.64 UR4, c[0x0][0x2d8] ;  /* 0x0000b60000047ab9 */ /* 0x000fe20000000a00 */
[----:B------:R-:W3:Y:S04]  /*14a40*/  LDL.LU.64 R2, [R1+0x48] ;  /* 0x0000480001027983 */ /* 0x000ee80000300a00 */
[----:B------:R-:W4:Y:S04]  /*14a50*/  LDL R5, [R1+0xc] ;  /* 0x00000c0001057983 */ /* 0x000f280000100800 */
[----:B------:R-:W4:Y:S01]  /*14a60*/  LDL R9, [R1+0x28] ;  /* 0x0000280001097983 */ /* 0x000f220000100800 */
[----:B------:R-:W-:-:S04]  /*14a70*/  ISETP.NE.U32.AND P0, PT, RZ, UR6, PT ;  /* 0x00000006ff007c0c */ /* 0x000fc8000bf05070 */
[----:B------:R-:W-:Y:S01]  /*14a80*/  ISETP.NE.AND.EX P0, PT, RZ, UR7, PT, P0 ;  /* 0x00000007ff007c0c */ /* 0x000fe2000bf05300 */
[----:B------:R-:W1:Y:S01]  /*14a90*/  S2R R8, SR_TID.X ;  /* 0x0000000000087919 */ /* 0x000e620000002100 */
[----:B------:R-:W-:Y:S01]  /*14aa0*/  ULDC.64 UR6, c[0x0][0x280] ;  /* 0x0000a00000067ab9 */ /* 0x000fe20000000a00 */
[----:B--2---:R-:W2:Y:S01]  /*14ab0*/  S2R R10, SR_TID.X ;  /* 0x00000000000a7919 */ /* 0x004ea20000002100 */
[----:B-1----:R-:W-:Y:S02]  /*14ac0*/  IMAD.SHL.U32 R8, R8, 0x10, RZ ;  /* 0x0000001008087824 */ /* 0x002fe400078e00ff */
[----:B--2---:R-:W-:-:S05]  /*14ad0*/  IMAD.SHL.U32 R10, R10, 0x8, RZ ;  /* 0x000000080a0a7824 */ /* 0x004fca00078e00ff */
[----:B------:R-:W-:-:S04]  /*14ae0*/  LOP3.LUT R10, R10, 0x38, RZ, 0xc0, !PT ;  /* 0x000000380a0a7812 */ /* 0x000fc800078ec0ff */
[C---:B------:R-:W-:Y:S02]  /*14af0*/  LOP3.LUT R11, R10.reuse, 0x40, RZ, 0xfc, !PT ;  /* 0x000000400a0b7812 */ /* 0x040fe400078efcff */
[----:B------:R-:W-:Y:S01]  /*14b00*/  LOP3.LUT R10, R10, 0x80, RZ, 0xfc, !PT ;  /* 0x000000800a0a7812 */ /* 0x000fe200078efcff */
[----:B---3--:R-:W-:Y:S01]  /*14b10*/  IMAD.MOV.U32 R3, RZ, RZ, R0 ;  /* 0x000000ffff037224 */ /* 0x008fe200078e0000 */
[----:B----4-:R-:W-:-:S04]  /*14b20*/  SHF.R.S32.HI R0, RZ, 0x1f, R5 ;  /* 0x0000001fff007819 */ /* 0x010fc80000011405 */
[----:B------:R-:W-:Y:S02]  /*14b30*/  SEL R4, R0, RZ, !P0 ;  /* 0x000000ff00047207 */ /* 0x000fe40004000000 */
[----:B------:R-:W-:Y:S02]  /*14b40*/  SEL R0, R5, RZ, !P0 ;  /* 0x000000ff05007207 */ /* 0x000fe40004000000 */
[----:B------:R-:W1:Y:S01]  /*14b50*/  S2R R5, SR_TID.X ;  /* 0x0000000000057919 */ /* 0x000e620000002100 */
[----:B0-----:R-:W-:Y:S01]  /*14b60*/  ISETP.NE.AND P0, PT, R7, 0x1, PT ;  /* 0x000000010700780c */ /* 0x001fe20003f05270 */
[----:B------:R-:W-:-:S04]  /*14b70*/  IMAD.WIDE.U32 R2, R16, UR4, R2 ;  /* 0x0000000410027c25 */ /* 0x000fc8000f8e0002 */
[----:B------:R-:W-:Y:S01]  /*14b80*/  IMAD R3, R16, UR5, R3 ;  /* 0x0000000510037c24 */ /* 0x000fe2000f8e0203 */
[----:B------:R-:W-:-:S07]  /*14b90*/  ULDC.64 UR4, c[0x0][0x2e0] ;  /* 0x0000b80000047ab9 */ /* 0x000fce0000000a00 */
[----:B------:R-:W0:Y:S01]  /*14ba0*/  @P0 LDC R6, c[0x0][0x450] ;  /* 0x00011400ff060b82 */ /* 0x000e220000000800 */
[----:B-1----:R-:W-:-:S04]  /*14bb0*/  LOP3.LUT R5, R5, 0x7f, RZ, 0xc0, !PT ;  /* 0x0000007f05057812 */ /* 0x002fc800078ec0ff */
[----:B------:R-:W-:-:S04]  /*14bc0*/  SHF.R.U32.HI R5, RZ, 0x3, R5 ;  /* 0x00000003ff057819 */ /* 0x000fc80000011605 */
[----:B------:R-:W-:Y:S02]  /*14bd0*/  LOP3.LUT R8, R5, 0x70, R8, 0xf8, !PT ;  /* 0x0000007005087812 */ /* 0x000fe400078ef808 */
[----:B------:R-:W1:Y:S01]  /*14be0*/  @P0 LDC R5, c[0x0][0x44c] ;  /* 0x00011300ff050b82 */ /* 0x000e620000000800 */
[----:B------:R-:W-:Y:S02]  /*14bf0*/  IMAD R4, R4, UR4, RZ ;  /* 0x0000000404047c24 */ /* 0x000fe4000f8e02ff */
[----:B------:R-:W-:-:S04]  /*14c00*/  IMAD.WIDE.U32 R2, R0, UR4, R2 ;  /* 0x0000000400027c25 */ /* 0x000fc8000f8e0002 */
[----:B------:R-:W-:Y:S01]  /*14c10*/  IMAD R0, R0, UR5, R4 ;  /* 0x0000000500007c24 */ /* 0x000fe2000f8e0204 */
[----:B------:R-:W-:Y:S01]  /*14c20*/  ULDC.64 UR4, c[0x0][0x2d0] ;  /* 0x0000b40000047ab9 */ /* 0x000fe20000000a00 */
[----:B------:R-:W-:Y:S02]  /*14c30*/  IMAD.IADD R4, R8, 0x1, R9 ;  /* 0x0000000108047824 */ /* 0x000fe400078e0209 */
[----:B------:R-:W-:Y:S02]  /*14c40*/  IMAD.IADD R3, R3, 0x1, R0 ;  /* 0x0000000103037824 */ /* 0x000fe400078e0200 */
[----:B------:R-:W-:Y:S02]  /*14c50*/  IMAD.MOV.U32 R0, RZ, RZ, R4 ;  /* 0x000000ffff007224 */ /* 0x000fe400078e0004 */
[----:B-1----:R-:W-:-:S05]  /*14c60*/  @P0 IMAD.HI.U32 R5, R4, R5, RZ ;  /* 0x0000000504050227 */ /* 0x002fca00078e00ff */
[----:B0-----:R-:W-:-:S05]  /*14c70*/  @P0 SHF.R.U32.HI R0, RZ, R6, R5 ;  /* 0x00000006ff000219 */ /* 0x001fca0000011605 */
        /* <DEDUP_REMOVED lines=14> */
[----:B------:R-:W1:Y:S01]  /*14d60*/  S2R R8, SR_TID.X ;  /* 0x0000000000087919 */ /* 0x000e620000002100 */
[----:B------:R-:W-:Y:S01]  /*14d70*/  IMAD R0, R4, UR5, R0 ;  /* 0x0000000504007c24 */ /* 0x000fe2000f8e0200 */
[----:B------:R-:W-:-:S03]  /*14d80*/  LEA R4, P3, R2, UR6, 0x1 ;  /* 0x0000000602047c11 */ /* 0x000fc6000f8608ff */
[----:B------:R-:W-:Y:S01]  /*14d90*/  IMAD.IADD R0, R3, 0x1, R0 ;  /* 0x0000000103007824 */ /* 0x000fe200078e0200 */
[----:B------:R-:W-:-:S04]  /*14da0*/  ISETP.GE.AND P1, PT, R11, UR4, PT ;  /* 0x000000040b007c0c */ /* 0x000fc8000bf26270 */
[----:B------:R-:W-:Y:S01]  /*14db0*/  LEA.HI.X R3, R2, UR7, R0, 0x1, P3 ;  /* 0x0000000702037c11 */ /* 0x000fe200098f0c00 */
[----:B-1----:R-:W-:-:S05]  /*14dc0*/  IMAD.SHL.U32 R8, R8, 0x8, RZ ;  /* 0x0000000808087824 */ /* 0x002fca00078e00ff */
[----:B------:R-:W-:-:S04]  /*14dd0*/  LOP3.LUT R8, R8, 0x38, RZ, 0xc0, !PT ;  /* 0x0000003808087812 */ /* 0x000fc800078ec0ff */
[----:B------:R-:W-:Y:S01]  /*14de0*/  ISETP.GE.AND P2, PT, R8, UR4, PT ;  /* 0x0000000408007c0c */ /* 0x000fe2000bf46270 */
[----:B------:R-:W-:-:S03]  /*14df0*/  UMOV UR4, 0xffffffff ;  /* 0xffffffff00047882 */ /* 0x000fc60000000000 */
[----:B0-----:R-:W-:Y:S09]  /*14e00*/  BRA.DIV UR4, `(.L_x_1270) ;  /* 0x0000004a04947947 */ /* 0x001ff2000b800000 */
[----:B------:R-:W0:Y:S01]  /*14e10*/  S2R R6, SR_TID.X ;  /* 0x0000000000067919 */ /* 0x000e220000002100 */
[----:B------:R-:W2:Y:S01]  /*14e20*/  LDL.LU R9, [R1+0x28] ;  /* 0x0000280001097983 */ /* 0x000ea20000300800 */
[----:B0-----:R-:W-:-:S04]  /*14e30*/  LOP3.LUT R6, R6, 0x7f, RZ, 0xc0, !PT ;  /* 0x0000007f06067812 */ /* 0x001fc800078ec0ff */
[----:B------:R-:W-:Y:S02]  /*14e40*/  SHF.R.U32.HI R8, RZ, 0x3, R6 ;  /* 0x00000003ff087819 */ /* 0x000fe40000011606 */
[----:B------:R-:W3:Y:S01]  /*14e50*/  LDL.LU R6, [R1+0x2c] ;  /* 0x00002c0001067983 */ /* 0x000ee20000300800 */
[----:B------:R-:W0:Y:S01]  /*14e60*/  S2R R11, SR_TID.X ;  /* 0x00000000000b7919 */ /* 0x000e220000002100 */
[----:B------:R-:W-:Y:S01]  /*14e70*/  ULDC.64 UR4, c[0x0][0x208] ;  /* 0x0000820000047ab9 */ /* 0x000fe20000000a00 */
[----:B0-----:R-:W-:-:S05]  /*14e80*/  IMAD.SHL.U32 R11, R11, 0x8, RZ ;  /* 0x000000080b0b7824 */ /* 0x001fca00078e00ff */
[----:B------:R-:W-:Y:S01]  /*14e90*/  LOP3.LUT R11, R11, 0x38, RZ, 0xc0, !PT ;  /* 0x000000380b0b7812 */ /* 0x000fe200078ec0ff */
[----:B--2---:R-:W-:-:S04]  /*14ea0*/  IMAD.IADD R0, R8, 0x1, R9 ;  /* 0x0000000108007824 */ /* 0x004fc800078e0209 */
[----:B------:R-:W-:Y:S01]  /*14eb0*/  VIADD R5, R0, 0x10 ;  /* 0x0000001000057836 */ /* 0x000fe20000000000 */
[----:B------:R-:W-:Y:S01]  /*14ec0*/  SHFL.IDX PT, R9, R3, 0x1, 0x181f ;  /* 0x00381f0003097f89 */ /* 0x000fe200000e0000 */
[----:B---3--:R-:W-:-:S03]  /*14ed0*/  IMAD R2, R6, R7, RZ ;  /* 0x0000000706027224 */ /* 0x008fc600078e02ff */
[----:B------:R-:W0:Y:S04]  /*14ee0*/  SHFL.IDX PT, R7, R4, RZ, 0x181f ;  /* 0x00181fff04077589 */ /* 0x000e2800000e0000 */
[----:B------:R-:W1:Y:S01]  /*14ef0*/  SHFL.IDX PT, R6, R3, RZ, 0x181f ;  /* 0x00181fff03067589 */ /* 0x000e6200000e0000 */
[-C--:B------:R-:W-:Y:S02]  /*14f00*/  ISETP.GE.AND P4, PT, R0, R2.reuse, PT ;  /* 0x000000020000720c */ /* 0x080fe40003f86270 */
[----:B------:R-:W-:Y:S02]  /*14f10*/  ISETP.GE.AND P3, PT, R5, R2, PT ;  /* 0x000000020500720c */ /* 0x000fe40003f66270 */
[----:B------:R-:W2:Y:S09]  /*14f20*/  SHFL.IDX PT, R5, R4, 0x1, 0x181f ;  /* 0x00381f0004057f89 */ /* 0x000eb200000e0000 */
[----:B0-----:R-:W-:-:S05]  /*14f30*/  @!P4 LEA R7, P5, R11, R7, 0x1 ;  /* 0x000000070b07c211 */ /* 0x001fca00078a08ff */
[----:B-1----:R-:W-:-:S05]  /*14f40*/  @!P4 IMAD.X R6, RZ, RZ, R6, P5 ;  /* 0x000000ffff06c224 */ /* 0x002fca00028e0606 */
[----:B------:R-:W-:-:S04]  /*14f50*/  @!P4 LOP3.LUT R7, R7, R6, RZ, 0x3c, !PT ;  /* 0x000000060707c212 */ /* 0x000fc800078e3cff */
[----:B------:R-:W-:Y:S02]  /*14f60*/  @!P4 LOP3.LUT R6, R7, R6, RZ, 0x3c, !PT ;  /* 0x000000060706c212 */ /* 0x000fe400078e3cff */
[----:B--2---:R-:W-:Y:S02]  /*14f70*/  @!P3 LEA R8, P5, R11, R5, 0x1 ;  /* 0x000000050b08b211 */ /* 0x004fe400078a08ff */
        /* <DEDUP_REMOVED lines=58> */
[----:B0-----:R-:W-:-:S05]  /*15320*/  @!P4 LEA R5, P3, R11, R5, 0x1 ;  /* 0x000000050b05c211 */ /* 0x001fca00078608ff */
[----:B-1----:R-:W-:-:S04]  /*15330*/  @!P4 IMAD.X R6, RZ, RZ, R6, P3 ;  /* 0x000000ffff06c224 */ /* 0x002fc800018e0606 */
[----:B------:R-:W-:Y:S02]  /*15340*/  @!P4 IMAD.MOV.U32 R7, RZ, RZ, R6 ;  /* 0x000000ffff07c224 */ /* 0x000fe400078e0006 */
[----:B------:R-:W-:Y:S02]  /*15350*/  @!P4 IMAD.MOV.U32 R6, RZ, RZ, R5 ;  /* 0x000000ffff06c224 */ /* 0x000fe400078e0005 */
[----:B------:R0:W1:Y:S04]  /*15360*/  SHFL.IDX PT, R5, R3, 0x7, 0x181f ;  /* 0x00f81f0003057f89 */ /* 0x00006800000e0000 */
[----:B------:R0:W-:Y:S04]  /*15370*/  @!P4 LDGSTS.E.BYPASS.LTC128B.128 [R10+0xf400], desc[UR4][R6.64], !P2 ;  /* 0x0f400000060acfae */ /* 0x0001e8000d101d44 */
[----:B------:R0:W-:Y:S04]  /*15380*/  @!P4 LDGSTS.E.BYPASS.LTC128B.128 [R10+0x13400], desc[UR4][R6.64+0x80], !P1 ;  /* 0x13400080060acfae */ /* 0x0001e8000c901d44 */
[----:B------:R0:W-:Y:S04]  /*15390*/  @!P4 LDGSTS.E.BYPASS.LTC128B.128 [R10+0x17400], desc[UR4][R6.64+0x100], !P0 ;  /* 0x17400100060acfae */ /* 0x0001e8000c101d44 */
[----:B------:R0:W2:Y:S02]  /*153a0*/  SHFL.IDX PT, R3, R4, 0x7, 0x181f ;  /* 0x00f81f0004037f89 */ /* 0x0000a400000e0000 */
.L_x_1389:
[----:B------:R-:W-:Y:S01]  /*153b0*/  VIADD R0, R0, 0x70 ;  /* 0x0000007000007836 */ /* 0x000fe20000000000 */
[----:B------:R-:W-:Y:S04]  /*153c0*/  BSSY B0, `(.L_x_1271) ;  /* 0x000000f000007945 */ /* 0x000fe80003800000 */
[----:B------:R-:W-:-:S13]  /*153d0*/  ISETP.GE.AND P3, PT, R0, R2, PT ;  /* 0x000000020000720c */ /* 0x000fda0003f66270 */
[----:B------:R-:W-:Y:S05]  /*153e0*/  @P3 BRA `(.L_x_1272) ;  /* 0x0000000000303947 */ /* 0x000fea0003800000 */
[----:B0-----:R-:W0:Y:S01]  /*153f0*/  S2R R4, SR_TID.X ;  /* 0x0000000000047919 */ /* 0x001e220000002100 */
[----:B------:R-:W-:Y:S01]  /*15400*/  ULDC.64 UR4, c[0x0][0x208] ;  /* 0x0000820000047ab9 */ /* 0x000fe20000000a00 */
[----:B0-----:R-:W-:-:S05]  /*15410*/  IMAD.SHL.U32 R4, R4, 0x8, RZ ;  /* 0x0000000804047824 */ /* 0x001fca00078e00ff */
[----:B------:R-:W-:-:S04]  /*15420*/  LOP3.LUT R4, R4, 0x38, RZ, 0xc0, !PT ;  /* 0x0000003804047812 */ /* 0x000fc800078ec0ff */
[----:B--2---:R-:W-:-:S05]  /*15430*/  LEA R2, P3, R4, R3, 0x1 ;  /* 0x0000000304027211 */ /* 0x004fca00078608ff */
[----:B-1----:R-:W-:-:S05]  /*15440*/  IMAD.X R3, RZ, RZ, R5, P3 ;  /* 0x000000ffff037224 */ /* 0x002fca00018e0605 */
[----:B------:R-:W-:Y:S01]  /*15450*/  @!PT LDS RZ, [RZ] ;  /* 0x00000000fffff984 */ /* 0x000fe20000000800 */
[----:B------:R-:W-:Y:S01]  /*15460*/  @!PT LDS RZ, [RZ] ;  /* 0x00000000fffff984 */ /* 0x000fe20000000800 */
[----:B------:R-:W-:Y:S01]  /*15470*/  @!PT LDS RZ, [RZ] ;  /* 0x00000000fffff984 */ /* 0x000fe20000000800 */
[----:B------:R3:W-:Y:S04]  /*15480*/  LDGSTS.E.BYPASS.LTC128B.128 [R10+0xfc00], desc[UR4][R2.64], !P2 ;  /* 0x0fc00000020a7fae */ /* 0x0007e8000d101d44 */
[----:B------:R3:W-:Y:S04]  /*15490*/  LDGSTS.E.BYPASS.LTC128B.128 [R10+0x13c00], desc[UR4][R2.64+0x80], !P1 ;  /* 0x13c00080020a7fae */ /* 0x0007e8000c901d44 */
[----:B------:R3:W-:Y:S02]  /*154a0*/  LDGSTS.E.BYPASS.LTC128B.128 [R10+0x17c00], desc[UR4][R2.64+0x100], !P0 ;  /* 0x17c00100020a7fae */ /* 0x0007e4000c101d44 */
.L_x_1272:
[----:B------:R-:W-:Y:S05]  /*154b0*/  BSYNC B0 ;  /* 0x0000000000007941 */ /* 0x000fea0003800000 */
.L_x_1271:
[----:B------:R-:W-:Y:S01]  /*154c0*/  NOP ;  /* 0x0000000000007918 */ /* 0x000fe20000000000 */
[----:B------:R-:W-:Y:S01]  /*154d0*/  PLOP3.LUT P0, PT, PT, PT, PT, 0x80, 0x0 ;  /* 0x000000000000781c */ /* 0x000fe20003f0f070 */
[----:B0-----:R-:W-:-:S12]  /*154e0*/  VIADD R6, R18, 0x2a800 ;  /* 0x0002a80012067836 */ /* 0x001fd80000000000 */
.L_x_1273:
[----:B------:R-:W-:Y:S02]  /*154f0*/  PLOP3.LUT P1, PT, P1, P0, PT, 0xa2, 0x0 ;  /* 0x000000000000781c */ /* 0x000fe40000f21472 */
[----:B------:R-:W-:-:S08]  /*15500*/  @P0 R2UR P1, UR4, R18 ;  /* 0x00000000120402ca */ /* 0x000fd00000020000 */
[----:B------:R-:W-:-:S05]  /*15510*/  @P0 PLOP3.LUT P0, PT, P1, PT, PT, 0x80, 0x0 ;  /* 0x000000000000081c */ /* 0x000fca0000f0f070 */
[----:B------:R-:W-:Y:S01]  /*15520*/  @!P1 SYNCS.ARRIVE.TRANS64.RED.A0T1 RZ, [UR4+0x2a800], RZ ;  /* 0x02a800ffffff99a7 */ /* 0x000fe20008200404 */
[----:B------:R-:W-:Y:S07]  /*15530*/  @!P1 ARRIVES.LDGSTSBAR.64.TRANSCNT [UR4+0x2a800] ;  /* 0x02a80000ff0099b0 */ /* 0x000fee0008000a84 */
[----:B------:R-:W-:Y:S05]  /*15540*/  @P0 BRA.U.ANY `(.L_x_1273) ;  /* 0xfffffffd00e80947 */ /* 0x000fea000393ffff */
[----:B---3--:R-:W3:Y:S02]  /*15550*/  LDL.LU R2, [R1+0x50] ;  /* 0x0000500001027983 */ /* 0x008ee40000300800 */
[----:B---3--:R-:W-:-:S05]  /*15560*/  VIADD R2, R2, 0x1 ;  /* 0x0000000102027836 */ /* 0x008fca0000000000 */
        /* <DEDUP_REMOVED lines=8> */
[----:B------:R-:W3:Y:S03]  /*155f0*/  SYNCS.PHASECHK.TRANS64.TRYWAIT P0, [R18+URZ+0x2a820], R0 ;  /* 0x02a82000120075a7 */ /* 0x000ee6000800017f */
[----:B0--3--:R-:W-:Y:S05]  /*15600*/  @!P0 BRA `(.L_x_1275) ;  /* 0x0000004c00908947 */ /* 0x009fea0003800000 */
.L_x_1390:
[----:B------:R-:W-:Y:S05]  /*15610*/  BSYNC B0 ;  /* 0x0000000000007941 */ /* 0x000fea0003800000 */
.L_x_1274:
[----:B------:R-:W0:Y:S04]  /*15620*/  LDL R2, [R1+0x3c] ;  /* 0x00003c0001027983 */ /* 0x000e280000100800 */
[----:B------:R-:W3:Y:S01]  /*15630*/  LDL R4, [R1+0x24] ;  /* 0x0000240001047983 */ /* 0x000ee20000100800 */
[----:B------:R-:W-:Y:S01]  /*15640*/  BSSY B0, `(.L_x_1276) ;  /* 0x000021b000007945 */ /* 0x000fe20003800000 */
[----:B0-----:R-:W-:-:S05]  /*15650*/  VIADD R0, R2, 0xfffffffe ;  /* 0xfffffffe02007836 */ /* 0x001fca0000000000 */
[----:B---3--:R-:W-:-:S13]  /*15660*/  ISETP.GE.AND P0, PT, R0, R4, PT ;  /* 0x000000040000720c */ /* 0x008fda0003f06270 */
[----:B------:R-:W-:Y:S05]  /*15670*/  @!P0 BRA `(.L_x_1277) ;  /* 0x00000020005c8947 */ /* 0x000fea0003800000 */
[----:B------:R-:W3:Y:S04]  /*15680*/  LDL.LU R2, [R1+0x40] ;  /* 0x0000400001027983 */ /* 0x000ee80000300800 */
[----:B------:R-:W4:Y:S04]  /*15690*/  LDL.LU R8, [R1+0x38] ;  /* 0x0000380001087983 */ /* 0x000f280000300800 */
[----:B--2---:R-:W2:Y:S04]  /*156a0*/  LDL.LU R3, [R1+0x54] ;  /* 0x0000540001037983 */ /* 0x004ea80000300800 */
[----:B------:R-:W5:Y:S04]  /*156b0*/  LDL.LU R7, [R1+0x34] ;  /* 0x0000340001077983 */ /* 0x000f680000300800 */
[----:B-1----:R-:W5:Y:S01]  /*156c0*/  LDL.LU R5, [R1+0x58] ;  /* 0x0000580001057983 */ /* 0x002f620000300800 */
[----:B------:R-:W-:Y:S01]  /*156d0*/  LOP3.LUT R11, RZ, R4, RZ, 0x33, !PT ;  /* 0x00000004ff0b7212 */ /* 0x000fe200078e33ff */
[----:B------:R-:W-:Y:S01]  /*156e0*/  BSSY B2, `(.L_x_1278) ;  /* 0x00000ba000027945 */ /* 0x000fe20003800000 */
[----:B---3--:R-:W-:-:S04]  /*156f0*/  VIADD R2, R2, 0x1 ;  /* 0x0000000102027836 */ /* 0x008fc80000000000 */
[----:B----4-:R-:W-:Y:S01]  /*15700*/  IMAD R2, R2, R8, RZ ;  /* 0x0000000802027224 */ /* 0x010fe200078e02ff */
[----:B--2---:R-:W-:-:S04]  /*15710*/  LOP3.LUT R3, RZ, R3, RZ, 0x33, !PT ;  /* 0x00000003ff037212 */ /* 0x004fc800078e33ff */
[----:B------:R-:W-:-:S04]  /*15720*/  LOP3.LUT R2, RZ, R2, RZ, 0x33, !PT ;  /* 0x00000002ff027212 */ /* 0x000fc800078e33ff */
[----:B-----5:R-:W-:Y:S02]  /*15730*/  VIADDMNMX R2, R2, -R7, R3, !PT ;  /* 0x8000000702027246 */ /* 0x020fe40007800103 */
[----:B------:R-:W-:-:S04]  /*15740*/  LOP3.LUT R8, RZ, R5, RZ, 0x33, !PT ;  /* 0x00000005ff087212 */ /* 0x000fc800078e33ff */
[----:B------:R-:W-:-:S04]  /*15750*/  VIMNMX R8, R2, R8, !PT ;  /* 0x0000000802087248 */ /* 0x000fc80007fe0100 */
[----:B------:R-:W-:Y:S02]  /*15760*/  VIADDMNMX R11, R8, 0x2, R11, !PT ;  /* 0x00000002080b7846 */ /* 0x000fe4000780010b */
[----:B------:R-:W-:-:S05]  /*15770*/  LOP3.LUT R2, RZ, R8, RZ, 0x33, !PT ;  /* 0x00000008ff027212 */ /* 0x000fca00078e33ff */
        /* <DEDUP_REMOVED lines=31> */
[----:B------:R-:W-:Y:S01]  /*15970*/  SHF.R.S32.HI R3, RZ, 0x1f, R2 ;  /* 0x0000001fff037819 */ /* 0x000fe20000011402 */
[----:B--2---:R-:W-:-:S04]  /*15980*/  IMAD R4, R12, UR6, RZ ;  /* 0x000000060c047c24 */ /* 0x004fc8000f8e02ff */
[C---:B---3--:R-:W-:Y:S02]  /*15990*/  IMAD R4, R7.reuse, UR7, R4 ;  /* 0x0000000707047c24 */ /* 0x048fe4000f8e0204 */
[----:B------:R-:W-:-:S04]  /*159a0*/  IMAD.WIDE.U32 R2, R7, UR6, R2 ;  /* 0x0000000607027c25 */ /* 0x000fc8000f8e0002 */
[----:B------:R-:W-:Y:S01]  /*159b0*/  IMAD.IADD R3, R4, 0x1, R3 ;  /* 0x0000000104037824 */ /* 0x000fe200078e0203 */
[----:B------:R-:W-:-:S04]  /*159c0*/  LEA R4, P0, R2, UR4, 0x2 ;  /* 0x0000000402047c11 */ /* 0x000fc8000f8010ff */
[----:B------:R-:W-:-:S06]  /*159d0*/  LEA.HI.X R5, R2, UR5, R3, 0x2, P0 ;  /* 0x0000000502057c11 */ /* 0x000fcc00080f1403 */
[----:B------:R0:W5:Y:S03]  /*159e0*/  LDG.E R5, desc[UR8][R4.64] ;  /* 0x0000000804057981 */ /* 0x000166000c1e1900 */
.L_x_1282:
[----:B------:R-:W-:Y:S01]  /*159f0*/  IMAD R3, R9, 0x8, R18 ;  /* 0x0000000809037824 */ /* 0x000fe200078e0212 */
[----:B------:R-:W-:Y:S01]  /*15a00*/  SHF.L.U32 R2, R10, 0x1f, RZ ;  /* 0x0000001f0a027819 */ /* 0x000fe200000006ff */
[----:B------:R-:W-:Y:S03]  /*15a10*/  BSSY B3, `(.L_x_1283) ;  /* 0x0000003000037945 */ /* 0x000fe60003800000 */
[----:B------:R-:W1:Y:S02]  /*15a20*/  SYNCS.PHASECHK.TRANS64.TRYWAIT P0, [R3+URZ+0x2a840], R2 ;  /* 0x02a84002030075a7 */ /* 0x000e64000800017f */
[----:B-1----:R-:W-:Y:S05]  /*15a30*/  @!P0 BRA `(.L_x_1284) ;  /* 0x0000004800988947 */ /* 0x002fea0003800000 */
.L_x_1391:
[----:B------:R-:W-:Y:S05]  /*15a40*/  BSYNC B3 ;  /* 0x0000000000037941 */ /* 0x000fea0003800000 */
.L_x_1283:
        /* <DEDUP_REMOVED lines=12> */
.L_x_1286:
[----:B------:R-:W-:Y:S05]  /*15b10*/  BSYNC B3 ;  /* 0x0000000000037941 */ /* 0x000fea0003800000 */
.L_x_1285:
        /* <DEDUP_REMOVED lines=12> */
.L_x_1287:
        /* <DEDUP_REMOVED lines=16> */
.L_x_1288:
        /* <DEDUP_REMOVED lines=15> */
.L_x_1289:
        /* <DEDUP_REMOVED lines=16> */
.L_x_1392:
[----:B------:R-:W-:Y:S05]  /*15ed0*/  BSYNC B3 ;  /* 0x0000000000037941 */ /* 0x000fea0003800000 */
.L_x_1290:
[----:B------:R-:W-:Y:S01]  /*15ee0*/  BSSY B3, `(.L_x_1292) ;  /* 0x000000c000037945 */ /* 0x000fe20003800000 */
[----:B------:R-:W-:Y:S02]  /*15ef0*/  IMAD.MOV.U32 R12, RZ, RZ, 0x0 ;  /* 0x00000000ff0c7424 */ /* 0x000fe400078e00ff */
[----:B------:R-:W-:Y:S01]  /*15f00*/  IMAD.MOV.U32 R13, RZ, RZ, 0x14f00000 ;  /* 0x14f00000ff0d7424 */ /* 0x000fe200078e00ff */
[----:B------:R-:W-:Y:S06]  /*15f10*/  @P1 BRA `(.L_x_1293) ;  /* 0x0000000000201947 */ /* 0x000fec0003800000 */
[----:B------:R-:W1:Y:S01]  /*15f20*/  S2R R4, SR_TID.X ;  /* 0x0000000000047919 */ /* 0x000e620000002100 */
[----:B0-----:R-:W-:Y:S02]  /*15f30*/  IMAD R2, R19, 0x8, R18 ;  /* 0x0000000813027824 */ /* 0x001fe400078e0212 */
[----:B------:R-:W-:-:S04]  /*15f40*/  IMAD.MOV.U32 R3, RZ, RZ, 0x6000 ;  /* 0x00006000ff037424 */ /* 0x000fc800078e00ff */
[----:B------:R2:W-:Y:S01]  /*15f50*/  SYNCS.ARRIVE.TRANS64 RZ, [R2+URZ+0x2a850], R3 ;  /* 0x02a8500302ff79a7 */ /* 0x0005e2000800003f */
[----:B-1----:R-:W-:-:S04]  /*15f60*/  LOP3.LUT R4, R4, 0x1f, RZ, 0xc0, !PT ;  /* 0x0000001f04047812 */ /* 0x002fc800078ec0ff */
[----:B------:R-:W-:-:S13]  /*15f70*/  ISETP.NE.AND P0, PT, R4, RZ, PT ;  /* 0x000000ff0400720c */ /* 0x000fda0003f05270 */
[----:B--2---:R-:W-:Y:S05]  /*15f80*/  @!P0 BRA `(.L_x_1293) ;  /* 0x0000000000048947 */ /* 0x004fea0003800000 */
[----:B------:R-:W-:Y:S01]  /*15f90*/  BPT.TRAP 0x1 ;  /* 0x000000040000795c */ /* 0x000fe20000300000 */
.L_x_1293:
[----:B------:R-:W-:Y:S05]  /*15fa0*/  BSYNC B3 ;  /* 0x0000000000037941 */ /* 0x000fea0003800000 */
.L_x_1292:
        /* <DEDUP_REMOVED lines=11> */
[----:B--2---:R-:W-:Y:S02]  /*16060*/  IMAD R2, R2, 0x60, R4 ;  /* 0x0000006002027824 */ /* 0x004fe400078e0204 */
[----:B------:R-:W-:-:S09]  /*16070*/  VIADD R4, R7, 0x400 ;  /* 0x0000040007047836 */ /* 0x000fd20000000000 */
.L_x_1294:
        /* <DEDUP_REMOVED lines=15> */
.L_x_1295:
        /* <DEDUP_REMOVED lines=12> */
.L_x_1281:
[----:B------:R-:W-:Y:S05]  /*16230*/  BSYNC B1 ;  /* 0x0000000000017941 */ /* 0x000fea0003800000 */
.L_x_1280:
[----:B0-----:R-:W2:Y:S01]  /*16240*/  LDL.LU R0, [R1+0x3c] ;  /* 0x00003c0001007983 */ /* 0x001ea20000300800 */
[----:B------:R-:W-:-:S03]  /*16250*/  IMAD.MOV.U32 R19, RZ, RZ, R9 ;  /* 0x000000ffff137224 */ /* 0x000fc600078e0009 */
[----:B------:R0:W-:Y:S02]  /*16260*/  STL [R1+0x10], R10 ;  /* 0x0000100a01007387 */ /* 0x0001e40000100800 */
[----:B0-2---:R-:W-:-:S07]  /*16270*/  VIADD R0, R0, 0xfffffffd ;  /* 0xfffffffd00007836 */ /* 0x005fce0000000000 */
.L_x_1279:
[----:B------:R-:W-:Y:S05]  /*16280*/  BSYNC B2 ;  /* 0x0000000000027941 */ /* 0x000fea0003800000 */
.L_x_1278:
[----:B------:R-:W-:-:S05]  /*16290*/  VIADD R11, R11, 0xfffffffe ;  /* 0xfffffffe0b0b7836 */ /* 0x000fca0000000000 */
[----:B------:R-:W-:-:S13]  /*162a0*/  ISETP.NE.AND P0, PT, R11, R8, PT ;  /* 0x000000080b00720c */ /* 0x000fda0003f05270 */
[----:B------:R-:W-:Y:S05]  /*162b0*/  @!P0 BRA `(.L_x_1277) ;  /* 0x00000014004c8947 */ /* 0x000fea0003800000 */
[----:B------:R-:W-:-:S07]  /*162c0*/  IMAD.MOV.U32 R9, RZ, RZ, R17 ;  /* 0x000000ffff097224 */ /* 0x000fce00078e0011 */
.L_x_1328:
        /* <DEDUP_REMOVED lines=36> */
.L_x_1298:
[----:B------:R-:W-:Y:S01]  /*16510*/  IMAD R3, R4, 0x8, R18 ;  /* 0x0000000804037824 */ /* 0x000fe200078e0212 */
[----:B------:R-:W-:Y:S01]  /*16520*/  SHF.L.U32 R2, R5, 0x1f, RZ ;  /* 0x0000001f05027819 */ /* 0x000fe200000006ff */
[----:B------:R-:W-:Y:S03]  /*16530*/  BSSY B2, `(.L_x_1299) ;  /* 0x0000003000027945 */ /* 0x000fe60003800000 */
[----:B------:R-:W1:Y:S02]  /*16540*/  SYNCS.PHASECHK.TRANS64.TRYWAIT P0, [R3+URZ+0x2a840], R2 ;  /* 0x02a84002030075a7 */ /* 0x000e64000800017f */
[----:B-1----:R-:W-:Y:S05]  /*16550*/  @!P0 BRA `(.L_x_1300) ;  /* 0x0000003c00f88947 */ /* 0x002fea0003800000 */
.L_x_1393:
[----:B------:R-:W-:Y:S05]  /*16560*/  BSYNC B2 ;  /* 0x0000000000027941 */ /* 0x000fea0003800000 */
.L_x_1299:
        /* <DEDUP_REMOVED lines=12> */
.L_x_1302:
[----:B------:R-:W-:Y:S05]  /*16630*/  BSYNC B2 ;  /* 0x0000000000027941 */ /* 0x000fea0003800000 */
.L_x_1301:
        /* <DEDUP_REMOVED lines=12> */
.L_x_1303:
        /* <DEDUP_REMOVED lines=16> */
.L_x_1304:
        /* <DEDUP_REMOVED lines=15> */
.L_x_1305:
        /* <DEDUP_REMOVED lines=16> */
.L_x_1394:
[----:B------:R-:W-:Y:S05]  /*169f0*/  BSYNC B2 ;  /* 0x0000000000027941 */ /* 0x000fea0003800000 */
.L_x_1306:
        /* <DEDUP_REMOVED lines=11> */
.L_x_1309:
[----:B------:R-:W-:Y:S05]  /*16ab0*/  BSYNC B2 ;  /* 0x0000000000027941 */ /* 0x000fea0003800000 */
.L_x_1308:
        /* <DEDUP_REMOVED lines=12> */
.L_x_1310:
        /* <DEDUP_REMOVED lines=15> */
.L_x_1311:
        /* <DEDUP_REMOVED lines=12> */
.L_x_1297:
[----:B------:R-:W-:Y:S05]  /*16d30*/  BSYNC B1 ;  /* 0x0000000000017941 */ /* 0x000fea0003800000 */
.L_x_1296:
[----:B------:R-:W2:Y:S01]  /*16d40*/  LDL R2, [R1+0x18] ;  /* 0x0000180001027983 */ /* 0x000ea20000100800 */
[----:B------:R-:W-:Y:S01]  /*16d50*/  VIADD R19, R4, 0x1 ;  /* 0x0000000104137836 */ /* 0x000fe20000000000 */
[----:B------:R-:W-:Y:S01]  /*16d60*/  BSSY B1, `(.L_x_1312) ;  /* 0x00000a4000017945 */ /* 0x000fe20003800000 */
[----:B0-----:R-:W-:-:S03]  /*16d70*/  VIADD R7, R0, 0xffffffff ;  /* 0xffffffff00077836 */ /* 0x001fc60000000000 */
        /* <DEDUP_REMOVED lines=16> */
[----:B------:R-:W-:Y:S01]  /*16e80*/  ULDC.64 UR8, c[0x0][0x208] ;  /* 0x0000820000087ab9 */ /* 0x000fe20000000a00 */
        /* <DEDUP_REMOVED lines=15> */
.L_x_1314:
[----:B------:R-:W-:Y:S01]  /*16f80*/  IMAD R2, R19, 0x8, R18 ;  /* 0x0000000813027824 */ /* 0x000fe200078e0212 */
[----:B------:R-:W-:Y:S01]  /*16f90*/  SHF.L.U32 R3, R12, 0x1f, RZ ;  /* 0x0000001f0c037819 */ /* 0x000fe200000006ff */
[----:B------:R-:W-:Y:S03]  /*16fa0*/  BSSY B2, `(.L_x_1315) ;  /* 0x0000003000027945 */ /* 0x000fe60003800000 */
[----:B------:R-:W2:Y:S02]  /*16fb0*/  SYNCS.PHASECHK.TRANS64.TRYWAIT P0, [R2+URZ+0x2a840], R3 ;  /* 0x02a84003020075a7 */ /* 0x000ea4000800017f */
[----:B--2---:R-:W-:Y:S05]  /*16fc0*/  @!P0 BRA `(.L_x_1316) ;  /* 0x0000003400848947 */ /* 0x004fea0003800000 */
.L_x_1395:
[----:B------:R-:W-:Y:S05]  /*16fd0*/  BSYNC B2 ;  /* 0x0000000000027941 */ /* 0x000fea0003800000 */
.L_x_1315:
        /* <DEDUP_REMOVED lines=12> */
.L_x_1318:
[----:B------:R-:W-:Y:S05]  /*170a0*/  BSYNC B2 ;  /* 0x0000000000027941 */ /* 0x000fea0003800000 */
.L_x_1317:
        /* <DEDUP_REMOVED lines=13> */
.L_x_1319:
        /* <DEDUP_REMOVED lines=16> */
.L_x_1320:
        /* <DEDUP_REMOVED lines=15> */
.L_x_1321:
        /* <DEDUP_REMOVED lines=15> */
.L_x_1396:
[----:B------:R-:W-:Y:S05]  /*17460*/  BSYNC B2 ;  /* 0x0000000000027941 */ /* 0x000fea0003800000 */
.L_x_1322:
[----:B------:R-:W-:Y:S01]  /*17470*/  BSSY B2, `(.L_x_1324) ;  /* 0x000000b000027945 */ /* 0x000fe20003800000 */
[----:B------:R-:W-:Y:S02]  /*17480*/  IMAD.MOV.U32 R10, RZ, RZ, 0x0 ;  /* 0x00000000ff0a7424 */ /* 0x000fe400078e00ff */
[----:B------:R-:W-:Y:S01]  /*17490*/  IMAD.MOV.U32 R11, RZ, RZ, 0x14f00000 ;  /* 0x14f00000ff0b7424 */ /* 0x000fe200078e00ff */
[----:B------:R-:W-:Y:S06]  /*174a0*/  @P1 BRA `(.L_x_1325) ;  /* 0x00000000001c1947 */ /* 0x000fec0003800000 */
[----:B------:R-:W1:Y:S01]  /*174b0*/  S2R R14, SR_TID.X ;  /* 0x00000000000e7919 */ /* 0x000e620000002100 */
[----:B------:R-:W-:-:S04]  /*174c0*/  IMAD.MOV.U32 R3, RZ, RZ, 0x6000 ;  /* 0x00006000ff037424 */ /* 0x000fc800078e00ff */
[----:B------:R2:W-:Y:S01]  /*174d0*/  SYNCS.ARRIVE.TRANS64 RZ, [R2+URZ+0x50], R3 ;  /* 0x0000500302ff79a7 */ /* 0x0005e2000800003f */
[----:B-1----:R-:W-:-:S04]  /*174e0*/  LOP3.LUT R14, R14, 0x1f, RZ, 0xc0, !PT ;  /* 0x0000001f0e0e7812 */ /* 0x002fc800078ec0ff */
[----:B------:R-:W-:-:S13]  /*174f0*/  ISETP.NE.AND P0, PT, R14, RZ, PT ;  /* 0x000000ff0e00720c */ /* 0x000fda0003f05270 */
[----:B--2---:R-:W-:Y:S05]  /*17500*/  @!P0 BRA `(.L_x_1325) ;  /* 0x0000000000048947 */ /* 0x004fea0003800000 */
[----:B------:R-:W-:Y:S01]  /*17510*/  BPT.TRAP 0x1 ;  /* 0x000000040000795c */ /* 0x000fe20000300000 */
.L_x_1325:
[----:B------:R-:W-:Y:S05]  /*17520*/  BSYNC B2 ;  /* 0x0000000000027941 */ /* 0x000fea0003800000 */
.L_x_1324:
        /* <DEDUP_REMOVED lines=12> */
.L_x_1326:
        /* <DEDUP_REMOVED lines=15> */
.L_x_1327:
        /* <DEDUP_REMOVED lines=12> */
.L_x_1313:
[----:B------:R-:W-:Y:S05]  /*177a0*/  BSYNC B1 ;  /* 0x0000000000017941 */ /* 0x000fea0003800000 */
.L_x_1312:
[----:B------:R-:W2:Y:S01]  /*177b0*/  LDL R2, [R1+0x24] ;  /* 0x0000240001027983 */ /* 0x000ea20000100800 */
[----:B------:R-:W-:Y:S01]  /*177c0*/  VIADD R0, R0, 0xfffffffe ;  /* 0xfffffffe00007836 */ /* 0x000fe20000000000 */
[----:B--2---:R-:W-:-:S13]  /*177d0*/  ISETP.GT.AND P0, PT, R7, R2, PT ;  /* 0x000000020700720c */ /* 0x004fda0003f04270 */
[----:B------:R-:W-:Y:S05]  /*177e0*/  @P0 BRA `(.L_x_1328) ;  /* 0xffffffe800b80947 */ /* 0x000fea000383ffff */
.L_x_1277:
[----:B------:R-:W-:Y:S05]  /*177f0*/  BSYNC B0 ;  /* 0x0000000000007941 */ /* 0x000fea0003800000 */
.L_x_1276:
[----:B--2---:R-:W2:Y:S01]  /*17800*/  S2R R3, SR_TID.X ;  /* 0x0000000000037919 */ /* 0x004ea20000002100 */
[----:B------:R-:W-:Y:S01]  /*17810*/  BSSY B0, `(.L_x_1329) ;  /* 0x0000012000007945 */ /* 0x000fe20003800000 */
[----:B--2---:R-:W-:-:S04]  /*17820*/  LOP3.LUT R3, R3, 0x7f, RZ, 0xc0, !PT ;  /* 0x0000007f03037812 */ /* 0x004fc800078ec0ff */
[----:B------:R-:W-:-:S13]  /*17830*/  ISETP.NE.AND P0, PT, R3, RZ, PT ;  /* 0x000000ff0300720c */ /* 0x000fda0003f05270 */
[----:B------:R-:W-:Y:S05]  /*17840*/  @P0 BRA `(.L_x_1330) ;  /* 0x0000000000380947 */ /* 0x000fea0003800000 */
[----:B------:R-:W2:Y:S01]  /*17850*/  S2R R2, SR_LANEID ;  /* 0x0000000000027919 */ /* 0x000ea20000000000 */
[----:B------:R-:W-:Y:S01]  /*17860*/  VOTEU.ANY UR4, UPT, PT ;  /* 0x0000000000047886 */ /* 0x000fe200038e0100 */
[----:B-1----:R-:W1:Y:S01]  /*17870*/  LDC.64 R4, c[0x0][0xc60] ;  /* 0x00031800ff047b82 */ /* 0x002e620000000a00 */
[----:B------:R-:W2:Y:S01]  /*17880*/  FLO.U32 R0, UR4 ;  /* 0x0000000400007d00 */ /* 0x000ea200080e0000 */
[----:B------:R-:W-:Y:S01]  /*17890*/  ULDC.64 UR6, c[0x0][0x208] ;  /* 0x0000820000067ab9 */ /* 0x000fe20000000a00 */
[----:B--2---:R-:W-:-:S06]  /*178a0*/  ISETP.EQ.U32.AND P0, PT, R0, R2, PT ;  /* 0x000000020000720c */ /* 0x004fcc0003f02070 */
[----:B------:R-:W1:Y:S07]  /*178b0*/  POPC R2, UR4 ;  /* 0x0000000400027d09 */ /* 0x000e6e0008000000 */
[----:B-1----:R-:W2:Y:S04]  /*178c0*/  @P0 ATOMG.E.ADD.STRONG.GPU PT, R2, desc[UR6][R4.64], R2 ;  /* 0x00000002040209a8 */ /* 0x002ea800081ee1c6 */
[----:B--2---:R1:W2:Y:S02]  /*178d0*/  SHFL.IDX PT, R2, R2, R0, 0x1f ;  /* 0x00001f0002027589 */ /* 0x0042a400000e0000 */
[----:B-1----:R-:W1:Y:S02]  /*178e0*/  S2R R0, SR_LTMASK ;  /* 0x0000000000007919 */ /* 0x002e640000003900 */
[----:B-1----:R-:W-:-:S06]  /*178f0*/  LOP3.LUT R0, R0, UR4, RZ, 0xc0, !PT ;  /* 0x0000000400007c12 */ /* 0x002fcc000f8ec0ff */
[----:B------:R-:W2:Y:S02]  /*17900*/  POPC R0, R0 ;  /* 0x0000000000007309 */ /* 0x000ea40000000000 */
[----:B--2---:R-:W-:-:S05]  /*17910*/  IADD3 R0, R2, UR38, R0 ;  /* 0x0000002602007c10 */ /* 0x004fca000fffe000 */
[----:B------:R2:W-:Y:S02]  /*17920*/  STL [R1], R0 ;  /* 0x0000000001007387 */ /* 0x0005e40000100800 */
.L_x_1330:
[----:B------:R-:W-:Y:S05]  /*17930*/  BSYNC B0 ;  /* 0x0000000000007941 */ /* 0x000fea0003800000 */
.L_x_1329:
[----:B--2---:R-:W2:Y:S01]  /*17940*/  LDL R0, [R1+0x18] ;  /* 0x0000180001007983 */ /* 0x004ea20000100800 */
[----:B------:R-:W-:Y:S01]  /*17950*/  BSSY B0, `(.L_x_1331) ;  /* 0x000003a000007945 */ /* 0x000fe20003800000 */
[----:B--2---:R-:W-:-:S13]  /*17960*/  LOP3.LUT P0, RZ, R0, 0x1, RZ, 0xc0, !PT ;  /* 0x0000000100ff7812 */ /* 0x004fda000780c0ff */
[----:B------:R-:W-:Y:S05]  /*17970*/  @!P0 BRA `(.L_x_1332) ;  /* 0x0000000000dc8947 */ /* 0x000fea0003800000 */
[----:B------:R-:W2:Y:S01]  /*17980*/  LDL R2, [R1+0x10] ;  /* 0x0000100001027983 */ /* 0x000ea20000100800 */
[----:B------:R-:W-:Y:S01]  /*17990*/  IMAD R0, R19, 0x8, R18 ;  /* 0x0000000813007824 */ /* 0x000fe200078e0212 */
[----:B------:R-:W-:Y:S01]  /*179a0*/  BSSY B1, `(.L_x_1333) ;  /* 0x0000005000017945 */ /* 0x000fe20003800000 */
[----:B------:R-:W-:Y:S02]  /*179b0*/  ISETP.NE.AND P1, PT, R3, RZ, PT ;  /* 0x000000ff0300720c */ /* 0x000fe40003f25270 */
[----:B--2---:R-:W-:-:S04]  /*179c0*/  SHF.L.U32 R2, R2, 0x1f, RZ ;  /* 0x0000001f02027819 */ /* 0x004fc800000006ff */
[----:B------:R-:W2:Y:S02]  /*179d0*/  SYNCS.PHASECHK.TRANS64.TRYWAIT P0, [R0+URZ+0x2a860], R2 ;  /* 0x02a86002000075a7 */ /* 0x000ea4000800017f */
[----:B--2---:R-:W-:Y:S05]  /*179e0*/  @!P0 BRA `(.L_x_1334) ;  /* 0x0000002c00248947 */ /* 0x004fea0003800000 */
.L_x_1397:
[----:B------:R-:W-:Y:S05]  /*179f0*/  BSYNC B1 ;  /* 0x0000000000017941 */ /* 0x000fea0003800000 */
.L_x_1333:
[----:B------:R-:W-:Y:S04]  /*17a00*/  BSSY B1, `(.L_x_1335) ;  /* 0x0000009000017945 */ /* 0x000fe80003800000 */
        /* <DEDUP_REMOVED lines=8> */
.L_x_1336:
[----:B------:R-:W-:Y:S05]  /*17a90*/  BSYNC B1 ;  /* 0x0000000000017941 */ /* 0x000fea0003800000 */
.L_x_1335:
[----:B------:R-:W3:Y:S04]  /*17aa0*/  LDL.LU R3, [R1+0x14] ;  /* 0x0000140001037983 */ /* 0x000ee80000300800 */
[----:B--2---:R-:W3:Y:S01]  /*17ab0*/  LDL.LU R2, [R1+0x4] ;  /* 0x0000040001027983 */ /* 0x004ee20000300800 */
[----:B------:R-:W-:Y:S01]  /*17ac0*/  UIADD3 UR4, UP0, UR36, 0x470, URZ ;  /* 0x0000047024047890 */ /* 0x000fe2000ff1e03f */
[----:B------:R-:W-:Y:S01]  /*17ad0*/  PLOP3.LUT P0, PT, PT, PT, PT, 0x80, 0x0 ;  /* 0x000000000000781c */ /* 0x000fe20003f0f070 */
[----:B------:R-:W-:Y:S01]  /*17ae0*/  VIADD R0, R0, 0x2a850 ;  /* 0x0002a85000007836 */ /* 0x000fe20000000000 */
[----:B------:R-:W-:Y:S01]  /*17af0*/  UMOV UR6, 0x0 ;  /* 0x0000000000067882 */ /* 0x000fe20000000000 */
[----:B------:R-:W-:Y:S01]  /*17b00*/  UIADD3.X UR5, URZ, UR37, URZ, UP0, !UPT ;  /* 0x000000253f057290 */ /* 0x000fe200087fe43f */
[----:B------:R-:W-:Y:S01]  /*17b10*/  UMOV UR7, 0x14f00000 ;  /* 0x14f0000000077882 */ /* 0x000fe20000000000 */
[----:B------:R-:W-:Y:S01]  /*17b20*/  UMOV UR10, URZ ;  /* 0x0000003f000a7c82 */ /* 0x000fe20008000000 */
[----:B---3--:R-:W-:-:S02]  /*17b30*/  IMAD R3, R2, 0x60, R3 ;  /* 0x0000006002037824 */ /* 0x008fc400078e0203 */
[----:B------:R-:W-:-:S04]  /*17b40*/  IMAD R2, R19, 0x6000, R18 ;  /* 0x0000600013027824 */ /* 0x000fc800078e0212 */
[----:B------:R-:W-:-:S07]  /*17b50*/  VIADD R4, R2, 0x400 ;  /* 0x0000040002047836 */ /* 0x000fce0000000000 */
.L_x_1337:
        /* <DEDUP_REMOVED lines=10> */
[----:B------:R-:W-:Y:S01]  /*17c00*/  PLOP3.LUT P0, PT, PT, PT, PT, 0x80, 0x0 ;  /* 0x000000000000781c */ /* 0x000fe20003f0f070 */
[----:B------:R-:W-:Y:S01]  /*17c10*/  VIADD R2, R2, 0x3400 ;  /* 0x0000340002027836 */ /* 0x000fe20000000000 */
[----:B------:R-:W-:Y:S01]  /*17c20*/  UMOV UR6, 0x0 ;  /* 0x0000000000067882 */ /* 0x000fe20000000000 */
[----:B------:R-:W-:Y:S01]  /*17c30*/  UMOV UR7, 0x14f00000 ;  /* 0x14f0000000077882 */ /* 0x000fe20000000000 */
[----:B------:R-:W-:-:S09]  /*17c40*/  UMOV UR10, 0x40 ;  /* 0x00000040000a7882 */ /* 0x000fd20000000000 */
.L_x_1338:
        /* <DEDUP_REMOVED lines=10> */
.L_x_1332:
[----:B------:R-:W-:Y:S05]  /*17cf0*/  BSYNC B0 ;  /* 0x0000000000007941 */ /* 0x000fea0003800000 */
.L_x_1331:
[----:B------:R-:W2:Y:S01]  /*17d00*/  LDL.LU R4, [R1+0x10] ;  /* 0x0000100001047983 */ /* 0x000ea20000300800 */
[----:B------:R-:W-:-:S05]  /*17d10*/  VIADD R19, R19, 0x1 ;  /* 0x0000000113137836 */ /* 0x000fca0000000000 */
[----:B------:R-:W-:-:S04]  /*17d20*/  ISETP.NE.AND P0, PT, R19, 0x2, PT ;  /* 0x000000021300780c */ /* 0x000fc80003f05270 */
[----:B------:R-:W-:Y:S02]  /*17d30*/  SEL R0, RZ, 0x1, P0 ;  /* 0x00000001ff007807 */ /* 0x000fe40000000000 */
[----:B------:R-:W-:Y:S02]  /*17d40*/  SEL R19, R19, RZ, P0 ;  /* 0x000000ff13137207 */ /* 0x000fe40000000000 */
[----:B--2---:R-:W-:-:S05]  /*17d50*/  LOP3.LUT R4, R4, R0, RZ, 0x3c, !PT ;  /* 0x0000000004047212 */ /* 0x004fca00078e3cff */
[----:B------:R2:W-:Y:S02]  /*17d60*/  STL [R1+0x10], R4 ;  /* 0x0000100401007387 */ /* 0x0005e40000100800 */
.L_x_1256:
[----:B------:R-:W-:Y:S05]  /*17d70*/  BSYNC B7 ;  /* 0x0000000000077941 */ /* 0x000fea0003800000 */
.L_x_1254:
        /* <DEDUP_REMOVED lines=9> */
[----:B012---:R-:W0:Y:S04]  /*17e10*/  LDS.128 R4, [R18+0x2a8d0] ;  /* 0x02a8d00012047984 */ /* 0x007e280000000c00 */
[----:B0-----:R0:W-:Y:S04]  /*17e20*/  STL.64 [R1], R4 ;  /* 0x0000000401007387 */ /* 0x0011e80000100a00 */
[----:B------:R0:W-:Y:S01]  /*17e30*/  STL.64 [R1+0x8], R6 ;  /* 0x0000080601007387 */ /* 0x0001e20000100a00 */
[----:B------:R-:W-:Y:S06]  /*17e40*/  BAR.ARV 0x4, 0x180 ;  /* 0x0106000000007b1d */ /* 0x000fec0000002000 */
[----:B------:R-:W-:Y:S05]  /*17e50*/  BRA `(.L_x_1340) ;  /* 0x00000010003c7947 */ /* 0x000fea0003800000 */
.L_x_1339:
        /* <DEDUP_REMOVED lines=8> */
[----:B------:R-:W-:Y:S01]  /*17ee0*/  ULDC.64 UR6, c[0x0][0x208] ;  /* 0x0000820000067ab9 */ /* 0x000fe20000000a00 */
[----:B0-----:R-:W-:Y:S02]  /*17ef0*/  IMAD.MOV.U32 R8, RZ, RZ, R3 ;  /* 0x000000ffff087224 */ /* 0x001fe400078e0003 */
[----:B--2---:R-:W-:-:S05]  /*17f00*/  IMAD.IADD R0, R4, 0x1, R16 ;  /* 0x0000000104007824 */ /* 0x004fca00078e0210 */
        /* <DEDUP_REMOVED lines=8> */
[C---:B------:R-:W-:Y:S02]  /*17f90*/  ISETP.GE.U32.AND P2, PT, R16.reuse, 0x2, PT ;  /* 0x000000021000780c */ /* 0x040fe40003f46070 */
[C---:B------:R-:W-:Y:S01]  /*17fa0*/  ISETP.GE.U32.AND P3, PT, R16.reuse, 0x4, PT ;  /* 0x000000041000780c */ /* 0x040fe20003f66070 */
[----:B------:R-:W-:Y:S01]  /*17fb0*/  SHFL.IDX PT, R0, R8, RZ, 0x1f ;  /* 0x00001fff08007589 */ /* 0x000fe200000e0000 */
[C---:B------:R-:W-:Y:S02]  /*17fc0*/  ISETP.GE.U32.AND P4, PT, R16.reuse, 0x8, PT ;  /* 0x000000081000780c */ /* 0x040fe40003f86070 */
[----:B------:R-:W-:Y:S01]  /*17fd0*/  ISETP.GE.U32.AND P5, PT, R16, 0x10, PT ;  /* 0x000000101000780c */ /* 0x000fe20003fa6070 */
[----:B--2---:R-:W-:Y:S01]  /*17fe0*/  @!P1 IMAD.MOV.U32 R5, RZ, RZ, R6 ;  /* 0x000000ffff059224 */ /* 0x004fe200078e0006 */
[----:B------:R-:W-:-:S02]  /*17ff0*/  CS2R R6, SRZ ;  /* 0x0000000000067805 */ /* 0x000fc4000001ff00 */
[----:B---3--:R-:W-:Y:S01]  /*18000*/  @!P1 IMAD.MOV.U32 R7, RZ, RZ, R2 ;  /* 0x000000ffff079224 */ /* 0x008fe200078e0002 */
[----:B------:R-:W-:-:S03]  /*18010*/  ISETP.NE.AND P1, PT, R16, RZ, PT ;  /* 0x000000ff1000720c */ /* 0x000fc60003f25270 */
[----:B------:R-:W-:-:S05]  /*18020*/  IMAD R2, R7, R5, RZ ;  /* 0x0000000507027224 */ /* 0x000fca00078e02ff */
[----:B------:R-:W0:Y:S02]  /*18030*/  SHFL.UP PT, R3, R2, 0x1, RZ ;  /* 0x0420000002037989 */ /* 0x000e2400000e00ff */
[----:B0-----:R-:W-:-:S05]  /*18040*/  SEL R9, R3, RZ, P1 ;  /* 0x000000ff03097207 */ /* 0x001fca0000800000 */
[----:B------:R-:W-:Y:S02]  /*18050*/  IMAD.IADD R2, R2, 0x1, R9 ;  /* 0x0000000102027824 */ /* 0x000fe400078e0209 */
[----:B------:R-:W-:Y:S04]  /*18060*/  SHFL.IDX PT, R9, R8, 0x1, 0x1f ;  /* 0x00201f0008097f89 */ /* 0x000fe800000e0000 */
        /* <DEDUP_REMOVED lines=12> */
[----:B------:R0:W1:Y:S02]  /*18130*/  SHFL.IDX PT, R10, R2, 0x1f, 0x1f ;  /* 0x03e01f00020a7f89 */ /* 0x00006400000e0000 */
.L_x_1407:
[----:B------:R-:W-:Y:S02]  /*18140*/  ULDC UR4, c[0x0][0xc38] ;  /* 0x00030e0000047ab9 */ /* 0x000fe40000000800 */
[----:B------:R-:W-:-:S04]  /*18150*/  IMAD.U32 R8, RZ, RZ, UR4 ;  /* 0x00000004ff087e24 */ /* 0x000fc8000f8e00ff */
[----:B-1----:R-:W-:-:S04]  /*18160*/  IMAD R10, R10, R8, RZ ;  /* 0x000000080a0a7224 */ /* 0x002fc800078e02ff */
[----:B------:R-:W-:-:S05]  /*18170*/  IMAD.IADD R4, R9, 0x1, R10 ;  /* 0x0000000109047824 */ /* 0x000fca00078e020a */
[----:B------:R-:W-:-:S13]  /*18180*/  ISETP.GT.AND P6, PT, R4, R0, PT ;  /* 0x000000000400720c */ /* 0x000fda0003fc4270 */
[----:B------:R-:W-:Y:S05]  /*18190*/  @P6 BRA `(.L_x_1342) ;  /* 0x0000000000b06947 */ /* 0x000fea0003800000 */
.L_x_1345:
[----:B------:R-:W2:Y:S01]  /*181a0*/  LDL.LU R3, [R1+0xc] ;  /* 0x00000c0001037983 */ /* 0x000ea20000300800 */
[----:B0-----:R-:W0:Y:S01]  /*181b0*/  LDC R2, c[0x0][0xc3c] ;  /* 0x00030f00ff027b82 */ /* 0x001e220000000800 */
[----:B--2---:R-:W-:-:S05]  /*181c0*/  VIADD R3, R3, 0x1f ;  /* 0x0000001f03037836 */ /* 0x004fca0000000000 */
[----:B0-----:R-:W-:-:S13]  /*181d0*/  ISETP.GE.AND P6, PT, R3, R2, PT ;  /* 0x000000020300720c */ /* 0x001fda0003fc6270 */
[----:B------:R-:W-:Y:S05]  /*181e0*/  @P6 BRA `(.L_x_1343) ;  /* 0x0000000800f06947 */ /* 0x000fea0003800000 */
[----:B------:R-:W0:Y:S01]  /*181f0*/  S2R R5, SR_TID.X ;  /* 0x0000000000057919 */ /* 0x000e220000002100 */
[----:B------:R-:W-:Y:S01]  /*18200*/  ULDC.64 UR4, c[0x0][0x208] ;  /* 0x0000820000047ab9 */ /* 0x000fe20000000a00 */
[----:B------:R1:W-:Y:S01]  /*18210*/  STL [R1+0xc], R3 ;  /* 0x00000c0301007387 */ /* 0x0003e20000100800 */
[----:B0-----:R-:W-:-:S05]  /*18220*/  LOP3.LUT R5, R5, 0x1f, RZ, 0xc0, !PT ;  /* 0x0000001f05057812 */ /* 0x001fca00078ec0ff */
[----:B------:R-:W-:Y:S02]  /*18230*/  IMAD.IADD R7, R3, 0x1, R5 ;  /* 0x0000000103077824 */ /* 0x000fe400078e0205 */
[----:B------:R-:W-:-:S03]  /*18240*/  IMAD.MOV.U32 R5, RZ, RZ, RZ ;  /* 0x000000ffff057224 */ /* 0x000fc600078e00ff */
[----:B------:R-:W-:-:S13]  /*18250*/  ISETP.GE.OR P6, PT, R7, R2, !P0 ;  /* 0x000000020700720c */ /* 0x000fda00047c6670 */
[----:B-1----:R-:W0:Y:S02]  /*18260*/  @!P6 LDC.64 R2, c[0x0][0xc80] ;  /* 0x00032000ff02eb82 */ /* 0x002e240000000a00 */
[----:B0-----:R-:W-:-:S05]  /*18270*/  @!P6 IMAD.WIDE R2, R7, 0x4, R2 ;  /* 0x000000040702e825 */ /* 0x001fca00078e0202 */
[----:B------:R0:W2:Y:S02]  /*18280*/  @!P6 LDG.E R5, desc[UR4][R2.64] ;  /* 0x000000040205e981 */ /* 0x0000a4000c1e1900 */
[----:B0-----:R-:W0:Y:S02]  /*18290*/  @!P6 LDC.64 R2, c[0x0][0xc78] ;  /* 0x00031e00ff02eb82 */ /* 0x001e240000000a00 */
[----:B0-----:R-:W-:-:S04]  /*182a0*/  @!P6 IMAD.WIDE R2, R7, 0x4, R2 ;  /* 0x000000040702e825 */ /* 0x001fc800078e0202 */
[----:B------:R-:W-:-:S06]  /*182b0*/  IMAD.MOV.U32 R7, RZ, RZ, RZ ;  /* 0x000000ffff077224 */ /* 0x000fcc00078e00ff */
[----:B------:R-:W2:Y:S01]  /*182c0*/  @!P6 LDG.E R7, desc[UR4][R2.64] ;  /* 0x000000040207e981 */ /* 0x000ea2000c1e1900 */
[----:B------:R-:W-:Y:S01]  /*182d0*/  UMOV UR4, 0xffffffff ;  /* 0xffffffff00047882 */ /* 0x000fe20000000000 */
[----:B--2---:R-:W-:Y:S02]  /*182e0*/  IMAD R2, R7, R5, RZ ;  /* 0x0000000507027224 */ /* 0x004fe400078e02ff */
[----:B------:R-:W-:Y:S05]  /*182f0*/  BRA.DIV UR4, `(.L_x_1344) ;  /* 0x0000002a04547947 */ /* 0x000fea000b800000 */
        /* <DEDUP_REMOVED lines=16> */
.L_x_1415:
[----:B------:R-:W-:Y:S02]  /*18400*/  ULDC UR4, c[0x0][0xc38] ;  /* 0x00030e0000047ab9 */ /* 0x000fe40000000800 */
[----:B------:R-:W-:-:S04]  /*18410*/  IMAD.U32 R8, RZ, RZ, UR4 ;  /* 0x00000004ff087e24 */ /* 0x000fc8000f8e00ff */
[----:B-1----:R-:W-:-:S04]  /*18420*/  IMAD R10, R10, R8, RZ ;  /* 0x000000080a0a7224 */ /* 0x002fc800078e02ff */
[----:B------:R-:W-:-:S05]  /*18430*/  IMAD.IADD R4, R10, 0x1, R4 ;  /* 0x000000010a047824 */ /* 0x000fca00078e0204 */
[----:B------:R-:W-:-:S13]  /*18440*/  ISETP.GT.AND P6, PT, R4, R0, PT ;  /* 0x000000000400720c */ /* 0x000fda0003fc4270 */
[----:B------:R-:W-:Y:S05]  /*18450*/  @!P6 BRA `(.L_x_1345) ;  /* 0xfffffffc0050e947 */ /* 0x000fea000383ffff */
.L_x_1342:
[----:B------:R-:W-:Y:S01]  /*18460*/  IMAD.IADD R10, R4, 0x1, -R10 ;  /* 0x00000001040a7824 */ /* 0x000fe200078e0a0a */
[----:B------:R-:W-:-:S03]  /*18470*/  UMOV UR4, 0xffffffff ;  /* 0xffffffff00047882 */ /* 0x000fc60000000000 */
[----:B------:R-:W-:-:S05]  /*18480*/  IMAD R3, R2, R8, R10 ;  /* 0x0000000802037224 */ /* 0x000fca00078e020a */
[----:B------:R-:W-:Y:S01]  /*18490*/  ISETP.GT.AND P6, PT, R3, R0, PT ;  /* 0x000000000300720c */ /* 0x000fe20003fc4270 */
[----:B------:R-:W-:-:S12]  /*184a0*/  BRA.DIV UR4, `(.L_x_1346) ;  /* 0x0000002a04c07947 */ /* 0x000fd8000b800000 */
[----:B------:R-:W2:Y:S01]  /*184b0*/  LDL.LU R11, [R1+0xc] ;  /* 0x00000c00010b7983 */ /* 0x000ea20000300800 */
[----:B------:R-:W-:-:S04]  /*184c0*/  VOTE.ANY R3, PT, !P6 ;  /* 0x0000000000037806 */ /* 0x000fc800070e0100 */
[----:B------:R-:W1:Y:S02]  /*184d0*/  POPC R9, R3 ;  /* 0x0000000300097309 */ /* 0x000e640000000000 */
[----:B-1----:R2:W1:Y:S04]  /*184e0*/  SHFL.IDX PT, R4, R5, R9, 0x1f ;  /* 0x00001f0905047589 */ /* 0x00246800000e0000 */
[----:B------:R3:W4:Y:S01]  /*184f0*/  SHFL.IDX PT, R7, R7, R9, 0x1f ;  /* 0x00001f0907077589 */ /* 0x00072200000e0000 */
[----:B--2---:R-:W-:-:S05]  /*18500*/  IMAD.IADD R5, R9, 0x1, R11 ;  /* 0x0000000109057824 */ /* 0x004fca00078e020b */
[----:B-1--4-:R3:W-:Y:S02]  /*18510*/  STL [R1+0xc], R5 ;  /* 0x00000c0501007387 */ /* 0x0127e40000100800 */
.L_x_1420:
[----:B------:R-:W-:-:S13]  /*18520*/  ISETP.NE.AND P0, PT, R3, RZ, PT ;  /* 0x000000ff0300720c */ /* 0x000fda0003f05270 */
[----:B------:R-:W-:Y:S05]  /*18530*/  @!P0 BRA `(.L_x_1347) ;  /* 0x0000000000148947 */ /* 0x000fea0003800000 */
[----:B------:R-:W-:Y:S01]  /*18540*/  UMOV UR4, 0xffffffff ;  /* 0xffffffff00047882 */ /* 0x000fe20000000000 */
[----:B---3--:R-:W-:Y:S02]  /*18550*/  VIADD R9, R9, 0xffffffff ;  /* 0xffffffff09097836 */ /* 0x008fe40000000000 */
[----:B------:R-:W-:Y:S05]  /*18560*/  BRA.DIV UR4, `(.L_x_1348) ;  /* 0x0000002a04f87947 */ /* 0x000fea000b800000 */
[----:B0-----:R0:W1:Y:S02]  /*18570*/  SHFL.IDX PT, R2, R2, R9, 0x1f ;  /* 0x00001f0902027589 */ /* 0x00106400000e0000 */
.L_x_1423:
[----:B-1----:R-:W-:-:S07]  /*18580*/  IMAD.MOV.U32 R6, RZ, RZ, R2 ;  /* 0x000000ffff067224 */ /* 0x002fce00078e0002 */
.L_x_1347:
[----:B0-----:R-:W-:Y:S01]  /*18590*/  IMAD R2, R6, R8, R10 ;  /* 0x0000000806027224 */ /* 0x001fe200078e020a */
[----:B------:R-:W-:-:S03]  /*185a0*/  ISETP.NE.AND P0, PT, R7, 0x1, PT ;  /* 0x000000010700780c */ /* 0x000fc60003f05270 */
[----:B------:R-:W-:Y:S01]  /*185b0*/  IMAD.IADD R0, R0, 0x1, -R2 ;  /* 0x0000000100007824 */ /* 0x000fe200078e0a02 */
[----:B------:R0:W-:Y:S09]  /*185c0*/  STL [R1], R2 ;  /* 0x0000000201007387 */ /* 0x0001f20000100800 */
[----:B------:R-:W-:Y:S05]  /*185d0*/  @!P0 BRA `(.L_x_1349) ;  /* 0x0000000000e48947 */ /* 0x000fea0003800000 */
[----:B---3--:R-:W-:-:S04]  /*185e0*/  IABS R5, R4 ;  /* 0x0000000400057213 */ /* 0x008fc80000000000 */
[----:B0-----:R-:W0:Y:S08]  /*185f0*/  I2F.RP R2, R5 ;  /* 0x0000000500027306 */ /* 0x001e300000209400 */
[----:B0-----:R-:W0:Y:S02]  /*18600*/  MUFU.RCP R2, R2 ;  /* 0x0000000200027308 */ /* 0x001e240000001000 */
[----:B0-----:R-:W-:-:S06]  /*18610*/  VIADD R2, R2, 0xffffffe ;  /* 0x0ffffffe02027836 */ /* 0x001fcc0000000000 */
[----:B------:R-:W0:Y:S02]  /*18620*/  F2I.FTZ.U32.TRUNC.NTZ R3, R2 ;  /* 0x0000000200037305 */ /* 0x000e24000021f000 */
[----:B0-----:R-:W-:-:S04]  /*18630*/  IMAD.MOV R2, RZ, RZ, -R3 ;  /* 0x000000ffff027224 */ /* 0x001fc800078e0a03 */
[----:B------:R-:W-:Y:S02]  /*18640*/  IMAD R8, R2, R5, RZ ;  /* 0x0000000502087224 */ /* 0x000fe400078e02ff */
[----:B------:R-:W-:-:S04]  /*18650*/  IMAD.MOV.U32 R2, RZ, RZ, RZ ;  /* 0x000000ffff027224 */ /* 0x000fc800078e00ff */
[----:B------:R-:W-:Y:S01]  /*18660*/  IMAD.HI.U32 R8, R3, R8, R2 ;  /* 0x0000000803087227 */ /* 0x000fe200078e0002 */
[----:B------:R-:W-:Y:S02]  /*18670*/  IABS R2, R0 ;  /* 0x0000000000027213 */ /* 0x000fe40000000000 */
[----:B------:R-:W-:-:S03]  /*18680*/  IABS R3, R4 ;  /* 0x0000000400037213 */ /* 0x000fc60000000000 */
[----:B------:R-:W-:-:S04]  /*18690*/  IMAD.HI.U32 R8, R8, R2, RZ ;  /* 0x0000000208087227 */ /* 0x000fc800078e00ff */
[----:B------:R-:W-:-:S04]  /*186a0*/  IMAD.MOV R3, RZ, RZ, -R3 ;  /* 0x000000ffff037224 */ /* 0x000fc800078e0a03 */
[----:B------:R-:W-:-:S05]  /*186b0*/  IMAD R2, R8, R3, R2 ;  /* 0x0000000308027224 */ /* 0x000fca00078e0202 */
[----:B------:R-:W-:-:S13]  /*186c0*/  ISETP.GT.U32.AND P1, PT, R5, R2, PT ;  /* 0x000000020500720c */ /* 0x000fda0003f24070 */
[----:B------:R-:W-:Y:S02]  /*186d0*/  @!P1 IMAD.IADD R2, R2, 0x1, -R5 ;  /* 0x0000000102029824 */ /* 0x000fe400078e0a05 */
[----:B------:R-:W-:Y:S01]  /*186e0*/  @!P1 VIADD R8, R8, 0x1 ;  /* 0x0000000108089836 */ /* 0x000fe20000000000 */
[----:B------:R-:W-:Y:S02]  /*186f0*/  ISETP.NE.AND P1, PT, R4, RZ, PT ;  /* 0x000000ff0400720c */ /* 0x000fe40003f25270 */
[----:B------:R-:W-:Y:S02]  /*18700*/  ISETP.GE.U32.AND P0, PT, R2, R5, PT ;  /* 0x000000050200720c */ /* 0x000fe40003f06070 */
[----:B------:R-:W-:-:S04]  /*18710*/  IABS R5, R7 ;  /* 0x0000000700057213 */ /* 0x000fc80000000000 */
[----:B------:R-:W0:Y:S07]  /*18720*/  I2F.RP R2, R5 ;  /* 0x0000000500027306 */ /* 0x000e2e0000209400 */
[----:B------:R-:W-:Y:S01]  /*18730*/  @P0 VIADD R8, R8, 0x1 ;  /* 0x0000000108080836 */ /* 0x000fe20000000000 */
[----:B0-----:R-:W0:Y:S02]  /*18740*/  MUFU.RCP R2, R2 ;  /* 0x0000000200027308 */ /* 0x001e240000001000 */
[----:B0-----:R-:W-:-:S06]  /*18750*/  VIADD R2, R2, 0xffffffe ;  /* 0x0ffffffe02027836 */ /* 0x001fcc0000000000 */
[----:B------:R-:W0:Y:S02]  /*18760*/  F2I.FTZ.U32.TRUNC.NTZ R3, R2 ;  /* 0x0000000200037305 */ /* 0x000e24000021f000 */
[----:B0-----:R-:W-:-:S04]  /*18770*/  IMAD.MOV R2, RZ, RZ, -R3 ;  /* 0x000000ffff027224 */ /* 0x001fc800078e0a03 */
[----:B------:R-:W-:Y:S02]  /*18780*/  IMAD R6, R2, R5, RZ ;  /* 0x0000000502067224 */ /* 0x000fe400078e02ff */
[----:B------:R-:W-:-:S04]  /*18790*/  IMAD.MOV.U32 R2, RZ, RZ, RZ ;  /* 0x000000ffff027224 */ /* 0x000fc800078e00ff */
[----:B------:R-:W-:Y:S01]  /*187a0*/  IMAD.HI.U32 R6, R3, R6, R2 ;  /* 0x0000000603067227 */ /* 0x000fe200078e0002 */
[----:B------:R-:W-:-:S03]  /*187b0*/  LOP3.LUT R2, R0, R4, RZ, 0x3c, !PT ;  /* 0x0000000400027212 */ /* 0x000fc600078e3cff */
[----:B------:R-:W-:Y:S01]  /*187c0*/  IMAD.MOV.U32 R3, RZ, RZ, R8 ;  /* 0x000000ffff037224 */ /* 0x000fe200078e0008 */
[----:B------:R-:W-:Y:S02]  /*187d0*/  ISETP.GE.AND P2, PT, R2, RZ, PT ;  /* 0x000000ff0200720c */ /* 0x000fe40003f46270 */
[----:B------:R-:W-:-:S05]  /*187e0*/  IABS R8, R7 ;  /* 0x0000000700087213 */ /* 0x000fca0000000000 */
[----:B------:R-:W-:-:S06]  /*187f0*/  IMAD.MOV R8, RZ, RZ, -R8 ;  /* 0x000000ffff087224 */ /* 0x000fcc00078e0a08 */
        /* <DEDUP_REMOVED lines=9> */
[----:B------:R-:W-:Y:S01]  /*18890*/  ISETP.GE.U32.AND P0, PT, R2, R5, PT ;  /* 0x000000050200720c */ /* 0x000fe20003f06070 */
[----:B------:R-:W-:-:S04]  /*188a0*/  IMAD.MOV R2, RZ, RZ, -R3 ;  /* 0x000000ffff027224 */ /* 0x000fc800078e0a03 */
[----:B------:R-:W-:Y:S01]  /*188b0*/  IMAD R0, R4, R2, R0 ;  /* 0x0000000204007224 */ /* 0x000fe200078e0200 */
[----:B------:R-:W-:-:S04]  /*188c0*/  LOP3.LUT R2, R3, R7, RZ, 0x3c, !PT ;  /* 0x0000000703027212 */ /* 0x000fc800078e3cff */
[----:B------:R-:W-:-:S03]  /*188d0*/  ISETP.GE.AND P2, PT, R2, RZ, PT ;  /* 0x000000ff0200720c */ /* 0x000fc60003f46270 */
[----:B------:R-:W-:-:S10]  /*188e0*/  @P0 VIADD R6, R6, 0x1 ;  /* 0x0000000106060836 */ /* 0x000fd40000000000 */
[----:B------:R-:W-:Y:S01]  /*188f0*/  @!P2 IMAD.MOV R6, RZ, RZ, -R6 ;  /* 0x000000ffff06a224 */ /* 0x000fe200078e0a06 */
[----:B------:R-:W-:-:S05]  /*18900*/  @!P1 LOP3.LUT R6, RZ, R7, RZ, 0x33, !PT ;  /* 0x00000007ff069212 */ /* 0x000fca00078e33ff */
[----:B------:R-:W-:-:S04]  /*18910*/  IMAD.MOV R2, RZ, RZ, -R6 ;  /* 0x000000ffff027224 */ /* 0x000fc800078e0a06 */
[C---:B------:R-:W-:Y:S02]  /*18920*/  IMAD R2, R7.reuse, R2, R3 ;  /* 0x0000000207027224 */ /* 0x040fe400078e0203 */
[----:B------:R-:W-:-:S04]  /*18930*/  IMAD R7, R7, 0x1000000, R6 ;  /* 0x0100000007077824 */ /* 0x000fc800078e0206 */
[----:B------:R-:W-:-:S05]  /*18940*/  IMAD R2, R2, 0x10000, R7 ;  /* 0x0001000002027824 */ /* 0x000fca00078e0207 */
[----:B------:R0:W-:Y:S01]  /*18950*/  STL [R1+0x8], R2 ;  /* 0x0000080201007387 */ /* 0x0001e20000100800 */
[----:B------:R-:W-:Y:S05]  /*18960*/  BRA `(.L_x_1350) ;  /* 0x0000000400007947 */ /* 0x000fea0003800000 */
.L_x_1349:
[----:B---3--:R-:W2:Y:S01]  /*18970*/  LDL R5, [R1+0xc] ;  /* 0x00000c0001057983 */ /* 0x008ea20000100800 */
[----:B0-----:R-:W2:Y:S01]  /*18980*/  LDC.64 R2, c[0x0][0xc90] ;  /* 0x00032400ff027b82 */ /* 0x001ea20000000a00 */
[----:B------:R-:W-:Y:S01]  /*18990*/  ULDC.64 UR4, c[0x0][0x208] ;  /* 0x0000820000047ab9 */ /* 0x000fe20000000a00 */
[----:B--2---:R-:W-:-:S05]  /*189a0*/  IMAD.WIDE R2, R5, 0x4, R2 ;  /* 0x0000000405027825 */ /* 0x004fca00078e0202 */
[----:B------:R-:W2:Y:S02]  /*189b0*/  LDG.E R6, desc[UR4][R2.64] ;  /* 0x0000000402067981 */ /* 0x000ea4000c1e1900 */
[----:B--2---:R-:W-:-:S05]  /*189c0*/  IMAD R5, R4, R6, RZ ;  /* 0x0000000604057224 */ /* 0x004fca00078e02ff */
[----:B------:R-:W-:-:S04]  /*189d0*/  IABS R7, R5 ;  /* 0x0000000500077213 */ /* 0x000fc80000000000 */
[----:B------:R-:W0:Y:S08]  /*189e0*/  I2F.RP R2, R7 ;  /* 0x0000000700027306 */ /* 0x000e300000209400 */
        /* <DEDUP_REMOVED lines=22> */
[----:B------:R-:W-:Y:S02]  /*18b50*/  IMAD R7, R6, R2, RZ ;  /* 0x0000000206077224 */ /* 0x000fe400078e02ff */
[----:B------:R-:W-:Y:S02]  /*18b60*/  IMAD.MOV R2, RZ, RZ, -R2 ;  /* 0x000000ffff027224 */ /* 0x000fe400078e0a02 */
[----:B------:R-:W-:Y:S02]  /*18b70*/  IMAD.MOV R3, RZ, RZ, -R7 ;  /* 0x000000ffff037224 */ /* 0x000fe400078e0a07 */
[----:B------:R-:W-:-:S03]  /*18b80*/  IMAD R0, R5, R2, R0 ;  /* 0x0000000205007224 */ /* 0x000fc600078e0200 */
[----:B------:R-:W-:Y:S02]  /*18b90*/  VIADDMNMX R6, R3, R8, R6, PT ;  /* 0x0000000803067246 */ /* 0x000fe40003800106 */
[----:B------:R-:W-:Y:S02]  /*18ba0*/  IADD3 R7, R7, 0x1000000, R0 ;  /* 0x0100000007077810 */ /* 0x000fe40007ffe000 */
        /* <DEDUP_REMOVED lines=25> */
[----:B------:R-:W-:Y:S02]  /*18d40*/  IMAD R3, R2, R6, R7 ;  /* 0x0000000602037224 */ /* 0x000fe400078e0207 */
[----:B------:R-:W-:-:S03]  /*18d50*/  IMAD.MOV.U32 R0, RZ, RZ, R2 ;  /* 0x000000ffff007224 */ /* 0x000fc600078e0002 */
[----:B------:R1:W-:Y:S04]  /*18d60*/  STL [R1+0x8], R3 ;  /* 0x0000080301007387 */ /* 0x0003e80000100800 */
.L_x_1350:
[----:B-1----:R-:W-:-:S05]  /*18d70*/  LOP3.LUT R3, RZ, R0, RZ, 0x33, !PT ;  /* 0x00000000ff037212 */ /* 0x002fca00078e33ff */
[----:B------:R-:W-:-:S05]  /*18d80*/  IMAD.IADD R0, R4, 0x1, R3 ;  /* 0x0000000104007824 */ /* 0x000fca00078e0203 */
[----:B------:R2:W-:Y:S01]  /*18d90*/  STL [R1+0x4], R0 ;  /* 0x0000040001007387 */ /* 0x0005e20000100800 */
[----:B------:R-:W-:Y:S05]  /*18da0*/  BRA `(.L_x_1351) ;  /* 0x0000000000287947 */ /* 0x000fea0003800000 */
.L_x_1343:
[----:B------:R-:W-:Y:S01]  /*18db0*/  UMOV UR4, URZ ;  /* 0x0000003f00047c82 */ /* 0x000fe20008000000 */
[----:B------:R-:W-:Y:S01]  /*18dc0*/  ULDC UR6, c[0x0][0xc3c] ;  /* 0x00030f0000067ab9 */ /* 0x000fe20000000800 */
[----:B------:R-:W-:Y:S01]  /*18dd0*/  UMOV UR5, URZ ;  /* 0x0000003f00057c82 */ /* 0x000fe20008000000 */
[----:B------:R0:W-:Y:S01]  /*18de0*/  STL [R1], R0 ;  /* 0x0000000001007387 */ /* 0x0001e20000100800 */
[----:B------:R-:W-:Y:S02]  /*18df0*/  IMAD.U32 R3, RZ, RZ, UR4 ;  /* 0x00000004ff037e24 */ /* 0x000fe4000f8e00ff */
[----:B------:R-:W-:-:S03]  /*18e00*/  IMAD.U32 R2, RZ, RZ, UR5 ;  /* 0x00000005ff027e24 */ /* 0x000fc6000f8e00ff */
[----:B------:R1:W-:Y:S01]  /*18e10*/  STL [R1+0x4], R3 ;  /* 0x0000040301007387 */ /* 0x0003e20000100800 */
[----:B0-----:R-:W-:-:S05]  /*18e20*/  IMAD.U32 R0, RZ, RZ, UR6 ;  /* 0x00000006ff007e24 */ /* 0x001fca000f8e00ff */
[----:B------:R1:W-:Y:S04]  /*18e30*/  STL [R1+0xc], R0 ;  /* 0x00000c0001007387 */ /* 0x0003e80000100800 */
[----:B------:R1:W-:Y:S02]  /*18e40*/  STL [R1+0x8], R2 ;  /* 0x0000080201007387 */ /* 0x0003e40000100800 */
.L_x_1351:
[----:B-1----:R-:W3:Y:S04]  /*18e50*/  LDL R3, [R1+0x8] ;  /* 0x0000080001037983 */ /* 0x002ee80000100800 */
[----:B0-----:R-:W4:Y:S04]  /*18e60*/  LDL R2, [R1+0xc] ;  /* 0x00000c0001027983 */ /* 0x001f280000100800 */
[----:B------:R-:W5:Y:S04]  /*18e70*/  LDL R5, [R1+0x4] ;  /* 0x0000040001057983 */ /* 0x000f680000100800 */
[----:B------:R-:W5:Y:S01]  /*18e80*/  LDL R4, [R1] ;  /* 0x0000000001047983 */ /* 0x000f620000100800 */
[----:B--2---:R-:W0:Y:S01]  /*18e90*/  S2R R0, SR_TID.X ;  /* 0x0000000000007919 */ /* 0x004e220000002100 */
[----:B------:R-:W-:Y:S05]  /*18ea0*/  WARPSYNC.ALL ;  /* 0x0000000000007948 */ /* 0x000fea0003800000 */
[----:B0-----:R-:W-:Y:S01]  /*18eb0*/  LOP3.LUT R0, R0, 0x1f, RZ, 0xc0, !PT ;  /* 0x0000001f00007812 */ /* 0x001fe200078ec0ff */
[----:B------:R-:W-:Y:S03]  /*18ec0*/  BAR.SYNC.DEFER_BLOCKING 0x4, 0x180 ;  /* 0x0106000000007b1d */ /* 0x000fe60000010000 */
[----:B------:R-:W-:-:S13]  /*18ed0*/  ISETP.NE.AND P0, PT, R0, RZ, PT ;  /* 0x000000ff0000720c */ /* 0x000fda0003f05270 */
[----:B------:R-:W-:Y:S01]  /*18ee0*/  @!P0 MOV R0, 0x400 ;  /* 0x0000040000008802 */ /* 0x000fe20000000f00 */
[----:B---3--:R-:W-:Y:S02]  /*18ef0*/  IMAD.MOV.U32 R6, RZ, RZ, R3 ;  /* 0x000000ffff067224 */ /* 0x008fe400078e0003 */
[----:B------:R-:W0:Y:S01]  /*18f00*/  @!P0 S2R R3, SR_CgaCtaId ;  /* 0x0000000000038919 */ /* 0x000e220000008800 */
[----:B----4-:R-:W-:Y:S01]  /*18f10*/  IMAD.MOV.U32 R7, RZ, RZ, R2 ;  /* 0x000000ffff077224 */ /* 0x010fe200078e0002 */
[----:B0-----:R-:W-:-:S05]  /*18f20*/  @!P0 LEA R18, R3, R0, 0x18 ;  /* 0x0000000003128211 */ /* 0x001fca00078ec0ff */
[----:B-----5:R1:W-:Y:S01]  /*18f30*/  @!P0 STS.128 [R18+0x2a8d0], R4 ;  /* 0x02a8d00412008388 */ /* 0x0203e20000000c00 */
[----:B------:R-:W-:Y:S06]  /*18f40*/  BAR.ARV 0x5, 0x180 ;  /* 0x0146000000007b1d */ /* 0x000fec0000002000 */
.L_x_1340:
[----:B------:R-:W2:Y:S01]  /*18f50*/  LDL R0, [R1+0xc] ;  /* 0x00000c0001007983 */ /* 0x000ea20000100800 */
[----:B------:R-:W-:Y:S02]  /*18f60*/  ULDC UR4, c[0x0][0xc3c] ;  /* 0x00030f0000047ab9 */ /* 0x000fe40000000800 */
[----:B--2---:R-:W-:-:S13]  /*18f70*/  ISETP.GE.AND P0, PT, R0, UR4, PT ;  /* 0x0000000400007c0c */ /* 0x004fda000bf06270 */
[----:B------:R-:W-:Y:S05]  /*18f80*/  @!P0 BRA `(.L_x_1352) ;  /* 0xffffffa000188947 */ /* 0x000fea000383ffff */
[----:B------:R-:W-:Y:S05]  /*18f90*/  BSYNC B8 ;  /* 0x0000000000087941 */ /* 0x000fea0003800000 */
.L_x_1240:
        /* <DEDUP_REMOVED lines=12> */
.L_x_1424:
[----:B------:R-:W-:Y:S05]  /*19060*/  BSYNC B0 ;  /* 0x0000000000007941 */ /* 0x000fea0003800000 */
.L_x_1353:
[----:B------:R-:W-:-:S03]  /*19070*/  UMOV UR4, 0xffffffff ;  /* 0xffffffff00047882 */ /* 0x000fc60000000000 */
[----:B------:R-:W-:Y:S05]  /*19080*/  BRA.DIV UR4, `(.L_x_1355) ;  /* 0x0000002204707947 */ /* 0x000fea000b800000 */
[----:B------:R-:W1:Y:S02]  /*19090*/  S2R R2, SR_TID.X ;  /* 0x0000000000027919 */ /* 0x000e640000002100 */
[----:B-1----:R-:W-:-:S04]  /*190a0*/  SHF.R.U32.HI R2, RZ, 0x5, R2 ;  /* 0x00000005ff027819 */ /* 0x002fc80000011602 */
[----:B------:R-:W-:-:S05]  /*190b0*/  LOP3.LUT R2, R2, 0x3, RZ, 0xc0, !PT ;  /* 0x0000000302027812 */ /* 0x000fca00078ec0ff */
[----:B------:R1:W2:Y:S02]  /*190c0*/  SHFL.IDX PT, R14, R2, RZ, 0x1f ;  /* 0x00001fff020e7589 */ /* 0x0002a400000e0000 */
.L_x_1427:
[----:B--2---:R-:W-:Y:S01]  /*190d0*/  ISETP.NE.AND P0, PT, R14, RZ, PT ;  /* 0x000000ff0e00720c */ /* 0x004fe20003f05270 */
[----:B------:R-:W-:-:S12]  /*190e0*/  BSSY B0, `(.L_x_1356) ;  /* 0x0000027000007945 */ /* 0x000fd80003800000 */
[----:B------:R-:W-:Y:S05]  /*190f0*/  @P0 BRA `(.L_x_1357) ;  /* 0x0000000000940947 */ /* 0x000fea0003800000 */
[----:B------:R-:W-:-:S03]  /*19100*/  UMOV UR4, 0xffffffff ;  /* 0xffffffff00047882 */ /* 0x000fc60000000000 */
[----:B------:R-:W-:Y:S05]  /*19110*/  BRA.DIV UR4, `(.L_x_1358) ;  /* 0x0000002204807947 */ /* 0x000fea000b800000 */
[----:B------:R-:W-:-:S13]  /*19120*/  ELECT P6, URZ, PT ;  /* 0x00000000003f782f */ /* 0x000fda00038c0000 */
.L_x_1430:
[----:B------:R-:W-:Y:S05]  /*19130*/  @!P6 BRA `(.L_x_1357) ;  /* 0x000000000084e947 */ /* 0x000fea0003800000 */
[----:B-1----:R-:W2:Y:S02]  /*19140*/  LDL R2, [R1+0x5c] ;  /* 0x00005c0001027983 */ /* 0x002ea40000100800 */
[----:B--2---:R-:W-:-:S13]  /*19150*/  R2UR UR4, R2 ;  /* 0x00000000020472ca */ /* 0x004fda00000e0000 */
[----:B------:R-:W-:-:S06]  /*19160*/  ULOP3.LUT UR4, UR4, 0x2, URZ, 0xfc, !UPT ;  /* 0x0000000204047892 */ /* 0x000fcc000f8efc3f */
[----:B------:R-:W-:-:S05]  /*19170*/  IMAD.U32 R2, RZ, RZ, UR4 ;  /* 0x00000004ff027e24 */ /* 0x000fca000f8e00ff */
[----:B------:R-:W-:-:S13]  /*19180*/  ISETP.NE.AND P2, PT, R2, 0x3, PT ;  /* 0x000000030200780c */ /* 0x000fda0003f45270 */
[----:B------:R-:W-:Y:S05]  /*19190*/  @!P2 BRA `(.L_x_1359) ;  /* 0x000000000004a947 */ /* 0x000fea0003800000 */
[----:B------:R-:W-:Y:S01]  /*191a0*/  BPT.TRAP 0x1 ;  /* 0x000000040000795c */ /* 0x000fe20000300000 */
.L_x_1359:
[----:B------:R-:W2:Y:S01]  /*191b0*/  LDL.LU R7, [R1+0x10] ;  /* 0x0000100001077983 */ /* 0x000ea20000300800 */
[----:B------:R-:W-:Y:S02]  /*191c0*/  VIADD R2, R0, 0x2a840 ;  /* 0x0002a84000027836 */ /* 0x000fe40000000000 */
[C---:B0-----:R-:W-:Y:S02]  /*191d0*/  VIADD R3, R19.reuse, 0x1 ;  /* 0x0000000113037836 */ /* 0x041fe40000000000 */
[----:B------:R-:W-:-:S03]  /*191e0*/  IMAD R6, R19, 0x8, R2 ;  /* 0x0000000813067824 */ /* 0x000fc600078e0202 */
        /* <DEDUP_REMOVED lines=9> */
.L_x_1431:
[----:B------:R-:W1:Y:S02]  /*19280*/  SYNCS.PHASECHK.TRANS64.TRYWAIT P0, [R7+URZ], R2 ;  /* 0x00000002070075a7 */ /* 0x000e64000800017f */
[----:B-1----:R-:W-:Y:S05]  /*19290*/  @!P0 BRA `(.L_x_1361) ;  /* 0x0000002000548947 */ /* 0x002fea0003800000 */
.L_x_1432:
[----:B------:R-:W-:Y:S05]  /*192a0*/  @!P2 BRA `(.L_x_1362) ;  /* 0x000000000004a947 */ /* 0x000fea0003800000 */
[----:B------:R-:W-:Y:S01]  /*192b0*/  BPT.TRAP 0x1 ;  /* 0x000000040000795c */ /* 0x000fe20000300000 */
.L_x_1362:
[----:B------:R-:W-:-:S04]  /*192c0*/  VIADD R0, R0, 0x2a860 ;  /* 0x0002a86000007836 */ /* 0x000fc80000000000 */
[----:B------:R-:W-:-:S04]  /*192d0*/  IMAD R4, R19, 0x8, R0 ;  /* 0x0000000813047824 */ /* 0x000fc800078e0200 */
[----:B------:R-:W2:Y:S02]  /*192e0*/  SYNCS.PHASECHK.TRANS64.TRYWAIT P0, [R4+URZ], R5 ;  /* 0x00000005040075a7 */ /* 0x000ea4000800017f */
[----:B--2---:R-:W-:Y:S05]  /*192f0*/  @!P0 BRA `(.L_x_1363) ;  /* 0x0000002000508947 */ /* 0x004fea0003800000 */
.L_x_1433:
[----:B------:R-:W-:-:S07]  /*19300*/  IMAD R3, R3, 0x8, R0 ;  /* 0x0000000803037824 */ /* 0x000fce00078e0200 */
.L_x_1364:
[----:B----4-:R4:W0:Y:S02]  /*19310*/  SYNCS.PHASECHK.TRANS64.TRYWAIT P0, [R3+URZ], R2 ;  /* 0x00000002030075a7 */ /* 0x010824000800017f */
[----:B0-----:R-:W-:Y:S05]  /*19320*/  @!P0 NANOSLEEP.SYNCS 0x989680 ;  /* 0x009896800000895d */ /* 0x001fea0003900000 */
[----:B------:R-:W0:Y:S02]  /*19330*/  @!P0 SYNCS.PHASECHK.TRANS64 P0, [R3+URZ], R2 ;  /* 0x00000002030085a7 */ /* 0x000e24000800007f */
[----:B0-----:R-:W-:Y:S05]  /*19340*/  @!P0 BRA `(.L_x_1364) ;  /* 0xfffffffc00f08947 */ /* 0x001fea000383ffff */
.L_x_1357:
[----:B------:R-:W-:Y:S05]  /*19350*/  BSYNC B0 ;  /* 0x0000000000007941 */ /* 0x000fea0003800000 */
.L_x_1356:
[----:B------:R-:W-:Y:S05]  /*19360*/  EXIT ;  /* 0x000000000000794d */ /* 0x000fea0003800000 */
.L_x_1139:
[----:B0-----:R-:W-:-:S04]  /*19370*/  IMAD.U32 R3, RZ, RZ, UR38 ;  /* 0x00000026ff037e24 */ /* 0x001fc8000f8e00ff */
[----:B------:R0:W1:Y:S03]  /*19380*/  SYNCS.PHASECHK.TRANS64.TRYWAIT P1, [R3+URZ+0x2a800], R0 ;  /* 0x02a80000030075a7 */ /* 0x000066000802017f */
[----:B-1----:R-:W-:Y:S05]  /*19390*/  @!P1 NANOSLEEP.SYNCS 0x989680 ;  /* 0x009896800000995d */ /* 0x002fea0003900000 */
[----:B------:R-:W1:Y:S02]  /*193a0*/  @!P1 SYNCS.PHASECHK.TRANS64 P1, [R3+URZ+0x2a800], R0 ;  /* 0x02a80000030095a7 */ /* 0x000e64000802007f */
[----:B-1----:R-:W-:Y:S05]  /*193b0*/  @!P1 BRA `(.L_x_1139) ;  /* 0xfffffffc00ec9947 */ /* 0x002fea000383ffff */
[----:B------:R-:W-:Y:S05]  /*193c0*/  BRA `(.L_x_1365) ;  /* 0xfffffe8c00487947 */ /* 0x000fea000383ffff */
.L_x_1143:
[----:B-1----:R1:W2:Y:S02]  /*193d0*/  SYNCS.PHASECHK.TRANS64.TRYWAIT P2, [R21+URZ+0x2a830], R0 ;  /* 0x02a83000150075a7 */ /* 0x0022a4000804017f */
[----:B--2---:R-:W-:Y:S05]  /*193e0*/  @!P2 NANOSLEEP.SYNCS 0x989680 ;  /* 0x009896800000a95d */ /* 0x004fea0003900000 */
[----:B------:R-:W2:Y:S02]  /*193f0*/  @!P2 SYNCS.PHASECHK.TRANS64 P2, [R21+URZ+0x2a830], R0 ;  /* 0x02a830001500a5a7 */ /* 0x000ea4000804007f */
[----:B--2---:R-:W-:Y:S05]  /*19400*/  @!P2 BRA `(.L_x_1143) ;  /* 0xfffffffc00f0a947 */ /* 0x004fea000383ffff */
[----:B------:R-:W-:Y:S05]  /*19410*/  BRA `(.L_x_1142) ;  /* 0xfffffe8c00707947 */ /* 0x000fea000383ffff */
.L_x_1159:
[----:B-1----:R-:W-:-:S04]  /*19420*/  IMAD.U32 R11, RZ, RZ, UR7 ;  /* 0x00000007ff0b7e24 */ /* 0x002fc8000f8e00ff */
[----:B------:R1:W2:Y:S03]  /*19430*/  SYNCS.PHASECHK.TRANS64.TRYWAIT P2, [R11+URZ+0x2a830], R10 ;  /* 0x02a8300a0b0075a7 */ /* 0x0002a6000804017f */
[----:B--2---:R-:W-:Y:S05]  /*19440*/  @!P2 NANOSLEEP.SYNCS 0x989680 ;  /* 0x009896800000a95d */ /* 0x004fea0003900000 */
[----:B------:R-:W2:Y:S02]  /*19450*/  @!P2 SYNCS.PHASECHK.TRANS64 P2, [R11+URZ+0x2a830], R10 ;  /* 0x02a8300a0b00a5a7 */ /* 0x000ea4000804007f */
[----:B--2---:R-:W-:Y:S05]  /*19460*/  @!P2 BRA `(.L_x_1159) ;  /* 0xfffffffc00eca947 */ /* 0x004fea000383ffff */
[----:B------:R-:W-:Y:S05]  /*19470*/  BRA `(.L_x_1158) ;  /* 0xfffffebc00d07947 */ /* 0x000fea000383ffff */
.L_x_1163:
[----:B-1----:R-:W-:-:S04]  /*19480*/  IMAD.U32 R11, RZ, RZ, UR6 ;  /* 0x00000006ff0b7e24 */ /* 0x002fc8000f8e00ff */
[----:B------:R1:W3:Y:S03]  /*19490*/  SYNCS.PHASECHK.TRANS64.TRYWAIT P2, [R11+URZ+0x2a850], R0 ;  /* 0x02a850000b0075a7 */ /* 0x0002e6000804017f */
[----:B---3--:R-:W-:Y:S05]  /*194a0*/  @!P2 NANOSLEEP.SYNCS 0x989680 ;  /* 0x009896800000a95d */ /* 0x008fea0003900000 */
[----:B------:R-:W3:Y:S02]  /*194b0*/  @!P2 SYNCS.PHASECHK.TRANS64 P2, [R11+URZ+0x2a850], R0 ;  /* 0x02a850000b00a5a7 */ /* 0x000ee4000804007f */
[----:B---3--:R-:W-:Y:S05]  /*194c0*/  @!P2 BRA `(.L_x_1163) ;  /* 0xfffffffc00eca947 */ /* 0x008fea000383ffff */
[----:B------:R-:W-:Y:S05]  /*194d0*/  BRA `(.L_x_1162) ;  /* 0xfffffec400f87947 */ /* 0x000fea000383ffff */
.L_x_1180:
[----:B-1----:R-:W-:-:S04]  /*194e0*/  IMAD.U32 R8, RZ, RZ, UR6 ;  /* 0x00000006ff087e24 */ /* 0x002fc8000f8e00ff */
[----:B------:R1:W2:Y:S03]  /*194f0*/  SYNCS.PHASECHK.TRANS64.TRYWAIT P2, [R8+URZ+0x2a830], R7 ;  /* 0x02a83007080075a7 */ /* 0x0002a6000804017f */
[----:B--2---:R-:W-:Y:S05]  /*19500*/  @!P2 NANOSLEEP.SYNCS 0x989680 ;  /* 0x009896800000a95d */ /* 0x004fea0003900000 */
[----:B------:R-:W2:Y:S02]  /*19510*/  @!P2 SYNCS.PHASECHK.TRANS64 P2, [R8+URZ+0x2a830], R7 ;  /* 0x02a830070800a5a7 */ /* 0x000ea4000804007f */
[----:B--2---:R-:W-:Y:S05]  /*19520*/  @!P2 BRA `(.L_x_1180) ;  /* 0xfffffffc00eca947 */ /* 0x004fea000383ffff */
[----:B------:R-:W-:Y:S05]  /*19530*/  BRA `(.L_x_1179) ;  /* 0xfffffef400387947 */ /* 0x000fea000383ffff */
.L_x_1184:
[----:B01----:R-:W-:-:S04]  /*19540*/  IMAD.U32 R7, RZ, RZ, UR10 ;  /* 0x0000000aff077e24 */ /* 0x003fc8000f8e00ff */
[----:B------:R0:W1:Y:S03]  /*19550*/  SYNCS.PHASECHK.TRANS64.TRYWAIT P2, [R7+URZ+0x2a850], R0 ;  /* 0x02a85000070075a7 */ /* 0x000066000804017f */
[----:B-1----:R-:W-:Y:S05]  /*19560*/  @!P2 NANOSLEEP.SYNCS 0x989680 ;  /* 0x009896800000a95d */ /* 0x002fea0003900000 */
[----:B------:R-:W1:Y:S02]  /*19570*/  @!P2 SYNCS.PHASECHK.TRANS64 P2, [R7+URZ+0x2a850], R0 ;  /* 0x02a850000700a5a7 */ /* 0x000e64000804007f */
[----:B-1----:R-:W-:Y:S05]  /*19580*/  @!P2 BRA `(.L_x_1184) ;  /* 0xfffffffc00eca947 */ /* 0x002fea000383ffff */
[----:B------:R-:W-:Y:S05]  /*19590*/  BRA `(.L_x_1183) ;  /* 0xfffffefc00607947 */ /* 0x000fea000383ffff */
.L_x_1190:
[----:B-1----:R-:W-:-:S04]  /*195a0*/  IMAD.U32 R8, RZ, RZ, UR6 ;  /* 0x00000006ff087e24 */ /* 0x002fc8000f8e00ff */
[----:B------:R1:W2:Y:S03]  /*195b0*/  SYNCS.PHASECHK.TRANS64.TRYWAIT P2, [R8+URZ+0x2a830], R7 ;  /* 0x02a83007080075a7 */ /* 0x0002a6000804017f */
[----:B--2---:R-:W-:Y:S05]  /*195c0*/  @!P2 NANOSLEEP.SYNCS 0x989680 ;  /* 0x009896800000a95d */ /* 0x004fea0003900000 */
[----:B------:R-:W2:Y:S02]  /*195d0*/  @!P2 SYNCS.PHASECHK.TRANS64 P2, [R8+URZ+0x2a830], R7 ;  /* 0x02a830070800a5a7 */ /* 0x000ea4000804007f */
[----:B--2---:R-:W-:Y:S05]  /*195e0*/  @!P2 BRA `(.L_x_1190) ;  /* 0xfffffffc00eca947 */ /* 0x004fea000383ffff */
[----:B------:R-:W-:Y:S05]  /*195f0*/  BRA `(.L_x_1189) ;  /* 0xffffff1400a07947 */ /* 0x000fea000383ffff */
.L_x_1194:
[----:B01----:R-:W-:-:S04]  /*19600*/  IMAD.U32 R7, RZ, RZ, UR10 ;  /* 0x0000000aff077e24 */ /* 0x003fc8000f8e00ff */
[----:B------:R0:W1:Y:S03]  /*19610*/  SYNCS.PHASECHK.TRANS64.TRYWAIT P2, [R7+URZ+0x2a850], R0 ;  /* 0x02a85000070075a7 */ /* 0x000066000804017f */
[----:B-1----:R-:W-:Y:S05]  /*19620*/  @!P2 NANOSLEEP.SYNCS 0x989680 ;  /* 0x009896800000a95d */ /* 0x002fea0003900000 */
[----:B------:R-:W1:Y:S02]  /*19630*/  @!P2 SYNCS.PHASECHK.TRANS64 P2, [R7+URZ+0x2a850], R0 ;  /* 0x02a850000700a5a7 */ /* 0x000e64000804007f */
[----:B-1----:R-:W-:Y:S05]  /*19640*/  @!P2 BRA `(.L_x_1194) ;  /* 0xfffffffc00eca947 */ /* 0x002fea000383ffff */
[----:B------:R-:W-:Y:S05]  /*19650*/  BRA `(.L_x_1193) ;  /* 0xffffff1c00c87947 */ /* 0x000fea000383ffff */
.L_x_1207:
[----:B-1----:R-:W-:-:S04]  /*19660*/  IMAD.U32 R5, RZ, RZ, UR5 ;  /* 0x00000005ff057e24 */ /* 0x002fc8000f8e00ff */
[----:B------:R1:W2:Y:S03]  /*19670*/  SYNCS.PHASECHK.TRANS64.TRYWAIT P0, [R5+URZ+0x2a850], R0 ;  /* 0x02a85000050075a7 */ /* 0x0002a6000800017f */
[----:B--2---:R-:W-:Y:S05]  /*19680*/  @!P0 NANOSLEEP.SYNCS 0x989680 ;  /* 0x009896800000895d */ /* 0x004fea0003900000 */
[----:B------:R-:W2:Y:S02]  /*19690*/  @!P0 SYNCS.PHASECHK.TRANS64 P0, [R5+URZ+0x2a850], R0 ;  /* 0x02a85000050085a7 */ /* 0x000ea4000800007f */
[----:B--2---:R-:W-:Y:S05]  /*196a0*/  @!P0 BRA `(.L_x_1207) ;  /* 0xfffffffc00ec8947 */ /* 0x004fea000383ffff */
[----:B------:R-:W-:Y:S05]  /*196b0*/  BRA `(.L_x_1206) ;  /* 0xffffff4c00307947 */ /* 0x000fea000383ffff */
.L_x_1262:
[----:B-1----:R-:W1:Y:S01]  /*196c0*/  S2R R4, SR_TID.X ;  /* 0x0000000000047919 */ /* 0x002e620000002100 */
[----:B------:R-:W-:Y:S01]  /*196d0*/  BSSY B0, `(.L_x_1366) ;  /* 0x000000a000007945 */ /* 0x000fe20003800000 */
[----:B------:R-:W-:Y:S02]  /*196e0*/  IMAD.MOV.U32 R12, RZ, RZ, RZ ;  /* 0x000000ffff0c7224 */ /* 0x000fe400078e00ff */
[----:B------:R-:W-:Y:S02]  /*196f0*/  IMAD.MOV.U32 R11, RZ, RZ, 0x1f ;  /* 0x0000001fff0b7424 */ /* 0x000fe400078e00ff */
[----:B------:R-:W-:Y:S01]  /*19700*/  IMAD.MOV.U32 R15, RZ, RZ, -0x1 ;  /* 0xffffffffff0f7424 */ /* 0x000fe200078e00ff */
[----:B-1----:R-:W-:-:S04]  /*19710*/  SHF.R.U32.HI R4, RZ, 0x5, R4 ;  /* 0x00000005ff047819 */ /* 0x002fc80000011604 */
[----:B------:R-:W-:-:S05]  /*19720*/  LOP3.LUT R4, R4, 0x3, RZ, 0xc0, !PT ;  /* 0x0000000304047812 */ /* 0x000fca00078ec0ff */
[----:B------:R-:W-:-:S07]  /*19730*/  IMAD.MOV.U32 R13, RZ, RZ, R4 ;  /* 0x000000ffff0d7224 */ /* 0x000fce00078e0004 */
[----:B0-2---:R-:W-:Y:S05]  /*19740*/  WARPSYNC.COLLECTIVE R15, `(.L_x_1367) ;  /* 0x000000000f087348 */ /* 0x005fea0003c00000 */
[----:B------:R1:W3:Y:S02]  /*19750*/  SHFL.IDX P6, R14, R13, R12, R11 ;  /* 0x0000000c0d0e7389 */ /* 0x0002e400000c000b */
[----:B0123--:R-:W-:Y:S01]  /*19760*/  ENDCOLLECTIVE ;  /* 0x000000000000791b */ /* 0x00ffe20003800000 */
.L_x_1367:
[----:B------:R-:W-:Y:S05]  /*19770*/  BSYNC B0 ;  /* 0x0000000000007941 */ /* 0x000fea0003800000 */
.L_x_1366:
[----:B------:R-:W-:Y:S05]  /*19780*/  BRA `(.L_x_1368) ;  /* 0xffffffa800c07947 */ /* 0x000fea000383ffff */
.L_x_1264:
[----:B------:R-:W-:Y:S01]  /*19790*/  BSSY B0, `(.L_x_1369) ;  /* 0x0000006000007945 */ /* 0x000fe20003800000 */
[----:B------:R-:W-:-:S07]  /*197a0*/  IMAD.MOV.U32 R15, RZ, RZ, -0x1 ;  /* 0xffffffffff0f7424 */ /* 0x000fce00078e00ff */
[----:B012---:R-:W-:Y:S05]  /*197b0*/  WARPSYNC.COLLECTIVE R15, `(.L_x_1370) ;  /* 0x000000000f0c7348 */ /* 0x007fea0003c00000 */
[----:B------:R-:W-:Y:S02]  /*197c0*/  ELECT P6, UR62, PT ;  /* 0x00000000003e782f */ /* 0x000fe400038c0000 */
[----:B------:R-:W-:Y:S01]  /*197d0*/  MOV R14, UR62 ;  /* 0x0000003e000e7c02 */ /* 0x000fe20008000f00 */
[----:B012---:R-:W-:Y:S10]  /*197e0*/  ENDCOLLECTIVE ;  /* 0x000000000000791b */ /* 0x007ff40003800000 */
.L_x_1370:
[----:B------:R-:W-:Y:S05]  /*197f0*/  BSYNC B0 ;  /* 0x0000000000007941 */ /* 0x000fea0003800000 */
.L_x_1369:
[----:B------:R-:W-:Y:S05]  /*19800*/  BRA `(.L_x_1371) ;  /* 0xffffffa800cc7947 */ /* 0x000fea000383ffff */
.L_x_1266:
[----:B-1----:R1:W3:Y:S02]  /*19810*/  SYNCS.PHASECHK.TRANS64.TRYWAIT P0, [R0+URZ+0x2a840], R2 ;  /* 0x02a84002000075a7 */ /* 0x0022e4000800017f */
[----:B---3--:R-:W-:Y:S05]  /*19820*/  @!P0 NANOSLEEP.SYNCS 0x989680 ;  /* 0x009896800000895d */ /* 0x008fea0003900000 */
[----:B------:R-:W3:Y:S02]  /*19830*/  @!P0 SYNCS.PHASECHK.TRANS64 P0, [R0+URZ+0x2a840], R2 ;  /* 0x02a84002000085a7 */ /* 0x000ee4000800007f */
[----:B---3--:R-:W-:Y:S05]  /*19840*/  @!P0 BRA `(.L_x_1266) ;  /* 0xfffffffc00f08947 */ /* 0x008fea000383ffff */
[----:B------:R-:W-:Y:S05]  /*19850*/  BRA `(.L_x_1372) ;  /* 0xffffffac00307947 */ /* 0x000fea000383ffff */
.L_x_1270:
[----:B------:R-:W2:Y:S01]  /*19860*/  LDL.LU R11, [R1+0x2c] ;  /* 0x00002c00010b7983 */ /* 0x000ea20000300800 */
[----:B------:R-:W-:Y:S02]  /*19870*/  IMAD.MOV.U32 R13, RZ, RZ, R3 ;  /* 0x000000ffff0d7224 */ /* 0x000fe400078e0003 */
[----:B------:R-:W-:Y:S01]  /*19880*/  IMAD.MOV.U32 R12, RZ, RZ, RZ ;  /* 0x000000ffff0c7224 */ /* 0x000fe200078e00ff */
[----:B------:R-:W0:Y:S01]  /*19890*/  S2R R5, SR_TID.X ;  /* 0x0000000000057919 */ /* 0x000e220000002100 */
[----:B------:R-:W-:Y:S01]  /*198a0*/  IMAD.MOV.U32 R15, RZ, RZ, -0x1 ;  /* 0xffffffffff0f7424 */ /* 0x000fe200078e00ff */
[----:B0-----:R-:W-:-:S04]  /*198b0*/  LOP3.LUT R5, R5, 0x7f, RZ, 0xc0, !PT ;  /* 0x0000007f05057812 */ /* 0x001fc800078ec0ff */
[----:B------:R-:W-:-:S05]  /*198c0*/  SHF.R.U32.HI R5, RZ, 0x3, R5 ;  /* 0x00000003ff057819 */ /* 0x000fca0000011605 */
[----:B------:R-:W-:-:S04]  /*198d0*/  IMAD.IADD R0, R5, 0x1, R9 ;  /* 0x0000000105007824 */ /* 0x000fc800078e0209 */
[----:B------:R-:W-:Y:S02]  /*198e0*/  VIADD R5, R0, 0x10 ;  /* 0x0000001000057836 */ /* 0x000fe40000000000 */
[----:B--2---:R-:W-:Y:S02]  /*198f0*/  IMAD R2, R11, R7, RZ ;  /* 0x000000070b027224 */ /* 0x004fe400078e02ff */
[----:B------:R-:W-:-:S03]  /*19900*/  IMAD.MOV.U32 R11, RZ, RZ, 0x181f ;  /* 0x0000181fff0b7424 */ /* 0x000fc600078e00ff */
[----:B------:R-:W-:-:S13]  /*19910*/  ISETP.GE.AND P3, PT, R0, R2, PT ;  /* 0x000000020000720c */ /* 0x000fda0003f66270 */
[----:B-----5:R-:W-:Y:S05]  /*19920*/  WARPSYNC.COLLECTIVE R15, `(.L_x_1373) ;  /* 0x000000000f087348 */ /* 0x020fea0003c00000 */
[----:B------:R0:W1:Y:S02]  /*19930*/  SHFL.IDX P6, R14, R13, R12, R11 ;  /* 0x0000000c0d0e7389 */ /* 0x00006400000c000b */
[----:B01---5:R-:W-:Y:S01]  /*19940*/  ENDCOLLECTIVE ;  /* 0x000000000000791b */ /* 0x023fe20003800000 */
.L_x_1373:
[----:B------:R-:W-:Y:S02]  /*19950*/  IMAD.MOV.U32 R13, RZ, RZ, R4 ;  /* 0x000000ffff0d7224 */ /* 0x000fe400078e0004 */
[----:B------:R-:W-:-:S07]  /*19960*/  IMAD.MOV.U32 R6, RZ, RZ, R14 ;  /* 0x000000ffff067224 */ /* 0x000fce00078e000e */
[----:B------:R-:W-:Y:S05]  /*19970*/  WARPSYNC.COLLECTIVE R15, `(.L_x_1374) ;  /* 0x000000000f087348 */ /* 0x000fea0003c00000 */
[----:B------:R0:W1:Y:S02]  /*19980*/  SHFL.IDX P6, R14, R13, R12, R11 ;  /* 0x0000000c0d0e7389 */ /* 0x00006400000c000b */
[----:B01----:R-:W-:Y:S01]  /*19990*/  ENDCOLLECTIVE ;  /* 0x000000000000791b */ /* 0x003fe20003800000 */
.L_x_1374:
[----:B------:R-:W-:Y:S01]  /*199a0*/  ULDC.64 UR4, c[0x0][0x208] ;  /* 0x0000820000047ab9 */ /* 0x000fe20000000a00 */
[----:B------:R-:W-:Y:S02]  /*199b0*/  IMAD.MOV.U32 R13, RZ, RZ, R3 ;  /* 0x000000ffff0d7224 */ /* 0x000fe400078e0003 */
[----:B------:R-:W-:Y:S02]  /*199c0*/  IMAD.MOV.U32 R12, RZ, RZ, 0x1 ;  /* 0x00000001ff0c7424 */ /* 0x000fe400078e00ff */
[----:B------:R-:W-:-:S05]  /*199d0*/  IMAD.MOV.U32 R7, RZ, RZ, R14 ;  /* 0x000000ffff077224 */ /* 0x000fca00078e000e */
[----:B------:R-:W-:-:S05]  /*199e0*/  @!P3 LEA R7, P5, R8, R7, 0x1 ;  /* 0x000000070807b211 */ /* 0x000fca00078a08ff */
        /* <DEDUP_REMOVED lines=14> */
.L_x_1375:
[----:B------:R-:W-:Y:S02]  /*19ad0*/  IMAD.MOV.U32 R13, RZ, RZ, R4 ;  /* 0x000000ffff0d7224 */ /* 0x000fe400078e0004 */
[----:B------:R-:W-:-:S07]  /*19ae0*/  IMAD.MOV.U32 R9, RZ, RZ, R14 ;  /* 0x000000ffff097224 */ /* 0x000fce00078e000e */
[----:B------:R-:W-:Y:S05]  /*19af0*/  WARPSYNC.COLLECTIVE R15, `(.L_x_1376) ;  /* 0x000000000f087348 */ /* 0x000fea0003c00000 */
[----:B------:R0:W1:Y:S02]  /*19b00*/  SHFL.IDX P6, R14, R13, R12, R11 ;  /* 0x0000000c0d0e7389 */ /* 0x00006400000c000b */
[----:B01----:R-:W-:Y:S01]  /*19b10*/  ENDCOLLECTIVE ;  /* 0x000000000000791b */ /* 0x003fe20003800000 */
.L_x_1376:
[----:B------:R-:W-:Y:S01]  /*19b20*/  ULDC.64 UR4, c[0x0][0x208] ;  /* 0x0000820000047ab9 */ /* 0x000fe20000000a00 */
[----:B------:R-:W-:Y:S02]  /*19b30*/  IMAD.MOV.U32 R13, RZ, RZ, R3 ;  /* 0x000000ffff0d7224 */ /* 0x000fe400078e0003 */
[----:B------:R-:W-:Y:S02]  /*19b40*/  IMAD.MOV.U32 R12, RZ, RZ, 0x2 ;  /* 0x00000002ff0c7424 */ /* 0x000fe400078e00ff */
[----:B------:R-:W-:-:S05]  /*19b50*/  IMAD.MOV.U32 R5, RZ, RZ, R14 ;  /* 0x000000ffff057224 */ /* 0x000fca00078e000e */
[----:B------:R-:W-:-:S05]  /*19b60*/  @!P3 LEA R8, P5, R8, R5, 0x1 ;  /* 0x000000050808b211 */ /* 0x000fca00078a08ff */
[----:B------:R-:W-:Y:S02]  /*19b70*/  @!P3 IMAD.X R5, RZ, RZ, R9, P5 ;  /* 0x000000ffff05b224 */ /* 0x000fe400028e0609 */
[----:B------:R-:W-:Y:S01]  /*19b80*/  @!P3 IMAD.MOV.U32 R6, RZ, RZ, R8 ;  /* 0x000000ffff06b224 */ /* 0x000fe200078e0008 */
[----:B------:R-:W0:Y:S01]  /*19b90*/  S2R R9, SR_TID.X ;  /* 0x0000000000097919 */ /* 0x000e220000002100 */
[----:B------:R-:W-:Y:S02]  /*19ba0*/  @!P3 IMAD.MOV.U32 R7, RZ, RZ, R5 ;  /* 0x000000ffff07b224 */ /* 0x000fe400078e0005 */
[----:B------:R-:W-:-:S03]  /*19bb0*/  VIADD R5, R0, 0x20 ;  /* 0x0000002000057836 */ /* 0x000fc60000000000 */
[----:B------:R-:W-:Y:S01]  /*19bc0*/  @!PT LDS RZ, [RZ] ;  /* 0x00000000fffff984 */ /* 0x000fe20000000800 */
[----:B------:R-:W-:Y:S01]  /*19bd0*/  @!PT LDS RZ, [RZ] ;  /* 0x00000000fffff984 */ /* 0x000fe20000000800 */
[----:B------:R-:W-:Y:S01]  /*19be0*/  @!PT LDS RZ, [RZ] ;  /* 0x00000000fffff984 */ /* 0x000fe20000000800 */
[----:B------:R1:W-:Y:S04]  /*19bf0*/  @!P3 LDGSTS.E.BYPASS.LTC128B.128 [R10+0xcc00], desc[UR4][R6.64], !P2 ;  /* 0x0cc00000060abfae */ /* 0x0003e8000d101d44 */
[----:B------:R1:W-:Y:S04]  /*19c00*/  @!P3 LDGSTS.E.BYPASS.LTC128B.128 [R10+0x10c00], desc[UR4][R6.64+0x80], !P1 ;  /* 0x10c00080060abfae */ /* 0x0003e8000c901d44 */
[----:B------:R1:W-:Y:S01]  /*19c10*/  @!P3 LDGSTS.E.BYPASS.LTC128B.128 [R10+0x14c00], desc[UR4][R6.64+0x100], !P0 ;  /* 0x14c00100060abfae */ /* 0x0003e2000c101d44 */
[----:B------:R-:W-:-:S13]  /*19c20*/  ISETP.GE.AND P3, PT, R5, R2, PT ;  /* 0x000000020500720c */ /* 0x000fda0003f66270 */
[----:B01----:R-:W-:Y:S05]  /*19c30*/  WARPSYNC.COLLECTIVE R15, `(.L_x_1377) ;  /* 0x000000000f087348 */ /* 0x003fea0003c00000 */
[----:B------:R2:W3:Y:S02]  /*19c40*/  SHFL.IDX P6, R14, R13, R12, R11 ;  /* 0x0000000c0d0e7389 */ /* 0x0004e400000c000b */
[----:B0123--:R-:W-:Y:S01]  /*19c50*/  ENDCOLLECTIVE ;  /* 0x000000000000791b */ /* 0x00ffe20003800000 */
.L_x_1377:
[----:B------:R-:W-:Y:S02]  /*19c60*/  IMAD.MOV.U32 R13, RZ, RZ, R4 ;  /* 0x000000ffff0d7224 */ /* 0x000fe400078e0004 */
[----:B------:R-:W-:-:S05]  /*19c70*/  IMAD.SHL.U32 R9, R9, 0x8, RZ ;  /* 0x0000000809097824 */ /* 0x000fca00078e00ff */
[----:B------:R-:W-:Y:S01]  /*19c80*/  LOP3.LUT R9, R9, 0x38, RZ, 0xc0, !PT ;  /* 0x0000003809097812 */ /* 0x000fe200078ec0ff */
[----:B------:R-:W-:-:S07]  /*19c90*/  IMAD.MOV.U32 R8, RZ, RZ, R14 ;  /* 0x000000ffff087224 */ /* 0x000fce00078e000e */
[----:B------:R-:W-:Y:S05]  /*19ca0*/  WARPSYNC.COLLECTIVE R15, `(.L_x_1378) ;  /* 0x000000000f087348 */ /* 0x000fea0003c00000 */
[----:B------:R0:W1:Y:S02]  /*19cb0*/  SHFL.IDX P6, R14, R13, R12, R11 ;  /* 0x0000000c0d0e7389 */ /* 0x00006400000c000b */
[----:B01----:R-:W-:Y:S01]  /*19cc0*/  ENDCOLLECTIVE ;  /* 0x000000000000791b */ /* 0x003fe20003800000 */
.L_x_1378:
[----:B------:R-:W-:Y:S01]  /*19cd0*/  ULDC.64 UR4, c[0x0][0x208] ;  /* 0x0000820000047ab9 */ /* 0x000fe20000000a00 */
[----:B------:R-:W-:Y:S02]  /*19ce0*/  IMAD.MOV.U32 R13, RZ, RZ, R3 ;  /* 0x000000ffff0d7224 */ /* 0x000fe400078e0003 */
[----:B------:R-:W-:Y:S02]  /*19cf0*/  IMAD.MOV.U32 R12, RZ, RZ, 0x3 ;  /* 0x00000003ff0c7424 */ /* 0x000fe400078e00ff */
[----:B------:R-:W-:-:S05]  /*19d00*/  IMAD.MOV.U32 R5, RZ, RZ, R14 ;  /* 0x000000ffff057224 */ /* 0x000fca00078e000e */
[----:B------:R-:W-:-:S05]  /*19d10*/  @!P3 LEA R5, P4, R9, R5, 0x1 ;  /* 0x000000050905b211 */ /* 0x000fca00078808ff */
[----:B------:R-:W-:-:S04]  /*19d20*/  @!P3 IMAD.X R6, RZ, RZ, R8, P4 ;  /* 0x000000ffff06b224 */ /* 0x000fc800020e0608 */
[----:B------:R-:W-:Y:S02]  /*19d30*/  @!P3 IMAD.MOV.U32 R7, RZ, RZ, R6 ;  /* 0x000000ffff07b224 */ /* 0x000fe400078e0006 */
        /* <DEDUP_REMOVED lines=12> */
.L_x_1379:
[----:B------:R-:W-:Y:S02]  /*19e00*/  IMAD.MOV.U32 R13, RZ, RZ, R4 ;  /* 0x000000ffff0d7224 */ /* 0x000fe400078e0004 */
[----:B------:R-:W-:-:S07]  /*19e10*/  IMAD.MOV.U32 R6, RZ, RZ, R14 ;  /* 0x000000ffff067224 */ /* 0x000fce00078e000e */
[----:B------:R-:W-:Y:S05]  /*19e20*/  WARPSYNC.COLLECTIVE R15, `(.L_x_1380) ;  /* 0x000000000f087348 */ /* 0x000fea0003c00000 */
[----:B------:R0:W1:Y:S02]  /*19e30*/  SHFL.IDX P6, R14, R13, R12, R11 ;  /* 0x0000000c0d0e7389 */ /* 0x00006400000c000b */
[----:B01----:R-:W-:Y:S01]  /*19e40*/  ENDCOLLECTIVE ;  /* 0x000000000000791b */ /* 0x003fe20003800000 */
.L_x_1380:
        /* <DEDUP_REMOVED lines=19> */
.L_x_1381:
[----:B------:R-:W-:Y:S02]  /*19f80*/  IMAD.MOV.U32 R13, RZ, RZ, R4 ;  /* 0x000000ffff0d7224 */ /* 0x000fe400078e0004 */
[----:B------:R-:W-:-:S07]  /*19f90*/  IMAD.MOV.U32 R6, RZ, RZ, R14 ;  /* 0x000000ffff067224 */ /* 0x000fce00078e000e */
[----:B------:R-:W-:Y:S05]  /*19fa0*/  WARPSYNC.COLLECTIVE R15, `(.L_x_1382) ;  /* 0x000000000f087348 */ /* 0x000fea0003c00000 */
[----:B------:R0:W1:Y:S02]  /*19fb0*/  SHFL.IDX P6, R14, R13, R12, R11 ;  /* 0x0000000c0d0e7389 */ /* 0x00006400000c000b */
[----:B01----:R-:W-:Y:S01]  /*19fc0*/  ENDCOLLECTIVE ;  /* 0x000000000000791b */ /* 0x003fe20003800000 */
.L_x_1382:
        /* <DEDUP_REMOVED lines=19> */
.L_x_1383:
[----:B------:R-:W-:Y:S02]  /*1a100*/  IMAD.MOV.U32 R13, RZ, RZ, R4 ;  /* 0x000000ffff0d7224 */ /* 0x000fe400078e0004 */
[----:B------:R-:W-:-:S07]  /*1a110*/  IMAD.MOV.U32 R6, RZ, RZ, R14 ;  /* 0x000000ffff067224 */ /* 0x000fce00078e000e */
[----:B------:R-:W-:Y:S05]  /*1a120*/  WARPSYNC.COLLECTIVE R15, `(.L_x_1384) ;  /* 0x000000000f087348 */ /* 0x000fea0003c00000 */
[----:B------:R0:W1:Y:S02]  /*1a130*/  SHFL.IDX P6, R14, R13, R12, R11 ;  /* 0x0000000c0d0e7389 */ /* 0x00006400000c000b */
[----:B01----:R-:W-:Y:S01]  /*1a140*/  ENDCOLLECTIVE ;  /* 0x000000000000791b */ /* 0x003fe20003800000 */
.L_x_1384:
[----:B------:R-:W-:Y:S01]  /*1a150*/  ULDC.64 UR4, c[0x0][0x208] ;  /* 0x0000820000047ab9 */ /* 0x000fe20000000a00 */
[----:B------:R-:W-:Y:S02]  /*1a160*/  IMAD.MOV.U32 R13, RZ, RZ, R3 ;  /* 0x000000ffff0d7224 */ /* 0x000fe400078e0003 */
[----:B------:R-:W-:Y:S02]  /*1a170*/  IMAD.MOV.U32 R12, RZ, RZ, 0x6 ;  /* 0x00000006ff0c7424 */ /* 0x000fe400078e00ff */
[----:B------:R-:W-:-:S05]  /*1a180*/  IMAD.MOV.U32 R5, RZ, RZ, R14 ;  /* 0x000000ffff057224 */ /* 0x000fca00078e000e */
[----:B------:R-:W-:-:S05]  /*1a190*/  @!P3 LEA R5, P4, R9, R5, 0x1 ;  /* 0x000000050905b211 */ /* 0x000fca00078808ff */
[----:B------:R-:W-:-:S04]  /*1a1a0*/  @!P3 IMAD.X R6, RZ, RZ, R6, P4 ;  /* 0x000000ffff06b224 */ /* 0x000fc800020e0606 */
[----:B------:R-:W-:Y:S02]  /*1a1b0*/  @!P3 IMAD.MOV.U32 R7, RZ, RZ, R6 ;  /* 0x000000ffff07b224 */ /* 0x000fe400078e0006 */
[----:B------:R-:W-:-:S05]  /*1a1c0*/  @!P3 IMAD.MOV.U32 R6, RZ, RZ, R5 ;  /* 0x000000ffff06b224 */ /* 0x000fca00078e0005 */
        /* <DEDUP_REMOVED lines=9> */
.L_x_1385:
[----:B------:R-:W-:-:S05]  /*1a260*/  VIADD R7, R0, 0x60 ;  /* 0x0000006000077836 */ /* 0x000fca0000000000 */
[----:B------:R-:W-:Y:S01]  /*1a270*/  ISETP.GE.AND P4, PT, R7, R2, PT ;  /* 0x000000020700720c */ /* 0x000fe20003f86270 */
[----:B------:R-:W-:Y:S02]  /*1a280*/  IMAD.MOV.U32 R13, RZ, RZ, R4 ;  /* 0x000000ffff0d7224 */ /* 0x000fe400078e0004 */
[----:B------:R-:W-:-:S10]  /*1a290*/  IMAD.MOV.U32 R6, RZ, RZ, R14 ;  /* 0x000000ffff067224 */ /* 0x000fd400078e000e */
[----:B------:R-:W-:Y:S05]  /*1a2a0*/  WARPSYNC.COLLECTIVE R15, `(.L_x_1386) ;  /* 0x000000000f087348 */ /* 0x000fea0003c00000 */
[----:B------:R0:W1:Y:S02]  /*1a2b0*/  SHFL.IDX P6, R14, R13, R12, R11 ;  /* 0x0000000c0d0e7389 */ /* 0x00006400000c000b */
[----:B01----:R-:W-:Y:S01]  /*1a2c0*/  ENDCOLLECTIVE ;  /* 0x000000000000791b */ /* 0x003fe20003800000 */
.L_x_1386:
        /* <DEDUP_REMOVED lines=17> */
.L_x_1387:
[----:B------:R-:W-:Y:S02]  /*1a3e0*/  IMAD.MOV.U32 R13, RZ, RZ, R4 ;  /* 0x000000ffff0d7224 */ /* 0x000fe400078e0004 */
[----:B------:R-:W-:-:S07]  /*1a3f0*/  IMAD.MOV.U32 R5, RZ, RZ, R14 ;  /* 0x000000ffff057224 */ /* 0x000fce00078e000e */
[----:B------:R-:W-:Y:S05]  /*1a400*/  WARPSYNC.COLLECTIVE R15, `(.L_x_1388) ;  /* 0x000000000f087348 */ /* 0x000fea0003c00000 */
[----:B------:R0:W1:Y:S02]  /*1a410*/  SHFL.IDX P6, R14, R13, R12, R11 ;  /* 0x0000000c0d0e7389 */ /* 0x00006400000c000b */
[----:B01----:R-:W-:Y:S01]  /*1a420*/  ENDCOLLECTIVE ;  /* 0x000000000000791b */ /* 0x003fe20003800000 */
.L_x_1388:
[----:B------:R-:W-:Y:S01]  /*1a430*/  IMAD.MOV.U32 R3, RZ, RZ, R14 ;  /* 0x000000ffff037224 */ /* 0x000fe200078e000e */
[----:B------:R-:W-:Y:S06]  /*1a440*/  BRA `(.L_x_1389) ;  /* 0xffffffac00d87947 */ /* 0x000fec000383ffff */
.L_x_1275:
[----:B0-----:R0:W3:Y:S02]  /*1a450*/  SYNCS.PHASECHK.TRANS64.TRYWAIT P0, [R18+URZ+0x2a820], R0 ;  /* 0x02a82000120075a7 */ /* 0x0010e4000800017f */
[----:B---3--:R-:W-:Y:S05]  /*1a460*/  @!P0 NANOSLEEP.SYNCS 0x989680 ;  /* 0x009896800000895d */ /* 0x008fea0003900000 */
[----:B------:R-:W3:Y:S02]  /*1a470*/  @!P0 SYNCS.PHASECHK.TRANS64 P0, [R18+URZ+0x2a820], R0 ;  /* 0x02a82000120085a7 */ /* 0x000ee4000800007f */
[----:B---3--:R-:W-:Y:S05]  /*1a480*/  @!P0 BRA `(.L_x_1275) ;  /* 0xfffffffc00f08947 */ /* 0x008fea000383ffff */
[----:B------:R-:W-:Y:S05]  /*1a490*/  BRA `(.L_x_1390) ;  /* 0xffffffb0005c7947 */ /* 0x000fea000383ffff */
.L_x_1284:
[----:B-1----:R1:W2:Y:S02]  /*1a4a0*/  SYNCS.PHASECHK.TRANS64.TRYWAIT P0, [R3+URZ+0x2a840], R2 ;  /* 0x02a84002030075a7 */ /* 0x0022a4000800017f */
[----:B--2---:R-:W-:Y:S05]  /*1a4b0*/  @!P0 NANOSLEEP.SYNCS 0x989680 ;  /* 0x009896800000895d */ /* 0x004fea0003900000 */
[----:B------:R-:W2:Y:S02]  /*1a4c0*/  @!P0 SYNCS.PHASECHK.TRANS64 P0, [R3+URZ+0x2a840], R2 ;  /* 0x02a84002030085a7 */ /* 0x000ea4000800007f */
[----:B--2---:R-:W-:Y:S05]  /*1a4d0*/  @!P0 BRA `(.L_x_1284) ;  /* 0xfffffffc00f08947 */ /* 0x004fea000383ffff */
[----:B------:R-:W-:Y:S05]  /*1a4e0*/  BRA `(.L_x_1391) ;  /* 0xffffffb400547947 */ /* 0x000fea000383ffff */
.L_x_1291:
[----:B0-----:R0:W1:Y:S02]  /*1a4f0*/  SYNCS.PHASECHK.TRANS64.TRYWAIT P0, [R3+URZ+0x60], R2 ;  /* 0x00006002030075a7 */ /* 0x001064000800017f */
[----:B-1----:R-:W-:Y:S05]  /*1a500*/  @!P0 NANOSLEEP.SYNCS 0x989680 ;  /* 0x009896800000895d */ /* 0x002fea0003900000 */
[----:B------:R-:W1:Y:S02]  /*1a510*/  @!P0 SYNCS.PHASECHK.TRANS64 P0, [R3+URZ+0x60], R2 ;  /* 0x00006002030085a7 */ /* 0x000e64000800007f */
[----:B-1----:R-:W-:Y:S05]  /*1a520*/  @!P0 BRA `(.L_x_1291) ;  /* 0xfffffffc00f08947 */ /* 0x002fea000383ffff */
[----:B------:R-:W-:Y:S05]  /*1a530*/  BRA `(.L_x_1392) ;  /* 0xffffffb800647947 */ /* 0x000fea000383ffff */
.L_x_1300:
[----:B-1----:R1:W2:Y:S02]  /*1a540*/  SYNCS.PHASECHK.TRANS64.TRYWAIT P0, [R3+URZ+0x2a840], R2 ;  /* 0x02a84002030075a7 */ /* 0x0022a4000800017f */
[----:B--2---:R-:W-:Y:S05]  /*1a550*/  @!P0 NANOSLEEP.SYNCS 0x989680 ;  /* 0x009896800000895d */ /* 0x004fea0003900000 */
[----:B------:R-:W2:Y:S02]  /*1a560*/  @!P0 SYNCS.PHASECHK.TRANS64 P0, [R3+URZ+0x2a840], R2 ;  /* 0x02a84002030085a7 */ /* 0x000ea4000800007f */
[----:B--2---:R-:W-:Y:S05]  /*1a570*/  @!P0 BRA `(.L_x_1300) ;  /* 0xfffffffc00f08947 */ /* 0x004fea000383ffff */
[----:B------:R-:W-:Y:S05]  /*1a580*/  BRA `(.L_x_1393) ;  /* 0xffffffbc00f47947 */ /* 0x000fea000383ffff */
.L_x_1307:
[----:B0-----:R0:W1:Y:S02]  /*1a590*/  SYNCS.PHASECHK.TRANS64.TRYWAIT P0, [R2+URZ+0x60], R3 ;  /* 0x00006003020075a7 */ /* 0x001064000800017f */
[----:B-1----:R-:W-:Y:S05]  /*1a5a0*/  @!P0 NANOSLEEP.SYNCS 0x989680 ;  /* 0x009896800000895d */ /* 0x002fea0003900000 */
[----:B------:R-:W1:Y:S02]  /*1a5b0*/  @!P0 SYNCS.PHASECHK.TRANS64 P0, [R2+URZ+0x60], R3 ;  /* 0x00006003020085a7 */ /* 0x000e64000800007f */
[----:B-1----:R-:W-:Y:S05]  /*1a5c0*/  @!P0 BRA `(.L_x_1307) ;  /* 0xfffffffc00f08947 */ /* 0x002fea000383ffff */
[----:B------:R-:W-:Y:S05]  /*1a5d0*/  BRA `(.L_x_1394) ;  /* 0xffffffc400047947 */ /* 0x000fea000383ffff */
.L_x_1316:
[----:B--2---:R2:W3:Y:S02]  /*1a5e0*/  SYNCS.PHASECHK.TRANS64.TRYWAIT P0, [R2+URZ+0x2a840], R3 ;  /* 0x02a84003020075a7 */ /* 0x0044e4000800017f */
[----:B---3--:R-:W-:Y:S05]  /*1a5f0*/  @!P0 NANOSLEEP.SYNCS 0x989680 ;  /* 0x009896800000895d */ /* 0x008fea0003900000 */
[----:B------:R-:W3:Y:S02]  /*1a600*/  @!P0 SYNCS.PHASECHK.TRANS64 P0, [R2+URZ+0x2a840], R3 ;  /* 0x02a84003020085a7 */ /* 0x000ee4000800007f */
[----:B---3--:R-:W-:Y:S05]  /*1a610*/  @!P0 BRA `(.L_x_1316) ;  /* 0xfffffffc00f08947 */ /* 0x008fea000383ffff */
[----:B------:R-:W-:Y:S05]  /*1a620*/  BRA `(.L_x_1395) ;  /* 0xffffffc800687947 */ /* 0x000fea000383ffff */
.L_x_1323:
[----:B0-----:R0:W1:Y:S02]  /*1a630*/  SYNCS.PHASECHK.TRANS64.TRYWAIT P0, [R2+URZ+0x60], R5 ;  /* 0x00006005020075a7 */ /* 0x001064000800017f */
[----:B-1----:R-:W-:Y:S05]  /*1a640*/  @!P0 NANOSLEEP.SYNCS 0x989680 ;  /* 0x009896800000895d */ /* 0x002fea0003900000 */
[----:B------:R-:W1:Y:S02]  /*1a650*/  @!P0 SYNCS.PHASECHK.TRANS64 P0, [R2+URZ+0x60], R5 ;  /* 0x00006005020085a7 */ /* 0x000e64000800007f */
[----:B-1----:R-:W-:Y:S05]  /*1a660*/  @!P0 BRA `(.L_x_1323) ;  /* 0xfffffffc00f08947 */ /* 0x002fea000383ffff */
[----:B------:R-:W-:Y:S05]  /*1a670*/  BRA `(.L_x_1396) ;  /* 0xffffffcc00787947 */ /* 0x000fea000383ffff */
.L_x_1334:
[----:B--2---:R2:W3:Y:S02]  /*1a680*/  SYNCS.PHASECHK.TRANS64.TRYWAIT P0, [R0+URZ+0x2a860], R2 ;  /* 0x02a86002000075a7 */ /* 0x0044e4000800017f */
[----:B---3--:R-:W-:Y:S05]  /*1a690*/  @!P0 NANOSLEEP.SYNCS 0x989680 ;  /* 0x009896800000895d */ /* 0x008fea0003900000 */
[----:B------:R-:W3:Y:S02]  /*1a6a0*/  @!P0 SYNCS.PHASECHK.TRANS64 P0, [R0+URZ+0x2a860], R2 ;  /* 0x02a86002000085a7 */ /* 0x000ee4000800007f */
[----:B---3--:R-:W-:Y:S05]  /*1a6b0*/  @!P0 BRA `(.L_x_1334) ;  /* 0xfffffffc00f08947 */ /* 0x008fea000383ffff */
[----:B------:R-:W-:Y:S05]  /*1a6c0*/  BRA `(.L_x_1397) ;  /* 0xffffffd000c87947 */ /* 0x000fea000383ffff */
.L_x_1341:
[----:B------:R-:W3:Y:S01]  /*1a6d0*/  LDL R3, [R1] ;  /* 0x0000000001037983 */ /* 0x000ee20000100800 */
[----:B------:R-:W-:Y:S01]  /*1a6e0*/  BSSY B0, `(.L_x_1398) ;  /* 0x0000008000007945 */ /* 0x000fe20003800000 */
[----:B0-----:R-:W-:Y:S02]  /*1a6f0*/  IMAD.MOV.U32 R12, RZ, RZ, RZ ;  /* 0x000000ffff0c7224 */ /* 0x001fe400078e00ff */
[----:B------:R-:W-:Y:S02]  /*1a700*/  IMAD.MOV.U32 R11, RZ, RZ, 0x1f ;  /* 0x0000001fff0b7424 */ /* 0x000fe400078e00ff */
[----:B------:R-:W-:Y:S02]  /*1a710*/  IMAD.MOV.U32 R15, RZ, RZ, -0x1 ;  /* 0xffffffffff0f7424 */ /* 0x000fe400078e00ff */
[----:B---3--:R-:W-:-:S07]  /*1a720*/  IMAD.MOV.U32 R13, RZ, RZ, R3 ;  /* 0x000000ffff0d7224 */ /* 0x008fce00078e0003 */
[----:B-12---:R-:W-:Y:S05]  /*1a730*/  WARPSYNC.COLLECTIVE R15, `(.L_x_1399) ;  /* 0x000000000f087348 */ /* 0x006fea0003c00000 */
[----:B------:R0:W3:Y:S02]  /*1a740*/  SHFL.IDX P6, R14, R13, R12, R11 ;  /* 0x0000000c0d0e7389 */ /* 0x0000e400000c000b */
[----:B0123--:R-:W-:Y:S01]  /*1a750*/  ENDCOLLECTIVE ;  /* 0x000000000000791b */ /* 0x00ffe20003800000 */
.L_x_1399:
[----:B------:R-:W-:Y:S05]  /*1a760*/  BSYNC B0 ;  /* 0x0000000000007941 */ /* 0x000fea0003800000 */
.L_x_1398:
        /* <DEDUP_REMOVED lines=9> */
.L_x_1400:
[----:B------:R-:W-:Y:S01]  /*1a800*/  ULDC UR4, c[0x0][0xc3c] ;  /* 0x00030f0000047ab9 */ /* 0x000fe20000000800 */
[----:B------:R-:W-:Y:S01]  /*1a810*/  ULDC.64 UR6, c[0x0][0x208] ;  /* 0x0000820000067ab9 */ /* 0x000fe20000000a00 */
        /* <DEDUP_REMOVED lines=12> */
[C---:B------:R-:W-:Y:S02]  /*1a8e0*/  ISETP.GE.U32.AND P3, PT, R16.reuse, 0x4, PT ;  /* 0x000000041000780c */ /* 0x040fe40003f66070 */
[C---:B------:R-:W-:Y:S02]  /*1a8f0*/  ISETP.GE.U32.AND P4, PT, R16.reuse, 0x8, PT ;  /* 0x000000081000780c */ /* 0x040fe40003f86070 */
[----:B------:R-:W-:Y:S01]  /*1a900*/  ISETP.GE.U32.AND P5, PT, R16, 0x10, PT ;  /* 0x000000101000780c */ /* 0x000fe20003fa6070 */
[----:B--2---:R-:W-:Y:S01]  /*1a910*/  @!P1 IMAD.MOV.U32 R5, RZ, RZ, R6 ;  /* 0x000000ffff059224 */ /* 0x004fe200078e0006 */
[----:B------:R-:W-:-:S02]  /*1a920*/  CS2R R6, SRZ ;  /* 0x0000000000067805 */ /* 0x000fc4000001ff00 */
[----:B---3--:R-:W-:Y:S01]  /*1a930*/  @!P1 IMAD.MOV.U32 R7, RZ, RZ, R2 ;  /* 0x000000ffff079224 */ /* 0x008fe200078e0002 */
[----:B------:R-:W-:-:S03]  /*1a940*/  ISETP.NE.AND P1, PT, R16, RZ, PT ;  /* 0x000000ff1000720c */ /* 0x000fc60003f25270 */
[----:B------:R-:W-:-:S04]  /*1a950*/  IMAD R2, R7, R5, RZ ;  /* 0x0000000507027224 */ /* 0x000fc800078e02ff */
[----:B------:R-:W-:-:S07]  /*1a960*/  IMAD.MOV.U32 R13, RZ, RZ, R2 ;  /* 0x000000ffff0d7224 */ /* 0x000fce00078e0002 */
[----:B------:R-:W-:Y:S05]  /*1a970*/  WARPSYNC.COLLECTIVE R15, `(.L_x_1401) ;  /* 0x000000000f087348 */ /* 0x000fea0003c00000 */
[----:B------:R0:W1:Y:S02]  /*1a980*/  SHFL.UP P6, R14, R13, R12, R11 ;  /* 0x0400000c0d0e7389 */ /* 0x00006400000c000b */
[----:B01----:R-:W-:Y:S01]  /*1a990*/  ENDCOLLECTIVE ;  /* 0x000000000000791b */ /* 0x003fe20003800000 */
.L_x_1401:
        /* <DEDUP_REMOVED lines=8> */
.L_x_1402:
        /* <DEDUP_REMOVED lines=8> */
.L_x_1403:
        /* <DEDUP_REMOVED lines=8> */
.L_x_1404:
        /* <DEDUP_REMOVED lines=8> */
.L_x_1405:
        /* <DEDUP_REMOVED lines=9> */
.L_x_1406:
[----:B------:R-:W-:Y:S01]  /*1ac30*/  IMAD.MOV.U32 R10, RZ, RZ, R14 ;  /* 0x000000ffff0a7224 */ /* 0x000fe200078e000e */
[----:B------:R-:W-:Y:S06]  /*1ac40*/  BRA `(.L_x_1407) ;  /* 0xffffffd4003c7947 */ /* 0x000fec000383ffff */
.L_x_1344:
[----:B------:R-:W-:Y:S01]  /*1ac50*/  BSSY B0, `(.L_x_1408) ;  /* 0x0000008000007945 */ /* 0x000fe20003800000 */
[----:B------:R-:W-:Y:S02]  /*1ac60*/  IMAD.MOV.U32 R13, RZ, RZ, R2 ;  /* 0x000000ffff0d7224 */ /* 0x000fe400078e0002 */
[----:B------:R-:W-:Y:S02]  /*1ac70*/  IMAD.MOV.U32 R12, RZ, RZ, 0x1 ;  /* 0x00000001ff0c7424 */ /* 0x000fe400078e00ff */
[----:B------:R-:W-:Y:S02]  /*1ac80*/  IMAD.MOV.U32 R11, RZ, RZ, RZ ;  /* 0x000000ffff0b7224 */ /* 0x000fe400078e00ff */
[----:B------:R-:W-:-:S07]  /*1ac90*/  IMAD.MOV.U32 R15, RZ, RZ, -0x1 ;  /* 0xffffffffff0f7424 */ /* 0x000fce00078e00ff */
[----:B------:R-:W-:Y:S05]  /*1aca0*/  WARPSYNC.COLLECTIVE R15, `(.L_x_1409) ;  /* 0x000000000f087348 */ /* 0x000fea0003c00000 */
[----:B------:R0:W1:Y:S02]  /*1acb0*/  SHFL.UP P6, R14, R13, R12, R11 ;  /* 0x0400000c0d0e7389 */ /* 0x00006400000c000b */
[----:B01----:R-:W-:Y:S01]  /*1acc0*/  ENDCOLLECTIVE ;  /* 0x000000000000791b */ /* 0x003fe20003800000 */
.L_x_1409:
[----:B------:R-:W-:Y:S05]  /*1acd0*/  BSYNC B0 ;  /* 0x0000000000007941 */ /* 0x000fea0003800000 */
.L_x_1408:
        /* <DEDUP_REMOVED lines=10> */
.L_x_1410:
        /* <DEDUP_REMOVED lines=8> */
.L_x_1411:
        /* <DEDUP_REMOVED lines=8> */
.L_x_1412:
        /* <DEDUP_REMOVED lines=8> */
.L_x_1413:
        /* <DEDUP_REMOVED lines=9> */
.L_x_1414:
[----:B------:R-:W-:Y:S01]  /*1af90*/  IMAD.MOV.U32 R10, RZ, RZ, R14 ;  /* 0x000000ffff0a7224 */ /* 0x000fe200078e000e */
[----:B------:R-:W-:Y:S06]  /*1afa0*/  BRA `(.L_x_1415) ;  /* 0xffffffd400147947 */ /* 0x000fec000383ffff */
.L_x_1346:
[----:B------:R-:W-:Y:S01]  /*1afb0*/  BSSY B0, `(.L_x_1416) ;  /* 0x0000006000007945 */ /* 0x000fe20003800000 */
[----:B------:R-:W-:Y:S01]  /*1afc0*/  PLOP3.LUT P6, PT, P6, PT, PT, 0x8, 0x0 ;  /* 0x000000000000781c */ /* 0x000fe200037ce170 */
[----:B------:R-:W-:-:S12]  /*1afd0*/  IMAD.MOV.U32 R15, RZ, RZ, -0x1 ;  /* 0xffffffffff0f7424 */ /* 0x000fd800078e00ff */
[----:B0-----:R-:W-:Y:S05]  /*1afe0*/  WARPSYNC.COLLECTIVE R15, `(.L_x_1417) ;  /* 0x000000000f087348 */ /* 0x001fea0003c00000 */
[----:B------:R-:W-:Y:S01]  /*1aff0*/  VOTE.ANY R14, PT, P6 ;  /* 0x00000000000e7806 */ /* 0x000fe200030e0100 */
[----:B0-----:R-:W-:Y:S06]  /*1b000*/  ENDCOLLECTIVE ;  /* 0x000000000000791b */ /* 0x001fec0003800000 */
.L_x_1417:
[----:B------:R-:W-:Y:S05]  /*1b010*/  BSYNC B0 ;  /* 0x0000000000007941 */ /* 0x000fea0003800000 */
.L_x_1416:
[----:B------:R0:W5:Y:S01]  /*1b020*/  LDL.LU R16, [R1+0xc] ;  /* 0x00000c0001107983 */ /* 0x0001620000300800 */
[----:B------:R-:W-:Y:S02]  /*1b030*/  IMAD.MOV.U32 R3, RZ, RZ, R14 ;  /* 0x000000ffff037224 */ /* 0x000fe400078e000e */
[----:B------:R-:W-:Y:S02]  /*1b040*/  IMAD.MOV.U32 R13, RZ, RZ, R5 ;  /* 0x000000ffff0d7224 */ /* 0x000fe400078e0005 */
[----:B------:R-:W1:Y:S01]  /*1b050*/  POPC R9, R3 ;  /* 0x0000000300097309 */ /* 0x000e620000000000 */
[----:B------:R-:W-:Y:S02]  /*1b060*/  IMAD.MOV.U32 R11, RZ, RZ, 0x1f ;  /* 0x0000001fff0b7424 */ /* 0x000fe400078e00ff */
[----:B------:R-:W-:Y:S02]  /*1b070*/  IMAD.MOV.U32 R15, RZ, RZ, -0x1 ;  /* 0xffffffffff0f7424 */ /* 0x000fe400078e00ff */
[----:B01----:R-:W-:-:S07]  /*1b080*/  IMAD.MOV.U32 R12, RZ, RZ, R9 ;  /* 0x000000ffff0c7224 */ /* 0x003fce00078e0009 */
[----:B-----5:R-:W-:Y:S05]  /*1b090*/  WARPSYNC.COLLECTIVE R15, `(.L_x_1418) ;  /* 0x000000000f087348 */ /* 0x020fea0003c00000 */
[----:B------:R0:W1:Y:S02]  /*1b0a0*/  SHFL.IDX P6, R14, R13, R12, R11 ;  /* 0x0000000c0d0e7389 */ /* 0x00006400000c000b */
[----:B01---5:R-:W-:Y:S01]  /*1b0b0*/  ENDCOLLECTIVE ;  /* 0x000000000000791b */ /* 0x023fe20003800000 */
.L_x_1418:
[----:B------:R-:W-:Y:S02]  /*1b0c0*/  IMAD.MOV.U32 R13, RZ, RZ, R7 ;  /* 0x000000ffff0d7224 */ /* 0x000fe400078e0007 */
[----:B------:R-:W-:-:S07]  /*1b0d0*/  IMAD.MOV.U32 R4, RZ, RZ, R14 ;  /* 0x000000ffff047224 */ /* 0x000fce00078e000e */
[----:B------:R-:W-:Y:S05]  /*1b0e0*/  WARPSYNC.COLLECTIVE R15, `(.L_x_1419) ;  /* 0x000000000f087348 */ /* 0x000fea0003c00000 */
[----:B------:R0:W1:Y:S02]  /*1b0f0*/  SHFL.IDX P6, R14, R13, R12, R11 ;  /* 0x0000000c0d0e7389 */ /* 0x00006400000c000b */
[----:B01----:R-:W-:Y:S01]  /*1b100*/  ENDCOLLECTIVE ;  /* 0x000000000000791b */ /* 0x003fe20003800000 */
.L_x_1419:
[----:B------:R-:W-:Y:S02]  /*1b110*/  IMAD.MOV.U32 R7, RZ, RZ, R14 ;  /* 0x000000ffff077224 */ /* 0x000fe400078e000e */
[----:B------:R-:W-:-:S05]  /*1b120*/  IMAD.IADD R5, R9, 0x1, R16 ;  /* 0x0000000109057824 */ /* 0x000fca00078e0210 */
[----:B------:R0:W-:Y:S01]  /*1b130*/  STL [R1+0xc], R5 ;  /* 0x00000c0501007387 */ /* 0x0001e20000100800 */
[----:B------:R-:W-:Y:S05]  /*1b140*/  BRA `(.L_x_1420) ;  /* 0xffffffd000f47947 */ /* 0x000fea000383ffff */
.L_x_1348:
[----:B------:R-:W-:Y:S01]  /*1b150*/  BSSY B0, `(.L_x_1421) ;  /* 0x0000008000007945 */ /* 0x000fe20003800000 */
[----:B------:R-:W-:Y:S02]  /*1b160*/  IMAD.MOV.U32 R13, RZ, RZ, R2 ;  /* 0x000000ffff0d7224 */ /* 0x000fe400078e0002 */
[----:B------:R-:W-:Y:S02]  /*1b170*/  IMAD.MOV.U32 R12, RZ, RZ, R9 ;  /* 0x000000ffff0c7224 */ /* 0x000fe400078e0009 */
[----:B------:R-:W-:Y:S02]  /*1b180*/  IMAD.MOV.U32 R11, RZ, RZ, 0x1f ;  /* 0x0000001fff0b7424 */ /* 0x000fe400078e00ff */
[----:B------:R-:W-:-:S07]  /*1b190*/  IMAD.MOV.U32 R15, RZ, RZ, -0x1 ;  /* 0xffffffffff0f7424 */ /* 0x000fce00078e00ff */
[----:B0-----:R-:W-:Y:S05]  /*1b1a0*/  WARPSYNC.COLLECTIVE R15, `(.L_x_1422) ;  /* 0x000000000f087348 */ /* 0x001fea0003c00000 */
[----:B------:R1:W2:Y:S02]  /*1b1b0*/  SHFL.IDX P6, R14, R13, R12, R11 ;  /* 0x0000000c0d0e7389 */ /* 0x0002a400000c000b */
[----:B012---:R-:W-:Y:S01]  /*1b1c0*/  ENDCOLLECTIVE ;  /* 0x000000000000791b */ /* 0x007fe20003800000 */
.L_x_1422:
[----:B------:R-:W-:Y:S05]  /*1b1d0*/  BSYNC B0 ;  /* 0x0000000000007941 */ /* 0x000fea0003800000 */
.L_x_1421:
[----:B------:R-:W-:Y:S01]  /*1b1e0*/  IMAD.MOV.U32 R2, RZ, RZ, R14 ;  /* 0x000000ffff027224 */ /* 0x000fe200078e000e */
[----:B------:R-:W-:Y:S06]  /*1b1f0*/  BRA `(.L_x_1423) ;  /* 0xffffffd000e07947 */ /* 0x000fec000383ffff */
.L_x_1354:
[----:B0-----:R0:W1:Y:S02]  /*1b200*/  SYNCS.PHASECHK.TRANS64.TRYWAIT P0, [R0+URZ+0x2a820], R3 ;  /* 0x02a82003000075a7 */ /* 0x001064000800017f */
[----:B-1----:R-:W-:Y:S05]  /*1b210*/  @!P0 NANOSLEEP.SYNCS 0x989680 ;  /* 0x009896800000895d */ /* 0x002fea0003900000 */
[----:B------:R-:W1:Y:S02]  /*1b220*/  @!P0 SYNCS.PHASECHK.TRANS64 P0, [R0+URZ+0x2a820], R3 ;  /* 0x02a82003000085a7 */ /* 0x000e64000800007f */
[----:B-1----:R-:W-:Y:S05]  /*1b230*/  @!P0 BRA `(.L_x_1354) ;  /* 0xfffffffc00f08947 */ /* 0x002fea000383ffff */
[----:B------:R-:W-:Y:S05]  /*1b240*/  BRA `(.L_x_1424) ;  /* 0xffffffdc00847947 */ /* 0x000fea000383ffff */
.L_x_1355:
[----:B------:R-:W1:Y:S01]  /*1b250*/  S2R R2, SR_TID.X ;  /* 0x0000000000027919 */ /* 0x000e620000002100 */
[----:B------:R-:W-:Y:S01]  /*1b260*/  BSSY B0, `(.L_x_1425) ;  /* 0x000000a000007945 */ /* 0x000fe20003800000 */
[----:B------:R-:W-:Y:S02]  /*1b270*/  IMAD.MOV.U32 R12, RZ, RZ, RZ ;  /* 0x000000ffff0c7224 */ /* 0x000fe400078e00ff */
[----:B---3--:R-:W-:Y:S02]  /*1b280*/  IMAD.MOV.U32 R11, RZ, RZ, 0x1f ;  /* 0x0000001fff0b7424 */ /* 0x008fe400078e00ff */
[----:B------:R-:W-:Y:S01]  /*1b290*/  IMAD.MOV.U32 R15, RZ, RZ, -0x1 ;  /* 0xffffffffff0f7424 */ /* 0x000fe200078e00ff */
[----:B-1----:R-:W-:-:S04]  /*1b2a0*/  SHF.R.U32.HI R2, RZ, 0x5, R2 ;  /* 0x00000005ff027819 */ /* 0x002fc80000011602 */
[----:B------:R-:W-:-:S05]  /*1b2b0*/  LOP3.LUT R2, R2, 0x3, RZ, 0xc0, !PT ;  /* 0x0000000302027812 */ /* 0x000fca00078ec0ff */
[----:B------:R-:W-:-:S07]  /*1b2c0*/  IMAD.MOV.U32 R13, RZ, RZ, R2 ;  /* 0x000000ffff0d7224 */ /* 0x000fce00078e0002 */
[----:B0-----:R-:W-:Y:S05]  /*1b2d0*/  WARPSYNC.COLLECTIVE R15, `(.L_x_1426) ;  /* 0x000000000f087348 */ /* 0x001fea0003c00000 */
[----:B------:R1:W2:Y:S02]  /*1b2e0*/  SHFL.IDX P6, R14, R13, R12, R11 ;  /* 0x0000000c0d0e7389 */ /* 0x0002a400000c000b */
[----:B012---:R-:W-:Y:S01]  /*1b2f0*/  ENDCOLLECTIVE ;  /* 0x000000000000791b */ /* 0x007fe20003800000 */
.L_x_1426:
[----:B------:R-:W-:Y:S05]  /*1b300*/  BSYNC B0 ;  /* 0x0000000000007941 */ /* 0x000fea0003800000 */
.L_x_1425:
[----:B------:R-:W-:Y:S05]  /*1b310*/  BRA `(.L_x_1427) ;  /* 0xffffffdc006c7947 */ /* 0x000fea000383ffff */
.L_x_1358:
[----:B------:R-:W-:Y:S01]  /*1b320*/  BSSY B1, `(.L_x_1428) ;  /* 0x0000006000017945 */ /* 0x000fe20003800000 */
[----:B------:R-:W-:-:S07]  /*1b330*/  IMAD.MOV.U32 R15, RZ, RZ, -0x1 ;  /* 0xffffffffff0f7424 */ /* 0x000fce00078e00ff */
[----:B01-3--:R-:W-:Y:S05]  /*1b340*/  WARPSYNC.COLLECTIVE R15, `(.L_x_1429) ;  /* 0x000000000f0c7348 */ /* 0x00bfea0003c00000 */
[----:B------:R-:W-:Y:S02]  /*1b350*/  ELECT P6, UR62, PT ;  /* 0x00000000003e782f */ /* 0x000fe400038c0000 */
[----:B------:R-:W-:Y:S01]  /*1b360*/  MOV R14, UR62 ;  /* 0x0000003e000e7c02 */ /* 0x000fe20008000f00 */
[----:B01-3--:R-:W-:Y:S10]  /*1b370*/  ENDCOLLECTIVE ;  /* 0x000000000000791b */ /* 0x00bff40003800000 */
.L_x_1429:
[----:B------:R-:W-:Y:S05]  /*1b380*/  BSYNC B1 ;  /* 0x0000000000017941 */ /* 0x000fea0003800000 */
.L_x_1428:
[----:B------:R-:W-:Y:S05]  /*1b390*/  BRA `(.L_x_1430) ;  /* 0xffffffdc00647947 */ /* 0x000fea000383ffff */
.L_x_1360:
[----:B0-----:R0:W1:Y:S02]  /*1b3a0*/  SYNCS.PHASECHK.TRANS64.TRYWAIT P0, [R6+URZ], R5 ;  /* 0x00000005060075a7 */ /* 0x001064000800017f */
[----:B-1----:R-:W-:Y:S05]  /*1b3b0*/  @!P0 NANOSLEEP.SYNCS 0x989680 ;  /* 0x009896800000895d */ /* 0x002fea0003900000 */
[----:B------:R-:W1:Y:S02]  /*1b3c0*/  @!P0 SYNCS.PHASECHK.TRANS64 P0, [R6+URZ], R5 ;  /* 0x00000005060085a7 */ /* 0x000e64000800007f */
[----:B-1----:R-:W-:Y:S05]  /*1b3d0*/  @!P0 BRA `(.L_x_1360) ;  /* 0xfffffffc00f08947 */ /* 0x002fea000383ffff */
[----:B------:R-:W-:Y:S05]  /*1b3e0*/  BRA `(.L_x_1431) ;  /* 0xffffffdc00a47947 */ /* 0x000fea000383ffff */
.L_x_1361:
[----:B-1----:R1:W2:Y:S02]  /*1b3f0*/  SYNCS.PHASECHK.TRANS64.TRYWAIT P0, [R7+URZ], R2 ;  /* 0x00000002070075a7 */ /* 0x0022a4000800017f */
[----:B--2---:R-:W-:Y:S05]  /*1b400*/  @!P0 NANOSLEEP.SYNCS 0x989680 ;  /* 0x009896800000895d */ /* 0x004fea0003900000 */
[----:B------:R-:W2:Y:S02]  /*1b410*/  @!P0 SYNCS.PHASECHK.TRANS64 P0, [R7+URZ], R2 ;  /* 0x00000002070085a7 */ /* 0x000ea4000800007f */
[----:B--2---:R-:W-:Y:S05]  /*1b420*/  @!P0 BRA `(.L_x_1361) ;  /* 0xfffffffc00f08947 */ /* 0x004fea000383ffff */
[----:B------:R-:W-:Y:S05]  /*1b430*/  BRA `(.L_x_1432) ;  /* 0xffffffdc00987947 */ /* 0x000fea000383ffff */
.L_x_1363:
[----:B--2---:R2:W4:Y:S02]  /*1b440*/  SYNCS.PHASECHK.TRANS64.TRYWAIT P0, [R4+URZ], R5 ;  /* 0x00000005040075a7 */ /* 0x004524000800017f */
[----:B----4-:R-:W-:Y:S05]  /*1b450*/  @!P0 NANOSLEEP.SYNCS 0x989680 ;  /* 0x009896800000895d */ /* 0x010fea0003900000 */
[----:B------:R-:W4:Y:S02]  /*1b460*/  @!P0 SYNCS.PHASECHK.TRANS64 P0, [R4+URZ], R5 ;  /* 0x00000005040085a7 */ /* 0x000f24000800007f */
[----:B----4-:R-:W-:Y:S05]  /*1b470*/  @!P0 BRA `(.L_x_1363) ;  /* 0xfffffffc00f08947 */ /* 0x010fea000383ffff */
[----:B------:R-:W-:Y:S05]  /*1b480*/  BRA `(.L_x_1433) ;  /* 0xffffffdc009c7947 */ /* 0x000fea000383ffff */
.L_x_1434:
        /* <DEDUP_REMOVED lines=15> */
.L_x_2984:


//--------------------- .text._ZN7cutlass13device_kernelIN5flash11enable_sm90INS1_16FlashAttnFwdSm90INS1_25CollectiveMainloopFwdSm90ILi2EN4cute5tupleIJNS5_1CILi1EEES8_S8_EEENS6_IJNS7_ILi128EEENS7_ILi96EEENS7_ILi192EEEEEELi128ENS_6half_tEfNS_4arch4Sm90ELb0ELb1ELb1ELb1ELb0ELb1ELb0ELb1ELb1ELb1ELb1ELb0EEENS1_21CollectiveEpilogueFwdINS6_IJSA_SA_SB_EEES9_SE_SG_Li256ELb1ELb1ELb1ELb0EEENS1_36VarlenDynamicPersistentTileSchedulerILi128ELi96ELi256ELi128ELb1ELb1ELb1ELb1ELb0ELb1EEEEEEEEEvNT_6ParamsE --------------------------
	.section	.text._ZN7cutlass13device_kernelIN5flash11enable_sm90INS1_16FlashAttnFwdSm90INS1_25CollectiveMainloopFwdSm90ILi2EN4cute5tupleIJNS5_1CILi1EEES8_S8_EEENS6_IJNS7_ILi128EEENS7_ILi96EEENS7_ILi192EEEEEELi128ENS_6half_tEfNS_4arch4Sm90ELb0ELb1ELb1ELb1ELb0ELb1ELb0ELb1ELb1ELb1ELb1ELb0EEENS1_21CollectiveEpilogueFwdINS6_IJSA_SA_SB_EEES9_SE_SG_Li256ELb1ELb1ELb1ELb0EEENS1_36VarlenDynamicPersistentTileSchedulerILi128ELi96ELi256ELi128ELb1ELb1ELb1ELb1ELb0ELb1EEEEEEEEEvNT_6ParamsE,"ax",@progbits
	.align	128
.text._ZN7cutlass13device_kernelIN5flash11enable_sm90INS1_16FlashAttnFwdSm90INS1_25CollectiveMainloopFwdSm90ILi2EN4cute5tupleIJNS5_1CILi1EEES8_S8_EEENS6_IJNS7_ILi128EEENS7_ILi96EEENS7_ILi192EEEEEELi128ENS_6half_tEfNS_4arch4Sm90ELb0ELb1ELb1ELb1ELb0ELb1ELb0ELb1ELb1ELb1ELb1ELb0EEENS1_21CollectiveEpilogueFwdINS6_IJSA_SA_SB_EEES9_SE_SG_Li256ELb1ELb1ELb1ELb0EEENS1_36VarlenDynamicPersistentTileSchedulerILi128ELi96ELi256ELi128ELb1ELb1ELb1ELb1ELb0ELb1EEEEEEEEEvNT_6ParamsE:
        .type           _ZN7cutlass13device_kernelIN5flash11enable_sm90INS1_16FlashAttnFwdSm90INS1_25CollectiveMainloopFwdSm90ILi2EN4cute5tupleIJNS5_1CILi1EEES8_S8_EEENS6_IJNS7_ILi128EEENS7_ILi96EEENS7_ILi192EEEEEELi128ENS_6half_tEfNS_4arch4Sm90ELb0ELb1ELb1ELb1ELb0ELb1ELb0ELb1ELb1ELb1ELb1ELb0EEENS1_21CollectiveEpilogueFwdINS6_IJSA_SA_SB_EEES9_SE_SG_Li256ELb1ELb1ELb1ELb0EEENS1_36VarlenDynamicPersistentTileSchedulerILi128ELi96ELi256ELi128ELb1ELb1ELb1ELb1ELb0ELb1EEEEEEEEEvNT_6ParamsE,@function
        .size           _ZN7cutlass13device_kernelIN5flash11enable_sm90INS1_16FlashAttnFwdSm90INS1_25CollectiveMainloopFwdSm90ILi2EN4cute5tupleIJNS5_1CILi1EEES8_S8_EEENS6_IJNS7_ILi128EEENS7_ILi96EEENS7_ILi192EEEEEELi128ENS_6half_tEfNS_4arch4Sm90ELb0ELb1ELb1ELb1ELb0ELb1ELb0ELb1ELb1ELb1ELb1ELb0EEENS1_21CollectiveEpilogueFwdINS6_IJSA_SA_SB_EEES9_SE_SG_Li256ELb1ELb1ELb1ELb0EEENS1_36VarlenDynamicPersistentTileSchedulerILi128ELi96ELi256ELi128ELb1ELb1ELb1ELb1ELb0ELb1EEEEEEEEEvNT_6ParamsE,(.L_x_2985 - _ZN7cutlass13device_kernelIN5flash11enable_sm90INS1_16FlashAttnFwdSm90INS1_25CollectiveMainloopFwdSm90ILi2EN4cute5tupleIJNS5_1CILi1EEES8_S8_EEENS6_IJNS7_ILi128EEENS7_ILi96EEENS7_ILi192EEEEEELi128ENS_6half_tEfNS_4arch4Sm90ELb0ELb1ELb1ELb1ELb0ELb1ELb0ELb1ELb1ELb1ELb1ELb0EEENS1_21CollectiveEpilogueFwdINS6_IJSA_SA_SB_EEES9_SE_SG_Li256ELb1ELb1ELb1ELb0EEENS1_36VarlenDynamicPersistentTileSchedulerILi128ELi96ELi256ELi128ELb1ELb1ELb1ELb1ELb0ELb1EEEEEEEEEvNT_6ParamsE)
        .other          _ZN7cutlass13device_kernelIN5flash11enable_sm90INS1_16FlashAttnFwdSm90INS1_25CollectiveMainloopFwdSm90ILi2EN4cute5tupleIJNS5_1CILi1EEES8_S8_EEENS6_IJNS7_ILi128EEENS7_ILi96EEENS7_ILi192EEEEEELi128ENS_6half_tEfNS_4arch4Sm90ELb0ELb1ELb1ELb1ELb0ELb1ELb0ELb1ELb1ELb1ELb1ELb0EEENS1_21CollectiveEpilogueFwdINS6_IJSA_SA_SB_EEES9_SE_SG_Li256ELb1ELb1ELb1ELb0EEENS1_36VarlenDynamicPersistentTileSchedulerILi128ELi96ELi256ELi128ELb1ELb1ELb1ELb1ELb0ELb1EEEEEEEEEvNT_6ParamsE,@"STO_CUDA_ENTRY STV_DEFAULT"
_ZN7cutlass13device_kernelIN5flash11enable_sm90INS1_16FlashAttnFwdSm90INS1_25CollectiveMainloopFwdSm90ILi2EN4cute5tupleIJNS5_1CILi1EEES8_S8_EEENS6_IJNS7_ILi128EEENS7_ILi96EEENS7_ILi192EEEEEELi128ENS_6half_tEfNS_4arch4Sm90ELb0ELb1ELb1ELb1ELb0ELb1ELb0ELb1ELb1ELb1ELb1ELb0EEENS1_21CollectiveEpilogueFwdINS6_IJSA_SA_SB_EEES9_SE_SG_Li256ELb1ELb1ELb1ELb0EEENS1_36VarlenDynamicPersistentTileSchedulerILi128ELi96ELi256ELi128ELb1ELb1ELb1ELb1ELb0ELb1EEEEEEEEEvNT_6ParamsE:
        /* <DEDUP_REMOVED lines=24> */
.L_x_1436:
[----:B------:R-:W-:Y:S05]  /*0180*/  BSYNC B0 ;  /* 0x0000000000007941 */ /* 0x000fea0003800000 */
.L_x_1435:
        /* <DEDUP_REMOVED lines=41> */
.L_x_1437:
        /* <DEDUP_REMOVED lines=22> */
.L_x_1438:
        /* <DEDUP_REMOVED lines=18> */
.L_x_1439:
        /* <DEDUP_REMOVED lines=22> */
.L_x_1440:
        /* <DEDUP_REMOVED lines=22> */
.L_x_1441:
        /* <DEDUP_REMOVED lines=10> */
.L_x_1444:
        /* <DEDUP_REMOVED lines=16> */
[----:B------:R-:W-:Y:S01]  /*0b00*/  VIADD R6, R6, 0xffffff80 ;  /* 0xffffff8006067836 */ /* 0x000fe20000000000 */
[----:B------:R-:W-:Y:S01]  /*0b10*/  R2UR UR4, R2 ;  /* 0x00000000020472ca */ /* 0x000fe200000e0000 */
[----:B------:R-:W-:Y:S01]  /*0b20*/  IMAD.MOV.U32 R188, RZ, RZ, RZ ;  /* 0x000000ffffbc7224 */ /* 0x000fe200078e00ff */
[----:B------:R-:W-:Y:S01]  /*0b30*/  CS2R R22, SRZ ;  /* 0x0000000000167805 */ /* 0x000fe2000001ff00 */
[----:B------:R-:W-:Y:S01]  /*0b40*/  IMAD.MOV.U32 R16, RZ, RZ, RZ ;  /* 0x000000ffff107224 */ /* 0x000fe200078e00ff */
[----:B------:R-:W-:Y:S01]  /*0b50*/  SHF.R.S32.HI R3, RZ, 0x1f, R6 ;  /* 0x0000001fff037819 */ /* 0x000fe20000011406 */
[----:B------:R-:W-:-:S03]  /*0b60*/  IMAD.MOV.U32 R167, RZ, RZ, RZ ;  /* 0x000000ffffa77224 */ /* 0x000fc600078e00ff */
[CC--:B------:R-:W-:Y:S02]  /*0b70*/  LEA.HI R4, R3.reuse, R6.reuse, RZ, 0x4 ;  /* 0x0000000603047211 */ /* 0x0c0fe400078f20ff */
[----:B------:R-:W-:-:S03]  /*0b80*/  LEA.HI R209, R3, R6, RZ, 0x3 ;  /* 0x0000000603d17211 */ /* 0x000fc600078f18ff */
[----:B------:R-:W-:Y:S01]  /*0b90*/  UIADD3 UR4, UR4, 0xc400, URZ ;  /* 0x0000c40004047890 */ /* 0x000fe2000fffe03f */
[----:B------:R-:W-:Y:S02]  /*0ba0*/  LOP3.LUT R185, R209, 0xfffffff8, RZ, 0xc0, !PT ;  /* 0xfffffff8d1b97812 */ /* 0x000fe400078ec0ff */
[----:B------:R-:W-:-:S03]  /*0bb0*/  SHF.R.S32.HI R209, RZ, 0x3, R209 ;  /* 0x00000003ffd17819 */ /* 0x000fc600000114d1 */
[----:B------:R-:W-:-:S04]  /*0bc0*/  IMAD.IADD R185, R6, 0x1, -R185 ;  /* 0x0000000106b97824 */ /* 0x000fc800078e0ab9 */
[----:B------:R-:W-:-:S04]  /*0bd0*/  IMAD.SHL.U32 R182, R185, 0x8, RZ ;  /* 0x00000008b9b67824 */ /* 0x000fc800078e00ff */
[----:B------:R-:W-:Y:S01]  /*0be0*/  VIADD R184, R182, 0x40 ;  /* 0x00000040b6b87836 */ /* 0x000fe20000000000 */
[----:B--2---:R-:W-:Y:S02]  /*0bf0*/  R2UR UR5, R0 ;  /* 0x00000000000572ca */ /* 0x004fe400000e0000 */
[----:B------:R-:W-:-:S04]  /*0c00*/  LEA.HI R0, R3, R6, RZ, 0x7 ;  /* 0x0000000603007211 */ /* 0x000fc800078f38ff */
[----:B------:R-:W-:Y:S02]  /*0c10*/  LOP3.LUT R5, R0, 0xffffff80, RZ, 0xc0, !PT ;  /* 0xffffff8000057812 */ /* 0x000fe400078ec0ff */
[----:B------:R-:W-:-:S03]  /*0c20*/  SHF.R.S32.HI R13, RZ, 0x7, R0 ;  /* 0x00000007ff0d7819 */ /* 0x000fc60000011400 */
[----:B------:R-:W-:Y:S01]  /*0c30*/  IMAD.IADD R230, R6, 0x1, -R5 ;  /* 0x0000000106e67824 */ /* 0x000fe200078e0a05 */
[----:B------:R-:W-:Y:S01]  /*0c40*/  SHF.R.S32.HI R5, RZ, 0x4, R4 ;  /* 0x00000004ff057819 */ /* 0x000fe20000011404 */
[----:B------:R0:W-:Y:S01]  /*0c50*/  STL [R1+0x80], R13 ;  /* 0x0000800d01007387 */ /* 0x0001e20000100800 */
[----:B------:R-:W-:Y:S01]  /*0c60*/  LEA.HI R0, R0, R13, RZ, 0x1 ;  /* 0x0000000d00007211 */ /* 0x000fe200078f08ff */
[----:B------:R-:W-:Y:S01]  /*0c70*/  ULOP3.LUT UR5, UR5, 0x1, URZ, 0xfc, !UPT ;  /* 0x0000000105057892 */ /* 0x000fe2000f8efc3f */
[----:B------:R-:W-:Y:S02]  /*0c80*/  SHF.R.S32.HI R9, RZ, 0x1f, R230 ;  /* 0x0000001fff097819 */ /* 0x000fe400000114e6 */
[----:B------:R-:W-:Y:S02]  /*0c90*/  LEA.HI R7, R4, R5, RZ, 0x1 ;  /* 0x0000000504077211 */ /* 0x000fe400078f08ff */
[CC--:B------:R-:W-:Y:S02]  /*0ca0*/  LEA.HI R10, R9.reuse, R230.reuse, RZ, 0x2 ;  /* 0x000000e6090a7211 */ /* 0x0c0fe400078f10ff */
[----:B------:R-:W-:-:S02]  /*0cb0*/  LEA.HI R9, R9, R230, RZ, 0x5 ;  /* 0x000000e609097211 */ /* 0x000fc400078f28ff */
[--C-:B------:R-:W-:Y:S02]  /*0cc0*/  SHF.R.S32.HI R11, RZ, 0x2, R10.reuse ;  /* 0x00000002ff0b7819 */ /* 0x100fe4000001140a */
[----:B------:R-:W-:Y:S02]  /*0cd0*/  SHF.R.S32.HI R8, RZ, 0x1f, R10 ;  /* 0x0000001fff087819 */ /* 0x000fe4000001140a */
[----:B------:R-:W-:Y:S02]  /*0ce0*/  SHF.R.S32.HI R9, RZ, 0x5, R9 ;  /* 0x00000005ff097819 */ /* 0x000fe40000011409 */
[----:B------:R-:W-:Y:S02]  /*0cf0*/  LEA.HI R8, R8, R11, RZ, 0x3 ;  /* 0x0000000b08087211 */ /* 0x000fe400078f18ff */
[----:B------:R-:W-:Y:S02]  /*0d00*/  LOP3.LUT R0, R0, 0x3fffffe, RZ, 0xc0, !PT ;  /* 0x03fffffe00007812 */ /* 0x000fe400078ec0ff */
[----:B------:R-:W-:-:S02]  /*0d10*/  LOP3.LUT R12, R8, 0xfffffff8, RZ, 0xc0, !PT ;  /* 0xfffffff8080c7812 */ /* 0x000fc400078ec0ff */
[----:B------:R-:W-:Y:S01]  /*0d20*/  LOP3.LUT R8, R7, 0x1ffffffe, RZ, 0xc0, !PT ;  /* 0x1ffffffe07087812 */ /* 0x000fe200078ec0ff */
[----:B------:R-:W-:Y:S01]  /*0d30*/  IMAD.IADD R0, R13, 0x1, -R0 ;  /* 0x000000010d007824 */ /* 0x000fe200078e0a00 */
[----:B------:R-:W-:Y:S01]  /*0d40*/  LEA.HI R7, R3, R6, RZ, 0x2 ;  /* 0x0000000603077211 */ /* 0x000fe200078f10ff */
[----:B------:R-:W-:Y:S01]  /*0d50*/  IMAD.IADD R12, R11, 0x1, -R12 ;  /* 0x000000010b0c7824 */ /* 0x000fe200078e0a0c */
[----:B------:R-:W-:Y:S02]  /*0d60*/  IADD3 R8, R5, -R8, RZ ;  /* 0x8000000805087210 */ /* 0x000fe40007ffe0ff */
[----:B------:R-:W-:Y:S01]  /*0d70*/  LOP3.LUT R191, R7, 0xfffffffc, RZ, 0xc0, !PT ;  /* 0xfffffffc07bf7812 */ /* 0x000fe200078ec0ff */
[----:B------:R-:W-:Y:S01]  /*0d80*/  IMAD R9, R9, 0x10, R12 ;  /* 0x0000001009097824 */ /* 0x000fe200078e020c */
[--C-:B------:R-:W-:Y:S02]  /*0d90*/  SHF.R.S32.HI R162, RZ, 0x2, R7.reuse ;  /* 0x00000002ffa27819 */ /* 0x100fe40000011407 */
[----:B------:R-:W-:Y:S01]  /*0da0*/  SHF.R.S32.HI R7, RZ, 0x1f, R7 ;  /* 0x0000001fff077819 */ /* 0x000fe20000011407 */
[----:B------:R-:W-:Y:S01]  /*0db0*/  IMAD.IADD R191, R6, 0x1, -R191 ;  /* 0x0000000106bf7824 */ /* 0x000fe200078e0abf */
[----:B------:R-:W-:Y:S01]  /*0dc0*/  LEA.HI R5, R3, R6, RZ, 0x5 ;  /* 0x0000000603057211 */ /* 0x000fe200078f28ff */
[----:B------:R-:W-:Y:S01]  /*0dd0*/  VIADD R189, R162, 0x40 ;  /* 0x00000040a2bd7836 */ /* 0x000fe20000000000 */
[----:B------:R-:W-:Y:S01]  /*0de0*/  LEA.HI R7, R7, R162, RZ, 0x3 ;  /* 0x000000a207077211 */ /* 0x000fe200078f18ff */
[----:B------:R-:W-:Y:S01]  /*0df0*/  IMAD.SHL.U32 R160, R191, 0x4, RZ ;  /* 0x00000004bfa07824 */ /* 0x000fe200078e00ff */
[----:B------:R-:W-:Y:S01]  /*0e00*/  LOP3.LUT R3, R4, 0x3fffff0, RZ, 0xc0, !PT ;  /* 0x03fffff004037812 */ /* 0x000fe200078ec0ff */
[----:B0-----:R-:W-:Y:S01]  /*0e10*/  IMAD R13, R0, 0x40, R9 ;  /* 0x00000040000d7824 */ /* 0x001fe200078e0209 */
[----:B------:R-:W-:Y:S01]  /*0e20*/  SHF.R.S32.HI R0, RZ, 0x1f, R189 ;  /* 0x0000001fff007819 */ /* 0x000fe200000114bd */
[C---:B------:R-:W-:Y:S01]  /*0e30*/  VIADD R168, R160.reuse, 0x40 ;  /* 0x00000040a0a87836 */ /* 0x040fe20000000000 */
[----:B------:R-:W-:Y:S01]  /*0e40*/  IADD3 R169, R160, 0x20, RZ ;  /* 0x00000020a0a97810 */ /* 0x000fe20007ffe0ff */
[----:B------:R-:W-:Y:S01]  /*0e50*/  IMAD.IADD R3, R6, 0x1, -R3 ;  /* 0x0000000106037824 */ /* 0x000fe200078e0a03 */
[----:B------:R-:W-:Y:S01]  /*0e60*/  LOP3.LUT R7, R7, 0xfffffff8, RZ, 0xc0, !PT ;  /* 0xfffffff807077812 */ /* 0x000fe200078ec0ff */
[C---:B------:R-:W-:Y:S01]  /*0e70*/  IMAD.IADD R166, R160.reuse, 0x1, R168 ;  /* 0x00000001a0a67824 */ /* 0x040fe200078e02a8 */
[----:B------:R-:W-:Y:S01]  /*0e80*/  SHF.R.S32.HI R4, RZ, 0x5, R5 ;  /* 0x00000005ff047819 */ /* 0x000fe20000011405 */
[----:B------:R-:W-:Y:S01]  /*0e90*/  IMAD.IADD R165, R160, 0x1, R169 ;  /* 0x00000001a0a57824 */ /* 0x000fe200078e02a9 */
[----:B------:R-:W-:Y:S01]  /*0ea0*/  LEA.HI R0, R0, R189, RZ, 0x3 ;  /* 0x000000bd00007211 */ /* 0x000fe200078f18ff */
[----:B------:R-:W-:Y:S01]  /*0eb0*/  IMAD.IADD R229, R162, 0x1, -R7 ;  /* 0x00000001a2e57824 */ /* 0x000fe200078e0a07 */
[----:B------:R-:W-:Y:S01]  /*0ec0*/  STL [R1+0x84], R13 ;  /* 0x0000840d01007387 */ /* 0x000fe20000100800 */
[----:B------:R-:W-:Y:S01]  /*0ed0*/  IMAD R3, R4, 0x10, R3 ;  /* 0x0000001004037824 */ /* 0x000fe200078e0203 */
[----:B------:R-:W-:Y:S01]  /*0ee0*/  SHF.L.U32 R18, R191, 0x3, RZ ;  /* 0x00000003bf127819 */ /* 0x000fe200000006ff */
[----:B------:R-:W-:Y:S01]  /*0ef0*/  IMAD.SHL.U32 R0, R0, 0x40, RZ ;  /* 0x0000004000007824 */ /* 0x000fe200078e00ff */
[----:B------:R-:W-:Y:S01]  /*0f00*/  SHF.R.S32.HI R227, RZ, 0x1f, R169 ;  /* 0x0000001fffe37819 */ /* 0x000fe200000114a9 */
[----:B------:R-:W-:Y:S01]  /*0f10*/  IMAD.SHL.U32 R177, R4, 0x200, RZ ;  /* 0x0000020004b17824 */ /* 0x000fe200078e00ff */
[----:B------:R-:W-:Y:S01]  /*0f20*/  SHF.R.S32.HI R4, RZ, 0x1f, R165 ;  /* 0x0000001fff047819 */ /* 0x000fe200000114a5 */
[----:B------:R-:W-:Y:S01]  /*0f30*/  IMAD.SHL.U32 R173, R189, 0x40, RZ ;  /* 0x00000040bdad7824 */ /* 0x000fe200078e00ff */
[----:B------:R-:W-:Y:S01]  /*0f40*/  LEA R12, R3, R8, 0x3 ;  /* 0x00000008030c7211 */ /* 0x000fe200078e18ff */
[----:B------:R-:W-:Y:S01]  /*0f50*/  IMAD.SHL.U32 R175, R229, 0x40, RZ ;  /* 0x00000040e5af7824 */ /* 0x000fe200078e00ff */
[----:B------:R-:W-:Y:S01]  /*0f60*/  LOP3.LUT R179, R0, 0xfffffe00, RZ, 0xc0, !PT ;  /* 0xfffffe0000b37812 */ /* 0x000fe200078ec0ff */
[C---:B------:R-:W-:Y:S01]  /*0f70*/  VIADD R171, R160.reuse, 0x10 ;  /* 0x00000010a0ab7836 */ /* 0x040fe20000000000 */
[----:B------:R-:W-:Y:S01]  /*0f80*/  SHF.R.S32.HI R3, RZ, 0x1f, R166 ;  /* 0x0000001fff037819 */ /* 0x000fe200000114a6 */
[----:B------:R-:W-:Y:S01]  /*0f90*/  VIADD R170, R160, 0x30 ;  /* 0x00000030a0aa7836 */ /* 0x000fe20000000000 */
[----:B------:R-:W-:Y:S01]  /*0fa0*/  LEA.HI R0, R4, R165, RZ, 0x6 ;  /* 0x000000a504007211 */ /* 0x000fe200078f30ff */
[----:B------:R-:W-:Y:S01]  /*0fb0*/  VIADD R172, R160, 0x50 ;  /* 0x00000050a0ac7836 */ /* 0x000fe20000000000 */
[----:B------:R-:W-:-:S02]  /*0fc0*/  LOP3.LUT R173, R173, 0x1c0, RZ, 0xc0, !PT ;  /* 0x000001c0adad7812 */ /* 0x000fc400078ec0ff */
[----:B------:R-:W-:Y:S01]  /*0fd0*/  LOP3.LUT R175, R175, 0x1c0, RZ, 0xc0, !PT ;  /* 0x000001c0afaf7812 */ /* 0x000fe200078ec0ff */
[----:B------:R-:W-:Y:S01]  /*0fe0*/  IMAD.SHL.U32 R0, R0, 0x80, RZ ;  /* 0x0000008000007824 */ /* 0x000fe200078e00ff */
[----:B------:R-:W-:Y:S02]  /*0ff0*/  LEA.HI R6, R4, R165, RZ, 0x3 ;  /* 0x000000a504067211 */ /* 0x000fe400078f18ff */
[CC--:B------:R-:W-:Y:S02]  /*1000*/  LEA.HI R5, R3.reuse, R166.reuse, RZ, 0x6 ;  /* 0x000000a603057211 */ /* 0x0c0fe400078f30ff */
[----:B------:R-:W-:Y:S02]  /*1010*/  LEA.HI R4, R3, R166, RZ, 0x3 ;  /* 0x000000a603047211 */ /* 0x000fe400078f18ff */
[----:B------:R-:W-:Y:S02]  /*1020*/  SHF.R.U32.HI R14, RZ, 0x3, R173 ;  /* 0x00000003ff0e7819 */ /* 0x000fe400000116ad */
[----:B------:R-:W-:-:S02]  /*1030*/  SHF.R.U32.HI R176, RZ, 0x3, R175 ;  /* 0x00000003ffb07819 */ /* 0x000fc400000116af */
[--C-:B------:R-:W-:Y:S02]  /*1040*/  LOP3.LUT R3, R175, 0x38, R6.reuse, 0xf8, !PT ;  /* 0x00000038af037812 */ /* 0x100fe400078ef806 */
[----:B------:R-:W-:Y:S02]  /*1050*/  LOP3.LUT R8, R173, 0x38, R6, 0xf8, !PT ;  /* 0x00000038ad087812 */ /* 0x000fe400078ef806 */
[----:B------:R-:W-:Y:S02]  /*1060*/  SHF.L.U32 R7, R5, 0x7, RZ ;  /* 0x0000000705077819 */ /* 0x000fe400000006ff */
[----:B------:R-:W-:Y:S02]  /*1070*/  LOP3.LUT R5, R175, 0x38, R4, 0xf8, !PT ;  /* 0x00000038af057812 */ /* 0x000fe400078ef804 */
[----:B------:R-:W-:Y:S02]  /*1080*/  LOP3.LUT R0, R0, 0xffffe000, RZ, 0xc0, !PT ;  /* 0xffffe00000007812 */ /* 0x000fe400078ec0ff */
[----:B------:R-:W-:-:S02]  /*1090*/  LOP3.LUT R3, R3, R176, RZ, 0x3c, !PT ;  /* 0x000000b003037212 */ /* 0x000fc400078e3cff */
[----:B------:R-:W-:Y:S02]  /*10a0*/  LOP3.LUT R9, R8, R14, RZ, 0x3c, !PT ;  /* 0x0000000e08097212 */ /* 0x000fe400078e3cff */
[----:B------:R-:W-:Y:S02]  /*10b0*/  LOP3.LUT R8, R7, 0xffffe000, RZ, 0xc0, !PT ;  /* 0xffffe00007087812 */ /* 0x000fe400078ec0ff */
[----:B------:R-:W-:Y:S02]  /*10c0*/  LOP3.LUT R7, R5, R176, RZ, 0x3c, !PT ;  /* 0x000000b005077212 */ /* 0x000fe400078e3cff */
[-C--:B------:R-:W-:Y:S01]  /*10d0*/  IADD3 R5, R3, R0.reuse, R177 ;  /* 0x0000000003057210 */ /* 0x080fe20007ffe0b1 */
[----:B------:R-:W-:Y:S01]  /*10e0*/  IMAD.U32 R3, RZ, RZ, UR4 ;  /* 0x00000004ff037e24 */ /* 0x000fe2000f8e00ff */
[----:B------:R-:W-:Y:S01]  /*10f0*/  IADD3 R9, R9, R0, R179 ;  /* 0x0000000009097210 */ /* 0x000fe20007ffe0b3 */
[----:B------:R-:W-:Y:S01]  /*1100*/  IMAD.U32 R0, RZ, RZ, UR5 ;  /* 0x00000005ff007e24 */ /* 0x000fe2000f8e00ff */
[----:B------:R-:W-:-:S02]  /*1110*/  LOP3.LUT R11, R173, 0x38, R4, 0xf8, !PT ;  /* 0x00000038ad0b7812 */ /* 0x000fc400078ef804 */
[----:B------:R-:W-:Y:S02]  /*1120*/  IADD3 R7, R7, R8, R177 ;  /* 0x0000000807077210 */ /* 0x000fe40007ffe0b1 */
[----:B------:R0:W-:Y:S01]  /*1130*/  STL [R1+0x3c], R0 ;  /* 0x00003c0001007387 */ /* 0x0001e20000100800 */
[----:B------:R-:W-:Y:S02]  /*1140*/  LOP3.LUT R11, R11, R14, RZ, 0x3c, !PT ;  /* 0x0000000e0b0b7212 */ /* 0x000fe400078e3cff */
[----:B------:R-:W-:Y:S01]  /*1150*/  SHF.R.S32.HI R223, RZ, 0x3, R4 ;  /* 0x00000003ffdf7819 */ /* 0x000fe20000011404 */
[----:B------:R1:W-:Y:S01]  /*1160*/  STL [R1+0x7c], R3 ;  /* 0x00007c0301007387 */ /* 0x0003e20000100800 */
[----:B------:R-:W-:Y:S02]  /*1170*/  IADD3 R11, R11, R8, R179 ;  /* 0x000000080b0b7210 */ /* 0x000fe40007ffe0b3 */
[----:B------:R-:W-:Y:S02]  /*1180*/  LOP3.LUT R8, R173, 0x38, R18, 0xf8, !PT ;  /* 0x00000038ad087812 */ /* 0x000fe400078ef812 */
[----:B------:R-:W-:-:S02]  /*1190*/  SHF.R.S32.HI R221, RZ, 0x3, R6 ;  /* 0x00000003ffdd7819 */ /* 0x000fc40000011406 */
[----:B------:R-:W-:Y:S02]  /*11a0*/  LOP3.LUT R8, R179, R8, R14, 0xf6, !PT ;  /* 0x00000008b3087212 */ /* 0x000fe400078ef60e */
[----:B0-----:R-:W-:Y:S02]  /*11b0*/  LEA.HI R0, R191, R191, RZ, 0x1 ;  /* 0x000000bfbf007211 */ /* 0x001fe400078f08ff */
[----:B-1----:R-:W-:Y:S02]  /*11c0*/  SHF.R.S32.HI R3, RZ, 0x1f, R182 ;  /* 0x0000001fff037819 */ /* 0x002fe400000114b6 */
[----:B------:R-:W-:Y:S02]  /*11d0*/  LOP3.LUT R3, R10, 0x7ffffffc, RZ, 0xc0, !PT ;  /* 0x7ffffffc0a037812 */ /* 0x000fe400078ec0ff */
[----:B------:R-:W-:Y:S02]  /*11e0*/  SHF.R.S32.HI R10, RZ, 0x1f, R184 ;  /* 0x0000001fff0a7819 */ /* 0x000fe400000114b8 */
[----:B------:R-:W-:Y:S01]  /*11f0*/  SHF.L.U32 R10, R12, 0x3, RZ ;  /* 0x000000030c0a7819 */ /* 0x000fe200000006ff */
[----:B------:R-:W-:Y:S01]  /*1200*/  IMAD.IADD R3, R230, 0x1, -R3 ;  /* 0x00000001e6037824 */ /* 0x000fe200078e0a03 */
[----:B------:R-:W-:-:S02]  /*1210*/  LOP3.LUT R0, R0, 0x1ffffffe, RZ, 0xc0, !PT ;  /* 0x1ffffffe00007812 */ /* 0x000fc400078ec0ff */
[----:B------:R-:W-:Y:S01]  /*1220*/  SHF.R.S32.HI R228, RZ, 0x1f, R171 ;  /* 0x0000001fffe47819 */ /* 0x000fe200000114ab */
[----:B------:R-:W-:Y:S01]  /*1230*/  IMAD.SHL.U32 R174, R3, 0x2, RZ ;  /* 0x0000000203ae7824 */ /* 0x000fe200078e00ff */
[----:B------:R-:W-:Y:S01]  /*1240*/  LEA R3, R8, UR4, 0x1 ;  /* 0x0000000408037c11 */ /* 0x000fe2000f8e08ff */
[----:B------:R-:W-:Y:S01]  /*1250*/  STL [R1+0x88], R10 ;  /* 0x0000880a01007387 */ /* 0x000fe20000100800 */
[----:B------:R-:W-:Y:S01]  /*1260*/  IMAD.IADD R0, R191, 0x1, -R0 ;  /* 0x00000001bf007824 */ /* 0x000fe200078e0a00 */
[----:B------:R-:W-:Y:S01]  /*1270*/  SHF.R.S32.HI R226, RZ, 0x1f, R170 ;  /* 0x0000001fffe27819 */ /* 0x000fe200000114aa */
[C---:B------:R-:W-:Y:S01]  /*1280*/  VIADD R204, R174.reuse, 0x18 ;  /* 0x00000018aecc7836 */ /* 0x040fe20000000000 */
[C---:B------:R-:W-:Y:S01]  /*1290*/  IADD3 R201, R174.reuse, 0x30, RZ ;  /* 0x00000030aec97810 */ /* 0x040fe20007ffe0ff */
[C---:B------:R-:W-:Y:S01]  /*12a0*/  VIADD R198, R174.reuse, 0x48 ;  /* 0x00000048aec67836 */ /* 0x040fe20000000000 */
[----:B------:R0:W-:Y:S01]  /*12b0*/  STL [R1+0x74], R3 ;  /* 0x0000740301007387 */ /* 0x0001e20000100800 */
[C---:B------:R-:W-:Y:S01]  /*12c0*/  VIADD R206, R174.reuse, 0x10 ;  /* 0x00000010aece7836 */ /* 0x040fe20000000000 */
[C---:B------:R-:W-:Y:S01]  /*12d0*/  IADD3 R194, R174.reuse, 0x68, RZ ;  /* 0x00000068aec27810 */ /* 0x040fe20007ffe0ff */
[C---:B------:R-:W-:Y:S01]  /*12e0*/  VIADD R202, R174.reuse, 0x28 ;  /* 0x00000028aeca7836 */ /* 0x040fe20000000000 */
[----:B------:R-:W-:Y:S01]  /*12f0*/  SHF.R.S32.HI R225, RZ, 0x1f, R168 ;  /* 0x0000001fffe17819 */ /* 0x000fe200000114a8 */
[C---:B------:R-:W-:Y:S01]  /*1300*/  VIADD R199, R174.reuse, 0x40 ;  /* 0x00000040aec77836 */ /* 0x040fe20000000000 */
[----:B------:R-:W-:Y:S01]  /*1310*/  SHF.R.S32.HI R4, RZ, 0x1f, R206 ;  /* 0x0000001fff047819 */ /* 0x000fe200000114ce */
[C---:B------:R-:W-:Y:S01]  /*1320*/  VIADD R208, R174.reuse, 0x8 ;  /* 0x00000008aed07836 */ /* 0x040fe20000000000 */
[----:B------:R-:W-:Y:S01]  /*1330*/  SHF.R.S32.HI R4, RZ, 0x1f, R202 ;  /* 0x0000001fff047819 */ /* 0x000fe200000114ca */
[C---:B------:R-:W-:Y:S01]  /*1340*/  VIADD R203, R174.reuse, 0x20 ;  /* 0x00000020aecb7836 */ /* 0x040fe20000000000 */
[----:B0-----:R-:W-:Y:S01]  /*1350*/  SHF.R.S32.HI R3, RZ, 0x1f, R204 ;  /* 0x0000001fff037819 */ /* 0x001fe200000114cc */
[C---:B------:R-:W-:Y:S01]  /*1360*/  VIADD R200, R174.reuse, 0x38 ;  /* 0x00000038aec87836 */ /* 0x040fe20000000000 */
[----:B------:R-:W-:Y:S01]  /*1370*/  SHF.R.S32.HI R3, RZ, 0x1f, R201 ;  /* 0x0000001fff037819 */ /* 0x000fe200000114c9 */
[C---:B------:R-:W-:Y:S01]  /*1380*/  VIADD R197, R174.reuse, 0x50 ;  /* 0x00000050aec57836 */ /* 0x040fe20000000000 */
[----:B------:R-:W-:Y:S01]  /*1390*/  SHF.R.S32.HI R3, RZ, 0x1f, R198 ;  /* 0x0000001fff037819 */ /* 0x000fe200000114c6 */
[C---:B------:R-:W-:Y:S01]  /*13a0*/  VIADD R196, R174.reuse, 0x58 ;  /* 0x00000058aec47836 */ /* 0x040fe20000000000 */
[----:B------:R-:W-:Y:S01]  /*13b0*/  LEA R3, R5, UR4, 0x1 ;  /* 0x0000000405037c11 */ /* 0x000fe2000f8e08ff */
[C---:B------:R-:W-:Y:S01]  /*13c0*/  VIADD R195, R174.reuse, 0x60 ;  /* 0x00000060aec37836 */ /* 0x040fe20000000000 */
[----:B------:R-:W-:Y:S01]  /*13d0*/  SHF.R.S32.HI R4, RZ, 0x1f, R199 ;  /* 0x0000001fff047819 */ /* 0x000fe200000114c7 */
[C---:B------:R-:W-:Y:S01]  /*13e0*/  VIADD R193, R174.reuse, 0x70 ;  /* 0x00000070aec17836 */ /* 0x040fe20000000000 */
[----:B------:R-:W-:Y:S01]  /*13f0*/  LEA R5, R9, UR4, 0x1 ;  /* 0x0000000409057c11 */ /* 0x000fe2000f8e08ff */
[----:B------:R0:W-:Y:S01]  /*1400*/  STL [R1+0x78], R3 ;  /* 0x0000780301007387 */ /* 0x0001e20000100800 */
[----:B------:R-:W-:Y:S01]  /*1410*/  LEA R4, R7, UR4, 0x1 ;  /* 0x0000000407047c11 */ /* 0x000fe2000f8e08ff */
[----:B------:R-:W-:Y:S01]  /*1420*/  VIADD R192, R174, 0x78 ;  /* 0x00000078aec07836 */ /* 0x000fe20000000000 */
[----:B------:R-:W-:Y:S01]  /*1430*/  SHF.R.S32.HI R6, RZ, 0x1f, R208 ;  /* 0x0000001fff067819 */ /* 0x000fe200000114d0 */
[----:B------:R1:W-:Y:S01]  /*1440*/  STL [R1+0x6c], R5 ;  /* 0x00006c0501007387 */ /* 0x0003e20000100800 */
[----:B------:R-:W-:Y:S01]  /*1450*/  SHF.R.S32.HI R6, RZ, 0x1f, R203 ;  /* 0x0000001fff067819 */ /* 0x000fe200000114cb */
[----:B------:R-:W-:Y:S01]  /*1460*/  IMAD R181, R0, 0x8, R13 ;  /* 0x0000000800b57824 */ /* 0x000fe200078e020d */
[----:B------:R-:W-:Y:S01]  /*1470*/  SHF.R.S32.HI R224, RZ, 0x1f, R172 ;  /* 0x0000001fffe07819 */ /* 0x000fe200000114ac */
[----:B------:R1:W-:Y:S01]  /*1480*/  STL [R1+0x70], R4 ;  /* 0x0000700401007387 */ /* 0x0003e20000100800 */
[----:B------:R-:W-:-:S02]  /*1490*/  SHF.R.S32.HI R6, RZ, 0x1f, R200 ;  /* 0x0000001fff067819 */ /* 0x000fc400000114c8 */
[----:B0-----:R-:W-:Y:S02]  /*14a0*/  LEA R3, R11, UR4, 0x1 ;  /* 0x000000040b037c11 */ /* 0x001fe4000f8e08ff */
[----:B------:R-:W-:Y:S02]  /*14b0*/  SHF.R.S32.HI R237, RZ, 0x1f, R197 ;  /* 0x0000001fffed7819 */ /* 0x000fe400000114c5 */
[----:B------:R-:W-:Y:S01]  /*14c0*/  SHF.R.S32.HI R236, RZ, 0x1f, R196 ;  /* 0x0000001fffec7819 */ /* 0x000fe200000114c4 */
[----:B------:R1:W-:Y:S01]  /*14d0*/  STL [R1+0x68], R3 ;  /* 0x0000680301007387 */ /* 0x0003e20000100800 */
[----:B------:R-:W-:Y:S02]  /*14e0*/  SHF.R.S32.HI R235, RZ, 0x1f, R195 ;  /* 0x0000001fffeb7819 */ /* 0x000fe400000114c3 */
[----:B------:R-:W-:Y:S02]  /*14f0*/  SHF.R.S32.HI R234, RZ, 0x1f, R194 ;  /* 0x0000001fffea7819 */ /* 0x000fe400000114c2 */
[----:B------:R-:W-:-:S02]  /*1500*/  SHF.R.S32.HI R233, RZ, 0x1f, R193 ;  /* 0x0000001fffe97819 */ /* 0x000fc400000114c1 */
[----:B------:R-:W-:-:S07]  /*1510*/  SHF.R.S32.HI R231, RZ, 0x1f, R192 ;  /* 0x0000001fffe77819 */ /* 0x000fce00000114c0 */
.L_x_1738:
[----:B------:R-:W-:Y:S01]  /*1520*/  ULDC.64 UR4, c[0x0][0xa28] ;  /* 0x00028a0000047ab9 */ /* 0x000fe20000000a00 */
[----:B0123--:R-:W0:Y:S01]  /*1530*/  LDC.64 R6, c[0x0][0xa08] ;  /* 0x00028200ff067b82 */ /* 0x00fe220000000a00 */
[----:B------:R-:W-:Y:S01]  /*1540*/  ISETP.NE.U32.AND P0, PT, RZ, UR4, PT ;  /* 0x00000004ff007c0c */ /* 0x000fe2000bf05070 */
[----:B------:R-:W-:Y:S01]  /*1550*/  IMAD.MOV.U32 R12, RZ, RZ, RZ ;  /* 0x000000ffff0c7224 */ /* 0x000fe200078e00ff */
[----:B------:R-:W-:Y:S01]  /*1560*/  ULDC.64 UR6, c[0x0][0xa20] ;  /* 0x0002880000067ab9 */ /* 0x000fe20000000a00 */
[----:B------:R-:W-:Y:S01]  /*1570*/  IMAD.MOV.U32 R26, RZ, RZ, RZ ;  /* 0x000000ffff1a7224 */ /* 0x000fe200078e00ff */
[----:B------:R-:W-:Y:S01]  /*1580*/  ISETP.NE.AND.EX P0, PT, RZ, UR5, PT, P0 ;  /* 0x00000005ff007c0c */ /* 0x000fe2000bf05300 */
[----:B------:R-:W-:Y:S02]  /*1590*/  ULDC.64 UR4, c[0x0][0xa18] ;  /* 0x0002860000047ab9 */ /* 0x000fe40000000a00 */
[----:B------:R-:W-:-:S04]  /*15a0*/  ISETP.NE.U32.AND P1, PT, RZ, UR4, PT ;  /* 0x00000004ff007c0c */ /* 0x000fc8000bf25070 */
[----:B------:R-:W-:Y:S01]  /*15b0*/  ISETP.NE.AND.EX P1, PT, RZ, UR5, PT, P1 ;  /* 0x00000005ff007c0c */ /* 0x000fe2000bf25310 */
[----:B------:R-:W-:Y:S02]  /*15c0*/  ULDC.64 UR4, c[0x0][0xa08] ;  /* 0x0002820000047ab9 */ /* 0x000fe40000000a00 */
[----:B------:R-:W-:-:S03]  /*15d0*/  ISETP.NE.U32.AND P3, PT, RZ, UR4, PT ;  /* 0x00000004ff007c0c */ /* 0x000fc6000bf65070 */
[----:B-1--4-:R-:W1:Y:S01]  /*15e0*/  @P0 LDC.64 R4, c[0x0][0xa28] ;  /* 0x00028a00ff040b82 */ /* 0x012e620000000a00 */
[----:B------:R-:W-:Y:S01]  /*15f0*/  ISETP.NE.AND.EX P3, PT, RZ, UR5, PT, P3 ;  /* 0x00000005ff007c0c */ /* 0x000fe2000bf65330 */
[----:B0-----:R-:W-:-:S06]  /*1600*/  IMAD.WIDE R10, R31, 0x4, R6 ;  /* 0x000000041f0a7825 */ /* 0x001fcc00078e0206 */
[----:B------:R-:W0:Y:S01]  /*1610*/  @P1 LDC.64 R8, c[0x0][0xa18] ;  /* 0x00028600ff081b82 */ /* 0x000e220000000a00 */
[----:B------:R-:W-:Y:S02]  /*1620*/  ULDC UR4, c[0x0][0x288] ;  /* 0x0000a20000047ab9 */ /* 0x000fe40000000800 */
[----:B------:R-:W-:Y:S01]  /*1630*/  IMAD.U32 R163, RZ, RZ, UR4 ;  /* 0x00000004ffa37e24 */ /* 0x000fe2000f8e00ff */
[----:B------:R-:W-:Y:S02]  /*1640*/  ULDC.64 UR4, c[0x0][0x418] ;  /* 0x0001060000047ab9 */ /* 0x000fe40000000a00 */
[----:B------:R2:W5:Y:S01]  /*1650*/  @P3 LDG.E R26, desc[UR46][R10.64] ;  /* 0x0000002e0a1a3981 */ /* 0x000562000c1e1900 */
[----:B-1----:R-:W-:-:S05]  /*1660*/  @P0 IMAD.WIDE R4, R31, 0x4, R4 ;  /* 0x000000041f040825 */ /* 0x002fca00078e0204 */
[----:B------:R2:W5:Y:S01]  /*1670*/  @P0 LDG.E R12, desc[UR46][R4.64] ;  /* 0x0000002e040c0981 */ /* 0x000562000c1e1900 */
[----:B0-----:R-:W-:-:S05]  /*1680*/  @P1 IMAD.WIDE R6, R31, 0x4, R8 ;  /* 0x000000041f061825 */ /* 0x001fca00078e0208 */
[----:B------:R2:W5:Y:S01]  /*1690*/  @P1 LDG.E R163, desc[UR46][R6.64] ;  /* 0x0000002e06a31981 */ /* 0x000562000c1e1900 */
[----:B------:R-:W-:Y:S01]  /*16a0*/  UISETP.NE.U32.AND UP0, UPT, UR4, URZ, UPT ;  /* 0x0000003f0400728c */ /* 0x000fe2000bf05070 */
[----:B------:R-:W-:Y:S01]  /*16b0*/  ISETP.NE.U32.AND P2, PT, RZ, UR6, PT ;  /* 0x00000006ff007c0c */ /* 0x000fe2000bf45070 */
[----:B------:R-:W-:Y:S01]  /*16c0*/  ULDC UR6, c[0x0][0x2f0] ;  /* 0x0000bc0000067ab9 */ /* 0x000fe20000000800 */
[----:B------:R-:W-:Y:S01]  /*16d0*/  ULDC UR4, c[0x0][0x424] ;  /* 0x0001090000047ab9 */ /* 0x000fe20000000800 */
[----:B------:R-:W-:Y:S01]  /*16e0*/  UISETP.NE.AND.EX UP0, UPT, UR5, URZ, UPT, UP0 ;  /* 0x0000003f0500728c */ /* 0x000fe2000bf05300 */
[----:B------:R-:W-:-:S03]  /*16f0*/  LOP3.LUT R3, R30, 0xff000000, RZ, 0xc0, !PT ;  /* 0xff0000001e037812 */ /* 0x000fc600078ec0ff */
[----:B------:R-:W-:Y:S01]  /*1700*/  USEL UR4, UR4, 0x1, UP0 ;  /* 0x0000000104047887 */ /* 0x000fe20008000000 */
[----:B------:R-:W-:Y:S01]  /*1710*/  ISETP.NE.AND.EX P2, PT, RZ, UR7, PT, P2 ;  /* 0x00000007ff007c0c */ /* 0x000fe2000bf45320 */
[----:B------:R-:W-:Y:S01]  /*1720*/  ULDC UR7, c[0x0][0x348] ;  /* 0x0000d20000077ab9 */ /* 0x000fe20000000800 */
[C---:B------:R-:W-:Y:S01]  /*1730*/  LOP3.LUT R0, R30.reuse, 0xff0000, RZ, 0xc0, !PT ;  /* 0x00ff00001e007812 */ /* 0x040fe200078ec0ff */
[----:B------:R-:W-:Y:S01]  /*1740*/  UIMAD UR6, UR4, UR6, URZ ;  /* 0x00000006040672a4 */ /* 0x000fe2000f8e023f */
[----:B------:R-:W-:Y:S02]  /*1750*/  SHF.R.U32.HI R3, RZ, 0x8, R3 ;  /* 0x00000008ff037819 */ /* 0x000fe40000011603 */
[----:B------:R-:W-:Y:S02]  /*1760*/  LOP3.LUT R183, R30, 0xffff, RZ, 0xc0, !PT ;  /* 0x0000ffff1eb77812 */ /* 0x000fe400078ec0ff */
[----:B------:R-:W-:Y:S02]  /*1770*/  LEA.HI R186, R0, R3, RZ, 0x10 ;  /* 0x0000000300ba7211 */ /* 0x000fe400078f80ff */
[----:B------:R-:W-:Y:S01]  /*1780*/  MOV R187, R31 ;  /* 0x0000001f00bb7202 */ /* 0x000fe20000000f00 */
[----:B--2---:R-:W-:Y:S06]  /*1790*/  @P1 BRA `(.L_x_1446) ;  /* 0x0000000000241947 */ /* 0x004fec0003800000 */
        /* <DEDUP_REMOVED lines=9> */
.L_x_1446:
[----:B------:R-:W-:Y:S02]  /*1830*/  IMAD.U32 R25, RZ, RZ, UR7 ;  /* 0x00000007ff197e24 */ /* 0x000fe4000f8e00ff */
[----:B------:R-:W-:Y:S01]  /*1840*/  IMAD.U32 R27, RZ, RZ, UR6 ;  /* 0x00000006ff1b7e24 */ /* 0x000fe2000f8e00ff */
[----:B------:R-:W-:Y:S06]  /*1850*/  @!P2 BRA `(.L_x_1447) ;  /* 0x000000000010a947 */ /* 0x000fec0003800000 */
[----:B------:R-:W0:Y:S02]  /*1860*/  LDC.64 R4, c[0x0][0xa20] ;  /* 0x00028800ff047b82 */ /* 0x000e240000000a00 */
[----:B0-----:R-:W-:-:S05]  /*1870*/  IMAD.WIDE R4, R31, 0x4, R4 ;  /* 0x000000041f047825 */ /* 0x001fca00078e0204 */
[----:B------:R0:W5:Y:S01]  /*1880*/  LDG.E R27, desc[UR46][R4.64] ;  /* 0x0000002e041b7981 */ /* 0x000162000c1e1900 */
[----:B------:R-:W-:Y:S05]  /*1890*/  BRA `(.L_x_1448) ;  /* 0x0000000000107947 */ /* 0x000fea0003800000 */
.L_x_1447:
[----:B------:R-:W-:Y:S05]  /*18a0*/  @!P3 BRA `(.L_x_1448) ;  /* 0x00000000000cb947 */ /* 0x000fea0003800000 */
[----:B------:R-:W2:Y:S04]  /*18b0*/  LDG.E R0, desc[UR46][R10.64] ;  /* 0x0000002e0a007981 */ /* 0x000ea8000c1e1900 */
[----:B------:R-:W2:Y:S02]  /*18c0*/  LDG.E R27, desc[UR46][R10.64+0x4] ;  /* 0x0000042e0a1b7981 */ /* 0x000ea4000c1e1900 */
[----:B--2---:R-:W-:-:S07]  /*18d0*/  IMAD.IADD R27, R27, 0x1, -R0 ;  /* 0x000000011b1b7824 */ /* 0x004fce00078e0a00 */
.L_x_1448:
[----:B------:R-:W-:Y:S01]  /*18e0*/  ULDC.64 UR4, c[0x0][0xa10] ;  /* 0x0002840000047ab9 */ /* 0x000fe20000000a00 */
[----:B0-----:R-:W0:Y:S01]  /*18f0*/  LDC R4, c[0x0][0x448] ;  /* 0x00011200ff047b82 */ /* 0x001e220000000800 */
[----:B------:R-:W-:-:S04]  /*1900*/  ISETP.NE.U32.AND P0, PT, RZ, UR4, PT ;  /* 0x00000004ff007c0c */ /* 0x000fc8000bf05070 */
[----:B------:R-:W-:Y:S01]  /*1910*/  ISETP.NE.AND.EX P0, PT, RZ, UR5, PT, P0 ;  /* 0x00000005ff007c0c */ /* 0x000fe2000bf05300 */
[----:B------:R-:W-:Y:S02]  /*1920*/  ULDC.64 UR4, c[0x0][0xa30] ;  /* 0x00028c0000047ab9 */ /* 0x000fe40000000a00 */
[----:B------:R-:W-:-:S04]  /*1930*/  ISETP.NE.U32.AND P1, PT, RZ, UR4, PT ;  /* 0x00000004ff007c0c */ /* 0x000fc8000bf25070 */
[----:B------:R-:W-:-:S06]  /*1940*/  ISETP.NE.AND.EX P1, PT, RZ, UR5, PT, P1 ;  /* 0x00000005ff007c0c */ /* 0x000fcc000bf25310 */
[----:B------:R-:W1:Y:S08]  /*1950*/  @P0 LDC.64 R6, c[0x0][0xa10] ;  /* 0x00028400ff060b82 */ /* 0x000e700000000a00 */
[----:B------:R-:W2:Y:S01]  /*1960*/  @P1 LDC.64 R8, c[0x0][0xa30] ;  /* 0x00028c00ff081b82 */ /* 0x000ea20000000a00 */
[----:B-1----:R-:W-:-:S05]  /*1970*/  @P0 IMAD.WIDE R6, R31, 0x4, R6 ;  /* 0x000000041f060825 */ /* 0x002fca00078e0206 */
[----:B------:R-:W3:Y:S04]  /*1980*/  @P0 LDG.E R0, desc[UR46][R6.64] ;  /* 0x0000002e06000981 */ /* 0x000ee8000c1e1900 */
[----:B------:R-:W3:Y:S01]  /*1990*/  @P0 LDG.E R3, desc[UR46][R6.64+0x4] ;  /* 0x0000042e06030981 */ /* 0x000ee2000c1e1900 */
[----:B-----5:R-:W-:Y:S02]  /*19a0*/  IMAD.MOV.U32 R145, RZ, RZ, R27 ;  /* 0x000000ffff917224 */ /* 0x020fe400078e001b */
[----:B--2---:R-:W-:-:S05]  /*19b0*/  @P1 IMAD.WIDE R8, R31, 0x4, R8 ;  /* 0x000000041f081825 */ /* 0x004fca00078e0208 */
[----:B------:R1:W5:Y:S01]  /*19c0*/  @P1 LDG.E R145, desc[UR46][R8.64] ;  /* 0x0000002e08911981 */ /* 0x000362000c1e1900 */
[----:B0-----:R-:W-:Y:S01]  /*19d0*/  ISETP.NE.AND P1, PT, R4, 0x1, PT ;  /* 0x000000010400780c */ /* 0x001fe20003f25270 */
[----:B------:R-:W-:Y:S01]  /*19e0*/  IMAD.IADD R12, R27, 0x1, -R12 ;  /* 0x000000011b0c7824 */ /* 0x000fe200078e0a0c */
[----:B------:R-:W0:Y:S01]  /*19f0*/  LDC.64 R4, c[0x0][0x9e0] ;  /* 0x00027800ff047b82 */ /* 0x000e220000000a00 */
[----:B------:R-:W-:-:S10]  /*1a00*/  SHF.L.U32 R178, R29, 0x7, RZ ;  /* 0x000000071db27819 */ /* 0x000fd400000006ff */
[----:B------:R-:W2:Y:S08]  /*1a10*/  @P1 LDC R10, c[0x0][0x44c] ;  /* 0x00011300ff0a1b82 */ /* 0x000eb00000000800 */
[----:B------:R-:W4:Y:S01]  /*1a20*/  @P1 LDC R11, c[0x0][0x450] ;  /* 0x00011400ff0b1b82 */ /* 0x000f220000000800 */
[----:B0-----:R-:W-:Y:S01]  /*1a30*/  ISETP.GE.AND P2, PT, R5, 0x1, PT ;  /* 0x000000010500780c */ /* 0x001fe20003f46270 */
[----:B---3--:R-:W-:-:S02]  /*1a40*/  @P0 IMAD.IADD R25, R3, 0x1, -R0 ;  /* 0x0000000103190824 */ /* 0x008fc400078e0a00 */
[----:B------:R-:W-:Y:S02]  /*1a50*/  VIADD R3, R178, 0x7f ;  /* 0x0000007fb2037836 */ /* 0x000fe40000000000 */
[----:B------:R-:W-:Y:S02]  /*1a60*/  IMAD.IADD R164, R12, 0x1, R25 ;  /* 0x000000010ca47824 */ /* 0x000fe400078e0219 */
[----:B--2---:R-:W-:-:S04]  /*1a70*/  @P1 IMAD.HI.U32 R6, R3, R10, RZ ;  /* 0x0000000a03061227 */ /* 0x004fc800078e00ff */
[C---:B------:R-:W-:Y:S01]  /*1a80*/  VIADD R0, R164.reuse, 0x5f ;  /* 0x0000005fa4007836 */ /* 0x040fe20000000000 */
[----:B----4-:R-:W-:Y:S02]  /*1a90*/  @P1 SHF.R.U32.HI R3, RZ, R11, R6 ;  /* 0x0000000bff031219 */ /* 0x010fe40000011606 */
[----:B------:R-:W-:Y:S01]  /*1aa0*/  IADD3 R6, R164, 0x1, -R163 ;  /* 0x00000001a4067810 */ /* 0x000fe20007ffe8a3 */
[----:B------:R-:W-:-:S04]  /*1ab0*/  IMAD.HI R0, R0, 0x2aaaaaab, RZ ;  /* 0x2aaaaaab00007827 */ /* 0x000fc800078e02ff */
[----:B------:R-:W-:Y:S01]  /*1ac0*/  IMAD.IADD R3, R6, 0x1, R3 ;  /* 0x0000000106037824 */ /* 0x000fe200078e0203 */
[----:B------:R-:W-:-:S03]  /*1ad0*/  SHF.R.U32.HI R149, RZ, 0x1f, R0 ;  /* 0x0000001fff957819 */ /* 0x000fc60000011600 */
[----:B------:R-:W-:Y:S01]  /*1ae0*/  IMAD.IADD R4, R3, 0x1, R4 ;  /* 0x0000000103047824 */ /* 0x000fe200078e0204 */
[----:B------:R-:W-:Y:S01]  /*1af0*/  LEA.HI.SX32 R149, R0, R149, 0x1c ;  /* 0x0000009500957211 */ /* 0x000fe200078fe2ff */
[----:B-1----:R-:W-:Y:S06]  /*1b00*/  @!P2 BRA `(.L_x_1449) ;  /* 0x000000000048a947 */ /* 0x002fec0003800000 */
[C---:B------:R-:W-:Y:S01]  /*1b10*/  ISETP.GT.AND P0, PT, R3.reuse, RZ, PT ;  /* 0x000000ff0300720c */ /* 0x040fe20003f04270 */
[----:B------:R-:W-:Y:S01]  /*1b20*/  BSSY B0, `(.L_x_1450) ;  /* 0x000000e000007945 */ /* 0x000fe20003800000 */
[----:B------:R-:W-:-:S11]  /*1b30*/  IADD3 R0, R3, -0x1, RZ ;  /* 0xffffffff03007810 */ /* 0x000fd60007ffe0ff */
        /* <DEDUP_REMOVED lines=8> */
.L_x_1451:
[----:B------:R-:W-:-:S13]  /*1bc0*/  ISETP.NE.AND P0, PT, R5, 0x1, PT ;  /* 0x000000010500780c */ /* 0x000fda0003f05270 */
[----:B------:R-:W0:Y:S02]  /*1bd0*/  @P0 LDC.64 R6, c[0x0][0x9e8] ;  /* 0x00027a00ff060b82 */ /* 0x000e240000000a00 */
[----:B0-----:R-:W-:-:S05]  /*1be0*/  @P0 IMAD.HI.U32 R6, R0, R6, RZ ;  /* 0x0000000600060227 */ /* 0x001fca00078e00ff */
[----:B------:R-:W-:-:S07]  /*1bf0*/  @P0 SHF.R.U32.HI R0, RZ, R7, R6 ;  /* 0x00000007ff000219 */ /* 0x000fce0000011606 */
.L_x_1452:
[----:B------:R-:W-:Y:S05]  /*1c00*/  BSYNC B0 ;  /* 0x0000000000007941 */ /* 0x000fea0003800000 */
.L_x_1450:
[----:B------:R-:W-:-:S05]  /*1c10*/  IMAD R3, R0, R5, R5 ;  /* 0x0000000500037224 */ /* 0x000fca00078e0205 */
[----:B------:R-:W-:-:S07]  /*1c20*/  VIMNMX R4, R4, R3, PT ;  /* 0x0000000304047248 */ /* 0x000fce0003fe0100 */
.L_x_1449:
[----:B------:R-:W0:Y:S01]  /*1c30*/  @P1 LDC R3, c[0x0][0x44c] ;  /* 0x00011300ff031b82 */ /* 0x000e220000000800 */
[----:B------:R-:W-:Y:S01]  /*1c40*/  VIADD R4, R4, 0x5f ;  /* 0x0000005f04047836 */ /* 0x000fe20000000000 */
[----:B------:R-:W-:Y:S01]  /*1c50*/  ULDC UR4, c[0x0][0x9dc] ;  /* 0x0002770000047ab9 */ /* 0x000fe20000000800 */
[----:B------:R-:W-:Y:S02]  /*1c60*/  IMAD.MOV.U32 R7, RZ, RZ, R178 ;  /* 0x000000ffff077224 */ /* 0x000fe400078e00b2 */
[----:B------:R-:W-:-:S03]  /*1c70*/  IMAD.HI R4, R4, 0x2aaaaaab, RZ ;  /* 0x2aaaaaab04047827 */ /* 0x000fc600078e02ff */
[----:B------:R-:W1:Y:S01]  /*1c80*/  @P1 LDC R9, c[0x0][0x450] ;  /* 0x00011400ff091b82 */ /* 0x000e620000000800 */
[----:B------:R-:W-:Y:S02]  /*1c90*/  IMAD.IADD R150, R164, 0x1, -R163 ;  /* 0x00000001a4967824 */ /* 0x000fe400078e0aa3 */
        /* <DEDUP_REMOVED lines=8> */
[----:B------:R-:W-:Y:S01]  /*1d20*/  ISETP.GT.AND P0, PT, R0, -0x1, PT ;  /* 0xffffffff0000780c */ /* 0x000fe20003f04270 */
[----:B------:R-:W-:-:S12]  /*1d30*/  BSSY B0, `(.L_x_1454) ;  /* 0x000000d000007945 */ /* 0x000fd80003800000 */
        /* <DEDUP_REMOVED lines=8> */
.L_x_1455:
[----:B------:R-:W-:-:S13]  /*1dc0*/  ISETP.NE.AND P0, PT, R5, 0x1, PT ;  /* 0x000000010500780c */ /* 0x000fda0003f05270 */
[----:B------:R-:W0:Y:S02]  /*1dd0*/  @P0 LDC.64 R6, c[0x0][0x9e8] ;  /* 0x00027a00ff060b82 */ /* 0x000e240000000a00 */
[----:B0-----:R-:W-:-:S05]  /*1de0*/  @P0 IMAD.HI.U32 R4, R0, R6, RZ ;  /* 0x0000000600040227 */ /* 0x001fca00078e00ff */
[----:B------:R-:W-:-:S07]  /*1df0*/  @P0 SHF.R.U32.HI R0, RZ, R7, R4 ;  /* 0x00000007ff000219 */ /* 0x000fce0000011604 */
.L_x_1456:
[----:B------:R-:W-:Y:S05]  /*1e00*/  BSYNC B0 ;  /* 0x0000000000007941 */ /* 0x000fea0003800000 */
.L_x_1454:
[----:B------:R-:W-:-:S05]  /*1e10*/  IMAD R0, R0, R5, RZ ;  /* 0x0000000500007224 */ /* 0x000fca00078e02ff */
[----:B------:R-:W-:-:S07]  /*1e20*/  VIMNMX R3, R3, R0, !PT ;  /* 0x0000000003037248 */ /* 0x000fce0007fe0100 */
.L_x_1453:
[----:B------:R-:W-:Y:S01]  /*1e30*/  IMAD.HI R3, R3, 0x2aaaaaab, RZ ;  /* 0x2aaaaaab03037827 */ /* 0x000fe200078e02ff */
[----:B------:R-:W-:Y:S01]  /*1e40*/  BSSY B0, `(.L_x_1457) ;  /* 0x0000028000007945 */ /* 0x000fe20003800000 */
[----:B------:R-:W-:Y:S02]  /*1e50*/  LOP3.LUT R190, R186, 0xff, RZ, 0xc0, !PT ;  /* 0x000000ffbabe7812 */ /* 0x000fe400078ec0ff */
[----:B------:R-:W-:Y:S02]  /*1e60*/  SHF.R.U32.HI R186, RZ, 0x10, R186 ;  /* 0x00000010ffba7819 */ /* 0x000fe400000116ba */
[----:B------:R-:W-:-:S04]  /*1e70*/  SHF.R.U32.HI R0, RZ, 0x1f, R3 ;  /* 0x0000001fff007819 */ /* 0x000fc80000011603 */
[----:B------:R-:W-:Y:S02]  /*1e80*/  LEA.HI.SX32 R0, R3, R0, 0x1c ;  /* 0x0000000003007211 */ /* 0x000fe400078fe2ff */
[----:B------:R-:W-:Y:S02]  /*1e90*/  MOV R3, RZ ;  /* 0x000000ff00037202 */ /* 0x000fe40000000f00 */
[----:B------:R-:W-:-:S04]  /*1ea0*/  VIMNMX R9, RZ, R0, !PT ;  /* 0x00000000ff097248 */ /* 0x000fc80007fe0100 */
[----:B------:R-:W-:-:S13]  /*1eb0*/  ISETP.GT.AND P0, PT, R8, R9, PT ;  /* 0x000000090800720c */ /* 0x000fda0003f04270 */
[----:B------:R-:W-:Y:S05]  /*1ec0*/  @!P0 BRA `(.L_x_1458) ;  /* 0x00000000007c8947 */ /* 0x000fea0003800000 */
[----:B------:R-:W-:Y:S01]  /*1ed0*/  ISETP.NE.AND P0, PT, R186, RZ, PT ;  /* 0x000000ffba00720c */ /* 0x000fe20003f05270 */
[----:B------:R-:W-:-:S03]  /*1ee0*/  ULDC UR4, c[0x0][0x9f0] ;  /* 0x00027c0000047ab9 */ /* 0x000fc60000000800 */
[----:B------:R-:W-:-:S04]  /*1ef0*/  SEL R11, R186, UR4, P0 ;  /* 0x00000004ba0b7c07 */ /* 0x000fc80008000000 */
[-C--:B------:R-:W-:Y:S02]  /*1f00*/  IABS R6, R11.reuse ;  /* 0x0000000b00067213 */ /* 0x080fe40000000000 */
[----:B------:R-:W-:Y:S02]  /*1f10*/  IADD3 R0, R11, -0x1, R8 ;  /* 0xffffffff0b007810 */ /* 0x000fe40007ffe008 */
[----:B------:R-:W0:Y:S01]  /*1f20*/  I2F.RP R3, R6 ;  /* 0x0000000600037306 */ /* 0x000e220000209400 */
[----:B------:R-:W-:Y:S02]  /*1f30*/  IABS R13, R11 ;  /* 0x0000000b000d7213 */ /* 0x000fe40000000000 */
[----:B------:R-:W-:-:S05]  /*1f40*/  IMAD.IADD R0, R0, 0x1, -R9 ;  /* 0x0000000100007824 */ /* 0x000fca00078e0a09 */
[----:B------:R-:W-:Y:S02]  /*1f50*/  IABS R10, R0 ;  /* 0x00000000000a7213 */ /* 0x000fe40000000000 */
[----:B------:R-:W-:-:S04]  /*1f60*/  LOP3.LUT R0, R0, R11, RZ, 0x3c, !PT ;  /* 0x0000000b00007212 */ /* 0x000fc800078e3cff */
[----:B------:R-:W-:Y:S01]  /*1f70*/  ISETP.GE.AND P2, PT, R0, RZ, PT ;  /* 0x000000ff0000720c */ /* 0x000fe20003f46270 */
[----:B0-----:R-:W0:Y:S02]  /*1f80*/  MUFU.RCP R3, R3 ;  /* 0x0000000300037308 */ /* 0x001e240000001000 */
[----:B0-----:R-:W-:Y:S02]  /*1f90*/  VIADD R4, R3, 0xffffffe ;  /* 0x0ffffffe03047836 */ /* 0x001fe40000000000 */
[----:B------:R-:W-:-:S04]  /*1fa0*/  IMAD.MOV R3, RZ, RZ, -R13 ;  /* 0x000000ffff037224 */ /* 0x000fc800078e0a0d */
[----:B------:R0:W1:Y:S02]  /*1fb0*/  F2I.FTZ.U32.TRUNC.NTZ R5, R4 ;  /* 0x0000000400057305 */ /* 0x000064000021f000 */
[----:B0-----:R-:W-:Y:S02]  /*1fc0*/  IMAD.MOV.U32 R4, RZ, RZ, RZ ;  /* 0x000000ffff047224 */ /* 0x001fe400078e00ff */
[----:B-1----:R-:W-:-:S04]  /*1fd0*/  IMAD.MOV R7, RZ, RZ, -R5 ;  /* 0x000000ffff077224 */ /* 0x002fc800078e0a05 */
[----:B------:R-:W-:-:S04]  /*1fe0*/  IMAD R7, R7, R6, RZ ;  /* 0x0000000607077224 */ /* 0x000fc800078e02ff */
[----:B------:R-:W-:-:S04]  /*1ff0*/  IMAD.HI.U32 R5, R5, R7, R4 ;  /* 0x0000000705057227 */ /* 0x000fc800078e0004 */
[----:B------:R-:W-:-:S04]  /*2000*/  IMAD.MOV.U32 R4, RZ, RZ, R10 ;  /* 0x000000ffff047224 */ /* 0x000fc800078e000a */
        /* <DEDUP_REMOVED lines=8> */
[----:B------:R-:W-:-:S04]  /*2090*/  IMAD.MOV.U32 R3, RZ, RZ, R5 ;  /* 0x000000ffff037224 */ /* 0x000fc800078e0005 */
[----:B------:R-:W-:Y:S01]  /*20a0*/  @!P2 IMAD.MOV R3, RZ, RZ, -R3 ;  /* 0x000000ffff03a224 */ /* 0x000fe200078e0a03 */
[----:B------:R-:W-:-:S07]  /*20b0*/  @!P1 LOP3.LUT R3, RZ, R11, RZ, 0x33, !PT ;  /* 0x0000000bff039212 */ /* 0x000fce00078e33ff */
.L_x_1458:
[----:B------:R-:W-:Y:S05]  /*20c0*/  BSYNC B0 ;  /* 0x0000000000007941 */ /* 0x000fea0003800000 */
.L_x_1457:
[----:B------:R-:W-:Y:S01]  /*20d0*/  IMAD R0, R190, R3, R9 ;  /* 0x00000003be007224 */ /* 0x000fe200078e0209 */
[----:B------:R-:W-:-:S04]  /*20e0*/  PLOP3.LUT P2, PT, PT, PT, PT, 0x80, 0x0 ;  /* 0x000000000000781c */ /* 0x000fc80003f4f070 */
[C---:B------:R-:W-:Y:S01]  /*20f0*/  VIADDMNMX R3, R0.reuse, R3, R8, PT ;  /* 0x0000000300037246 */ /* 0x040fe20003800108 */
[----:B------:R-:W-:-:S04]  /*2100*/  IMAD R0, R0, 0x60, -R12 ;  /* 0x0000006000007824 */ /* 0x000fc800078e0a0c */
[----:B------:R-:W-:Y:S01]  /*2110*/  IMAD R4, R3, 0x60, -R12 ;  /* 0x0000006003047824 */ /* 0x000fe200078e0a0c */
[----:B------:R-:W-:-:S04]  /*2120*/  VIMNMX R0, RZ, R0, !PT ;  /* 0x00000000ff007248 */ /* 0x000fc80007fe0100 */
[----:B------:R-:W-:Y:S01]  /*2130*/  VIMNMX R3, R4, R25, PT ;  /* 0x0000001904037248 */ /* 0x000fe20003fe0100 */
[----:B------:R-:W-:-:S03]  /*2140*/  IMAD.WIDE.U32 R128, R0, -0x55555555, RZ ;  /* 0xaaaaaaab00807825 */ /* 0x000fc600078e00ff */
[----:B------:R-:W-:Y:S02]  /*2150*/  ISETP.GT.AND P0, PT, R3, R0, PT ;  /* 0x000000000300720c */ /* 0x000fe40003f04270 */
[----:B------:R-:W-:-:S05]  /*2160*/  SHF.R.U32.HI R128, RZ, 0x6, R129 ;  /* 0x00000006ff807819 */ /* 0x000fca0000011681 */
[----:B------:R-:W-:-:S06]  /*2170*/  IMAD.MOV.U32 R24, RZ, RZ, R128 ;  /* 0x000000ffff187224 */ /* 0x000fcc00078e0080 */
[----:B------:R-:W-:-:S04]  /*2180*/  @P0 VIADD R0, R3, 0x5f ;  /* 0x0000005f03000836 */ /* 0x000fc80000000000 */
[----:B------:R-:W-:-:S05]  /*2190*/  @P0 IMAD.HI R0, R0, 0x2aaaaaab, RZ ;  /* 0x2aaaaaab00000827 */ /* 0x000fca00078e02ff */
[----:B------:R-:W-:-:S04]  /*21a0*/  @P0 SHF.R.U32.HI R3, RZ, 0x1f, R0 ;  /* 0x0000001fff030819 */ /* 0x000fc80000011600 */
[----:B------:R-:W-:-:S04]  /*21b0*/  @P0 LEA.HI.SX32 R24, R0, R3, 0x1c ;  /* 0x0000000300180211 */ /* 0x000fc800078fe2ff */
[----:B------:R-:W-:-:S13]  /*21c0*/  ISETP.GT.AND P0, PT, R24, R128, PT ;  /* 0x000000801800720c */ /* 0x000fda0003f04270 */
[----:B------:R-:W-:Y:S05]  /*21d0*/  @!P0 BRA `(.L_x_1459) ;  /* 0x0000008800e48947 */ /* 0x000fea0003800000 */
[----:B------:R-:W-:Y:S01]  /*21e0*/  IADD3 R119, R2, 0x18400, RZ ;  /* 0x0001840002777810 */ /* 0x000fe20007ffe0ff */
[----:B------:R-:W-:Y:S03]  /*21f0*/  BSSY B6, `(.L_x_1460) ;  /* 0x0000013000067945 */ /* 0x000fe60003800000 */
[----:B------:R-:W-:-:S13]  /*2200*/  LOP3.LUT P0, RZ, R119, 0x3ff, RZ, 0xc0, !PT ;  /* 0x000003ff77ff7812 */ /* 0x000fda000780c0ff */
[----:B------:R-:W-:Y:S05]  /*2210*/  @!P0 BRA `(.L_x_1461) ;  /* 0x0000000000408947 */ /* 0x000fea0003800000 */
[----:B------:R-:W-:Y:S01]  /*2220*/  MOV R14, 0x0 ;  /* 0x00000000000e7802 */ /* 0x000fe20000000f00 */
[----:B------:R-:W-:Y:S01]  /*2230*/  ULDC.64 UR4, c[0x4][0xb8] ;  /* 0x01002e0000047ab9 */ /* 0x000fe20000000a00 */
[----:B------:R-:W-:Y:S01]  /*2240*/  ULDC.64 UR6, c[0x4][0x50] ;  /* 0x0100140000067ab9 */ /* 0x000fe20000000a00 */
[----:B------:R-:W-:Y:S01]  /*2250*/  IMAD.U32 R4, RZ, RZ, UR4 ;  /* 0x00000004ff047e24 */ /* 0x000fe2000f8e00ff */
[----:B------:R-:W-:Y:S01]  /*2260*/  MOV R8, 0x70 ;  /* 0x0000007000087802 */ /* 0x000fe20000000f00 */
[----:B------:R-:W-:Y:S01]  /*2270*/  IMAD.U32 R5, RZ, RZ, UR5 ;  /* 0x00000005ff057e24 */ /* 0x000fe2000f8e00ff */
[----:B------:R-:W0:Y:S01]  /*2280*/  LDC.64 R14, c[0x4][R14] ;  /* 0x010000000e0e7b82 */ /* 0x000e220000000a00 */
[----:B------:R-:W-:Y:S01]  /*2290*/  ULDC.64 UR4, c[0x4][0xc0] ;  /* 0x0100300000047ab9 */ /* 0x000fe20000000a00 */
[----:B------:R-:W-:Y:S02]  /*22a0*/  IMAD.U32 R10, RZ, RZ, UR6 ;  /* 0x00000006ff0a7e24 */ /* 0x000fe4000f8e00ff */
[----:B------:R-:W-:-:S02]  /*22b0*/  IMAD.U32 R6, RZ, RZ, UR4 ;  /* 0x00000004ff067e24 */ /* 0x000fc4000f8e00ff */
[----:B------:R-:W-:Y:S02]  /*22c0*/  IMAD.U32 R7, RZ, RZ, UR5 ;  /* 0x00000005ff077e24 */ /* 0x000fe4000f8e00ff */
[----:B------:R-:W-:Y:S02]  /*22d0*/  IMAD.U32 R11, RZ, RZ, UR7 ;  /* 0x00000007ff0b7e24 */ /* 0x000fe4000f8e00ff */
[----:B------:R-:W-:Y:S02]  /*22e0*/  IMAD.MOV.U32 R12, RZ, RZ, 0x1 ;  /* 0x00000001ff0c7424 */ /* 0x000fe400078e00ff */
[----:B------:R-:W-:-:S07]  /*22f0*/  IMAD.MOV.U32 R13, RZ, RZ, RZ ;  /* 0x000000ffff0d7224 */ /* 0x000fce00078e00ff */
[----:B------:R-:W-:-:S07]  /*2300*/  LEPC R20, `(.L_x_1461) ;  /* 0x000000001014794e */ /* 0x000fce0000000000 */
[----:B0----5:R-:W-:Y:S05]  /*2310*/  CALL.ABS.NOINC R14 ;  /* 0x000000000e007343 */ /* 0x021fea0003c00000 */
.L_x_1461:
[----:B------:R-:W-:Y:S05]  /*2320*/  BSYNC B6 ;  /* 0x0000000000067941 */ /* 0x000fea0003800000 */
.L_x_1460:
[----:B------:R-:W-:Y:S01]  /*2330*/  VIADD R118, R2, 0x400 ;  /* 0x0000040002767836 */ /* 0x000fe20000000000 */
[----:B------:R-:W-:Y:S04]  /*2340*/  BSSY B6, `(.L_x_1462) ;  /* 0x0000013000067945 */ /* 0x000fe80003800000 */
[----:B------:R-:W-:-:S13]  /*2350*/  LOP3.LUT P0, RZ, R118, 0x3ff, RZ, 0xc0, !PT ;  /* 0x000003ff76ff7812 */ /* 0x000fda000780c0ff */
[----:B------:R-:W-:Y:S05]  /*2360*/  @!P0 BRA `(.L_x_1463) ;  /* 0x0000000000408947 */ /* 0x000fea0003800000 */
[----:B------:R-:W-:Y:S01]  /*2370*/  MOV R14, 0x0 ;  /* 0x00000000000e7802 */ /* 0x000fe20000000f00 */
[----:B------:R-:W-:Y:S01]  /*2380*/  ULDC.64 UR4, c[0x4][0xb8] ;  /* 0x01002e0000047ab9 */ /* 0x000fe20000000a00 */
[----:B------:R-:W-:Y:S01]  /*2390*/  ULDC.64 UR6, c[0x4][0x48] ;  /* 0x0100120000067ab9 */ /* 0x000fe20000000a00 */
[----:B------:R-:W-:Y:S02]  /*23a0*/  IMAD.U32 R4, RZ, RZ, UR4 ;  /* 0x00000004ff047e24 */ /* 0x000fe4000f8e00ff */
[----:B------:R-:W-:Y:S01]  /*23b0*/  IMAD.U32 R5, RZ, RZ, UR5 ;  /* 0x00000005ff057e24 */ /* 0x000fe2000f8e00ff */
[----:B------:R-:W0:Y:S01]  /*23c0*/  LDC.64 R14, c[0x4][R14] ;  /* 0x010000000e0e7b82 */ /* 0x000e220000000a00 */
[----:B------:R-:W-:Y:S01]  /*23d0*/  ULDC.64 UR4, c[0x4][0xc0] ;  /* 0x0100300000047ab9 */ /* 0x000fe20000000a00 */
[----:B------:R-:W-:Y:S01]  /*23e0*/  IMAD.U32 R10, RZ, RZ, UR6 ;  /* 0x00000006ff0a7e24 */ /* 0x000fe2000f8e00ff */
[----:B------:R-:W-:Y:S01]  /*23f0*/  MOV R7, UR5 ;  /* 0x0000000500077c02 */ /* 0x000fe20008000f00 */
[----:B------:R-:W-:-:S02]  /*2400*/  IMAD.U32 R6, RZ, RZ, UR4 ;  /* 0x00000004ff067e24 */ /* 0x000fc4000f8e00ff */
[----:B------:R-:W-:Y:S02]  /*2410*/  IMAD.U32 R11, RZ, RZ, UR7 ;  /* 0x00000007ff0b7e24 */ /* 0x000fe4000f8e00ff */
[----:B------:R-:W-:Y:S02]  /*2420*/  IMAD.MOV.U32 R8, RZ, RZ, 0x70 ;  /* 0x00000070ff087424 */ /* 0x000fe400078e00ff */
[----:B------:R-:W-:Y:S02]  /*2430*/  IMAD.MOV.U32 R12, RZ, RZ, 0x1 ;  /* 0x00000001ff0c7424 */ /* 0x000fe400078e00ff */
[----:B------:R-:W-:-:S07]  /*2440*/  IMAD.MOV.U32 R13, RZ, RZ, RZ ;  /* 0x000000ffff0d7224 */ /* 0x000fce00078e00ff */
[----:B------:R-:W-:-:S07]  /*2450*/  LEPC R20, `(.L_x_1463) ;  /* 0x000000001014794e */ /* 0x000fce0000000000 */
[----:B0----5:R-:W-:Y:S05]  /*2460*/  CALL.ABS.NOINC R14 ;  /* 0x000000000e007343 */ /* 0x021fea0003c00000 */
.L_x_1463:
[----:B------:R-:W-:Y:S05]  /*2470*/  BSYNC B6 ;  /* 0x0000000000067941 */ /* 0x000fea0003800000 */
.L_x_1462:
[----:B------:R-:W-:Y:S01]  /*2480*/  ULDC.64 UR4, c[0x0][0x9f8] ;  /* 0x00027e0000047ab9 */ /* 0x000fe20000000a00 */
[----:B------:R-:W0:Y:S01]  /*2490*/  LDC.64 R90, c[0x0][0x300] ;  /* 0x0000c000ff5a7b82 */ /* 0x000e220000000a00 */
[----:B------:R-:W-:Y:S01]  /*24a0*/  ISETP.NE.U32.AND P0, PT, RZ, UR4, PT ;  /* 0x00000004ff007c0c */ /* 0x000fe2000bf05070 */
[----:B------:R-:W-:-:S03]  /*24b0*/  ULDC UR6, c[0x0][0x2f4] ;  /* 0x0000bd0000067ab9 */ /* 0x000fc60000000800 */
[----:B------:R-:W-:Y:S01]  /*24c0*/  ISETP.NE.AND.EX P0, PT, RZ, UR5, PT, P0 ;  /* 0x00000005ff007c0c */ /* 0x000fe2000bf05300 */
[----:B------:R-:W-:Y:S01]  /*24d0*/  IMAD.IADD R121, R26, 0x1, R27 ;  /* 0x000000011a797824 */ /* 0x000fe200078e021b */
[----:B------:R-:W-:Y:S01]  /*24e0*/  ISETP.GE.AND P1, PT, R165, UR6, PT ;  /* 0x00000006a5007c0c */ /* 0x000fe2000bf26270 */
[C---:B------:R-:W-:Y:S01]  /*24f0*/  VIADD R104, R18.reuse, 0x60 ;  /* 0x0000006012687836 */ /* 0x040fe20000000000 */
[----:B------:R-:W-:Y:S01]  /*2500*/  SHF.R.S32.HI R19, RZ, 0x1f, R18 ;  /* 0x0000001fff137819 */ /* 0x000fe20000011412 */
[----:B------:R-:W-:Y:S01]  /*2510*/  ULDC.64 UR4, c[0x0][0x330] ;  /* 0x0000cc0000047ab9 */ /* 0x000fe20000000a00 */
[C---:B------:R-:W-:Y:S01]  /*2520*/  IADD3 R3, R18.reuse, 0x80, RZ ;  /* 0x0000008012037810 */ /* 0x040fe20007ffe0ff */
[----:B------:R-:W-:Y:S01]  /*2530*/  VIADD R8, R18, 0xa0 ;  /* 0x000000a012087836 */ /* 0x000fe20000000000 */
[----:B------:R-:W1:Y:S08]  /*2540*/  LDC.64 R96, c[0x0][0x3f8] ;  /* 0x0000fe00ff607b82 */ /* 0x000e700000000a00 */
[----:B------:R-:W2:Y:S01]  /*2550*/  @P0 LDC.64 R4, c[0x0][0x9f8] ;  /* 0x00027e00ff040b82 */ /* 0x000ea20000000a00 */
[----:B------:R-:W-:-:S07]  /*2560*/  SHF.R.S32.HI R147, RZ, 0x1f, R162 ;  /* 0x0000001fff937819 */ /* 0x000fce00000114a2 */
[----:B------:R-:W3:Y:S08]  /*2570*/  LDC R123, c[0x0][0x3f4] ;  /* 0x0000fd00ff7b7b82 */ /* 0x000ef00000000800 */
[----:B------:R-:W4:Y:S01]  /*2580*/  LDC.64 R102, c[0x0][0x408] ;  /* 0x00010200ff667b82 */ /* 0x000f220000000a00 */
[----:B--2---:R-:W-:-:S05]  /*2590*/  @P0 IMAD.WIDE R4, R31, 0x4, R4 ;  /* 0x000000041f040825 */ /* 0x004fca00078e0204 */
[----:B------:R2:W3:Y:S01]  /*25a0*/  @P0 LDG.E R31, desc[UR46][R4.64] ;  /* 0x0000002e041f0981 */ /* 0x0004e2000c1e1900 */
[----:B------:R-:W-:Y:S01]  /*25b0*/  SEL R6, RZ, 0xffffffff, P1 ;  /* 0xffffffffff067807 */ /* 0x000fe20000800000 */
[C---:B------:R-:W-:Y:S01]  /*25c0*/  IMAD.WIDE.U32 R88, R183.reuse, UR4, R18 ;  /* 0x00000004b7587c25 */ /* 0x040fe2000f8e0012 */
[----:B------:R-:W-:Y:S01]  /*25d0*/  ISETP.GE.AND P0, PT, R18, UR6, PT ;  /* 0x0000000612007c0c */ /* 0x000fe2000bf06270 */
[----:B------:R-:W3:Y:S01]  /*25e0*/  S2R R222, SR_TID.X ;  /* 0x0000000000de7919 */ /* 0x000ee20000002100 */
[----:B------:R-:W-:Y:S01]  /*25f0*/  SHF.R.S32.HI R0, RZ, 0x1f, R121 ;  /* 0x0000001fff007819 */ /* 0x000fe20000011479 */
[----:B------:R-:W-:Y:S01]  /*2600*/  IMAD R89, R183, UR5, R89 ;  /* 0x00000005b7597c24 */ /* 0x000fe2000f8e0259 */
[----:B------:R-:W-:Y:S01]  /*2610*/  ISETP.GE.AND P1, PT, R104, UR6, PT ;  /* 0x0000000668007c0c */ /* 0x000fe2000bf26270 */
[----:B------:R-:W-:Y:S01]  /*2620*/  ULDC.64 UR4, c[0x0][0xa08] ;  /* 0x0002820000047ab9 */ /* 0x000fe20000000a00 */
[----:B------:R-:W-:Y:S01]  /*2630*/  ISETP.GE.AND P3, PT, R3, UR6, PT ;  /* 0x0000000603007c0c */ /* 0x000fe2000bf66270 */
[----:B--2---:R-:W-:Y:S01]  /*2640*/  IMAD.SHL.U32 R5, R6, 0x2, RZ ;  /* 0x0000000206057824 */ /* 0x004fe200078e00ff */
[----:B------:R-:W-:Y:S01]  /*2650*/  SEL R4, RZ, 0x1, P0 ;  /* 0x00000001ff047807 */ /* 0x000fe20000000000 */
[----:B0-----:R-:W-:Y:S01]  /*2660*/  IMAD R6, R0, R90, RZ ;  /* 0x0000005a00067224 */ /* 0x001fe200078e02ff */
[----:B------:R-:W-:Y:S01]  /*2670*/  ISETP.GE.AND P0, PT, R166, UR6, PT ;  /* 0x00000006a6007c0c */ /* 0x000fe2000bf06270 */
[----:B-1----:R-:W-:Y:S01]  /*2680*/  IMAD.WIDE.U32 R94, R162, R96, R18 ;  /* 0x00000060a25e7225 */ /* 0x002fe200078e0012 */
[----:B------:R-:W-:-:S02]  /*2690*/  LOP3.LUT R3, R5, 0x2, R4, 0xe2, !PT ;  /* 0x0000000205037812 */ /* 0x000fc400078ee204 */
[----:B------:R-:W-:Y:S01]  /*26a0*/  SEL R7, RZ, 0x8, P1 ;  /* 0x00000008ff077807 */ /* 0x000fe20000800000 */
[C---:B------:R-:W-:Y:S01]  /*26b0*/  IMAD.WIDE.U32 R4, R121.reuse, R90, RZ ;  /* 0x0000005a79047225 */ /* 0x040fe200078e00ff */
[----:B------:R-:W-:Y:S01]  /*26c0*/  ISETP.GE.AND P2, PT, R8, UR6, PT ;  /* 0x0000000608007c0c */ /* 0x000fe2000bf46270 */
[----:B------:R-:W-:Y:S01]  /*26d0*/  ULDC.64 UR6, c[0x0][0x308] ;  /* 0x0000c20000067ab9 */ /* 0x000fe20000000a00 */
[----:B------:R-:W-:Y:S01]  /*26e0*/  SHF.R.S32.HI R161, RZ, 0x1f, R160 ;  /* 0x0000001fffa17819 */ /* 0x000fe200000114a0 */
[----:B------:R-:W-:Y:S01]  /*26f0*/  IMAD R9, R121, R91, R6 ;  /* 0x0000005b79097224 */ /* 0x000fe200078e0206 */
[----:B------:R-:W-:Y:S01]  /*2700*/  SEL R6, RZ, 0x4, P0 ;  /* 0x00000004ff067807 */ /* 0x000fe20000000000 */
[C---:B----4-:R-:W-:Y:S01]  /*2710*/  IMAD.WIDE.U32 R100, R162.reuse, R102, R18 ;  /* 0x00000066a2647225 */ /* 0x050fe200078e0012 */
[----:B------:R-:W-:Y:S02]  /*2720*/  ISETP.NE.U32.AND P0, PT, RZ, UR4, PT ;  /* 0x00000004ff007c0c */ /* 0x000fe4000bf05070 */
[----:B------:R-:W-:Y:S01]  /*2730*/  LOP3.LUT R3, R7, R3, R6, 0xfe, !PT ;  /* 0x0000000307037212 */ /* 0x000fe200078efe06 */
[----:B------:R-:W-:Y:S01]  /*2740*/  IMAD.IADD R5, R5, 0x1, R9 ;  /* 0x0000000105057824 */ /* 0x000fe200078e0209 */
[----:B------:R-:W-:Y:S01]  /*2750*/  SEL R6, RZ, 0x10, P3 ;  /* 0x00000010ff067807 */ /* 0x000fe20001800000 */
[----:B------:R-:W-:Y:S01]  /*2760*/  IMAD.WIDE.U32 R92, R162, R96, R160 ;  /* 0x00000060a25c7225 */ /* 0x000fe200078e00a0 */
[----:B------:R-:W-:Y:S01]  /*2770*/  ISETP.NE.AND.EX P0, PT, RZ, UR5, PT, P0 ;  /* 0x00000005ff007c0c */ /* 0x000fe2000bf05300 */
[----:B------:R-:W-:Y:S01]  /*2780*/  ULDC.64 UR4, c[0x0][0x310] ;  /* 0x0000c40000047ab9 */ /* 0x000fe20000000a00 */
[----:B------:R-:W-:Y:S01]  /*2790*/  LOP3.LUT R11, R3, R6, RZ, 0xfc, !PT ;  /* 0x00000006030b7212 */ /* 0x000fe200078efcff */
[----:B------:R-:W-:Y:S01]  /*27a0*/  IMAD.WIDE.U32 R4, R183, UR6, R4 ;  /* 0x00000006b7047c25 */ /* 0x000fe2000f8e0004 */
[----:B---3--:R-:W-:-:S02]  /*27b0*/  ISETP.GE.AND P1, PT, R165, R123, PT ;  /* 0x0000007ba500720c */ /* 0x008fc40003f26270 */
[----:B------:R-:W-:Y:S01]  /*27c0*/  ISETP.GE.AND P4, PT, R166, R123, PT ;  /* 0x0000007ba600720c */ /* 0x000fe20003f86270 */
[----:B------:R-:W-:Y:S01]  /*27d0*/  IMAD R5, R183, UR7, R5 ;  /* 0x00000007b7057c24 */ /* 0x000fe2000f8e0205 */
[----:B------:R-:W-:Y:S01]  /*27e0*/  SHF.R.U32.HI R20, RZ, 0x3, R173 ;  /* 0x00000003ff147819 */ /* 0x000fe200000116ad */
[----:B------:R-:W-:Y:S01]  /*27f0*/  IMAD R6, R147, R96, RZ ;  /* 0x0000006093067224 */ /* 0x000fe200078e02ff */
[----:B------:R-:W-:Y:S01]  /*2800*/  LOP3.LUT R17, R17, 0xfffffffe, RZ, 0xc0, !PT ;  /* 0xfffffffe11117812 */ /* 0x000fe200078ec0ff */
[----:B------:R-:W-:Y:S01]  /*2810*/  IMAD.WIDE.U32 R98, R162, R102, R160 ;  /* 0x00000066a2627225 */ /* 0x000fe200078e00a0 */
[----:B------:R-:W-:Y:S02]  /*2820*/  LOP3.LUT P3, RZ, R229, 0x4, RZ, 0xc0, !PT ;  /* 0x00000004e5ff7812 */ /* 0x000fe4000786c0ff */
[----:B------:R-:W-:Y:S01]  /*2830*/  SHF.L.U64.HI R106, R102, 0x6, R103 ;  /* 0x00000006666a7819 */ /* 0x000fe20000010267 */
[----:B------:R-:W-:Y:S01]  /*2840*/  IMAD R9, R162, R97, R6 ;  /* 0x00000061a2097224 */ /* 0x000fe200078e0206 */
[----:B------:R-:W-:Y:S01]  /*2850*/  SHF.L.U32 R107, R102, 0x6, RZ ;  /* 0x00000006666b7819 */ /* 0x000fe200000006ff */
[----:B------:R-:W-:Y:S01]  /*2860*/  IMAD.MOV.U32 R129, RZ, RZ, 0x20 ;  /* 0x00000020ff817424 */ /* 0x000fe200078e00ff */
[C---:B------:R-:W-:Y:S01]  /*2870*/  SHF.L.U64.HI R135, R90.reuse, 0x6, R91 ;  /* 0x000000065a877819 */ /* 0x040fe2000001025b */
[----:B------:R-:W-:Y:S01]  /*2880*/  IMAD.IADD R93, R93, 0x1, R9 ;  /* 0x000000015d5d7824 */ /* 0x000fe200078e0209 */
[----:B------:R-:W-:Y:S01]  /*2890*/  IADD3 R95, R9, R95, RZ ;  /* 0x0000005f095f7210 */ /* 0x000fe20007ffe0ff */
[----:B------:R-:W-:Y:S01]  /*28a0*/  IMAD.SHL.U32 R136, R90, 0x40, RZ ;  /* 0x000000405a887824 */ /* 0x000fe200078e00ff */
[----:B------:R-:W-:Y:S01]  /*28b0*/  @P4 LOP3.LUT R17, R17, 0x1, RZ, 0xfc, !PT ;  /* 0x0000000111114812 */ /* 0x000fe200078efcff */
[----:B------:R-:W-:Y:S01]  /*28c0*/  IMAD R133, R97, 0x60, RZ ;  /* 0x0000006061857824 */ /* 0x000fe200078e02ff */
[C---:B------:R-:W-:Y:S01]  /*28d0*/  SHF.L.U64.HI R108, R96.reuse, 0x6, R97 ;  /* 0x00000006606c7819 */ /* 0x040fe20000010261 */
[----:B------:R-:W-:Y:S01]  /*28e0*/  IMAD.SHL.U32 R109, R96, 0x40, RZ ;  /* 0x00000040606d7824 */ /* 0x000fe200078e00ff */
[----:B------:R-:W-:Y:S01]  /*28f0*/  SEL R129, R129, 0xffffffe0, !P3 ;  /* 0xffffffe081817807 */ /* 0x000fe20005800000 */
[----:B-----5:R-:W-:Y:S01]  /*2900*/  IMAD.WIDE.U32 R92, R145, R96, R92 ;  /* 0x00000060915c7225 */ /* 0x020fe200078e005c */
[----:B------:R-:W-:-:S02]  /*2910*/  SHF.R.S32.HI R148, RZ, 0x1f, R189 ;  /* 0x0000001fff947819 */ /* 0x000fc400000114bd */
[----:B------:R-:W-:Y:S01]  /*2920*/  LEA.HI R222, R222, 0x8, RZ, 0x19 ;  /* 0x00000008dede7811 */ /* 0x000fe200078fc8ff */
[----:B------:R-:W-:Y:S01]  /*2930*/  IMAD.WIDE.U32 R94, R145, R96, R94 ;  /* 0x00000060915e7225 */ /* 0x000fe200078e005e */
[----:B------:R-:W-:Y:S02]  /*2940*/  SHF.R.S32.HI R7, RZ, 0x1f, R31 ;  /* 0x0000001fff077819 */ /* 0x000fe4000001141f */
[----:B------:R-:W-:Y:S02]  /*2950*/  SEL R3, R31, RZ, !P0 ;  /* 0x000000ff1f037207 */ /* 0x000fe40004000000 */
[----:B------:R-:W-:-:S03]  /*2960*/  SEL R7, R7, RZ, !P0 ;  /* 0x000000ff07077207 */ /* 0x000fc60004000000 */
[----:B------:R-:W-:-:S04]  /*2970*/  IMAD.WIDE.U32 R86, R3, UR4, R4 ;  /* 0x0000000403567c25 */ /* 0x000fc8000f8e0004 */
[-C--:B------:R-:W-:Y:S02]  /*2980*/  IMAD R4, R147, R90.reuse, RZ ;  /* 0x0000005a93047224 */ /* 0x080fe400078e02ff */
[----:B------:R-:W-:Y:S02]  /*2990*/  IMAD R8, R7, UR4, RZ ;  /* 0x0000000407087c24 */ /* 0x000fe4000f8e02ff */
[C---:B------:R-:W-:Y:S02]  /*29a0*/  IMAD R27, R162.reuse, R91, R4 ;  /* 0x0000005ba21b7224 */ /* 0x040fe400078e0204 */
[----:B------:R-:W-:Y:S01]  /*29b0*/  IMAD R85, R3, UR5, R8 ;  /* 0x0000000503557c24 */ /* 0x000fe2000f8e0208 */
[----:B------:R-:W-:Y:S01]  /*29c0*/  ULDC.64 UR4, c[0x0][0x338] ;  /* 0x0000ce0000047ab9 */ /* 0x000fe20000000a00 */
[----:B------:R-:W-:-:S04]  /*29d0*/  IMAD.WIDE.U32 R4, R162, R90, R18 ;  /* 0x0000005aa2047225 */ /* 0x000fc800078e0012 */
[----:B------:R-:W-:Y:S01]  /*29e0*/  IMAD.IADD R85, R87, 0x1, R85 ;  /* 0x0000000157557824 */ /* 0x000fe200078e0255 */
[----:B------:R-:W-:Y:S01]  /*29f0*/  IADD3 R84, P0, R86, R4, RZ ;  /* 0x0000000456547210 */ /* 0x000fe20007f1e0ff */
[----:B------:R-:W-:Y:S02]  /*2a00*/  IMAD R4, R147, R102, RZ ;  /* 0x0000006693047224 */ /* 0x000fe400078e02ff */
[----:B------:R-:W-:Y:S01]  /*2a10*/  IMAD R6, R7, UR4, RZ ;  /* 0x0000000407067c24 */ /* 0x000fe2000f8e02ff */
[----:B------:R-:W-:Y:S01]  /*2a20*/  IADD3.X R27, R85, R5, R27, P0, !PT ;  /* 0x00000005551b7210 */ /* 0x000fe200007fe41b */
[----:B------:R-:W-:Y:S01]  /*2a30*/  IMAD R9, R162, R103, R4 ;  /* 0x00000067a2097224 */ /* 0x000fe200078e0204 */
[----:B------:R-:W-:Y:S01]  /*2a40*/  ISETP.GE.AND P0, PT, R18, R123, PT ;  /* 0x0000007b1200720c */ /* 0x000fe20003f06270 */
[----:B------:R-:W-:Y:S01]  /*2a50*/  IMAD.WIDE.U32 R88, R3, UR4, R88 ;  /* 0x0000000403587c25 */ /* 0x000fe2000f8e0058 */
[C---:B------:R-:W-:Y:S02]  /*2a60*/  SEL R4, R123.reuse, RZ, P1 ;  /* 0x000000ff7b047207 */ /* 0x040fe40000800000 */
[----:B------:R-:W-:Y:S01]  /*2a70*/  SEL R5, R123, RZ, P0 ;  /* 0x000000ff7b057207 */ /* 0x000fe20000000000 */
[----:B------:R-:W-:Y:S01]  /*2a80*/  IMAD R3, R3, UR5, R6 ;  /* 0x0000000503037c24 */ /* 0x000fe2000f8e0206 */
[----:B------:R-:W-:Y:S01]  /*2a90*/  SEL R7, R123, RZ, P4 ;  /* 0x000000ff7b077207 */ /* 0x000fe20002000000 */
[----:B------:R-:W-:Y:S01]  /*2aa0*/  IMAD.IADD R6, R165, 0x1, R4 ;  /* 0x00000001a5067824 */ /* 0x000fe200078e0204 */
[----:B------:R-:W-:Y:S01]  /*2ab0*/  IADD3 R120, P4, R162, R121, RZ ;  /* 0x00000079a2787210 */ /* 0x000fe20007f9e0ff */
[----:B------:R-:W-:-:S02]  /*2ac0*/  IMAD.IADD R5, R18, 0x1, R5 ;  /* 0x0000000112057824 */ /* 0x000fc400078e0205 */
[----:B------:R-:W-:Y:S01]  /*2ad0*/  IMAD.IADD R12, R166, 0x1, R7 ;  /* 0x00000001a60c7824 */ /* 0x000fe200078e0207 */
[----:B------:R-:W-:Y:S01]  /*2ae0*/  SHF.R.S32.HI R7, RZ, 0x1f, R6 ;  /* 0x0000001fff077819 */ /* 0x000fe20000011406 */
[----:B------:R-:W-:Y:S01]  /*2af0*/  IMAD.IADD R99, R99, 0x1, R9 ;  /* 0x0000000163637824 */ /* 0x000fe200078e0209 */
[----:B------:R-:W-:Y:S01]  /*2b00*/  SHF.R.S32.HI R4, RZ, 0x1f, R5 ;  /* 0x0000001fff047819 */ /* 0x000fe20000011405 */
[----:B------:R-:W-:Y:S01]  /*2b10*/  IMAD.IADD R101, R9, 0x1, R101 ;  /* 0x0000000109657824 */ /* 0x000fe200078e0265 */
[----:B------:R-:W-:Y:S01]  /*2b20*/  SHF.R.S32.HI R13, RZ, 0x1f, R12 ;  /* 0x0000001fff0d7819 */ /* 0x000fe2000001140c */
[----:B------:R-:W-:Y:S01]  /*2b30*/  IMAD.X R121, R0, 0x1, R147, P4 ;  /* 0x0000000100797824 */ /* 0x000fe200020e0693 */
[CC--:B------:R-:W-:Y:S01]  /*2b40*/  LEA.HI R14, R4.reuse, R5.reuse, RZ, 0x3 ;  /* 0x00000005040e7211 */ /* 0x0c0fe200078f18ff */
[----:B------:R-:W-:Y:S01]  /*2b50*/  IMAD.WIDE.U32 R98, R145, R102, R98 ;  /* 0x0000006691627225 */ /* 0x000fe200078e0062 */
[----:B------:R-:W-:Y:S02]  /*2b60*/  LEA.HI R4, R4, R5, RZ, 0x6 ;  /* 0x0000000504047211 */ /* 0x000fe400078f30ff */
[----:B------:R-:W-:Y:S01]  /*2b70*/  LEA.HI R5, R7, R6, RZ, 0x6 ;  /* 0x0000000607057211 */ /* 0x000fe200078f30ff */
[----:B------:R-:W-:Y:S01]  /*2b80*/  IMAD.WIDE.U32 R100, R145, R102, R100 ;  /* 0x0000006691647225 */ /* 0x000fe200078e0064 */
[----:B------:R-:W-:-:S02]  /*2b90*/  SHF.R.S32.HI R4, RZ, 0x6, R4 ;  /* 0x00000006ff047819 */ /* 0x000fc40000011404 */
[----:B------:R-:W-:Y:S01]  /*2ba0*/  SHF.R.S32.HI R8, RZ, 0x6, R5 ;  /* 0x00000006ff087819 */ /* 0x000fe20000011405 */
[----:B------:R-:W-:Y:S01]  /*2bb0*/  IMAD.SHL.U32 R123, R123, 0x2, RZ ;  /* 0x000000027b7b7824 */ /* 0x000fe200078e00ff */
[----:B------:R-:W-:Y:S01]  /*2bc0*/  LOP3.LUT R5, R175, 0x38, R14, 0xf8, !PT ;  /* 0x00000038af057812 */ /* 0x000fe200078ef80e */
[C---:B------:R-:W-:Y:S01]  /*2bd0*/  IMAD R143, R4.reuse, 0x1800, R177 ;  /* 0x00001800048f7824 */ /* 0x040fe200078e02b1 */
[----:B------:R-:W-:Y:S01]  /*2be0*/  LEA.HI R6, R7, R6, RZ, 0x3 ;  /* 0x0000000607067211 */ /* 0x000fe200078f18ff */
[----:B------:R-:W-:Y:S01]  /*2bf0*/  IMAD R141, R4, 0x1800, R179 ;  /* 0x00001800048d7824 */ /* 0x000fe200078e02b3 */
[----:B------:R-:W-:Y:S01]  /*2c00*/  LOP3.LUT R4, R5, R176, RZ, 0x3c, !PT ;  /* 0x000000b005047212 */ /* 0x000fe200078e3cff */
[C---:B------:R-:W-:Y:S01]  /*2c10*/  IMAD R142, R8.reuse, 0x1800, R177 ;  /* 0x00001800088e7824 */ /* 0x040fe200078e02b1 */
[CC--:B------:R-:W-:Y:S01]  /*2c20*/  LEA.HI R28, R13.reuse, R12.reuse, RZ, 0x3 ;  /* 0x0000000c0d1c7211 */ /* 0x0c0fe200078f18ff */
[----:B------:R-:W-:Y:S01]  /*2c30*/  IMAD R139, R8, 0x1800, R179 ;  /* 0x00001800088b7824 */ /* 0x000fe200078e02b3 */
[----:B------:R-:W-:Y:S01]  /*2c40*/  LEA.HI R12, R13, R12, RZ, 0x6 ;  /* 0x0000000c0d0c7211 */ /* 0x000fe200078f30ff */
[----:B------:R-:W-:Y:S01]  /*2c50*/  IMAD.IADD R143, R143, 0x1, R4 ;  /* 0x000000018f8f7824 */ /* 0x000fe200078e0204 */
[----:B------:R-:W-:-:S02]  /*2c60*/  LOP3.LUT R9, R173, 0x38, R14, 0xf8, !PT ;  /* 0x00000038ad097812 */ /* 0x000fc400078ef80e */
[--C-:B------:R-:W-:Y:S02]  /*2c70*/  LOP3.LUT R7, R175, 0x38, R6.reuse, 0xf8, !PT ;  /* 0x00000038af077812 */ /* 0x100fe400078ef806 */
[----:B------:R-:W-:Y:S02]  /*2c80*/  LOP3.LUT R4, R173, 0x38, R6, 0xf8, !PT ;  /* 0x00000038ad047812 */ /* 0x000fe400078ef806 */
[----:B------:R-:W-:Y:S02]  /*2c90*/  SHF.R.S32.HI R12, RZ, 0x6, R12 ;  /* 0x00000006ff0c7819 */ /* 0x000fe4000001140c */
[----:B------:R-:W-:Y:S02]  /*2ca0*/  LOP3.LUT R5, R175, 0x38, R28, 0xf8, !PT ;  /* 0x00000038af057812 */ /* 0x000fe400078ef81c */
[----:B------:R-:W-:Y:S01]  /*2cb0*/  LOP3.LUT R10, R9, R20, RZ, 0x3c, !PT ;  /* 0x00000014090a7212 */ /* 0x000fe200078e3cff */
[C---:B------:R-:W-:Y:S01]  /*2cc0*/  IMAD R140, R12.reuse, 0x1800, R177 ;  /* 0x000018000c8c7824 */ /* 0x040fe200078e02b1 */
[----:B------:R-:W-:Y:S01]  /*2cd0*/  LOP3.LUT R7, R7, R176, RZ, 0x3c, !PT ;  /* 0x000000b007077212 */ /* 0x000fe200078e3cff */
[----:B------:R-:W-:Y:S01]  /*2ce0*/  IMAD R138, R12, 0x1800, R179 ;  /* 0x000018000c8a7824 */ /* 0x000fe200078e02b3 */
[----:B------:R-:W-:-:S02]  /*2cf0*/  LOP3.LUT R4, R4, R20, RZ, 0x3c, !PT ;  /* 0x0000001404047212 */ /* 0x000fc400078e3cff */
[----:B------:R-:W-:Y:S01]  /*2d00*/  SHF.R.S32.HI R9, RZ, 0x1f, R145 ;  /* 0x0000001fff097819 */ /* 0x000fe20000011491 */
[----:B------:R-:W-:Y:S01]  /*2d10*/  IMAD.IADD R142, R142, 0x1, R7 ;  /* 0x000000018e8e7824 */ /* 0x000fe200078e0207 */
[----:B------:R-:W-:Y:S01]  /*2d20*/  LOP3.LUT R5, R5, R176, RZ, 0x3c, !PT ;  /* 0x000000b005057212 */ /* 0x000fe200078e3cff */
[----:B------:R-:W-:Y:S01]  /*2d30*/  IMAD.IADD R139, R139, 0x1, R4 ;  /* 0x000000018b8b7824 */ /* 0x000fe200078e0204 */
[----:B------:R-:W-:Y:S01]  /*2d40*/  LOP3.LUT R7, R173, 0x38, R28, 0xf8, !PT ;  /* 0x00000038ad077812 */ /* 0x000fe200078ef81c */
[----:B------:R-:W-:Y:S01]  /*2d50*/  IMAD R4, R9, R96, RZ ;  /* 0x0000006009047224 */ /* 0x000fe200078e02ff */
[----:B------:R-:W-:Y:S01]  /*2d60*/  SEL R0, RZ, 0x20, P2 ;  /* 0x00000020ff007807 */ /* 0x000fe20001000000 */
[----:B------:R-:W-:Y:S01]  /*2d70*/  IMAD.IADD R140, R140, 0x1, R5 ;  /* 0x000000018c8c7824 */ /* 0x000fe200078e0205 */
[----:B------:R-:W-:Y:S01]  /*2d80*/  LOP3.LUT R5, R175, 0x18, R18, 0xf8, !PT ;  /* 0x00000018af057812 */ /* 0x000fe200078ef812 */
[----:B------:R-:W-:Y:S01]  /*2d90*/  IMAD R21, R145, R97, R4 ;  /* 0x0000006191157224 */ /* 0x000fe200078e0204 */
[----:B------:R-:W-:Y:S01]  /*2da0*/  LOP3.LUT R7, R7, R20, RZ, 0x3c, !PT ;  /* 0x0000001407077212 */ /* 0x000fe200078e3cff */
[----:B------:R-:W-:Y:S01]  /*2db0*/  IMAD R4, R9, R102, RZ ;  /* 0x0000006609047224 */ /* 0x000fe200078e02ff */
[----:B------:R-:W-:Y:S01]  /*2dc0*/  LOP3.LUT R26, R5, R176, RZ, 0x3c, !PT ;  /* 0x000000b0051a7212 */ /* 0x000fe200078e3cff */
[----:B------:R-:W-:Y:S01]  /*2dd0*/  IMAD R9, R103, 0x60, RZ ;  /* 0x0000006067097824 */ /* 0x000fe200078e02ff */
[----:B------:R-:W-:Y:S01]  /*2de0*/  SHF.R.S32.HI R117, RZ, 0x3, R14 ;  /* 0x00000003ff757819 */ /* 0x000fe2000001140e */
[----:B------:R-:W-:Y:S01]  /*2df0*/  IMAD.IADD R138, R138, 0x1, R7 ;  /* 0x000000018a8a7824 */ /* 0x000fe200078e0207 */
[----:B------:R-:W-:Y:S01]  /*2e00*/  LOP3.LUT R14, R14, 0xfffffff8, RZ, 0xc0, !PT ;  /* 0xfffffff80e0e7812 */ /* 0x000fe200078ec0ff */
[----:B------:R-:W-:Y:S01]  /*2e10*/  IMAD R15, R145, R103, R4 ;  /* 0x00000067910f7224 */ /* 0x000fe200078e0204 */
[----:B------:R-:W-:Y:S01]  /*2e20*/  LOP3.LUT R13, R6, 0xfffffff8, RZ, 0xc0, !PT ;  /* 0xfffffff8060d7812 */ /* 0x000fe200078ec0ff */
[----:B------:R-:W-:Y:S01]  /*2e30*/  IMAD R7, R91, 0x60, RZ ;  /* 0x000000605b077824 */ /* 0x000fe200078e02ff */
[----:B------:R-:W-:Y:S01]  /*2e40*/  LOP3.LUT R12, R28, 0xfffffff8, RZ, 0xc0, !PT ;  /* 0xfffffff81c0c7812 */ /* 0x000fe200078ec0ff */
[----:B------:R-:W-:Y:S01]  /*2e50*/  IMAD.WIDE.U32 R102, R102, 0x60, RZ ;  /* 0x0000006066667825 */ /* 0x000fe200078e00ff */
[----:B------:R-:W-:-:S02]  /*2e60*/  LOP3.LUT R0, R11, R0, RZ, 0xfc, !PT ;  /* 0x000000000b007212 */ /* 0x000fc400078efcff */
[----:B------:R-:W-:Y:S01]  /*2e70*/  IADD3 R141, R141, R10, RZ ;  /* 0x0000000a8d8d7210 */ /* 0x000fe20007ffe0ff */
[----:B------:R-:W-:Y:S01]  /*2e80*/  IMAD.WIDE.U32 R90, R90, 0x60, RZ ;  /* 0x000000605a5a7825 */ /* 0x000fe200078e00ff */
[----:B------:R-:W-:Y:S02]  /*2e90*/  IADD3 R134, R103, R9, RZ ;  /* 0x0000000967867210 */ /* 0x000fe40007ffe0ff */
[----:B------:R-:W-:Y:S01]  /*2ea0*/  SHF.R.S32.HI R116, RZ, 0x3, R6 ;  /* 0x00000003ff747819 */ /* 0x000fe20000011406 */
[----:B------:R-:W-:Y:S01]  /*2eb0*/  IMAD.WIDE.U32 R96, R96, 0x60, RZ ;  /* 0x0000006060607825 */ /* 0x000fe200078e00ff */
[----:B------:R-:W-:Y:S02]  /*2ec0*/  SHF.R.S32.HI R113, RZ, 0x3, R28 ;  /* 0x00000003ff717819 */ /* 0x000fe4000001141c */
[----:B------:R-:W-:Y:S01]  /*2ed0*/  LOP3.LUT R11, R11, 0x1, RZ, 0xc0, !PT ;  /* 0x000000010b0b7812 */ /* 0x000fe200078ec0ff */
[----:B------:R-:W-:Y:S01]  /*2ee0*/  IMAD.IADD R26, R177, 0x1, R26 ;  /* 0x00000001b11a7824 */ /* 0x000fe200078e021a */
[----:B------:R-:W-:Y:S01]  /*2ef0*/  SHF.R.S32.HI R112, RZ, 0x1f, R14 ;  /* 0x0000001fff707819 */ /* 0x000fe2000001140e */
[----:B------:R-:W-:Y:S01]  /*2f00*/  IMAD.IADD R132, R91, 0x1, R7 ;  /* 0x000000015b847824 */ /* 0x000fe200078e0207 */
[----:B------:R-:W-:Y:S01]  /*2f10*/  SHF.R.S32.HI R111, RZ, 0x1f, R13 ;  /* 0x0000001fff6f7819 */ /* 0x000fe2000001140d */
[----:B------:R-:W-:Y:S01]  /*2f20*/  IMAD.IADD R105, R93, 0x1, R21 ;  /* 0x000000015d697824 */ /* 0x000fe200078e0215 */
[----:B------:R-:W-:Y:S01]  /*2f30*/  SHF.R.S32.HI R110, RZ, 0x1f, R12 ;  /* 0x0000001fff6e7819 */ /* 0x000fe2000001140c */
[----:B------:R-:W-:Y:S01]  /*2f40*/  IMAD.IADD R20, R99, 0x1, R15 ;  /* 0x0000000163147824 */ /* 0x000fe200078e020f */
[C---:B------:R-:W-:Y:S01]  /*2f50*/  LOP3.LUT R10, R0.reuse, 0x2, RZ, 0xc0, !PT ;  /* 0x00000002000a7812 */ /* 0x040fe200078ec0ff */
[----:B------:R-:W-:Y:S01]  /*2f60*/  IMAD.IADD R133, R97, 0x1, R133 ;  /* 0x0000000161857824 */ /* 0x000fe200078e0285 */
[C---:B------:R-:W-:Y:S01]  /*2f70*/  LOP3.LUT R9, R0.reuse, 0x4, RZ, 0xc0, !PT ;  /* 0x0000000400097812 */ /* 0x040fe200078ec0ff */
[----:B------:R-:W-:Y:S01]  /*2f80*/  IMAD.IADD R137, R129, 0x1, R26 ;  /* 0x0000000181897824 */ /* 0x000fe200078e021a */
[C---:B------:R-:W-:Y:S01]  /*2f90*/  LOP3.LUT R8, R0.reuse, 0x8, RZ, 0xc0, !PT ;  /* 0x0000000800087812 */ /* 0x040fe200078ec0ff */
[----:B------:R-:W-:Y:S01]  /*2fa0*/  IMAD.IADD R21, R21, 0x1, R95 ;  /* 0x0000000115157824 */ /* 0x000fe200078e025f */
[C---:B------:R-:W-:Y:S01]  /*2fb0*/  LOP3.LUT R7, R0.reuse, 0x10, RZ, 0xc0, !PT ;  /* 0x0000001000077812 */ /* 0x040fe200078ec0ff */
[----:B------:R-:W-:Y:S01]  /*2fc0*/  IMAD.IADD R15, R15, 0x1, R101 ;  /* 0x000000010f0f7824 */ /* 0x000fe200078e0265 */
[----:B------:R-:W-:Y:S01]  /*2fd0*/  LOP3.LUT R6, R0, 0x20, RZ, 0xc0, !PT ;  /* 0x0000002000067812 */ /* 0x000fe200078ec0ff */
[----:B------:R-:W-:-:S07]  /*2fe0*/  IMAD.IADD R5, R89, 0x1, R3 ;  /* 0x0000000159057824 */ /* 0x000fce00078e0203 */
.L_x_1563:
[----:B0-----:R-:W0:Y:S01]  /*2ff0*/  LDC.64 R114, c[0x0][0x2e8] ;  /* 0x0000ba00ff727b82 */ /* 0x001e220000000a00 */
[----:B--2---:R-:W-:Y:S01]  /*3000*/  IADD3 R31, R24, -0x1, RZ ;  /* 0xffffffff181f7810 */ /* 0x004fe20007ffe0ff */
[----:B------:R-:W-:Y:S01]  /*3010*/  IMAD R38, R16, 0x4800, R137 ;  /* 0x0000480010267824 */ /* 0x000fe200078e0289 */
[----:B------:R-:W-:Y:S05]  /*3020*/  YIELD ;  /* 0x0000000000007946 */ /* 0x000fea0003800000 */
[----:B-1----:R-:W1:Y:S01]  /*3030*/  LDC R122, c[0x0][0x3f4] ;  /* 0x0000fd00ff7a7b82 */ /* 0x002e620000000800 */
[----:B------:R-:W-:Y:S01]  /*3040*/  SHF.R.S32.HI R28, RZ, 0x1f, R31 ;  /* 0x0000001fff1c7819 */ /* 0x000fe2000001141f */
[-C--:B------:R-:W-:Y:S01]  /*3050*/  IMAD R3, R132, R31.reuse, RZ ;  /* 0x0000001f84037224 */ /* 0x080fe200078e02ff */
[----:B------:R-:W-:Y:S01]  /*3060*/  LOP3.LUT R17, R17, 0xfffffffd, RZ, 0xc0, !PT ;  /* 0xfffffffd11117812 */ /* 0x000fe200078ec0ff */
[----:B------:R-:W-:Y:S01]  /*3070*/  IMAD.WIDE.U32 R124, R90, R31, RZ ;  /* 0x0000001f5a7c7225 */ /* 0x000fe200078e00ff */
[----:B------:R-:W-:Y:S03]  /*3080*/  BSSY B0, `(.L_x_1464) ;  /* 0x000076c000007945 */ /* 0x000fe60003800000 */
[----:B------:R-:W-:Y:S01]  /*3090*/  IMAD R3, R28, R90, R3 ;  /* 0x0000005a1c037224 */ /* 0x000fe200078e0203 */
[-C--:B------:R-:W-:Y:S01]  /*30a0*/  IADD3 R4, P5, R84, R124.reuse, RZ ;  /* 0x0000007c54047210 */ /* 0x080fe20007fbe0ff */
[----:B------:R-:W-:Y:S01]  /*30b0*/  IMAD R38, R38, 0x2, R119 ;  /* 0x0000000226267824 */ /* 0x000fe200078e0277 */
[----:B------:R-:W-:Y:S01]  /*30c0*/  IADD3 R0, P3, P4, R84, R124, R136 ;  /* 0x0000007c54007210 */ /* 0x000fe20007c7e088 */
[----:B------:R-:W-:-:S04]  /*30d0*/  IMAD.IADD R80, R125, 0x1, R3 ;  /* 0x000000017d507824 */ /* 0x000fc800078e0203 */
[----:B------:R-:W-:Y:S01]  /*30e0*/  IMAD.X R24, R80, 0x1, R27, P5 ;  /* 0x0000000150187824 */ /* 0x000fe200028e061b */
[C---:B0-----:R-:W-:Y:S02]  /*30f0*/  LEA R40, P2, R4.reuse, R114, 0x1 ;  /* 0x0000007204287211 */ /* 0x041fe400078408ff */
[----:B------:R-:W-:Y:S02]  /*3100*/  IADD3.X R3, R27, R80, R135, P3, P4 ;  /* 0x000000501b037210 */ /* 0x000fe40001fe8487 */
[----:B------:R-:W-:Y:S01]  /*3110*/  LEA.HI.X R41, R4, R115, R24, 0x1, P2 ;  /* 0x0000007304297211 */ /* 0x000fe200010f0c18 */
[----:B------:R-:W-:Y:S01]  /*3120*/  IMAD.MOV.U32 R24, RZ, RZ, R31 ;  /* 0x000000ffff187224 */ /* 0x000fe200078e001f */
[----:B------:R-:W-:Y:S02]  /*3130*/  ISETP.GT.AND P3, PT, R31, R128, PT ;  /* 0x000000801f00720c */ /* 0x000fe40003f64270 */
[----:B-1----:R-:W-:Y:S02]  /*3140*/  ISETP.GE.AND P2, PT, R122, 0x1, PT ;  /* 0x000000017a00780c */ /* 0x002fe40003f46270 */
[----:B------:R-:W-:-:S04]  /*3150*/  LEA R36, P5, R0, R114, 0x1 ;  /* 0x0000007200247211 */ /* 0x000fc800078a08ff */
[----:B------:R-:W-:Y:S01]  /*3160*/  LEA.HI.X R37, R0, R115, R3, 0x1, P5 ;  /* 0x0000007300257211 */ /* 0x000fe200028f0c03 */
[----:B------:R-:W-:-:S04]  /*3170*/  IMAD R0, R16, 0x4800, R26 ;  /* 0x0000480010007824 */ /* 0x000fc800078e021a */
[----:B------:R-:W-:Y:S01]  /*3180*/  @P3 LOP3.LUT R17, R17, 0x2, RZ, 0xfc, !PT ;  /* 0x0000000211113812 */ /* 0x000fe200078efcff */
[----:B------:R-:W-:Y:S01]  /*3190*/  IMAD R39, R0, 0x2, R119 ;  /* 0x0000000200277824 */ /* 0x000fe200078e0277 */
[----:B------:R-:W-:Y:S06]  /*31a0*/  @!P2 BRA `(.L_x_1465) ;  /* 0x000000700084a947 */ /* 0x000fec0003800000 */
[----:B------:R-:W-:Y:S01]  /*31b0*/  ULDC.U8 UR4, c[0x0][0x410] ;  /* 0x0001040000047ab9 */ /* 0x000fe20000000000 */
[-C--:B------:R-:W-:Y:S01]  /*31c0*/  IMAD R3, R133, R31.reuse, RZ ;  /* 0x0000001f85037224 */ /* 0x080fe200078e02ff */
[----:B------:R-:W-:Y:S01]  /*31d0*/  ISETP.NE.AND P2, PT, RZ, UR4, PT ;  /* 0x00000004ff007c0c */ /* 0x000fe2000bf45270 */
[-C--:B------:R-:W-:Y:S02]  /*31e0*/  IMAD R29, R134, R31.reuse, RZ ;  /* 0x0000001f861d7224 */ /* 0x080fe400078e02ff */
[C---:B------:R-:W-:Y:S02]  /*31f0*/  IMAD R3, R28.reuse, R96, R3 ;  /* 0x000000601c037224 */ /* 0x040fe400078e0203 */
[----:B------:R-:W-:Y:S02]  /*3200*/  IMAD R29, R28, R102, R29 ;  /* 0x000000661c1d7224 */ /* 0x000fe400078e021d */
[----:B------:R-:W-:Y:S02]  /*3210*/  IMAD R4, R24, -0x60, R25 ;  /* 0xffffffa018047824 */ /* 0x000fe400078e0219 */
[----:B------:R-:W-:-:S03]  /*3220*/  IMAD.WIDE.U32 R78, R96, R31, RZ ;  /* 0x0000001f604e7225 */ /* 0x000fc600078e00ff */
[----:B------:R-:W-:Y:S01]  /*3230*/  VIMNMX R4, R4, 0x60, PT ;  /* 0x0000006004047848 */ /* 0x000fe20003fe0100 */
[----:B------:R-:W-:-:S04]  /*3240*/  IMAD.WIDE.U32 R76, R102, R31, RZ ;  /* 0x0000001f664c7225 */ /* 0x000fc800078e00ff */
[----:B------:R-:W-:Y:S01]  /*3250*/  IMAD.IADD R0, R79, 0x1, R3 ;  /* 0x000000014f007824 */ /* 0x000fe200078e0203 */
[----:B------:R-:W-:Y:S01]  /*3260*/  IADD3 R3, R77, R29, RZ ;  /* 0x0000001d4d037210 */ /* 0x000fe20007ffe0ff */
        /* <DEDUP_REMOVED lines=19> */
[----:B------:R-:W-:Y:S01]  /*33a0*/  IADD3 R31, P2, R98, R76, RZ ;  /* 0x0000004c621f7210 */ /* 0x000fe20007f5e0ff */
[----:B------:R-:W-:Y:S01]  /*33b0*/  ULDC.64 UR6, c[0x0][0x400] ;  /* 0x0001000000067ab9 */ /* 0x000fe20000000a00 */
[----:B------:R-:W-:Y:S01]  /*33c0*/  CS2R R124, SRZ ;  /* 0x00000000007c7805 */ /* 0x000fe2000001ff00 */
[----:B------:R-:W-:Y:S01]  /*33d0*/  IMAD.X R30, R0, 0x1, R105, P4 ;  /* 0x00000001001e7824 */ /* 0x000fe200020e0669 */
[----:B------:R-:W-:Y:S01]  /*33e0*/  LEA R28, P4, R29, UR4, 0x1 ;  /* 0x000000041d1c7c11 */ /* 0x000fe2000f8808ff */
[----:B------:R-:W-:Y:S01]  /*33f0*/  IMAD.X R34, R3, 0x1, R20, P2 ;  /* 0x0000000103227824 */ /* 0x000fe200010e0614 */
[----:B------:R-:W-:Y:S02]  /*3400*/  ISETP.GE.AND P2, PT, R160, R122, PT ;  /* 0x0000007aa000720c */ /* 0x000fe40003f46270 */
[----:B------:R-:W-:-:S02]  /*3410*/  CS2R R82, SRZ ;  /* 0x0000000000527805 */ /* 0x000fc4000001ff00 */
[----:B------:R-:W-:Y:S02]  /*3420*/  LEA.HI.X R29, R29, UR5, R30, 0x1, P4 ;  /* 0x000000051d1d7c11 */ /* 0x000fe4000a0f0c1e */
[----:B------:R-:W-:Y:S02]  /*3430*/  CS2R R126, SRZ ;  /* 0x00000000007e7805 */ /* 0x000fe4000001ff00 */
[C---:B------:R-:W-:Y:S02]  /*3440*/  LEA R30, P4, R31.reuse, UR6, 0x1 ;  /* 0x000000061f1e7c11 */ /* 0x040fe4000f8808ff */
[----:B------:R-:W-:Y:S02]  /*3450*/  CS2R R114, SRZ ;  /* 0x0000000000727805 */ /* 0x000fe4000001ff00 */
[----:B------:R-:W-:Y:S02]  /*3460*/  LEA.HI.X R31, R31, UR7, R34, 0x1, P4 ;  /* 0x000000071f1f7c11 */ /* 0x000fe4000a0f0c22 */
[-C--:B------:R-:W-:Y:S01]  /*3470*/  ISETP.GE.AND P4, PT, R171, R122.reuse, PT ;  /* 0x0000007aab00720c */ /* 0x080fe20003f86270 */
[----:B------:R0:W5:Y:S04]  /*3480*/  @!P2 LDG.E.64 R124, desc[UR46][R28.64] ;  /* 0x0000002e1c7ca981 */ /* 0x000168000c1e1b00 */
[----:B------:R0:W5:Y:S01]  /*3490*/  @!P2 LDG.E.64 R126, desc[UR46][R30.64] ;  /* 0x0000002e1e7ea981 */ /* 0x000162000c1e1b00 */
[----:B------:R-:W-:-:S07]  /*34a0*/  ISETP.GE.AND P2, PT, R169, R122, PT ;  /* 0x0000007aa900720c */ /* 0x000fce0003f46270 */
[----:B------:R0:W5:Y:S04]  /*34b0*/  @!P4 LDG.E.64 R82, desc[UR46][R28.64+0x20] ;  /* 0x0000202e1c52c981 */ /* 0x000168000c1e1b00 */
[----:B------:R0:W5:Y:S01]  /*34c0*/  @!P4 LDG.E.64 R114, desc[UR46][R30.64+0x20] ;  /* 0x0000202e1e72c981 */ /* 0x000162000c1e1b00 */
[----:B------:R-:W-:Y:S02]  /*34d0*/  ISETP.GE.AND P4, PT, R170, R122, PT ;  /* 0x0000007aaa00720c */ /* 0x000fe40003f86270 */
[----:B------:R-:W-:Y:S02]  /*34e0*/  CS2R R74, SRZ ;  /* 0x00000000004a7805 */ /* 0x000fe4000001ff00 */
[----:B------:R-:W-:Y:S02]  /*34f0*/  CS2R R80, SRZ ;  /* 0x0000000000507805 */ /* 0x000fe4000001ff00 */
[----:B------:R-:W-:-:S02]  /*3500*/  CS2R R70, SRZ ;  /* 0x0000000000467805 */ /* 0x000fc4000001ff00 */
[----:B------:R-:W-:Y:S01]  /*3510*/  CS2R R72, SRZ ;  /* 0x0000000000487805 */ /* 0x000fe2000001ff00 */
[----:B------:R0:W5:Y:S04]  /*3520*/  @!P2 LDG.E.64 R74, desc[UR46][R28.64+0x40] ;  /* 0x0000402e1c4aa981 */ /* 0x000168000c1e1b00 */
[----:B------:R0:W5:Y:S01]  /*3530*/  @!P2 LDG.E.64 R80, desc[UR46][R30.64+0x40] ;  /* 0x0000402e1e50a981 */ /* 0x000162000c1e1b00 */
[----:B------:R-:W-:-:S03]  /*3540*/  ISETP.GE.AND P2, PT, R168, R122, PT ;  /* 0x0000007aa800720c */ /* 0x000fc60003f46270 */
        /* <DEDUP_REMOVED lines=8> */
[----:B------:R0:W5:Y:S04]  /*35d0*/  @!P2 LDG.E.64 R68, desc[UR46][R30.64+0x80] ;  /* 0x0000802e1e44a981 */ /* 0x000168000c1e1b00 */
[----:B------:R0:W5:Y:S04]  /*35e0*/  @!P4 LDG.E.64 R62, desc[UR46][R28.64+0xa0] ;  /* 0x0000a02e1c3ec981 */ /* 0x000168000c1e1b00 */
[----:B------:R0:W5:Y:S02]  /*35f0*/  @!P4 LDG.E.64 R64, desc[UR46][R30.64+0xa0] ;  /* 0x0000a02e1e40c981 */ /* 0x000164000c1e1b00 */
.L_x_1468:
[----:B------:R-:W-:Y:S05]  /*3600*/  BSYNC B1 ;  /* 0x0000000000017941 */ /* 0x000fea0003800000 */
.L_x_1467:
        /* <DEDUP_REMOVED lines=16> */
[----:B------:R-:W-:Y:S01]  /*3710*/  ULDC.64 UR6, c[0x0][0x400] ;  /* 0x0001000000067ab9 */ /* 0x000fe20000000a00 */
[----:B------:R-:W-:Y:S02]  /*3720*/  CS2R R58, SRZ ;  /* 0x00000000003a7805 */ /* 0x000fe4000001ff00 */
[----:B0-----:R-:W-:Y:S02]  /*3730*/  IADD3.X R29, R105, R0, R108, P2, P5 ;  /* 0x00000000691d7210 */ /* 0x001fe400017ea46c */
[----:B------:R-:W-:Y:S02]  /*3740*/  CS2R R60, SRZ ;  /* 0x00000000003c7805 */ /* 0x000fe4000001ff00 */
[----:B------:R-:W-:-:S04]  /*3750*/  IADD3 R76, P2, P5, R98, R76, R107 ;  /* 0x0000004c624c7210 */ /* 0x000fc80007d5e06b */
[----:B------:R-:W-:Y:S02]  /*3760*/  IADD3.X R3, R20, R3, R106, P2, P5 ;  /* 0x0000000314037210 */ /* 0x000fe400017ea46a */
[----:B------:R-:W-:-:S04]  /*3770*/  LEA R28, P2, R78, UR4, 0x1 ;  /* 0x000000044e1c7c11 */ /* 0x000fc8000f8408ff */
[----:B------:R-:W-:Y:S02]  /*3780*/  LEA.HI.X R29, R78, UR5, R29, 0x1, P2 ;  /* 0x000000054e1d7c11 */ /* 0x000fe400090f0c1d */
        /* <DEDUP_REMOVED lines=30> */
.L_x_1470:
[----:B------:R-:W-:Y:S05]  /*3970*/  BSYNC B1 ;  /* 0x0000000000017941 */ /* 0x000fea0003800000 */
.L_x_1469:
[----:B------:R-:W2:Y:S01]  /*3980*/  LDL R0, [R1+0x3c] ;  /* 0x00003c0001007983 */ /* 0x000ea20000100800 */
[----:B-----5:R-:W-:Y:S02]  /*3990*/  IMAD.MOV.U32 R3, RZ, RZ, R62 ;  /* 0x000000ffff037224 */ /* 0x020fe400078e003e */
[----:B01----:R-:W-:Y:S02]  /*39a0*/  IMAD.MOV.U32 R29, RZ, RZ, R66 ;  /* 0x000000ffff1d7224 */ /* 0x003fe400078e0042 */
[----:B------:R-:W-:Y:S01]  /*39b0*/  IMAD.MOV.U32 R28, RZ, RZ, R67 ;  /* 0x000000ffff1c7224 */ /* 0x000fe200078e0043 */
[----:B------:R-:W-:Y:S02]  /*39c0*/  PRMT R156, R156, 0x5410, R3 ;  /* 0x000054109c9c7816 */ /* 0x000fe40000000003 */
[----:B------:R-:W-:Y:S02]  /*39d0*/  MOV R3, R70 ;  /* 0x0000004600037202 */ /* 0x000fe40000000f00 */
[----:B------:R-:W-:Y:S01]  /*39e0*/  PRMT R159, R28, 0x5410, R29 ;  /* 0x000054101c9f7816 */ /* 0x000fe2000000001d */
[----:B------:R-:W-:Y:S01]  /*39f0*/  IMAD.MOV.U32 R28, RZ, RZ, R82 ;  /* 0x000000ffff1c7224 */ /* 0x000fe200078e0052 */
[----:B------:R-:W-:Y:S01]  /*3a00*/  PRMT R210, R3, 0x7610, R210 ;  /* 0x0000761003d27816 */ /* 0x000fe200000000d2 */
[----:B------:R-:W-:-:S02]  /*3a10*/  IMAD.MOV.U32 R3, RZ, RZ, R75 ;  /* 0x000000ffff037224 */ /* 0x000fc400078e004b */
[----:B------:R-:W-:-:S05]  /*3a20*/  IMAD.MOV.U32 R29, RZ, RZ, R83 ;  /* 0x000000ffff1d7224 */ /* 0x000fca00078e0053 */
[----:B------:R-:W-:Y:S02]  /*3a30*/  PRMT R212, R28, 0x5410, R29 ;  /* 0x000054101cd47816 */ /* 0x000fe4000000001d */
[----:B--2---:R-:W-:Y:S01]  /*3a40*/  R2UR UR4, R0 ;  /* 0x00000000000472ca */ /* 0x004fe200000e0000 */
[----:B------:R-:W-:-:S05]  /*3a50*/  IMAD.MOV.U32 R0, RZ, RZ, R63 ;  /* 0x000000ffff007224 */ /* 0x000fca00078e003f */
[----:B------:R-:W-:Y:S01]  /*3a60*/  PRMT R157, R0, 0x7610, R157 ;  /* 0x00007610009d7816 */ /* 0x000fe2000000009d */
[----:B------:R-:W-:-:S05]  /*3a70*/  IMAD.MOV.U32 R0, RZ, RZ, R71 ;  /* 0x000000ffff007224 */ /* 0x000fca00078e0047 */
[----:B------:R-:W-:Y:S01]  /*3a80*/  PRMT R207, R0, 0x7610, R207 ;  /* 0x0000761000cf7816 */ /* 0x000fe200000000cf */
[----:B------:R-:W-:Y:S01]  /*3a90*/  IMAD.MOV.U32 R0, RZ, RZ, R74 ;  /* 0x000000ffff007224 */ /* 0x000fe200078e004a */
[----:B------:R-:W-:-:S04]  /*3aa0*/  UISETP.NE.AND UP0, UPT, UR4, 0x3, UPT ;  /* 0x000000030400788c */ /* 0x000fc8000bf05270 */
[----:B------:R-:W-:Y:S01]  /*3ab0*/  PRMT R211, R0, 0x5410, R3 ;  /* 0x0000541000d37816 */ /* 0x000fe20000000003 */
[----:B------:R-:W-:Y:S01]  /*3ac0*/  IMAD.MOV.U32 R0, RZ, RZ, R124 ;  /* 0x000000ffff007224 */ /* 0x000fe200078e007c */
[----:B------:R-:W-:Y:S02]  /*3ad0*/  MOV R3, R125 ;  /* 0x0000007d00037202 */ /* 0x000fe40000000f00 */
[----:B------:R-:W-:Y:S02]  /*3ae0*/  PLOP3.LUT P2, PT, PT, PT, UP0, 0x80, 0x0 ;  /* 0x000000000000781c */ /* 0x000fe40003f4f008 */
[----:B------:R-:W-:Y:S01]  /*3af0*/  PRMT R152, R0, 0x5410, R3 ;  /* 0x0000541000987816 */ /* 0x000fe20000000003 */
[----:B------:R-:W-:Y:S02]  /*3b00*/  IMAD.MOV.U32 R3, RZ, RZ, R64 ;  /* 0x000000ffff037224 */ /* 0x000fe400078e0040 */
[----:B------:R-:W-:-:S03]  /*3b10*/  IMAD.MOV.U32 R0, RZ, RZ, R65 ;  /* 0x000000ffff007224 */ /* 0x000fc600078e0041 */
[----:B------:R-:W-:Y:S01]  /*3b20*/  PRMT R157, R157, 0x5410, R3 ;  /* 0x000054109d9d7816 */ /* 0x000fe20000000003 */
[----:B------:R-:W-:Y:S01]  /*3b30*/  IMAD.MOV.U32 R3, RZ, RZ, R68 ;  /* 0x000000ffff037224 */ /* 0x000fe200078e0044 */
[----:B------:R-:W-:Y:S01]  /*3b40*/  PRMT R158, R0, 0x7610, R158 ;  /* 0x00007610009e7816 */ /* 0x000fe2000000009e */
[----:B------:R-:W-:-:S05]  /*3b50*/  IMAD.MOV.U32 R0, RZ, RZ, R69 ;  /* 0x000000ffff007224 */ /* 0x000fca00078e0045 */
        /* <DEDUP_REMOVED lines=11> */
[----:B------:R-:W-:Y:S02]  /*3c10*/  IMAD.MOV.U32 R0, RZ, RZ, R126 ;  /* 0x000000ffff007224 */ /* 0x000fe400078e007e */
[----:B------:R-:W-:-:S05]  /*3c20*/  IMAD.MOV.U32 R3, RZ, RZ, R127 ;  /* 0x000000ffff037224 */ /* 0x000fca00078e007f */
[----:B------:R-:W-:Y:S01]  /*3c30*/  PRMT R215, R0, 0x5410, R3 ;  /* 0x0000541000d77816 */ /* 0x000fe20000000003 */
[----:B------:R-:W-:Y:S01]  /*3c40*/  IMAD.MOV.U32 R3, RZ, RZ, R32 ;  /* 0x000000ffff037224 */ /* 0x000fe200078e0020 */
        /* <DEDUP_REMOVED lines=28> */
[----:B------:R-:W-:-:S04]  /*3e10*/  PRMT R144, R3, 0x7610, R144 ;  /* 0x0000761003907816 */ /* 0x000fc80000000090 */
[----:B------:R-:W-:Y:S01]  /*3e20*/  PRMT R154, R0, 0x7610, R154 ;  /* 0x00007610009a7816 */ /* 0x000fe2000000009a */
[----:B------:R-:W-:-:S05]  /*3e30*/  IMAD.MOV.U32 R0, RZ, RZ, R53 ;  /* 0x000000ffff007224 */ /* 0x000fca00078e0035 */
        /* <DEDUP_REMOVED lines=11> */
.L_x_1471:
[----:B------:R-:W-:Y:S01]  /*3ef0*/  IMAD R3, R16, 0x8, R2 ;  /* 0x0000000810037824 */ /* 0x000fe200078e0202 */
[----:B------:R-:W-:Y:S01]  /*3f00*/  SHF.L.U32 R0, R167, 0x1f, RZ ;  /* 0x0000001fa7007819 */ /* 0x000fe200000006ff */
[----:B------:R-:W-:Y:S03]  /*3f10*/  BSSY B1, `(.L_x_1472) ;  /* 0x0000003000017945 */ /* 0x000fe60003800000 */
[----:B------:R-:W0:Y:S02]  /*3f20*/  SYNCS.PHASECHK.TRANS64.TRYWAIT P5, [R3+URZ+0x2a890], R0 ;  /* 0x02a89000030075a7 */ /* 0x000e2400080a017f */
[----:B0-----:R-:W-:Y:S05]  /*3f30*/  @!P5 BRA `(.L_x_1473) ;  /* 0x0000027c00d4d947 */ /* 0x001fea0003800000 */
.L_x_1919:
[----:B------:R-:W-:Y:S05]  /*3f40*/  BSYNC B1 ;  /* 0x0000000000017941 */ /* 0x000fea0003800000 */
.L_x_1472:
        /* <DEDUP_REMOVED lines=22> */
[----:B------:R-:W-:Y:S02]  /*40b0*/  IMAD.MOV.U32 R127, RZ, RZ, R31 ;  /* 0x000000ffff7f7224 */ /* 0x000fe400078e001f */
[----:B------:R-:W-:Y:S02]  /*40c0*/  HADD2.F32 R130, -RZ, R124.H0_H0 ;  /* 0x2000007cff827230 */ /* 0x000fe40000004100 */
[----:B------:R-:W-:Y:S01]  /*40d0*/  IMAD.MOV.U32 R151, RZ, RZ, R28 ;  /* 0x000000ffff977224 */ /* 0x000fe200078e001c */
[----:B------:R-:W-:Y:S01]  /*40e0*/  F2FP.F16.F32.PACK_AB R29, R125, R29 ;  /* 0x0000001d7d1d723e */ /* 0x000fe200000000ff */
[--C-:B------:R-:W-:Y:S02]  /*40f0*/  HADD2.F32 R31, -RZ, R127.reuse.H1_H1 ;  /* 0x3000007fff1f7230 */ /* 0x100fe40000004100 */
[----:B------:R-:W-:-:S02]  /*4100*/  HADD2.F32 R127, -RZ, R127.H0_H0 ;  /* 0x2000007fff7f7230 */ /* 0x000fc40000004100 */
[--C-:B------:R-:W-:Y:S02]  /*4110*/  HADD2.F32 R28, -RZ, R151.reuse.H1_H1 ;  /* 0x30000097ff1c7230 */ /* 0x100fe40000004100 */
[-C--:B------:R-:W-:Y:S01]  /*4120*/  FMUL.FTZ R124, R31, R126.reuse ;  /* 0x0000007e1f7c7220 */ /* 0x080fe20000410000 */
[----:B------:R-:W-:Y:S02]  /*4130*/  HADD2.F32 R151, -RZ, R151.H0_H0 ;  /* 0x20000097ff977230 */ /* 0x000fe40000004100 */
[C---:B------:R-:W-:Y:S01]  /*4140*/  FMUL.FTZ R126, R127.reuse, R126 ;  /* 0x0000007e7f7e7220 */ /* 0x040fe20000410000 */
[----:B------:R-:W-:-:S03]  /*4150*/  FFMA.FTZ R124, R127, R130, -R124 ;  /* 0x000000827f7c7223 */ /* 0x000fc6000001087c */
        /* <DEDUP_REMOVED lines=18> */
.L_x_1479:
[----:B------:R-:W-:Y:S05]  /*4280*/  BSYNC B3 ;  /* 0x0000000000037941 */ /* 0x000fea0003800000 */
.L_x_1478:
[----:B--2---:R1:W-:Y:S02]  /*4290*/  STG.E.128 desc[UR46][R40.64], R28 ;  /* 0x0000001c28007986 */ /* 0x0043e4000c101d2e */
.L_x_1477:
[----:B------:R-:W-:Y:S05]  /*42a0*/  BSYNC B2 ;  /* 0x0000000000027941 */ /* 0x000fea0003800000 */
.L_x_1476:
[----:B------:R-:W-:Y:S01]  /*42b0*/  ISETP.NE.AND P3, PT, R10, RZ, PT ;  /* 0x000000ff0a00720c */ /* 0x000fe20003f65270 */
[----:B------:R-:W-:-:S12]  /*42c0*/  BSSY B2, `(.L_x_1480) ;  /* 0x0000033000027945 */ /* 0x000fd80003800000 */
[----:B------:R-:W-:Y:S05]  /*42d0*/  @!P3 BRA `(.L_x_1481) ;  /* 0x0000000000c4b947 */ /* 0x000fea0003800000 */
[----:B-1----:R1:W2:Y:S01]  /*42e0*/  LDS.128 R28, [R38] ;  /* 0x00000000261c7984 */ /* 0x0022a20000000c00 */
        /* <DEDUP_REMOVED lines=25> */
[-C--:B------:R-:W-:Y:S01]  /*4480*/  FMUL.FTZ R82, R31, R114.reuse ;  /* 0x000000721f527220 */ /* 0x080fe20000410000 */
[----:B------:R-:W-:-:S03]  /*4490*/  FMUL.FTZ R114, R115, R114 ;  /* 0x0000007273727220 */ /* 0x000fc60000410000 */
[-C--:B------:R-:W-:Y:S01]  /*44a0*/  FFMA.FTZ R82, R115, R124.reuse, -R82 ;  /* 0x0000007c73527223 */ /* 0x080fe20000010852 */
        /* <DEDUP_REMOVED lines=18> */
.L_x_1483:
[----:B------:R-:W-:Y:S05]  /*45d0*/  BSYNC B3 ;  /* 0x0000000000037941 */ /* 0x000fea0003800000 */
.L_x_1482:
[----:B--2---:R2:W-:Y:S02]  /*45e0*/  STG.E.128 desc[UR46][R40.64+0x40], R28 ;  /* 0x0000401c28007986 */ /* 0x0045e4000c101d2e */
.L_x_1481:
[----:B------:R-:W-:Y:S05]  /*45f0*/  BSYNC B2 ;  /* 0x0000000000027941 */ /* 0x000fea0003800000 */
.L_x_1480:
        /* <DEDUP_REMOVED lines=19> */
[-C--:B------:R-:W-:Y:S01]  /*4730*/  FFMA.FTZ R75, R83, R82.reuse, -R75 ;  /* 0x00000052534b7223 */ /* 0x080fe2000001084b */
[----:B------:R-:W-:Y:S02]  /*4740*/  IMAD.MOV.U32 R83, RZ, RZ, R28 ;  /* 0x000000ffff537224 */ /* 0x000fe400078e001c */
[----:B------:R-:W-:Y:S01]  /*4750*/  FFMA.FTZ R29, R81, R82, R29 ;  /* 0x00000052511d7223 */ /* 0x000fe2000001001d */
[----:B------:R-:W-:Y:S02]  /*4760*/  IMAD.MOV.U32 R81, RZ, RZ, R31 ;  /* 0x000000ffff517224 */ /* 0x000fe400078e001f */
[----:B------:R-:W-:Y:S02]  /*4770*/  HADD2.F32 R82, -RZ, R74.H0_H0 ;  /* 0x2000004aff527230 */ /* 0x000fe40000004100 */
[----:B------:R-:W-:Y:S01]  /*4780*/  HADD2.F32 R28, -RZ, R83.H1_H1 ;  /* 0x30000053ff1c7230 */ /* 0x000fe20000004100 */
[----:B------:R-:W-:Y:S01]  /*4790*/  F2FP.F16.F32.PACK_AB R29, R29, R75 ;  /* 0x0000004b1d1d723e */ /* 0x000fe200000000ff */
[----:B------:R-:W-:-:S02]  /*47a0*/  HADD2.F32 R31, -RZ, R81.H1_H1 ;  /* 0x30000051ff1f7230 */ /* 0x000fc40000004100 */
[----:B------:R-:W-:Y:S02]  /*47b0*/  HADD2.F32 R81, -RZ, R81.H0_H0 ;  /* 0x20000051ff517230 */ /* 0x000fe40000004100 */
        /* <DEDUP_REMOVED lines=22> */
.L_x_1487:
[----:B------:R-:W-:Y:S05]  /*4920*/  BSYNC B3 ;  /* 0x0000000000037941 */ /* 0x000fea0003800000 */
.L_x_1486:
[----:B--2---:R3:W-:Y:S02]  /*4930*/  STG.E.128 desc[UR46][R40.64+0x80], R28 ;  /* 0x0000801c28007986 */ /* 0x0047e4000c101d2e */
.L_x_1485:
[----:B------:R-:W-:Y:S05]  /*4940*/  BSYNC B2 ;  /* 0x0000000000027941 */ /* 0x000fea0003800000 */
.L_x_1484:
        /* <DEDUP_REMOVED lines=15> */
[-C--:B------:R-:W-:Y:S01]  /*4a40*/  FMUL.FTZ R74, R29, R75.reuse ;  /* 0x0000004b1d4a7220 */ /* 0x080fe20000410000 */
[----:B------:R-:W-:-:S03]  /*4a50*/  FMUL.FTZ R75, R72, R75 ;  /* 0x0000004b484b7220 */ /* 0x000fc60000410000 */
[-C--:B------:R-:W-:Y:S01]  /*4a60*/  FFMA.FTZ R74, R72, R70.reuse, -R74 ;  /* 0x00000046484a7223 */ /* 0x080fe2000001084a */
[----:B------:R-:W-:Y:S01]  /*4a70*/  SHF.R.U32.HI R72, RZ, 0x10, R73 ;  /* 0x00000010ff487819 */ /* 0x000fe20000011649 */
[----:B------:R-:W-:Y:S01]  /*4a80*/  FFMA.FTZ R75, R29, R70, R75 ;  /* 0x000000461d4b7223 */ /* 0x000fe2000001004b */
[----:B------:R-:W-:Y:S01]  /*4a90*/  SHF.R.U32.HI R70, RZ, 0x10, R71 ;  /* 0x00000010ff467819 */ /* 0x000fe20000011647 */
[----:B------:R-:W-:Y:S02]  /*4aa0*/  IMAD.MOV.U32 R71, RZ, RZ, R28 ;  /* 0x000000ffff477224 */ /* 0x000fe400078e001c */
[----:B------:R-:W-:Y:S01]  /*4ab0*/  IMAD.MOV.U32 R28, RZ, RZ, R31 ;  /* 0x000000ffff1c7224 */ /* 0x000fe200078e001f */
[----:B------:R-:W-:Y:S01]  /*4ac0*/  F2FP.F16.F32.PACK_AB R74, R75, R74 ;  /* 0x0000004a4b4a723e */ /* 0x000fe200000000ff */
[----:B------:R-:W-:Y:S02]  /*4ad0*/  HADD2.F32 R31, -RZ, R72.H0_H0 ;  /* 0x20000048ff1f7230 */ /* 0x000fe40000004100 */
[----:B------:R-:W-:-:S02]  /*4ae0*/  HADD2.F32 R70, -RZ, R70.H0_H0 ;  /* 0x20000046ff467230 */ /* 0x000fc40000004100 */
[--C-:B------:R-:W-:Y:S02]  /*4af0*/  HADD2.F32 R29, -RZ, R28.reuse.H1_H1 ;  /* 0x3000001cff1d7230 */ /* 0x100fe40000004100 */
[----:B------:R-:W-:-:S03]  /*4b00*/  HADD2.F32 R28, -RZ, R28.H0_H0 ;  /* 0x2000001cff1c7230 */ /* 0x000fc60000004100 */
[CC--:B------:R-:W-:Y:S02]  /*4b10*/  FMUL.FTZ R72, R29.reuse, R31.reuse ;  /* 0x0000001f1d487220 */ /* 0x0c0fe40000410000 */
[C---:B------:R-:W-:Y:S02]  /*4b20*/  FMUL.FTZ R31, R28.reuse, R31 ;  /* 0x0000001f1c1f7220 */ /* 0x040fe40000410000 */
[-C--:B------:R-:W-:Y:S01]  /*4b30*/  FFMA.FTZ R28, R28, R70.reuse, -R72 ;  /* 0x000000461c1c7223 */ /* 0x080fe20000010848 */
[----:B------:R-:W-:Y:S02]  /*4b40*/  HADD2.F32 R72, -RZ, R210.H1_H1 ;  /* 0x300000d2ff487230 */ /* 0x000fe40000004100 */
[----:B------:R-:W-:Y:S01]  /*4b50*/  FFMA.FTZ R29, R29, R70, R31 ;  /* 0x000000461d1d7223 */ /* 0x000fe2000001001f */
[----:B------:R-:W-:Y:S01]  /*4b60*/  MOV R70, R30 ;  /* 0x0000001e00467202 */ /* 0x000fe20000000f00 */
[--C-:B------:R-:W-:Y:S02]  /*4b70*/  HADD2.F32 R30, -RZ, R71.reuse.H1_H1 ;  /* 0x30000047ff1e7230 */ /* 0x100fe40000004100 */
[----:B------:R-:W-:-:S02]  /*4b80*/  HADD2.F32 R31, -RZ, R71.H0_H0 ;  /* 0x20000047ff1f7230 */ /* 0x000fc40000004100 */
[----:B------:R-:W-:Y:S02]  /*4b90*/  HADD2.F32 R71, -RZ, R210.H0_H0 ;  /* 0x200000d2ff477230 */ /* 0x000fe40000004100 */
[-C--:B------:R-:W-:Y:S01]  /*4ba0*/  FMUL.FTZ R73, R30, R72.reuse ;  /* 0x000000481e497220 */ /* 0x080fe20000410000 */
[----:B------:R-:W-:-:S03]  /*4bb0*/  FMUL.FTZ R72, R31, R72 ;  /* 0x000000481f487220 */ /* 0x000fc60000410000 */
[-C--:B------:R-:W-:Y:S01]  /*4bc0*/  FFMA.FTZ R31, R31, R71.reuse, -R73 ;  /* 0x000000471f1f7223 */ /* 0x080fe20000010849 */
[----:B------:R-:W-:Y:S01]  /*4bd0*/  FFMA.FTZ R30, R30, R71, R72 ;  /* 0x000000471e1e7223 */ /* 0x000fe20000010048 */
[--C-:B------:R-:W-:Y:S02]  /*4be0*/  HADD2.F32 R72, -RZ, R70.reuse.H0_H0 ;  /* 0x20000046ff487230 */ /* 0x100fe40000004100 */
[----:B------:R-:W-:Y:S02]  /*4bf0*/  HADD2.F32 R70, -RZ, R70.H1_H1 ;  /* 0x30000046ff467230 */ /* 0x000fe40000004100 */
[----:B------:R-:W-:Y:S01]  /*4c00*/  HADD2.F32 R71, -RZ, R207.H0_H0 ;  /* 0x200000cfff477230 */ /* 0x000fe20000004100 */
[----:B------:R-:W-:Y:S02]  /*4c10*/  F2FP.F16.F32.PACK_AB R30, R30, R31 ;  /* 0x0000001f1e1e723e */ /* 0x000fe400000000ff */
[-C--:B------:R-:W-:Y:S01]  /*4c20*/  FMUL.FTZ R73, R70, R80.reuse ;  /* 0x0000005046497220 */ /* 0x080fe20000410000 */
[----:B------:R-:W-:-:S03]  /*4c30*/  FMUL.FTZ R80, R72, R80 ;  /* 0x0000005048507220 */ /* 0x000fc60000410000 */
[-C--:B------:R-:W-:Y:S01]  /*4c40*/  FFMA.FTZ R73, R72, R71.reuse, -R73 ;  /* 0x0000004748497223 */ /* 0x080fe20000010849 */
[----:B------:R-:W-:Y:S01]  /*4c50*/  FFMA.FTZ R80, R70, R71, R80 ;  /* 0x0000004746507223 */ /* 0x000fe20000010050 */
[----:B------:R-:W-:Y:S01]  /*4c60*/  F2FP.F16.F32.PACK_AB R70, R29, R28 ;  /* 0x0000001c1d46723e */ /* 0x000fe200000000ff */
[----:B------:R-:W-:Y:S02]  /*4c70*/  IMAD.MOV.U32 R28, RZ, RZ, R30 ;  /* 0x000000ffff1c7224 */ /* 0x000fe400078e001e */
[----:B------:R-:W-:Y:S01]  /*4c80*/  IMAD.MOV.U32 R29, RZ, RZ, R74 ;  /* 0x000000ffff1d7224 */ /* 0x000fe200078e004a */
[----:B------:R-:W-:Y:S01]  /*4c90*/  F2FP.F16.F32.PACK_AB R73, R80, R73 ;  /* 0x000000495049723e */ /* 0x000fe200000000ff */
[----:B------:R-:W-:-:S04]  /*4ca0*/  IMAD.MOV.U32 R31, RZ, RZ, R70 ;  /* 0x000000ffff1f7224 */ /* 0x000fc800078e0046 */
[----:B------:R-:W-:-:S07]  /*4cb0*/  IMAD.MOV.U32 R30, RZ, RZ, R73 ;  /* 0x000000ffff1e7224 */ /* 0x000fce00078e0049 */
.L_x_1491:
[----:B------:R-:W-:Y:S05]  /*4cc0*/  BSYNC B3 ;  /* 0x0000000000037941 */ /* 0x000fea0003800000 */
.L_x_1490:
[----:B--2---:R4:W-:Y:S02]  /*4cd0*/  STG.E.128 desc[UR46][R40.64+0xc0], R28 ;  /* 0x0000c01c28007986 */ /* 0x0049e4000c101d2e */
.L_x_1489:
[----:B------:R-:W-:Y:S05]  /*4ce0*/  BSYNC B2 ;  /* 0x0000000000027941 */ /* 0x000fea0003800000 */
.L_x_1488:
        /* <DEDUP_REMOVED lines=9> */
[----:B------:R-:W-:-:S03]  /*4d80*/  SHF.R.U64 R66, R66, 0x10, R67 ;  /* 0x0000001042427819 */ /* 0x000fc60000001243 */
[----:B------:R-:W-:Y:S02]  /*4d90*/  HADD2.F32 R71, -RZ, R71.H0_H0 ;  /* 0x20000047ff477230 */ /* 0x000fe40000004100 */
[--C-:B------:R-:W-:Y:S02]  /*4da0*/  HADD2.F32 R29, -RZ, R68.reuse.H1_H1 ;  /* 0x30000044ff1d7230 */ /* 0x100fe40000004100 */
[----:B------:R-:W-:Y:S02]  /*4db0*/  HADD2.F32 R68, -RZ, R68.H0_H0 ;  /* 0x20000044ff447230 */ /* 0x000fe40000004100 */
[----:B------:R-:W-:Y:S02]  /*4dc0*/  HADD2.F32 R66, -RZ, R66.H0_H0 ;  /* 0x20000042ff427230 */ /* 0x000fe40000004100 */
        /* <DEDUP_REMOVED lines=35> */
[----:B------:R-:W-:Y:S02]  /*5000*/  F2FP.F16.F32.PACK_AB R180, R180, R29 ;  /* 0x0000001db4b4723e */ /* 0x000fe400000000ff */
[----:B------:R-:W-:-:S03]  /*5010*/  MOV R29, R70 ;  /* 0x00000046001d7202 */ /* 0x000fc60000000f00 */
[----:B------:R-:W-:-:S07]  /*5020*/  IMAD.MOV.U32 R30, RZ, RZ, R180 ;  /* 0x000000ffff1e7224 */ /* 0x000fce00078e00b4 */
.L_x_1495:
[----:B------:R-:W-:Y:S05]  /*5030*/  BSYNC B3 ;  /* 0x0000000000037941 */ /* 0x000fea0003800000 */
.L_x_1494:
[----:B--2---:R1:W-:Y:S02]  /*5040*/  STG.E.128 desc[UR46][R40.64+0x100], R28 ;  /* 0x0001001c28007986 */ /* 0x0043e4000c101d2e */
.L_x_1493:
[----:B------:R-:W-:Y:S05]  /*5050*/  BSYNC B2 ;  /* 0x0000000000027941 */ /* 0x000fea0003800000 */
.L_x_1492:
        /* <DEDUP_REMOVED lines=21> */
[----:B------:R-:W-:Y:S01]  /*51b0*/  SHF.R.U32.HI R62, RZ, 0x10, R63 ;  /* 0x00000010ff3e7819 */ /* 0x000fe2000001163f */
[----:B------:R-:W-:-:S02]  /*51c0*/  HADD2.F32 R65, -RZ, R157.H1_H1 ;  /* 0x3000009dff417230 */ /* 0x000fc40000004100 */
[----:B------:R-:W-:Y:S01]  /*51d0*/  HADD2.F32 R64, -RZ, R64.H0_H0 ;  /* 0x20000040ff407230 */ /* 0x000fe20000004100 */
[----:B------:R-:W-:Y:S01]  /*51e0*/  F2FP.F16.F32.PACK_AB R66, R67, R66 ;  /* 0x000000424342723e */ /* 0x000fe200000000ff */
[--C-:B------:R-:W-:Y:S02]  /*51f0*/  HADD2.F32 R31, -RZ, R29.reuse.H1_H1 ;  /* 0x3000001dff1f7230 */ /* 0x100fe40000004100 */
[----:B------:R-:W-:Y:S02]  /*5200*/  HADD2.F32 R29, -RZ, R29.H0_H0 ;  /* 0x2000001dff1d7230 */ /* 0x000fe40000004100 */
[----:B------:R-:W-:Y:S02]  /*5210*/  HADD2.F32 R62, -RZ, R62.H0_H0 ;  /* 0x2000003eff3e7230 */ /* 0x000fe40000004100 */
[-C--:B------:R-:W-:Y:S01]  /*5220*/  FMUL.FTZ R63, R31, R64.reuse ;  /* 0x000000401f3f7220 */ /* 0x080fe20000410000 */
[----:B------:R-:W-:Y:S02]  /*5230*/  HADD2.F32 R157, -RZ, R157.H0_H0 ;  /* 0x2000009dff9d7230 */ /* 0x000fe40000004100 */
[C---:B------:R-:W-:Y:S01]  /*5240*/  FMUL.FTZ R64, R29.reuse, R64 ;  /* 0x000000401d407220 */ /* 0x040fe20000410000 */
[----:B------:R-:W-:Y:S01]  /*5250*/  FFMA.FTZ R63, R29, R62, -R63 ;  /* 0x0000003e1d3f7223 */ /* 0x000fe2000001083f */
[----:B------:R-:W-:-:S02]  /*5260*/  HADD2.F32 R29, -RZ, R28.H1_H1 ;  /* 0x3000001cff1d7230 */ /* 0x000fc40000004100 */
[----:B------:R-:W-:Y:S01]  /*5270*/  FFMA.FTZ R64, R31, R62, R64 ;  /* 0x0000003e1f407223 */ /* 0x000fe20000010040 */
[----:B------:R-:W-:Y:S02]  /*5280*/  HADD2.F32 R31, -RZ, R156.H1_H1 ;  /* 0x3000009cff1f7230 */ /* 0x000fe40000004100 */
[----:B------:R-:W-:Y:S02]  /*5290*/  HADD2.F32 R28, -RZ, R28.H0_H0 ;  /* 0x2000001cff1c7230 */ /* 0x000fe40000004100 */
[----:B------:R-:W-:Y:S01]  /*52a0*/  FMUL.FTZ R68, R29, R65 ;  /* 0x000000411d447220 */ /* 0x000fe20000410000 */
[----:B------:R-:W-:Y:S01]  /*52b0*/  HADD2.F32 R62, -RZ, R158.H0_H0 ;  /* 0x2000009eff3e7230 */ /* 0x000fe20000004100 */
[----:B------:R-:W-:Y:S01]  /*52c0*/  F2FP.F16.F32.PACK_AB R63, R64, R63 ;  /* 0x0000003f403f723e */ /* 0x000fe200000000ff */
[C---:B------:R-:W-:Y:S01]  /*52d0*/  FMUL.FTZ R65, R28.reuse, R65 ;  /* 0x000000411c417220 */ /* 0x040fe20000410000 */
[-C--:B------:R-:W-:Y:S02]  /*52e0*/  FFMA.FTZ R68, R28, R31.reuse, -R68 ;  /* 0x0000001f1c447223 */ /* 0x080fe40000010844 */
[-C--:B------:R-:W-:Y:S01]  /*52f0*/  FMUL.FTZ R28, R69, R62.reuse ;  /* 0x0000003e451c7220 */ /* 0x080fe20000410000 */
[----:B------:R-:W-:Y:S01]  /*5300*/  FMUL.FTZ R62, R30, R62 ;  /* 0x0000003e1e3e7220 */ /* 0x000fe20000410000 */
[----:B------:R-:W-:Y:S01]  /*5310*/  FFMA.FTZ R65, R29, R31, R65 ;  /* 0x0000001f1d417223 */ /* 0x000fe20000010041 */
[----:B------:R-:W-:-:S02]  /*5320*/  IMAD.MOV.U32 R29, RZ, RZ, R66 ;  /* 0x000000ffff1d7224 */ /* 0x000fc400078e0042 */
[-C--:B------:R-:W-:Y:S01]  /*5330*/  FFMA.FTZ R28, R30, R157.reuse, -R28 ;  /* 0x0000009d1e1c7223 */ /* 0x080fe2000001081c */
[----:B------:R-:W-:Y:S01]  /*5340*/  FFMA.FTZ R62, R69, R157, R62 ;  /* 0x0000009d453e7223 */ /* 0x000fe2000001003e */
[----:B------:R-:W-:Y:S01]  /*5350*/  IMAD.MOV.U32 R31, RZ, RZ, R63 ;  /* 0x000000ffff1f7224 */ /* 0x000fe200078e003f */
[----:B------:R-:W-:-:S03]  /*5360*/  F2FP.F16.F32.PACK_AB R65, R65, R68 ;  /* 0x000000444141723e */ /* 0x000fc600000000ff */
[----:B------:R-:W-:Y:S02]  /*5370*/  F2FP.F16.F32.PACK_AB R62, R62, R28 ;  /* 0x0000001c3e3e723e */ /* 0x000fe400000000ff */
[----:B------:R-:W-:Y:S02]  /*5380*/  IMAD.MOV.U32 R28, RZ, RZ, R65 ;  /* 0x000000ffff1c7224 */ /* 0x000fe400078e0041 */
[----:B------:R-:W-:-:S07]  /*5390*/  MOV R30, R62 ;  /* 0x0000003e001e7202 */ /* 0x000fce0000000f00 */
.L_x_1497:
[----:B------:R-:W-:Y:S05]  /*53a0*/  BSYNC B2 ;  /* 0x0000000000027941 */ /* 0x000fea0003800000 */
.L_x_1496:
[----:B--2---:R1:W-:Y:S02]  /*53b0*/  STG.E.128 desc[UR46][R40.64+0x140], R28 ;  /* 0x0001401c28007986 */ /* 0x0043e4000c101d2e */
.L_x_1475:
[----:B------:R-:W-:Y:S05]  /*53c0*/  BSYNC B1 ;  /* 0x0000000000017941 */ /* 0x000fea0003800000 */
.L_x_1474:
        /* <DEDUP_REMOVED lines=48> */
[----:B------:R-:W-:Y:S01]  /*56d0*/  F2FP.F16.F32.PACK_AB R30, R205, R31 ;  /* 0x0000001fcd1e723e */ /* 0x000fe200000000ff */
[----:B------:R-:W-:-:S07]  /*56e0*/  IMAD.MOV.U32 R31, RZ, RZ, R41 ;  /* 0x000000ffff1f7224 */ /* 0x000fce00078e0029 */
.L_x_1502:
[----:B------:R-:W-:Y:S05]  /*56f0*/  BSYNC B2 ;  /* 0x0000000000027941 */ /* 0x000fea0003800000 */
.L_x_1501:
[----:B--2---:R1:W-:Y:S02]  /*5700*/  STG.E.128 desc[UR46][R36.64], R28 ;  /* 0x0000001c24007986 */ /* 0x0043e4000c101d2e */
.L_x_1500:
[----:B------:R-:W-:Y:S05]  /*5710*/  BSYNC B1 ;  /* 0x0000000000017941 */ /* 0x000fea0003800000 */
.L_x_1499:
        /* <DEDUP_REMOVED lines=47> */
.L_x_1506:
[----:B------:R-:W-:Y:S05]  /*5a10*/  BSYNC B2 ;  /* 0x0000000000027941 */ /* 0x000fea0003800000 */
.L_x_1505:
[----:B--2---:R1:W-:Y:S02]  /*5a20*/  STG.E.128 desc[UR46][R36.64+0x40], R28 ;  /* 0x0000401c24007986 */ /* 0x0043e4000c101d2e */
.L_x_1504:
[----:B------:R-:W-:Y:S05]  /*5a30*/  BSYNC B1 ;  /* 0x0000000000017941 */ /* 0x000fea0003800000 */
.L_x_1503:
        /* <DEDUP_REMOVED lines=10> */
[--C-:B------:R-:W-:Y:S01]  /*5ae0*/  HADD2.F32 R31, -RZ, R29.reuse.H1_H1 ;  /* 0x3000001dff1f7230 */ /* 0x100fe20000004100 */
[--C-:B------:R-:W-:Y:S01]  /*5af0*/  SHF.R.U64 R40, R50, 0x10, R51.reuse ;  /* 0x0000001032287819 */ /* 0x100fe20000001233 */
[----:B------:R-:W-:Y:S01]  /*5b00*/  HADD2.F32 R52, -RZ, R52.H0_H0 ;  /* 0x20000034ff347230 */ /* 0x000fe20000004100 */
[----:B------:R-:W-:Y:S01]  /*5b10*/  SHF.R.U32.HI R50, RZ, 0x10, R51 ;  /* 0x00000010ff327819 */ /* 0x000fe20000011633 */
[----:B------:R-:W-:Y:S02]  /*5b20*/  HADD2.F32 R29, -RZ, R29.H0_H0 ;  /* 0x2000001dff1d7230 */ /* 0x000fe40000004100 */
[----:B------:R-:W-:Y:S02]  /*5b30*/  HADD2.F32 R54, -RZ, R54.H0_H0 ;  /* 0x20000036ff367230 */ /* 0x000fe40000004100 */
[----:B------:R-:W-:Y:S01]  /*5b40*/  FMUL.FTZ R56, R31, R52 ;  /* 0x000000341f387220 */ /* 0x000fe20000410000 */
[----:B------:R-:W-:-:S02]  /*5b50*/  HADD2.F32 R51, -RZ, R41.H1_H1 ;  /* 0x30000029ff337230 */ /* 0x000fc40000004100 */
[----:B------:R-:W-:Y:S01]  /*5b60*/  FMUL.FTZ R52, R29, R52 ;  /* 0x000000341d347220 */ /* 0x000fe20000410000 */
[----:B------:R-:W-:Y:S02]  /*5b70*/  HADD2.F32 R41, -RZ, R41.H0_H0 ;  /* 0x20000029ff297230 */ /* 0x000fe40000004100 */
[----:B------:R-:W-:Y:S02]  /*5b80*/  HADD2.F32 R40, -RZ, R40.H0_H0 ;  /* 0x20000028ff287230 */ /* 0x000fe40000004100 */
[-C--:B------:R-:W-:Y:S01]  /*5b90*/  FMUL.FTZ R58, R51, R54.reuse ;  /* 0x00000036333a7220 */ /* 0x080fe20000410000 */
[----:B------:R-:W-:Y:S02]  /*5ba0*/  HADD2.F32 R50, -RZ, R50.H0_H0 ;  /* 0x20000032ff327230 */ /* 0x000fe40000004100 */
[----:B------:R-:W-:Y:S01]  /*5bb0*/  FMUL.FTZ R54, R41, R54 ;  /* 0x0000003629367220 */ /* 0x000fe20000410000 */
[----:B------:R-:W-:Y:S02]  /*5bc0*/  HADD2.F32 R53, -RZ, R146.H0_H0 ;  /* 0x20000092ff357230 */ /* 0x000fe40000004100 */
        /* <DEDUP_REMOVED lines=16> */
[C---:B------:R-:W-:Y:S01]  /*5cd0*/  FMUL.FTZ R154, R30.reuse, R154 ;  /* 0x0000009a1e9a7220 */ /* 0x040fe20000410000 */
[-C--:B------:R-:W-:Y:S01]  /*5ce0*/  FFMA.FTZ R57, R30, R53.reuse, -R57 ;  /* 0x000000351e397223 */ /* 0x080fe20000010839 */
[-C--:B------:R-:W-:Y:S01]  /*5cf0*/  FFMA.FTZ R55, R28, R52.reuse, -R55 ;  /* 0x000000341c377223 */ /* 0x080fe20000010837 */
[----:B------:R-:W-:Y:S01]  /*5d00*/  FFMA.FTZ R54, R41, R52, R54 ;  /* 0x0000003429367223 */ /* 0x000fe20000010036 */
[----:B------:R-:W-:-:S04]  /*5d10*/  FFMA.FTZ R154, R51, R53, R154 ;  /* 0x00000035339a7223 */ /* 0x000fc8000001009a */
[----:B------:R-:W-:Y:S02]  /*5d20*/  F2FP.F16.F32.PACK_AB R28, R54, R55 ;  /* 0x00000037361c723e */ /* 0x000fe400000000ff */
[----:B------:R-:W-:-:S07]  /*5d30*/  F2FP.F16.F32.PACK_AB R30, R154, R57 ;  /* 0x000000399a1e723e */ /* 0x000fce00000000ff */
.L_x_1510:
[----:B------:R-:W-:Y:S05]  /*5d40*/  BSYNC B2 ;  /* 0x0000000000027941 */ /* 0x000fea0003800000 */
.L_x_1509:
[----:B--2---:R1:W-:Y:S02]  /*5d50*/  STG.E.128 desc[UR46][R36.64+0x80], R28 ;  /* 0x0000801c24007986 */ /* 0x0043e4000c101d2e */
.L_x_1508:
[----:B------:R-:W-:Y:S05]  /*5d60*/  BSYNC B1 ;  /* 0x0000000000017941 */ /* 0x000fea0003800000 */
.L_x_1507:
        /* <DEDUP_REMOVED lines=10> */
[----:B------:R-:W-:Y:S01]  /*5e10*/  IMAD.MOV.U32 R40, RZ, RZ, R28 ;  /* 0x000000ffff287224 */ /* 0x000fe200078e001c */
[--C-:B------:R-:W-:Y:S01]  /*5e20*/  SHF.R.U64 R47, R48, 0x10, R49.reuse ;  /* 0x00000010302f7819 */ /* 0x100fe20000001231 */
[--C-:B------:R-:W-:Y:S01]  /*5e30*/  HADD2.F32 R31, -RZ, R29.reuse.H1_H1 ;  /* 0x3000001dff1f7230 */ /* 0x100fe20000004100 */
[----:B------:R-:W-:Y:S01]  /*5e40*/  SHF.R.U32.HI R50, RZ, 0x10, R49 ;  /* 0x00000010ff327819 */ /* 0x000fe20000011631 */
[----:B------:R-:W-:Y:S02]  /*5e50*/  HADD2.F32 R28, -RZ, R29.H0_H0 ;  /* 0x2000001dff1c7230 */ /* 0x000fe40000004100 */
[----:B------:R-:W-:Y:S02]  /*5e60*/  HADD2.F32 R47, -RZ, R47.H0_H0 ;  /* 0x2000002fff2f7230 */ /* 0x000fe40000004100 */
[----:B------:R-:W-:-:S02]  /*5e70*/  HADD2.F32 R50, -RZ, R50.H0_H0 ;  /* 0x20000032ff327230 */ /* 0x000fc40000004100 */
[--C-:B------:R-:W-:Y:S02]  /*5e80*/  HADD2.F32 R29, -RZ, R41.reuse.H1_H1 ;  /* 0x30000029ff1d7230 */ /* 0x100fe40000004100 */
[-C--:B------:R-:W-:Y:S01]  /*5e90*/  FMUL.FTZ R49, R31, R47.reuse ;  /* 0x0000002f1f317220 */ /* 0x080fe20000410000 */
[----:B------:R-:W-:Y:S02]  /*5ea0*/  HADD2.F32 R41, -RZ, R41.H0_H0 ;  /* 0x20000029ff297230 */ /* 0x000fe40000004100 */
[----:B------:R-:W-:Y:S01]  /*5eb0*/  FMUL.FTZ R52, R28, R47 ;  /* 0x0000002f1c347220 */ /* 0x000fe20000410000 */
[----:B------:R-:W-:Y:S02]  /*5ec0*/  HADD2.F32 R46, -RZ, R46.H0_H0 ;  /* 0x2000002eff2e7230 */ /* 0x000fe40000004100 */
[-C--:B------:R-:W-:Y:S01]  /*5ed0*/  FMUL.FTZ R54, R29, R50.reuse ;  /* 0x000000321d367220 */ /* 0x080fe20000410000 */
[----:B------:R-:W-:Y:S02]  /*5ee0*/  HADD2.F32 R48, -RZ, R51.H0_H0 ;  /* 0x20000033ff307230 */ /* 0x000fe40000004100 */
[----:B------:R-:W-:Y:S01]  /*5ef0*/  FMUL.FTZ R50, R41, R50 ;  /* 0x0000003229327220 */ /* 0x000fe20000410000 */
[----:B------:R-:W-:-:S02]  /*5f00*/  HADD2.F32 R144, -RZ, R144.H0_H0 ;  /* 0x20000090ff907230 */ /* 0x000fc40000004100 */
[-C--:B------:R-:W-:Y:S01]  /*5f10*/  FFMA.FTZ R28, R28, R46.reuse, -R49 ;  /* 0x0000002e1c1c7223 */ /* 0x080fe20000010831 */
[----:B------:R-:W-:Y:S01]  /*5f20*/  FFMA.FTZ R49, R31, R46, R52 ;  /* 0x0000002e1f317223 */ /* 0x000fe20000010034 */
[-C--:B------:R-:W-:Y:S01]  /*5f30*/  FFMA.FTZ R53, R29, R48.reuse, R50 ;  /* 0x000000301d357223 */ /* 0x080fe20000010032 */
[----:B------:R-:W-:Y:S02]  /*5f40*/  HADD2.F32 R146, -RZ, R146.H1_H1 ;  /* 0x30000092ff927230 */ /* 0x000fe40000004100 */
[----:B------:R-:W-:Y:S01]  /*5f50*/  FFMA.FTZ R54, R41, R48, -R54 ;  /* 0x0000003029367223 */ /* 0x000fe20000010836 */
[----:B------:R-:W-:Y:S02]  /*5f60*/  HADD2.F32 R29, -RZ, R40.H1_H1 ;  /* 0x30000028ff1d7230 */ /* 0x000fe40000004100 */
[----:B------:R-:W-:Y:S02]  /*5f70*/  HADD2.F32 R31, -RZ, R30.H1_H1 ;  /* 0x3000001eff1f7230 */ /* 0x000fe40000004100 */
[----:B------:R-:W-:-:S02]  /*5f80*/  HADD2.F32 R40, -RZ, R40.H0_H0 ;  /* 0x20000028ff287230 */ /* 0x000fc40000004100 */
[----:B------:R-:W-:Y:S01]  /*5f90*/  FMUL.FTZ R47, R29, R144 ;  /* 0x000000901d2f7220 */ /* 0x000fe20000410000 */
[----:B------:R-:W-:Y:S02]  /*5fa0*/  HADD2.F32 R30, -RZ, R30.H0_H0 ;  /* 0x2000001eff1e7230 */ /* 0x000fe40000004100 */
[----:B------:R-:W-:Y:S01]  /*5fb0*/  FMUL.FTZ R51, R31, R146 ;  /* 0x000000921f337220 */ /* 0x000fe20000410000 */
        /* <DEDUP_REMOVED lines=12> */
.L_x_1514:
[----:B------:R-:W-:Y:S05]  /*6080*/  BSYNC B2 ;  /* 0x0000000000027941 */ /* 0x000fea0003800000 */
.L_x_1513:
[----:B--2---:R1:W-:Y:S02]  /*6090*/  STG.E.128 desc[UR46][R36.64+0xc0], R28 ;  /* 0x0000c01c24007986 */ /* 0x0043e4000c101d2e */
.L_x_1512:
[----:B------:R-:W-:Y:S05]  /*60a0*/  BSYNC B1 ;  /* 0x0000000000017941 */ /* 0x000fea0003800000 */
.L_x_1511:
        /* <DEDUP_REMOVED lines=8> */
[--C-:B--2---:R-:W-:Y:S01]  /*6130*/  HADD2.F32 R40, -RZ, R31.reuse.H1_H1 ;  /* 0x3000001fff287230 */ /* 0x104fe20000004100 */
[----:B------:R-:W-:Y:S01]  /*6140*/  SHF.R.U32.HI R42, RZ, 0x10, R43 ;  /* 0x00000010ff2a7819 */ /* 0x000fe2000001162b */
[----:B------:R-:W-:Y:S01]  /*6150*/  HADD2.F32 R31, -RZ, R31.H0_H0 ;  /* 0x2000001fff1f7230 */ /* 0x000fe20000004100 */
[--C-:B------:R-:W-:Y:S01]  /*6160*/  SHF.R.U64 R43, R44, 0x10, R45.reuse ;  /* 0x000000102c2b7819 */ /* 0x100fe2000000122d */
[----:B------:R-:W-:Y:S01]  /*6170*/  HADD2.F32 R41, -RZ, R41.H0_H0 ;  /* 0x20000029ff297230 */ /* 0x000fe20000004100 */
[----:B------:R-:W-:Y:S01]  /*6180*/  SHF.R.U32.HI R44, RZ, 0x10, R45 ;  /* 0x00000010ff2c7819 */ /* 0x000fe2000001162d */
[----:B------:R-:W-:Y:S01]  /*6190*/  HADD2.F32 R42, -RZ, R42.H0_H0 ;  /* 0x2000002aff2a7230 */ /* 0x000fe20000004100 */
[----:B------:R-:W-:Y:S01]  /*61a0*/  MOV R39, R30 ;  /* 0x0000001e00277202 */ /* 0x000fe20000000f00 */
[----:B------:R-:W-:Y:S02]  /*61b0*/  HADD2.F32 R43, -RZ, R43.H0_H0 ;  /* 0x2000002bff2b7230 */ /* 0x000fe40000004100 */
[----:B------:R-:W-:-:S02]  /*61c0*/  HADD2.F32 R44, -RZ, R44.H0_H0 ;  /* 0x2000002cff2c7230 */ /* 0x000fc40000004100 */
[--C-:B------:R-:W-:Y:S02]  /*61d0*/  HADD2.F32 R30, -RZ, R29.reuse.H1_H1 ;  /* 0x3000001dff1e7230 */ /* 0x100fe40000004100 */
[----:B------:R-:W-:Y:S02]  /*61e0*/  HADD2.F32 R29, -RZ, R29.H0_H0 ;  /* 0x2000001dff1d7230 */ /* 0x000fe40000004100 */
[-C--:B------:R-:W-:Y:S01]  /*61f0*/  FMUL.FTZ R45, R31, R44.reuse ;  /* 0x0000002c1f2d7220 */ /* 0x080fe20000410000 */
[----:B------:R-:W-:Y:S01]  /*6200*/  FMUL.FTZ R48, R40, R44 ;  /* 0x0000002c28307220 */ /* 0x000fe20000410000 */
[-C--:B------:R-:W-:Y:S01]  /*6210*/  FMUL.FTZ R46, R30, R43.reuse ;  /* 0x0000002b1e2e7220 */ /* 0x080fe20000410000 */
[C---:B------:R-:W-:Y:S01]  /*6220*/  FMUL.FTZ R43, R29.reuse, R43 ;  /* 0x0000002b1d2b7220 */ /* 0x040fe20000410000 */
[----:B------:R-:W-:Y:S02]  /*6230*/  FFMA.FTZ R45, R40, R42, R45 ;  /* 0x0000002a282d7223 */ /* 0x000fe4000001002d */
[----:B------:R-:W-:Y:S01]  /*6240*/  FFMA.FTZ R46, R29, R41, -R46 ;  /* 0x000000291d2e7223 */ /* 0x000fe2000001082e */
[----:B------:R-:W-:-:S02]  /*6250*/  HADD2.F32 R40, -RZ, R79.H0_H0 ;  /* 0x2000004fff287230 */ /* 0x000fc40000004100 */
[----:B------:R-:W-:Y:S01]  /*6260*/  FFMA.FTZ R43, R30, R41, R43 ;  /* 0x000000291e2b7223 */ /* 0x000fe2000001002b */
[----:B------:R-:W-:Y:S02]  /*6270*/  HADD2.F32 R79, -RZ, R79.H1_H1 ;  /* 0x3000004fff4f7230 */ /* 0x000fe40000004100 */
[----:B------:R-:W-:Y:S01]  /*6280*/  FFMA.FTZ R48, R31, R42, -R48 ;  /* 0x0000002a1f307223 */ /* 0x000fe20000010830 */
[--C-:B------:R-:W-:Y:S02]  /*6290*/  HADD2.F32 R29, -RZ, R28.reuse.H1_H1 ;  /* 0x3000001cff1d7230 */ /* 0x100fe40000004100 */
[--C-:B------:R-:W-:Y:S02]  /*62a0*/  HADD2.F32 R30, -RZ, R39.reuse.H1_H1 ;  /* 0x30000027ff1e7230 */ /* 0x100fe40000004100 */
[----:B------:R-:W-:Y:S02]  /*62b0*/  HADD2.F32 R28, -RZ, R28.H0_H0 ;  /* 0x2000001cff1c7230 */ /* 0x000fe40000004100 */
[----:B------:R-:W-:Y:S01]  /*62c0*/  FMUL.FTZ R41, R29, R40 ;  /* 0x000000281d297220 */ /* 0x000fe20000410000 */
[----:B------:R-:W-:-:S02]  /*62d0*/  HADD2.F32 R39, -RZ, R39.H0_H0 ;  /* 0x20000027ff277230 */ /* 0x000fc40000004100 */
[-C--:B------:R-:W-:Y:S01]  /*62e0*/  FMUL.FTZ R42, R30, R79.reuse ;  /* 0x0000004f1e2a7220 */ /* 0x080fe20000410000 */
[--C-:B------:R-:W-:Y:S02]  /*62f0*/  HADD2.F32 R31, -RZ, R78.reuse.H1_H1 ;  /* 0x3000004eff1f7230 */ /* 0x100fe40000004100 */
[C---:B------:R-:W-:Y:S01]  /*6300*/  FMUL.FTZ R40, R28.reuse, R40 ;  /* 0x000000281c287220 */ /* 0x040fe20000410000 */
[----:B------:R-:W-:Y:S02]  /*6310*/  HADD2.F32 R78, -RZ, R78.H0_H0 ;  /* 0x2000004eff4e7230 */ /* 0x000fe40000004100 */
        /* <DEDUP_REMOVED lines=9> */
.L_x_1518:
[----:B------:R-:W-:Y:S05]  /*63b0*/  BSYNC B2 ;  /* 0x0000000000027941 */ /* 0x000fea0003800000 */
.L_x_1517:
[----:B--2---:R1:W-:Y:S02]  /*63c0*/  STG.E.128 desc[UR46][R36.64+0x100], R28 ;  /* 0x0001001c24007986 */ /* 0x0043e4000c101d2e */
.L_x_1516:
[----:B------:R-:W-:Y:S05]  /*63d0*/  BSYNC B1 ;  /* 0x0000000000017941 */ /* 0x000fea0003800000 */
.L_x_1515:
[----:B------:R-:W-:-:S13]  /*63e0*/  ISETP.NE.AND P3, PT, R6, RZ, PT ;  /* 0x000000ff0600720c */ /* 0x000fda0003f65270 */
        /* <DEDUP_REMOVED lines=14> */
[----:B------:R-:W-:-:S02]  /*64d0*/  HADD2.F32 R40, -RZ, R40.H0_H0 ;  /* 0x20000028ff287230 */ /* 0x000fc40000004100 */
[--C-:B------:R-:W-:Y:S02]  /*64e0*/  HADD2.F32 R33, -RZ, R31.reuse.H1_H1 ;  /* 0x3000001fff217230 */ /* 0x100fe40000004100 */
[CC--:B------:R-:W-:Y:S01]  /*64f0*/  FMUL.FTZ R42, R30.reuse, R35.reuse ;  /* 0x000000231e2a7220 */ /* 0x0c0fe20000410000 */
[C---:B------:R-:W-:Y:S01]  /*6500*/  FMUL.FTZ R35, R29.reuse, R35 ;  /* 0x000000231d237220 */ /* 0x040fe20000410000 */
[----:B------:R-:W-:Y:S02]  /*6510*/  HADD2.F32 R31, -RZ, R31.H0_H0 ;  /* 0x2000001fff1f7230 */ /* 0x000fe40000004100 */
[-C--:B------:R-:W-:Y:S01]  /*6520*/  FFMA.FTZ R42, R29, R34.reuse, -R42 ;  /* 0x000000221d2a7223 */ /* 0x080fe2000001082a */
        /* <DEDUP_REMOVED lines=26> */
.L_x_1520:
[----:B------:R-:W-:Y:S05]  /*66d0*/  BSYNC B1 ;  /* 0x0000000000017941 */ /* 0x000fea0003800000 */
.L_x_1519:
[----:B--2---:R1:W-:Y:S01]  /*66e0*/  STG.E.128 desc[UR46][R36.64+0x140], R28 ;  /* 0x0001401c24007986 */ /* 0x0043e2000c101d2e */
[----:B------:R-:W-:Y:S05]  /*66f0*/  BRA `(.L_x_1498) ;  /* 0x0000004000107947 */ /* 0x000fea0003800000 */
.L_x_1466:
        /* <DEDUP_REMOVED lines=18> */
[----:B------:R-:W-:Y:S02]  /*6820*/  IADD3 R28, P3, R100, R76, RZ ;  /* 0x0000004c641c7210 */ /* 0x000fe40007f7e0ff */
[----:B------:R-:W-:Y:S02]  /*6830*/  CS2R R38, SRZ ;  /* 0x0000000000267805 */ /* 0x000fe4000001ff00 */
[----:B------:R-:W-:Y:S01]  /*6840*/  CS2R R36, SRZ ;  /* 0x0000000000247805 */ /* 0x000fe2000001ff00 */
[----:B------:R-:W-:Y:S01]  /*6850*/  IMAD.X R30, R0, 0x1, R21, P2 ;  /* 0x00000001001e7824 */ /* 0x000fe200010e0615 */
[----:B------:R-:W-:Y:S02]  /*6860*/  LEA R52, P2, R29, UR4, 0x1 ;  /* 0x000000041d347c11 */ /* 0x000fe4000f8408ff */
[----:B------:R-:W-:-:S02]  /*6870*/  CS2R R50, SRZ ;  /* 0x0000000000327805 */ /* 0x000fc4000001ff00 */
[----:B------:R-:W-:Y:S02]  /*6880*/  CS2R R48, SRZ ;  /* 0x0000000000307805 */ /* 0x000fe4000001ff00 */
[----:B------:R-:W-:Y:S01]  /*6890*/  LEA.HI.X R53, R29, UR5, R30, 0x1, P2 ;  /* 0x000000051d357c11 */ /* 0x000fe200090f0c1e */
[----:B------:R-:W-:Y:S01]  /*68a0*/  ULDC.64 UR4, c[0x0][0x400] ;  /* 0x0001000000047ab9 */ /* 0x000fe20000000a00 */
[----:B------:R-:W-:Y:S01]  /*68b0*/  ISETP.GE.AND P2, PT, R18, R122, PT ;  /* 0x0000007a1200720c */ /* 0x000fe20003f46270 */
[----:B------:R-:W-:Y:S01]  /*68c0*/  IMAD.X R29, R3, 0x1, R15, P3 ;  /* 0x00000001031d7824 */ /* 0x000fe200018e060f */
[----:B------:R-:W-:-:S04]  /*68d0*/  LEA R56, P3, R28, UR4, 0x1 ;  /* 0x000000041c387c11 */ /* 0x000fc8000f8608ff */
[----:B------:R-:W-:Y:S02]  /*68e0*/  LEA.HI.X R57, R28, UR5, R29, 0x1, P3 ;  /* 0x000000051c397c11 */ /* 0x000fe400098f0c1d */
[----:B------:R-:W-:-:S05]  /*68f0*/  ISETP.GE.AND P3, PT, R165, R122, PT ;  /* 0x0000007aa500720c */ /* 0x000fca0003f66270 */
[----:B------:R0:W5:Y:S04]  /*6900*/  @!P2 LDG.E.128 R36, desc[UR46][R52.64] ;  /* 0x0000002e3424a981 */ /* 0x000168000c1e1d00 */
[----:B------:R0:W5:Y:S01]  /*6910*/  @!P2 LDG.E.128 R48, desc[UR46][R56.64] ;  /* 0x0000002e3830a981 */ /* 0x000162000c1e1d00 */
[----:B------:R-:W-:Y:S02]  /*6920*/  ISETP.GE.AND P2, PT, R166, R122, PT ;  /* 0x0000007aa600720c */ /* 0x000fe40003f46270 */
        /* <DEDUP_REMOVED lines=8> */
[----:B------:R0:W5:Y:S04]  /*69b0*/  @!P3 LDG.E.128 R32, desc[UR46][R52.64+0x40] ;  /* 0x0000402e3420b981 */ /* 0x000168000c1e1d00 */
[----:B------:R0:W5:Y:S04]  /*69c0*/  @!P2 LDG.E.128 R28, desc[UR46][R52.64+0x80] ;  /* 0x0000802e341ca981 */ /* 0x000168000c1e1d00 */
[----:B------:R0:W5:Y:S04]  /*69d0*/  @!P3 LDG.E.128 R44, desc[UR46][R56.64+0x40] ;  /* 0x0000402e382cb981 */ /* 0x000168000c1e1d00 */
[----:B------:R0:W5:Y:S02]  /*69e0*/  @!P2 LDG.E.128 R40, desc[UR46][R56.64+0x80] ;  /* 0x0000802e3828a981 */ /* 0x000164000c1e1d00 */
.L_x_1522:
[----:B------:R-:W-:Y:S05]  /*69f0*/  BSYNC B1 ;  /* 0x0000000000017941 */ /* 0x000fea0003800000 */
.L_x_1521:
        /* <DEDUP_REMOVED lines=18> */
[----:B------:R-:W-:Y:S02]  /*6b20*/  IADD3.X R53, R21, R0, R108, P2, P5 ;  /* 0x0000000015357210 */ /* 0x000fe400017ea46c */
[----:B------:R-:W-:Y:S02]  /*6b30*/  CS2R R60, SRZ ;  /* 0x00000000003c7805 */ /* 0x000fe4000001ff00 */
[----:B------:R-:W-:Y:S02]  /*6b40*/  IADD3 R0, P2, P5, R100, R76, R107 ;  /* 0x0000004c64007210 */ /* 0x000fe40007d5e06b */
[----:B------:R-:W-:-:S02]  /*6b50*/  CS2R R74, SRZ ;  /* 0x00000000004a7805 */ /* 0x000fc4000001ff00 */
[----:B------:R-:W-:Y:S02]  /*6b60*/  CS2R R72, SRZ ;  /* 0x0000000000487805 */ /* 0x000fe4000001ff00 */
[----:B------:R-:W-:Y:S02]  /*6b70*/  IADD3.X R3, R15, R3, R106, P2, P5 ;  /* 0x000000030f037210 */ /* 0x000fe400017ea46a */
[----:B------:R-:W-:-:S04]  /*6b80*/  LEA R76, P2, R78, UR4, 0x1 ;  /* 0x000000044e4c7c11 */ /* 0x000fc8000f8408ff */
[----:B------:R-:W-:Y:S02]  /*6b90*/  LEA.HI.X R77, R78, UR5, R53, 0x1, P2 ;  /* 0x000000054e4d7c11 */ /* 0x000fe400090f0c35 */
        /* <DEDUP_REMOVED lines=19> */
.L_x_1524:
[----:B------:R-:W-:Y:S05]  /*6cd0*/  BSYNC B1 ;  /* 0x0000000000017941 */ /* 0x000fea0003800000 */
.L_x_1523:
[----:B------:R-:W2:Y:S01]  /*6ce0*/  LDL R0, [R1+0x3c] ;  /* 0x00003c0001007983 */ /* 0x000ea20000100800 */
[----:B-----5:R-:W-:Y:S01]  /*6cf0*/  IMAD.MOV.U32 R3, RZ, RZ, R30 ;  /* 0x000000ffff037224 */ /* 0x020fe200078e001e */
[----:B0-----:R-:W-:Y:S01]  /*6d00*/  MOV R76, R29 ;  /* 0x0000001d004c7202 */ /* 0x001fe20000000f00 */
[----:B------:R-:W-:-:S05]  /*6d10*/  IMAD.MOV.U32 R77, RZ, RZ, R28 ;  /* 0x000000ffff4d7224 */ /* 0x000fca00078e001c */
[----:B------:R-:W-:Y:S01]  /*6d20*/  PRMT R218, R77, 0x5410, R76 ;  /* 0x000054104dda7816 */ /* 0x000fe2000000004c */
[----:B------:R-:W-:Y:S02]  /*6d30*/  IMAD.MOV.U32 R77, RZ, RZ, R32 ;  /* 0x000000ffff4d7224 */ /* 0x000fe400078e0020 */
[----:B------:R-:W-:Y:S01]  /*6d40*/  IMAD.MOV.U32 R76, RZ, RZ, R39 ;  /* 0x000000ffff4c7224 */ /* 0x000fe200078e0027 */
[----:B--2---:R-:W-:Y:S01]  /*6d50*/  R2UR UR4, R0 ;  /* 0x00000000000472ca */ /* 0x004fe200000e0000 */
[----:B------:R-:W-:-:S05]  /*6d60*/  IMAD.MOV.U32 R0, RZ, RZ, R31 ;  /* 0x000000ffff007224 */ /* 0x000fca00078e001f */
[----:B------:R-:W-:Y:S01]  /*6d70*/  PRMT R217, R3, 0x5410, R0 ;  /* 0x0000541003d97816 */ /* 0x000fe20000000000 */
[----:B------:R-:W-:Y:S02]  /*6d80*/  IMAD.MOV.U32 R0, RZ, RZ, R35 ;  /* 0x000000ffff007224 */ /* 0x000fe400078e0023 */
[----:B------:R-:W-:-:S03]  /*6d90*/  IMAD.MOV.U32 R3, RZ, RZ, R34 ;  /* 0x000000ffff037224 */ /* 0x000fc600078e0022 */
[----:B------:R0:W-:Y:S01]  /*6da0*/  STL.S16 [R1+0x64], R0 ;  /* 0x0000640001007387 */ /* 0x0001e20000100600 */
[----:B------:R-:W-:Y:S01]  /*6db0*/  UISETP.NE.AND UP0, UPT, UR4, 0x3, UPT ;  /* 0x000000030400788c */ /* 0x000fe2000bf05270 */
[----:B------:R-:W-:Y:S01]  /*6dc0*/  PRMT R232, R3, 0x7610, R232 ;  /* 0x0000761003e87816 */ /* 0x000fe200000000e8 */
[----:B------:R-:W-:Y:S01]  /*6dd0*/  IMAD.MOV.U32 R3, RZ, RZ, R38 ;  /* 0x000000ffff037224 */ /* 0x000fe200078e0026 */
[----:B------:R-:W-:Y:S03]  /*6de0*/  STL.S16 [R1+0x48], R77 ;  /* 0x0000484d01007387 */ /* 0x000fe60000100600 */
[----:B------:R-:W-:Y:S01]  /*6df0*/  PLOP3.LUT P2, PT, PT, PT, UP0, 0x80, 0x0 ;  /* 0x000000000000781c */ /* 0x000fe20003f4f008 */
[----:B0-----:R-:W-:-:S05]  /*6e00*/  IMAD.MOV.U32 R0, RZ, RZ, R33 ;  /* 0x000000ffff007224 */ /* 0x001fca00078e0021 */
[----:B------:R0:W-:Y:S04]  /*6e10*/  STL.S16 [R1+0x8c], R0 ;  /* 0x00008c0001007387 */ /* 0x0001e80000100600 */
[----:B------:R1:W-:Y:S04]  /*6e20*/  STL.S16 [R1+0x8e], R3 ;  /* 0x00008e0301007387 */ /* 0x0003e80000100600 */
[----:B------:R-:W-:Y:S01]  /*6e30*/  STL.S16 [R1+0x94], R76 ;  /* 0x0000944c01007387 */ /* 0x000fe20000100600 */
[----:B0-----:R-:W-:Y:S01]  /*6e40*/  MOV R0, R36 ;  /* 0x0000002400007202 */ /* 0x001fe20000000f00 */
[----:B-1----:R-:W-:-:S04]  /*6e50*/  IMAD.MOV.U32 R3, RZ, RZ, R37 ;  /* 0x000000ffff037224 */ /* 0x002fc800078e0025 */
[----:B------:R0:W-:Y:S01]  /*6e60*/  STL.S16 [R1+0x96], R0 ;  /* 0x0000960001007387 */ /* 0x0001e20000100600 */
[----:B------:R-:W-:Y:S01]  /*6e70*/  PRMT R210, R3, 0x7610, R210 ;  /* 0x0000761003d27816 */ /* 0x000fe200000000d2 */
[----:B------:R-:W-:Y:S02]  /*6e80*/  IMAD.MOV.U32 R3, RZ, RZ, R42 ;  /* 0x000000ffff037224 */ /* 0x000fe400078e002a */
[----:B0-----:R-:W-:-:S05]  /*6e90*/  IMAD.MOV.U32 R0, RZ, RZ, R43 ;  /* 0x000000ffff007224 */ /* 0x001fca00078e002b */
[----:B------:R-:W-:Y:S01]  /*6ea0*/  PRMT R219, R3, 0x5410, R0 ;  /* 0x0000541003db7816 */ /* 0x000fe20000000000 */
[----:B------:R-:W-:Y:S02]  /*6eb0*/  IMAD.MOV.U32 R3, RZ, RZ, R40 ;  /* 0x000000ffff037224 */ /* 0x000fe400078e0028 */
[----:B------:R-:W-:-:S05]  /*6ec0*/  IMAD.MOV.U32 R0, RZ, RZ, R41 ;  /* 0x000000ffff007224 */ /* 0x000fca00078e0029 */
[----:B------:R-:W-:Y:S01]  /*6ed0*/  PRMT R220, R3, 0x5410, R0 ;  /* 0x0000541003dc7816 */ /* 0x000fe20000000000 */
[----:B------:R-:W-:Y:S01]  /*6ee0*/  IMAD.MOV.U32 R3, RZ, RZ, R46 ;  /* 0x000000ffff037224 */ /* 0x000fe200078e002e */
[----:B------:R-:W-:-:S04]  /*6ef0*/  MOV R0, R47 ;  /* 0x0000002f00007202 */ /* 0x000fc80000000f00 */
[----:B------:R-:W-:Y:S01]  /*6f00*/  PRMT R232, R232, 0x5410, R3 ;  /* 0x00005410e8e87816 */ /* 0x000fe20000000003 */
[----:B------:R0:W-:Y:S01]  /*6f10*/  STL.S16 [R1+0x66], R0 ;  /* 0x0000660001007387 */ /* 0x0001e20000100600 */
[----:B------:R-:W-:-:S05]  /*6f20*/  IMAD.MOV.U32 R3, RZ, RZ, R44 ;  /* 0x000000ffff037224 */ /* 0x000fca00078e002c */
[----:B------:R1:W-:Y:S01]  /*6f30*/  STL.S16 [R1+0x4a], R3 ;  /* 0x00004a0301007387 */ /* 0x0003e20000100600 */
[----:B0-----:R-:W-:-:S05]  /*6f40*/  IMAD.MOV.U32 R0, RZ, RZ, R45 ;  /* 0x000000ffff007224 */ /* 0x001fca00078e002d */
[----:B------:R0:W-:Y:S01]  /*6f50*/  STL.S16 [R1+0x98], R0 ;  /* 0x0000980001007387 */ /* 0x0001e20000100600 */
[----:B-1----:R-:W-:Y:S02]  /*6f60*/  IMAD.MOV.U32 R3, RZ, RZ, R51 ;  /* 0x000000ffff037224 */ /* 0x002fe400078e0033 */
[----:B0-----:R-:W-:-:S05]  /*6f70*/  IMAD.MOV.U32 R0, RZ, RZ, R50 ;  /* 0x000000ffff007224 */ /* 0x001fca00078e0032 */
[----:B------:R0:W-:Y:S04]  /*6f80*/  STL.S16 [R1+0x9a], R0 ;  /* 0x00009a0001007387 */ /* 0x0001e80000100600 */
[----:B------:R1:W-:Y:S01]  /*6f90*/  STL.S16 [R1+0x9c], R3 ;  /* 0x00009c0301007387 */ /* 0x0003e20000100600 */
[----:B0-----:R-:W-:Y:S02]  /*6fa0*/  IMAD.MOV.U32 R0, RZ, RZ, R48 ;  /* 0x000000ffff007224 */ /* 0x001fe400078e0030 */
[----:B-1----:R-:W-:-:S03]  /*6fb0*/  IMAD.MOV.U32 R3, RZ, RZ, R49 ;  /* 0x000000ffff037224 */ /* 0x002fc600078e0031 */
[----:B------:R0:W-:Y:S02]  /*6fc0*/  STL.S16 [R1+0x9e], R0 ;  /* 0x00009e0001007387 */ /* 0x0001e40000100600 */
[----:B------:R-:W-:Y:S02]  /*6fd0*/  PRMT R180, R3, 0x7610, R180 ;  /* 0x0000761003b47816 */ /* 0x000fe400000000b4 */
[----:B------:R-:W-:Y:S01]  /*6fe0*/  MOV R3, R54 ;  /* 0x0000003600037202 */ /* 0x000fe20000000f00 */
[----:B0-----:R-:W-:-:S03]  /*6ff0*/  IMAD.MOV.U32 R0, RZ, RZ, R55 ;  /* 0x000000ffff007224 */ /* 0x001fc600078e0037 */
[----:B------:R-:W-:Y:S01]  /*7000*/  PRMT R152, R3, 0x7610, R152 ;  /* 0x0000761003987816 */ /* 0x000fe20000000098 */
[----:B------:R-:W-:Y:S01]  /*7010*/  IMAD.MOV.U32 R3, RZ, RZ, R52 ;  /* 0x000000ffff037224 */ /* 0x000fe200078e0034 */
[----:B------:R-:W-:Y:S01]  /*7020*/  PRMT R151, R151, 0x5410, R0 ;  /* 0x0000541097977816 */ /* 0x000fe20000000000 */
[----:B------:R-:W-:-:S03]  /*7030*/  IMAD.MOV.U32 R0, RZ, RZ, R53 ;  /* 0x000000ffff007224 */ /* 0x000fc600078e0035 */
        /* <DEDUP_REMOVED lines=34> */
[----:B------:R-:W-:Y:S01]  /*7260*/  PRMT R216, R216, 0x5410, R0 ;  /* 0x00005410d8d87816 */ /* 0x000fe20000000000 */
[----:B------:R-:W-:Y:S06]  /*7270*/  @!P2 BRA `(.L_x_1525) ;  /* 0x000000000004a947 */ /* 0x000fec0003800000 */
[----:B------:R-:W-:Y:S01]  /*7280*/  BPT.TRAP 0x1 ;  /* 0x000000040000795c */ /* 0x000fe20000300000 */
.L_x_1525:
[----:B------:R-:W-:Y:S01]  /*7290*/  IMAD R3, R16, 0x8, R2 ;  /* 0x0000000810037824 */ /* 0x000fe200078e0202 */
[----:B------:R-:W-:Y:S01]  /*72a0*/  SHF.L.U32 R0, R167, 0x1f, RZ ;  /* 0x0000001fa7007819 */ /* 0x000fe200000006ff */
[----:B------:R-:W0:Y:S01]  /*72b0*/  LDC R144, c[0x0][0x2f4] ;  /* 0x0000bd00ff907b82 */ /* 0x000e220000000800 */
[----:B------:R-:W-:Y:S01]  /*72c0*/  BSSY B1, `(.L_x_1526) ;  /* 0x0000004000017945 */ /* 0x000fe20003800000 */
[----:B------:R-:W-:Y:S01]  /*72d0*/  IMAD.MOV.U32 R125, RZ, RZ, R80 ;  /* 0x000000ffff7d7224 */ /* 0x000fe200078e0050 */
[----:B------:R-:W1:Y:S02]  /*72e0*/  SYNCS.PHASECHK.TRANS64.TRYWAIT P5, [R3+URZ+0x2a890], R0 ;  /* 0x02a89000030075a7 */ /* 0x000e6400080a017f */
[----:B-1----:R-:W-:Y:S05]  /*72f0*/  @!P5 BRA `(.L_x_1527) ;  /* 0x0000024800f8d947 */ /* 0x002fea0003800000 */
.L_x_1920:
[----:B------:R-:W-:Y:S05]  /*7300*/  BSYNC B1 ;  /* 0x0000000000017941 */ /* 0x000fea0003800000 */
.L_x_1526:
        /* <DEDUP_REMOVED lines=18> */
[----:B------:R-:W-:Y:S02]  /*7430*/  LEA.HI R77, R77, R159, RZ, 0x3 ;  /* 0x0000009f4d4d7211 */ /* 0x000fe400078f18ff */
[----:B------:R-:W-:Y:S02]  /*7440*/  SHF.L.U32 R159, R159, 0x3, RZ ;  /* 0x000000039f9f7819 */ /* 0x000fe400000006ff */
[----:B------:R-:W-:Y:S02]  /*7450*/  SHF.R.S32.HI R77, RZ, 0x3, R77 ;  /* 0x00000003ff4d7819 */ /* 0x000fe4000001144d */
[----:B------:R-:W-:-:S03]  /*7460*/  LOP3.LUT R76, R175, 0x38, R159, 0xf8, !PT ;  /* 0x00000038af4c7812 */ /* 0x000fc600078ef89f */
[----:B------:R-:W-:Y:S01]  /*7470*/  IMAD R77, R77, 0x1800, R177 ;  /* 0x000018004d4d7824 */ /* 0x000fe200078e02b1 */
[----:B------:R-:W-:-:S05]  /*7480*/  LOP3.LUT R76, R76, R176, RZ, 0x3c, !PT ;  /* 0x000000b04c4c7212 */ /* 0x000fca00078e3cff */
[----:B------:R-:W-:-:S04]  /*7490*/  IMAD.IADD R76, R77, 0x1, R76 ;  /* 0x000000014d4c7824 */ /* 0x000fc800078e024c */
[C---:B------:R-:W-:Y:S02]  /*74a0*/  IMAD R80, R16.reuse, 0x4800, R76 ;  /* 0x0000480010507824 */ /* 0x040fe400078e024c */
[----:B------:R-:W-:Y:S02]  /*74b0*/  IMAD R76, R16, 0x4800, R143 ;  /* 0x00004800104c7824 */ /* 0x000fe400078e028f */
[--C-:B------:R-:W-:Y:S02]  /*74c0*/  IMAD R80, R80, 0x2, R2.reuse ;  /* 0x0000000250507824 */ /* 0x100fe400078e0202 */
[----:B------:R-:W-:-:S04]  /*74d0*/  IMAD R76, R76, 0x2, R2 ;  /* 0x000000024c4c7824 */ /* 0x000fc800078e0202 */
[----:B------:R-:W0:Y:S04]  /*74e0*/  LDS.128 R80, [R80+0x18400] ;  /* 0x0184000050507984 */ /* 0x000e280000000c00 */
[----:B------:R-:W2:Y:S01]  /*74f0*/  LDS.128 R76, [R76+0x18400] ;  /* 0x018400004c4c7984 */ /* 0x000ea20000000c00 */
[----:B------:R-:W-:Y:S05]  /*7500*/  @P4 BRA `(.L_x_1533) ;  /* 0x0000000400804947 */ /* 0x000fea0003800000 */
[----:B0-----:R-:W-:Y:S02]  /*7510*/  IMAD.MOV.U32 R207, RZ, RZ, R81 ;  /* 0x000000ffffcf7224 */ /* 0x001fe400078e0051 */
[----:B--2---:R-:W-:Y:S02]  /*7520*/  IMAD.MOV.U32 R205, RZ, RZ, R77 ;  /* 0x000000ffffcd7224 */ /* 0x004fe400078e004d */
[----:B------:R-:W-:Y:S02]  /*7530*/  HADD2.F32 R180, -RZ, R180.H0_H0 ;  /* 0x200000b4ffb47230 */ /* 0x000fe40000004100 */
[----:B------:R-:W-:Y:S02]  /*7540*/  HADD2.F32 R77, -RZ, R207.H0_H0 ;  /* 0x200000cfff4d7230 */ /* 0x000fe40000004100 */
[----:B------:R-:W-:Y:S02]  /*7550*/  HADD2.F32 R211, -RZ, R205.H0_H0 ;  /* 0x200000cdffd37230 */ /* 0x000fe40000004100 */
[----:B------:R-:W-:-:S02]  /*7560*/  HADD2.F32 R210, -RZ, R210.H0_H0 ;  /* 0x200000d2ffd27230 */ /* 0x000fc40000004100 */
[-C--:B------:R-:W-:Y:S01]  /*7570*/  FMUL.FTZ R81, R77, R180.reuse ;  /* 0x000000b44d517220 */ /* 0x080fe20000410000 */
[----:B------:R-:W-:-:S03]  /*7580*/  FMUL.FTZ R180, R211, R180 ;  /* 0x000000b4d3b47220 */ /* 0x000fc60000410000 */
[-C--:B------:R-:W-:Y:S01]  /*7590*/  FFMA.FTZ R81, R211, R210.reuse, -R81 ;  /* 0x000000d2d3517223 */ /* 0x080fe20000010851 */
[----:B------:R-:W-:Y:S01]  /*75a0*/  FFMA.FTZ R77, R77, R210, R180 ;  /* 0x000000d24d4d7223 */ /* 0x000fe200000100b4 */
[--C-:B------:R-:W-:Y:S01]  /*75b0*/  SHF.R.U64 R180, R48, 0x10, R49.reuse ;  /* 0x0000001030b47819 */ /* 0x100fe20000001231 */
[----:B------:R-:W-:Y:S01]  /*75c0*/  HADD2.F32 R48, -RZ, R207.H1_H1 ;  /* 0x300000cfff307230 */ /* 0x000fe20000004100 */
[----:B------:R-:W2:Y:S01]  /*75d0*/  LDL.S16 R211, [R1+0x94] ;  /* 0x0000940001d37983 */ /* 0x000ea20000100600 */
[----:B------:R-:W-:Y:S02]  /*75e0*/  SHF.R.U32.HI R210, RZ, 0x10, R49 ;  /* 0x00000010ffd27819 */ /* 0x000fe40000011631 */
[--C-:B------:R-:W-:Y:S01]  /*75f0*/  SHF.R.U64 R36, R36, 0x10, R37.reuse ;  /* 0x0000001024247819 */ /* 0x100fe20000001225 */
[----:B------:R-:W3:Y:S01]  /*7600*/  LDL.S16 R207, [R1+0x9c] ;  /* 0x00009c0001cf7983 */ /* 0x000ee20000100600 */
[----:B------:R-:W-:Y:S01]  /*7610*/  SHF.R.U32.HI R37, RZ, 0x10, R37 ;  /* 0x00000010ff257819 */ /* 0x000fe20000011625 */
[----:B------:R-:W-:-:S02]  /*7620*/  HADD2.F32 R210, -RZ, R210.H0_H0 ;  /* 0x200000d2ffd27230 */ /* 0x000fc40000004100 */
[----:B------:R-:W-:Y:S02]  /*7630*/  HADD2.F32 R49, -RZ, R205.H1_H1 ;  /* 0x300000cdff317230 */ /* 0x000fe40000004100 */
[----:B------:R-:W-:Y:S02]  /*7640*/  HADD2.F32 R37, -RZ, R37.H0_H0 ;  /* 0x20000025ff257230 */ /* 0x000fe40000004100 */
[-C--:B------:R-:W-:Y:S01]  /*7650*/  FMUL.FTZ R205, R48, R210.reuse ;  /* 0x000000d230cd7220 */ /* 0x080fe20000410000 */
[----:B------:R-:W-:-:S03]  /*7660*/  FMUL.FTZ R210, R49, R210 ;  /* 0x000000d231d27220 */ /* 0x000fc60000410000 */
[-C--:B------:R-:W-:Y:S01]  /*7670*/  FFMA.FTZ R49, R49, R37.reuse, -R205 ;  /* 0x0000002531317223 */ /* 0x080fe200000108cd */
[----:B------:R-:W-:Y:S01]  /*7680*/  FFMA.FTZ R37, R48, R37, R210 ;  /* 0x0000002530257223 */ /* 0x000fe200000100d2 */
[----:B------:R-:W-:Y:S02]  /*7690*/  IMAD.MOV.U32 R48, RZ, RZ, R79 ;  /* 0x000000ffff307224 */ /* 0x000fe400078e004f */
[----:B------:R-:W-:Y:S02]  /*76a0*/  HADD2.F32 R79, -RZ, R83.H0_H0 ;  /* 0x20000053ff4f7230 */ /* 0x000fe40000004100 */
[----:B--2---:R-:W-:Y:S02]  /*76b0*/  HADD2.F32 R205, -RZ, R211.H0_H0 ;  /* 0x200000d3ffcd7230 */ /* 0x004fe40000004100 */
[----:B---3--:R-:W-:Y:S02]  /*76c0*/  HADD2.F32 R210, -RZ, R207.H0_H0 ;  /* 0x200000cfffd27230 */ /* 0x008fe40000004100 */
[----:B------:R-:W-:-:S03]  /*76d0*/  HADD2.F32 R207, -RZ, R48.H0_H0 ;  /* 0x20000030ffcf7230 */ /* 0x000fc60000004100 */
[----:B------:R-:W-:-:S04]  /*76e0*/  FMUL.FTZ R211, R79, R210 ;  /* 0x000000d24fd37220 */ /* 0x000fc80000410000 */
[CC--:B------:R-:W-:Y:S01]  /*76f0*/  FFMA.FTZ R211, R207.reuse, R205.reuse, -R211 ;  /* 0x000000cdcfd37223 */ /* 0x0c0fe200000108d3 */
[----:B------:R-:W-:Y:S02]  /*7700*/  FMUL.FTZ R207, R207, R210 ;  /* 0x000000d2cfcf7220 */ /* 0x000fe40000410000 */
[----:B------:R-:W2:Y:S02]  /*7710*/  LDL.LU.S16 R210, [R1+0x9e] ;  /* 0x00009e0001d27983 */ /* 0x000ea40000300600 */
[----:B------:R-:W-:Y:S02]  /*7720*/  FFMA.FTZ R207, R79, R205, R207 ;  /* 0x000000cd4fcf7223 */ /* 0x000fe400000100cf */
[----:B------:R-:W3:Y:S01]  /*7730*/  LDL.LU.S16 R205, [R1+0x96] ;  /* 0x0000960001cd7983 */ /* 0x000ee20000300600 */
[--C-:B------:R-:W-:Y:S02]  /*7740*/  SHF.R.U64 R38, R38, 0x10, R39.reuse ;  /* 0x0000001026267819 */ /* 0x100fe40000001227 */
[----:B------:R-:W-:-:S02]  /*7750*/  SHF.R.U32.HI R79, RZ, 0x10, R39 ;  /* 0x00000010ff4f7819 */ /* 0x000fc40000011627 */
[--C-:B------:R-:W-:Y:S02]  /*7760*/  SHF.R.U64 R39, R50, 0x10, R51.reuse ;  /* 0x0000001032277819 */ /* 0x100fe40000001233 */
[----:B------:R-:W-:Y:S01]  /*7770*/  SHF.R.U32.HI R51, RZ, 0x10, R51 ;  /* 0x00000010ff337819 */ /* 0x000fe20000011633 */
[----:B------:R-:W-:-:S04]  /*7780*/  HADD2.F32 R50, -RZ, R83.H1_H1 ;  /* 0x30000053ff327230 */ /* 0x000fc80000004100 */
[----:B------:R-:W-:Y:S02]  /*7790*/  HADD2.F32 R51, -RZ, R51.H0_H0 ;  /* 0x20000033ff337230 */ /* 0x000fe40000004100 */
[----:B------:R-:W-:Y:S02]  /*77a0*/  HADD2.F32 R48, -RZ, R48.H1_H1 ;  /* 0x30000030ff307230 */ /* 0x000fe40000004100 */
[----:B------:R-:W-:Y:S02]  /*77b0*/  HADD2.F32 R83, -RZ, R79.H0_H0 ;  /* 0x2000004fff537230 */ /* 0x000fe40000004100 */
[----:B------:R-:W-:-:S04]  /*77c0*/  FMUL.FTZ R79, R50, R51 ;  /* 0x00000033324f7220 */ /* 0x000fc80000410000 */
[C---:B------:R-:W-:Y:S01]  /*77d0*/  FFMA.FTZ R79, R48.reuse, R83, -R79 ;  /* 0x00000053304f7223 */ /* 0x040fe2000001084f */
[----:B------:R-:W-:-:S04]  /*77e0*/  FMUL.FTZ R48, R48, R51 ;  /* 0x0000003330307220 */ /* 0x000fc80000410000 */
[----:B------:R-:W-:Y:S01]  /*77f0*/  FFMA.FTZ R48, R50, R83, R48 ;  /* 0x0000005332307223 */ /* 0x000fe20000010030 */
[----:B------:R-:W-:Y:S02]  /*7800*/  HADD2.F32 R50, -RZ, R80.H0_H0 ;  /* 0x20000050ff327230 */ /* 0x000fe40000004100 */
[----:B------:R-:W-:Y:S02]  /*7810*/  HADD2.F32 R83, -RZ, R76.H0_H0 ;  /* 0x2000004cff537230 */ /* 0x000fe40000004100 */
[----:B--2---:R-:W-:Y:S02]  /*7820*/  HADD2.F32 R210, -RZ, R210.H0_H0 ;  /* 0x200000d2ffd27230 */ /* 0x004fe40000004100 */
[----:B---3--:R-:W-:-:S03]  /*7830*/  HADD2.F32 R51, -RZ, R205.H0_H0 ;  /* 0x200000cdff337230 */ /* 0x008fc60000004100 */
[-C--:B------:R-:W-:Y:S01]  /*7840*/  FMUL.FTZ R205, R50, R210.reuse ;  /* 0x000000d232cd7220 */ /* 0x080fe20000410000 */
[----:B------:R-:W-:-:S04]  /*7850*/  FMUL.FTZ R210, R83, R210 ;  /* 0x000000d253d27220 */ /* 0x000fc80000410000 */
[-C--:B------:R-:W-:Y:S01]  /*7860*/  FFMA.FTZ R210, R50, R51.reuse, R210 ;  /* 0x0000003332d27223 */ /* 0x080fe200000100d2 */
[----:B------:R-:W-:Y:S02]  /*7870*/  HADD2.F32 R50, -RZ, R80.H1_H1 ;  /* 0x30000050ff327230 */ /* 0x000fe40000004100 */
[----:B------:R-:W2:Y:S01]  /*7880*/  LDL.S16 R80, [R1+0x9a] ;  /* 0x00009a0001507983 */ /* 0x000ea20000100600 */
[----:B------:R-:W-:-:S03]  /*7890*/  FFMA.FTZ R205, R83, R51, -R205 ;  /* 0x0000003353cd7223 */ /* 0x000fc600000108cd */
[----:B------:R-:W3:Y:S01]  /*78a0*/  LDL.S16 R83, [R1+0x8e] ;  /* 0x00008e0001537983 */ /* 0x000ee20000100600 */
[----:B------:R-:W-:Y:S02]  /*78b0*/  HADD2.F32 R180, -RZ, R180.H0_H0 ;  /* 0x200000b4ffb47230 */ /* 0x000fe40000004100 */
[----:B------:R-:W-:Y:S02]  /*78c0*/  HADD2.F32 R76, -RZ, R76.H1_H1 ;  /* 0x3000004cff4c7230 */ /* 0x000fe40000004100 */
[----:B------:R-:W-:Y:S02]  /*78d0*/  HADD2.F32 R51, -RZ, R36.H0_H0 ;  /* 0x20000024ff337230 */ /* 0x000fe40000004100 */
[-C--:B------:R-:W-:Y:S01]  /*78e0*/  FMUL.FTZ R36, R50, R180.reuse ;  /* 0x000000b432247220 */ /* 0x080fe20000410000 */
[----:B------:R-:W-:-:S03]  /*78f0*/  FMUL.FTZ R180, R76, R180 ;  /* 0x000000b44cb47220 */ /* 0x000fc60000410000 */
[-C--:B------:R-:W-:Y:S01]  /*7900*/  FFMA.FTZ R36, R76, R51.reuse, -R36 ;  /* 0x000000334c247223 */ /* 0x080fe20000010824 */
[----:B------:R-:W-:Y:S01]  /*7910*/  FFMA.FTZ R50, R50, R51, R180 ;  /* 0x0000003332327223 */ /* 0x000fe200000100b4 */
[--C-:B------:R-:W-:Y:S02]  /*7920*/  HADD2.F32 R51, -RZ, R82.reuse.H0_H0 ;  /* 0x20000052ff337230 */ /* 0x100fe40000004100 */
[----:B------:R-:W-:Y:S02]  /*7930*/  HADD2.F32 R39, -RZ, R39.H0_H0 ;  /* 0x20000027ff277230 */ /* 0x000fe40000004100 */
[----:B------:R-:W-:Y:S02]  /*7940*/  HADD2.F32 R82, -RZ, R82.H1_H1 ;  /* 0x30000052ff527230 */ /* 0x000fe40000004100 */
[----:B------:R-:W-:Y:S01]  /*7950*/  HADD2.F32 R38, -RZ, R38.H0_H0 ;  /* 0x20000026ff267230 */ /* 0x000fe20000004100 */
[----:B------:R-:W-:Y:S02]  /*7960*/  F2FP.F16.F32.PACK_AB R49, R49, R81 ;  /* 0x000000513131723e */ /* 0x000fe400000000ff */
[----:B------:R-:W-:-:S02]  /*7970*/  F2FP.F16.F32.PACK_AB R37, R37, R77 ;  /* 0x0000004d2525723e */ /* 0x000fc400000000ff */
[----:B------:R-:W-:Y:S02]  /*7980*/  F2FP.F16.F32.PACK_AB R48, R48, R207 ;  /* 0x000000cf3030723e */ /* 0x000fe400000000ff */
[----:B------:R-:W-:Y:S02]  /*7990*/  F2FP.F16.F32.PACK_AB R50, R50, R210 ;  /* 0x000000d23232723e */ /* 0x000fe400000000ff */
[----:B------:R-:W-:Y:S01]  /*79a0*/  F2FP.F16.F32.PACK_AB R36, R36, R205 ;  /* 0x000000cd2424723e */ /* 0x000fe200000000ff */
[----:B------:R-:W-:Y:S01]  /*79b0*/  IMAD.MOV.U32 R77, RZ, RZ, R49 ;  /* 0x000000ffff4d7224 */ /* 0x000fe200078e0031 */
[----:B------:R-:W-:Y:S01]  /*79c0*/  F2FP.F16.F32.PACK_AB R79, R79, R211 ;  /* 0x000000d34f4f723e */ /* 0x000fe200000000ff */
[----:B------:R-:W-:Y:S02]  /*79d0*/  IMAD.MOV.U32 R81, RZ, RZ, R37 ;  /* 0x000000ffff517224 */ /* 0x000fe400078e0025 */
[----:B--2---:R-:W-:Y:S02]  /*79e0*/  HADD2.F32 R180, -RZ, R80.H0_H0 ;  /* 0x20000050ffb47230 */ /* 0x004fe40000004100 */
[----:B------:R-:W-:-:S02]  /*79f0*/  HADD2.F32 R80, -RZ, R78.H0_H0 ;  /* 0x2000004eff507230 */ /* 0x000fc40000004100 */
[----:B---3--:R-:W-:Y:S02]  /*7a00*/  HADD2.F32 R76, -RZ, R83.H0_H0 ;  /* 0x20000053ff4c7230 */ /* 0x008fe40000004100 */
[-C--:B------:R-:W-:Y:S01]  /*7a10*/  FMUL.FTZ R83, R51, R180.reuse ;  /* 0x000000b433537220 */ /* 0x080fe20000410000 */
[----:B------:R-:W-:Y:S02]  /*7a20*/  HADD2.F32 R78, -RZ, R78.H1_H1 ;  /* 0x3000004eff4e7230 */ /* 0x000fe40000004100 */
[----:B------:R-:W-:-:S04]  /*7a30*/  FMUL.FTZ R180, R80, R180 ;  /* 0x000000b450b47220 */ /* 0x000fc80000410000 */
[-C--:B------:R-:W-:Y:S01]  /*7a40*/  FFMA.FTZ R180, R51, R76.reuse, R180 ;  /* 0x0000004c33b47223 */ /* 0x080fe200000100b4 */
[-C--:B------:R-:W-:Y:S01]  /*7a50*/  FMUL.FTZ R51, R82, R39.reuse ;  /* 0x0000002752337220 */ /* 0x080fe20000410000 */
[----:B------:R-:W-:Y:S01]  /*7a60*/  FMUL.FTZ R39, R78, R39 ;  /* 0x000000274e277220 */ /* 0x000fe20000410000 */
[----:B------:R-:W-:Y:S02]  /*7a70*/  FFMA.FTZ R83, R80, R76, -R83 ;  /* 0x0000004c50537223 */ /* 0x000fe40000010853 */
[-C--:B------:R-:W-:Y:S01]  /*7a80*/  FFMA.FTZ R51, R78, R38.reuse, -R51 ;  /* 0x000000264e337223 */ /* 0x080fe20000010833 */
[----:B------:R-:W-:-:S04]  /*7a90*/  FFMA.FTZ R39, R82, R38, R39 ;  /* 0x0000002652277223 */ /* 0x000fc80000010027 */
[----:B------:R-:W-:Y:S02]  /*7aa0*/  F2FP.F16.F32.PACK_AB R51, R51, R83 ;  /* 0x000000533333723e */ /* 0x000fe400000000ff */
[----:B------:R-:W-:Y:S01]  /*7ab0*/  F2FP.F16.F32.PACK_AB R39, R39, R180 ;  /* 0x000000b42727723e */ /* 0x000fe200000000ff */
[----:B------:R-:W-:Y:S01]  /*7ac0*/  IMAD.MOV.U32 R80, RZ, RZ, R50 ;  /* 0x000000ffff507224 */ /* 0x000fe200078e0032 */
[----:B------:R-:W-:Y:S01]  /*7ad0*/  MOV R76, R36 ;  /* 0x00000024004c7202 */ /* 0x000fe20000000f00 */
[----:B------:R-:W-:Y:S02]  /*7ae0*/  IMAD.MOV.U32 R78, RZ, RZ, R51 ;  /* 0x000000ffff4e7224 */ /* 0x000fe400078e0033 */
[----:B------:R-:W-:Y:S02]  /*7af0*/  IMAD.MOV.U32 R82, RZ, RZ, R39 ;  /* 0x000000ffff527224 */ /* 0x000fe400078e0027 */
[----:B------:R-:W-:-:S07]  /*7b00*/  IMAD.MOV.U32 R83, RZ, RZ, R48 ;  /* 0x000000ffff537224 */ /* 0x000fce00078e0030 */
.L_x_1533:
[----:B------:R-:W-:Y:S05]  /*7b10*/  BSYNC B3 ;  /* 0x0000000000037941 */ /* 0x000fea0003800000 */
.L_x_1532:
        /* <DEDUP_REMOVED lines=12> */
.L_x_1531:
[----:B------:R-:W-:Y:S05]  /*7be0*/  BSYNC B2 ;  /* 0x0000000000027941 */ /* 0x000fea0003800000 */
.L_x_1530:
        /* <DEDUP_REMOVED lines=24> */
[----:B------:R-:W3:Y:S04]  /*7d70*/  LDL.LU.S16 R77, [R1+0x98] ;  /* 0x00009800014d7983 */ /* 0x000ee80000300600 */
[----:B------:R-:W4:Y:S04]  /*7d80*/  LDL.LU.S16 R80, [R1+0x8c] ;  /* 0x00008c0001507983 */ /* 0x000f280000300600 */
[----:B------:R-:W5:Y:S04]  /*7d90*/  LDL.S16 R180, [R1+0x66] ;  /* 0x0000660001b47983 */ /* 0x000f680000100600 */
[----:B------:R-:W5:Y:S01]  /*7da0*/  LDL.LU.S16 R159, [R1+0x64] ;  /* 0x00006400019f7983 */ /* 0x000f620000300600 */
[----:B0-----:R-:W-:-:S03]  /*7db0*/  IMAD.MOV.U32 R78, RZ, RZ, R49 ;  /* 0x000000ffff4e7224 */ /* 0x001fc600078e0031 */
[----:B------:R-:W5:Y:S04]  /*7dc0*/  LDL.S16 R83, [R1+0x4a] ;  /* 0x00004a0001537983 */ /* 0x000f680000100600 */
[----:B------:R-:W5:Y:S01]  /*7dd0*/  LDL.LU.S16 R82, [R1+0x48] ;  /* 0x0000480001527983 */ /* 0x000f620000300600 */
[--C-:B------:R-:W-:Y:S02]  /*7de0*/  SHF.R.U64 R32, R32, 0x10, R33.reuse ;  /* 0x0000001020207819 */ /* 0x100fe40000001221 */
[----:B------:R-:W-:-:S05]  /*7df0*/  SHF.R.U32.HI R33, RZ, 0x10, R33 ;  /* 0x00000010ff217819 */ /* 0x000fca0000011621 */
[----:B------:R-:W-:Y:S01]  /*7e00*/  HADD2.F32 R33, -RZ, R33.H0_H0 ;  /* 0x20000021ff217230 */ /* 0x000fe20000004100 */
[----:B------:R-:W-:-:S05]  /*7e10*/  SHF.R.U64 R34, R34, 0x10, R35 ;  /* 0x0000001022227819 */ /* 0x000fca0000001223 */
[----:B------:R-:W-:Y:S02]  /*7e20*/  HADD2.F32 R34, -RZ, R34.H0_H0 ;  /* 0x20000022ff227230 */ /* 0x000fe40000004100 */
[----:B---3--:R-:W-:Y:S02]  /*7e30*/  HADD2.F32 R79, -RZ, R77.H0_H0 ;  /* 0x2000004dff4f7230 */ /* 0x008fe40000004100 */
[----:B--2---:R-:W-:Y:S02]  /*7e40*/  IMAD.MOV.U32 R77, RZ, RZ, R37 ;  /* 0x000000ffff4d7224 */ /* 0x004fe400078e0025 */
[----:B------:R-:W-:Y:S02]  /*7e50*/  HADD2.F32 R37, -RZ, R78.H0_H0 ;  /* 0x2000004eff257230 */ /* 0x000fe40000004100 */
[----:B----4-:R-:W-:Y:S02]  /*7e60*/  HADD2.F32 R80, -RZ, R80.H0_H0 ;  /* 0x20000050ff507230 */ /* 0x010fe40000004100 */
[----:B------:R-:W-:-:S02]  /*7e70*/  HADD2.F32 R81, -RZ, R77.H0_H0 ;  /* 0x2000004dff517230 */ /* 0x000fc40000004100 */
[----:B------:R-:W-:-:S03]  /*7e80*/  FMUL.FTZ R49, R37, R79 ;  /* 0x0000004f25317220 */ /* 0x000fc60000410000 */
[----:B------:R-:W-:-:S04]  /*7e90*/  FMUL.FTZ R79, R81, R79 ;  /* 0x0000004f514f7220 */ /* 0x000fc80000410000 */
[----:B------:R-:W-:Y:S01]  /*7ea0*/  FFMA.FTZ R37, R37, R80, R79 ;  /* 0x0000005025257223 */ /* 0x000fe2000001004f */
[--C-:B------:R-:W-:Y:S01]  /*7eb0*/  SHF.R.U32.HI R79, RZ, 0x10, R45.reuse ;  /* 0x00000010ff4f7819 */ /* 0x100fe2000001162d */
[----:B------:R-:W-:Y:S01]  /*7ec0*/  HADD2.F32 R78, -RZ, R78.H1_H1 ;  /* 0x3000004eff4e7230 */ /* 0x000fe20000004100 */
[----:B------:R-:W-:-:S03]  /*7ed0*/  SHF.R.U64 R45, R44, 0x10, R45 ;  /* 0x000000102c2d7819 */ /* 0x000fc6000000122d */
[----:B------:R-:W-:Y:S02]  /*7ee0*/  HADD2.F32 R79, -RZ, R79.H0_H0 ;  /* 0x2000004fff4f7230 */ /* 0x000fe40000004100 */
[----:B------:R-:W-:-:S03]  /*7ef0*/  HADD2.F32 R44, -RZ, R77.H1_H1 ;  /* 0x3000004dff2c7230 */ /* 0x000fc60000004100 */
[-C--:B------:R-:W-:Y:S01]  /*7f00*/  FMUL.FTZ R77, R78, R79.reuse ;  /* 0x0000004f4e4d7220 */ /* 0x080fe20000410000 */
[----:B------:R-:W-:Y:S01]  /*7f10*/  FFMA.FTZ R49, R81, R80, -R49 ;  /* 0x0000005051317223 */ /* 0x000fe20000010831 */
[C---:B------:R-:W-:Y:S01]  /*7f20*/  FMUL.FTZ R79, R44.reuse, R79 ;  /* 0x0000004f2c4f7220 */ /* 0x040fe20000410000 */
[----:B-----5:R-:W-:Y:S02]  /*7f30*/  HADD2.F32 R80, -RZ, R180.H0_H0 ;  /* 0x200000b4ff507230 */ /* 0x020fe40000004100 */
[-C--:B------:R-:W-:Y:S01]  /*7f40*/  FFMA.FTZ R44, R44, R33.reuse, -R77 ;  /* 0x000000212c2c7223 */ /* 0x080fe2000001084d */
[----:B------:R-:W-:Y:S02]  /*7f50*/  HADD2.F32 R77, -RZ, R51.H0_H0 ;  /* 0x20000033ff4d7230 */ /* 0x000fe40000004100 */
[----:B------:R-:W-:Y:S01]  /*7f60*/  FFMA.FTZ R33, R78, R33, R79 ;  /* 0x000000214e217223 */ /* 0x000fe2000001004f */
[----:B------:R-:W-:Y:S02]  /*7f70*/  HADD2.F32 R78, -RZ, R159.H0_H0 ;  /* 0x2000009fff4e7230 */ /* 0x000fe40000004100 */
[----:B------:R-:W-:-:S02]  /*7f80*/  HADD2.F32 R79, -RZ, R39.H0_H0 ;  /* 0x20000027ff4f7230 */ /* 0x000fc40000004100 */
[----:B------:R-:W-:-:S04]  /*7f90*/  FMUL.FTZ R81, R77, R80 ;  /* 0x000000504d517220 */ /* 0x000fc80000410000 */
[C---:B------:R-:W-:Y:S01]  /*7fa0*/  FFMA.FTZ R81, R79.reuse, R78, -R81 ;  /* 0x0000004e4f517223 */ /* 0x040fe20000010851 */
[----:B------:R-:W-:-:S04]  /*7fb0*/  FMUL.FTZ R79, R79, R80 ;  /* 0x000000504f4f7220 */ /* 0x000fc80000410000 */
[----:B------:R-:W-:Y:S01]  /*7fc0*/  FFMA.FTZ R79, R77, R78, R79 ;  /* 0x0000004e4d4f7223 */ /* 0x000fe2000001004f */
[----:B------:R-:W-:Y:S02]  /*7fd0*/  SHF.R.U32.HI R77, RZ, 0x10, R35 ;  /* 0x00000010ff4d7819 */ /* 0x000fe40000011623 */
        /* <DEDUP_REMOVED lines=8> */
[----:B------:R-:W-:Y:S01]  /*8060*/  FMUL.FTZ R39, R39, R47 ;  /* 0x0000002f27277220 */ /* 0x000fe20000410000 */
[----:B------:R-:W-:-:S03]  /*8070*/  HADD2.F32 R80, -RZ, R83.H0_H0 ;  /* 0x20000053ff507230 */ /* 0x000fc60000004100 */
[----:B------:R-:W-:Y:S01]  /*8080*/  FFMA.FTZ R39, R46, R77, R39 ;  /* 0x0000004d2e277223 */ /* 0x000fe20000010027 */
[----:B------:R-:W-:Y:S02]  /*8090*/  HADD2.F32 R46, -RZ, R48.H0_H0 ;  /* 0x20000030ff2e7230 */ /* 0x000fe40000004100 */
[----:B------:R-:W-:Y:S02]  /*80a0*/  HADD2.F32 R77, -RZ, R36.H0_H0 ;  /* 0x20000024ff4d7230 */ /* 0x000fe40000004100 */
[----:B------:R-:W-:Y:S02]  /*80b0*/  HADD2.F32 R47, -RZ, R82.H0_H0 ;  /* 0x20000052ff2f7230 */ /* 0x000fe40000004100 */
[-C--:B------:R-:W-:Y:S01]  /*80c0*/  FMUL.FTZ R78, R46, R80.reuse ;  /* 0x000000502e4e7220 */ /* 0x080fe20000410000 */
[----:B------:R-:W-:Y:S01]  /*80d0*/  FMUL.FTZ R80, R77, R80 ;  /* 0x000000504d507220 */ /* 0x000fe20000410000 */
[----:B------:R-:W-:Y:S02]  /*80e0*/  HADD2.F32 R45, -RZ, R45.H0_H0 ;  /* 0x2000002dff2d7230 */ /* 0x000fe40000004100 */
[----:B------:R-:W-:-:S02]  /*80f0*/  HADD2.F32 R48, -RZ, R48.H1_H1 ;  /* 0x30000030ff307230 */ /* 0x000fc40000004100 */
[----:B------:R-:W-:Y:S01]  /*8100*/  FFMA.FTZ R80, R46, R47, R80 ;  /* 0x0000002f2e507223 */ /* 0x000fe20000010050 */
[----:B------:R-:W-:Y:S02]  /*8110*/  HADD2.F32 R46, -RZ, R36.H1_H1 ;  /* 0x30000024ff2e7230 */ /* 0x000fe40000004100 */
[----:B------:R-:W-:Y:S02]  /*8120*/  HADD2.F32 R36, -RZ, R32.H0_H0 ;  /* 0x20000020ff247230 */ /* 0x000fe40000004100 */
[-C--:B------:R-:W-:Y:S01]  /*8130*/  FMUL.FTZ R32, R48, R45.reuse ;  /* 0x0000002d30207220 */ /* 0x080fe20000410000 */
[C---:B------:R-:W-:Y:S01]  /*8140*/  FMUL.FTZ R45, R46.reuse, R45 ;  /* 0x0000002d2e2d7220 */ /* 0x040fe20000410000 */
[----:B------:R-:W-:Y:S02]  /*8150*/  FFMA.FTZ R78, R77, R47, -R78 ;  /* 0x0000002f4d4e7223 */ /* 0x000fe4000001084e */
[----:B------:R-:W-:Y:S01]  /*8160*/  FFMA.FTZ R32, R46, R36, -R32 ;  /* 0x000000242e207223 */ /* 0x000fe20000010820 */
[----:B------:R-:W-:-:S02]  /*8170*/  HADD2.F32 R77, -RZ, R232.H1_H1 ;  /* 0x300000e8ff4d7230 */ /* 0x000fc40000004100 */
[----:B------:R-:W-:Y:S01]  /*8180*/  FFMA.FTZ R36, R48, R36, R45 ;  /* 0x0000002430247223 */ /* 0x000fe2000001002d */
[----:B------:R-:W-:Y:S02]  /*8190*/  HADD2.F32 R45, -RZ, R50.H0_H0 ;  /* 0x20000032ff2d7230 */ /* 0x000fe40000004100 */
[----:B------:R-:W-:Y:S02]  /*81a0*/  HADD2.F32 R47, -RZ, R38.H0_H0 ;  /* 0x20000026ff2f7230 */ /* 0x000fe40000004100 */
[----:B------:R-:W-:Y:S02]  /*81b0*/  HADD2.F32 R46, -RZ, R232.H0_H0 ;  /* 0x200000e8ff2e7230 */ /* 0x000fe40000004100 */
[-C--:B------:R-:W-:Y:S01]  /*81c0*/  FMUL.FTZ R48, R45, R77.reuse ;  /* 0x0000004d2d307220 */ /* 0x080fe20000410000 */
[----:B------:R-:W-:Y:S02]  /*81d0*/  HADD2.F32 R35, -RZ, R35.H0_H0 ;  /* 0x20000023ff237230 */ /* 0x000fe40000004100 */
[----:B------:R-:W-:Y:S01]  /*81e0*/  FMUL.FTZ R77, R47, R77 ;  /* 0x0000004d2f4d7220 */ /* 0x000fe20000410000 */
[----:B------:R-:W-:-:S02]  /*81f0*/  HADD2.F32 R50, -RZ, R50.H1_H1 ;  /* 0x30000032ff327230 */ /* 0x000fc40000004100 */
[----:B------:R-:W-:Y:S02]  /*8200*/  HADD2.F32 R38, -RZ, R38.H1_H1 ;  /* 0x30000026ff267230 */ /* 0x000fe40000004100 */
[-C--:B------:R-:W-:Y:S01]  /*8210*/  FFMA.FTZ R77, R45, R46.reuse, R77 ;  /* 0x0000002e2d4d7223 */ /* 0x080fe2000001004d */
[-C--:B------:R-:W-:Y:S02]  /*8220*/  FMUL.FTZ R45, R50, R35.reuse ;  /* 0x00000023322d7220 */ /* 0x080fe40000410000 */
[C---:B------:R-:W-:Y:S01]  /*8230*/  FMUL.FTZ R35, R38.reuse, R35 ;  /* 0x0000002326237220 */ /* 0x040fe20000410000 */
[----:B------:R-:W-:Y:S01]  /*8240*/  FFMA.FTZ R48, R47, R46, -R48 ;  /* 0x0000002e2f307223 */ /* 0x000fe20000010830 */
[-C--:B------:R-:W-:Y:S02]  /*8250*/  FFMA.FTZ R45, R38, R34.reuse, -R45 ;  /* 0x00000022262d7223 */ /* 0x080fe4000001082d */
[----:B------:R-:W-:Y:S01]  /*8260*/  FFMA.FTZ R35, R50, R34, R35 ;  /* 0x0000002232237223 */ /* 0x000fe20000010023 */
[----:B------:R-:W-:-:S02]  /*8270*/  F2FP.F16.F32.PACK_AB R51, R51, R81 ;  /* 0x000000513333723e */ /* 0x000fc400000000ff */
[----:B------:R-:W-:Y:S02]  /*8280*/  F2FP.F16.F32.PACK_AB R33, R33, R37 ;  /* 0x000000252121723e */ /* 0x000fe400000000ff */
[----:B------:R-:W-:Y:S02]  /*8290*/  F2FP.F16.F32.PACK_AB R79, R39, R79 ;  /* 0x0000004f274f723e */ /* 0x000fe400000000ff */
[----:B------:R-:W-:Y:S02]  /*82a0*/  F2FP.F16.F32.PACK_AB R32, R32, R78 ;  /* 0x0000004e2020723e */ /* 0x000fe400000000ff */
[----:B------:R-:W-:Y:S02]  /*82b0*/  F2FP.F16.F32.PACK_AB R80, R36, R80 ;  /* 0x000000502450723e */ /* 0x000fe400000000ff */
[----:B------:R-:W-:Y:S02]  /*82c0*/  F2FP.F16.F32.PACK_AB R45, R45, R48 ;  /* 0x000000302d2d723e */ /* 0x000fe400000000ff */
[----:B------:R-:W-:-:S02]  /*82d0*/  F2FP.F16.F32.PACK_AB R35, R35, R77 ;  /* 0x0000004d2323723e */ /* 0x000fc400000000ff */
[----:B------:R-:W-:Y:S01]  /*82e0*/  F2FP.F16.F32.PACK_AB R44, R44, R49 ;  /* 0x000000312c2c723e */ /* 0x000fe200000000ff */
[----:B------:R-:W-:Y:S02]  /*82f0*/  IMAD.MOV.U32 R39, RZ, RZ, R51 ;  /* 0x000000ffff277224 */ /* 0x000fe400078e0033 */
[----:B------:R-:W-:Y:S01]  /*8300*/  IMAD.MOV.U32 R36, RZ, RZ, R32 ;  /* 0x000000ffff247224 */ /* 0x000fe200078e0020 */
[----:B------:R-:W-:Y:S01]  /*8310*/  MOV R37, R44 ;  /* 0x0000002c00257202 */ /* 0x000fe20000000f00 */
[----:B------:R-:W-:Y:S02]  /*8320*/  IMAD.MOV.U32 R48, RZ, RZ, R80 ;  /* 0x000000ffff307224 */ /* 0x000fe400078e0050 */
[----:B------:R-:W-:Y:S02]  /*8330*/  IMAD.MOV.U32 R49, RZ, RZ, R33 ;  /* 0x000000ffff317224 */ /* 0x000fe400078e0021 */
[----:B------:R-:W-:Y:S02]  /*8340*/  IMAD.MOV.U32 R38, RZ, RZ, R45 ;  /* 0x000000ffff267224 */ /* 0x000fe400078e002d */
[----:B------:R-:W-:-:S02]  /*8350*/  IMAD.MOV.U32 R50, RZ, RZ, R35 ;  /* 0x000000ffff327224 */ /* 0x000fc400078e0023 */
[----:B------:R-:W-:-:S07]  /*8360*/  IMAD.MOV.U32 R51, RZ, RZ, R79 ;  /* 0x000000ffff337224 */ /* 0x000fce00078e004f */
.L_x_1537:
[----:B------:R-:W-:Y:S05]  /*8370*/  BSYNC B3 ;  /* 0x0000000000037941 */ /* 0x000fea0003800000 */
.L_x_1536:
        /* <DEDUP_REMOVED lines=12> */
.L_x_1535:
[----:B------:R-:W-:Y:S05]  /*8440*/  BSYNC B2 ;  /* 0x0000000000027941 */ /* 0x000fea0003800000 */
.L_x_1534:
[----:B------:R-:W-:-:S13]  /*8450*/  ISETP.NE.AND P4, PT, R9, RZ, PT ;  /* 0x000000ff0900720c */ /* 0x000fda0003f85270 */
[----:B------:R-:W-:Y:S05]  /*8460*/  @!P4 BRA `(.L_x_1529) ;  /* 0x0000000400e8c947 */ /* 0x000fea0003800000 */
[----:B------:R-:W-:Y:S01]  /*8470*/  LOP3.LUT P5, RZ, R17, 0x1, RZ, 0xc0, !PT ;  /* 0x0000000111ff7812 */ /* 0x000fe200078ac0ff */
[----:B------:R-:W-:Y:S03]  /*8480*/  BSSY B2, `(.L_x_1538) ;  /* 0x0000076000027945 */ /* 0x000fe60003800000 */
[----:B---3--:R-:W-:-:S04]  /*8490*/  SEL R32, R123, R146, !P5 ;  /* 0x000000927b207207 */ /* 0x008fc80006800000 */
[----:B------:R-:W-:-:S04]  /*84a0*/  SHF.R.S32.HI R33, RZ, 0x1f, R32 ;  /* 0x0000001fff217819 */ /* 0x000fc80000011420 */
[----:B------:R-:W-:-:S04]  /*84b0*/  LEA.HI R32, R33, R32, RZ, 0x4 ;  /* 0x0000002021207211 */ /* 0x000fc800078f20ff */
[----:B------:R-:W-:-:S04]  /*84c0*/  LEA.HI.SX32 R32, R32, R113, 0x1c ;  /* 0x0000007120207211 */ /* 0x000fc800078fe2ff */
[----:B------:R-:W-:-:S04]  /*84d0*/  SHF.L.U32 R33, R32, 0x3, RZ ;  /* 0x0000000320217819 */ /* 0x000fc800000006ff */
[----:B------:R-:W-:-:S13]  /*84e0*/  ISETP.GE.AND P4, PT, R33, R144, PT ;  /* 0x000000902100720c */ /* 0x000fda0003f86270 */
[--C-:B------:R-:W-:Y:S02]  /*84f0*/  @!P4 SHF.R.S32.HI R35, RZ, 0x1f, R33.reuse ;  /* 0x0000001fff23c819 */ /* 0x100fe40000011421 */
[CCC-:B------:R-:W-:Y:S02]  /*8500*/  @!P4 IADD3 R34, P5, P6, R86.reuse, R130.reuse, R33.reuse ;  /* 0x000000825622c210 */ /* 0x1c0fe40007ebe021 */
[----:B------:R-:W-:Y:S02]  /*8510*/  LOP3.LUT R33, R175, 0x38, R33, 0xf8, !PT ;  /* 0x00000038af217812 */ /* 0x000fe400078ef821 */
[----:B------:R-:W-:Y:S02]  /*8520*/  @!P4 IADD3.X R35, R85, R155, R35, P5, P6 ;  /* 0x0000009b5523c210 */ /* 0x000fe40002fec423 */
[----:B------:R-:W-:Y:S02]  /*8530*/  IADD3 R130, P5, P6, R86, R130, R12 ;  /* 0x0000008256827210 */ /* 0x000fe40007ebe00c */
[----:B------:R-:W-:-:S02]  /*8540*/  LOP3.LUT R33, R33, R176, RZ, 0x3c, !PT ;  /* 0x000000b021217212 */ /* 0x000fc400078e3cff */
[----:B------:R-:W-:Y:S02]  /*8550*/  IADD3.X R155, R85, R155, R110, P5, P6 ;  /* 0x0000009b559b7210 */ /* 0x000fe40002fec46e */
[----:B------:R-:W-:-:S04]  /*8560*/  LEA R44, P5, R130, R114, 0x1 ;  /* 0x00000072822c7211 */ /* 0x000fc800078a08ff */
[----:B------:R-:W-:Y:S02]  /*8570*/  LEA.HI.X R45, R130, R115, R155, 0x1, P5 ;  /* 0x00000073822d7211 */ /* 0x000fe400028f0c9b */
[----:B------:R-:W-:-:S04]  /*8580*/  @!P4 LEA R46, P5, R34, R114, 0x1 ;  /* 0x00000072222ec211 */ /* 0x000fc800078a08ff */
[----:B------:R-:W-:Y:S02]  /*8590*/  @!P4 LEA.HI.X R47, R34, R115, R35, 0x1, P5 ;  /* 0x00000073222fc211 */ /* 0x000fe400028f0c23 */
[----:B------:R-:W-:Y:S02]  /*85a0*/  SHF.R.S32.HI R34, RZ, 0x1f, R32 ;  /* 0x0000001fff227819 */ /* 0x000fe40000011420 */
[----:B------:R-:W-:Y:S02]  /*85b0*/  ISETP.GE.AND P5, PT, R166, R122, PT ;  /* 0x0000007aa600720c */ /* 0x000fe40003fa6270 */
[----:B------:R-:W-:-:S04]  /*85c0*/  LEA.HI R32, R34, R32, RZ, 0x3 ;  /* 0x0000002022207211 */ /* 0x000fc800078f18ff */
[----:B------:R-:W-:-:S05]  /*85d0*/  SHF.R.S32.HI R32, RZ, 0x3, R32 ;  /* 0x00000003ff207819 */ /* 0x000fca0000011420 */
[----:B------:R-:W-:-:S04]  /*85e0*/  IMAD R32, R32, 0x1800, R177 ;  /* 0x0000180020207824 */ /* 0x000fc800078e02b1 */
[----:B------:R-:W-:-:S04]  /*85f0*/  IMAD.IADD R32, R32, 0x1, R33 ;  /* 0x0000000120207824 */ /* 0x000fc800078e0221 */
[C---:B--2---:R-:W-:Y:S02]  /*8600*/  IMAD R36, R16.reuse, 0x4800, R32 ;  /* 0x0000480010247824 */ /* 0x044fe400078e0220 */
[----:B------:R-:W-:Y:S02]  /*8610*/  IMAD R32, R16, 0x4800, R140 ;  /* 0x0000480010207824 */ /* 0x000fe400078e028c */
[--C-:B------:R-:W-:Y:S02]  /*8620*/  IMAD R36, R36, 0x2, R2.reuse ;  /* 0x0000000224247824 */ /* 0x100fe400078e0202 */
[----:B------:R-:W-:-:S04]  /*8630*/  IMAD R32, R32, 0x2, R2 ;  /* 0x0000000220207824 */ /* 0x000fc800078e0202 */
        /* <DEDUP_REMOVED lines=37> */
[CC--:B------:R-:W-:Y:S01]  /*8890*/  FMUL.FTZ R51, R41.reuse, R39.reuse ;  /* 0x0000002729337220 */ /* 0x0c0fe20000410000 */
[----:B------:R-:W-:Y:S01]  /*88a0*/  FMUL.FTZ R39, R50, R39 ;  /* 0x0000002732277220 */ /* 0x000fe20000410000 */
[----:B------:R-:W-:Y:S02]  /*88b0*/  HADD2.F32 R219, -RZ, R219.H0_H0 ;  /* 0x200000dbffdb7230 */ /* 0x000fe40000004100 */
[----:B------:R-:W-:Y:S02]  /*88c0*/  HADD2.F32 R217, -RZ, R217.H0_H0 ;  /* 0x200000d9ffd97230 */ /* 0x000fe40000004100 */
[-C--:B------:R-:W-:Y:S01]  /*88d0*/  FFMA.FTZ R39, R41, R49.reuse, R39 ;  /* 0x0000003129277223 */ /* 0x080fe20000010027 */
[----:B------:R-:W-:Y:S01]  /*88e0*/  SHF.R.U32.HI R41, RZ, 0x10, R31 ;  /* 0x00000010ff297819 */ /* 0x000fe2000001161f */
[----:B------:R-:W-:Y:S01]  /*88f0*/  HADD2.F32 R30, -RZ, R30.H0_H0 ;  /* 0x2000001eff1e7230 */ /* 0x000fe20000004100 */
[----:B------:R-:W-:Y:S01]  /*8900*/  SHF.R.U64 R31, R42, 0x10, R43 ;  /* 0x000000102a1f7819 */ /* 0x000fe2000000122b */
        /* <DEDUP_REMOVED lines=43> */
[----:B------:R-:W-:Y:S02]  /*8bc0*/  IMAD.MOV.U32 R34, RZ, RZ, R28 ;  /* 0x000000ffff227224 */ /* 0x000fe400078e001c */
[----:B------:R-:W-:-:S07]  /*8bd0*/  IMAD.MOV.U32 R38, RZ, RZ, R31 ;  /* 0x000000ffff267224 */ /* 0x000fce00078e001f */
.L_x_1539:
[----:B------:R-:W-:Y:S05]  /*8be0*/  BSYNC B2 ;  /* 0x0000000000027941 */ /* 0x000fea0003800000 */
.L_x_1538:
[----:B--2---:R4:W-:Y:S04]  /*8bf0*/  STG.E.128 desc[UR46][R44.64], R32 ;  /* 0x000000202c007986 */ /* 0x0049e8000c101d2e */
[----:B0-----:R4:W-:Y:S02]  /*8c00*/  @!P4 STG.E.128 desc[UR46][R46.64], R36 ;  /* 0x000000242e00c986 */ /* 0x0019e4000c101d2e */
.L_x_1529:
[----:B------:R-:W-:Y:S05]  /*8c10*/  BSYNC B1 ;  /* 0x0000000000017941 */ /* 0x000fea0003800000 */
.L_x_1528:
[-C--:B--2---:R-:W-:Y:S02]  /*8c20*/  IMAD R28, R148, R126.reuse, RZ ;  /* 0x0000007e941c7224 */ /* 0x084fe400078e02ff */
[----:B------:R-:W-:-:S04]  /*8c30*/  IMAD.WIDE.U32 R124, R189, R126, R124 ;  /* 0x0000007ebd7c7225 */ /* 0x000fc800078e007c */
[----:B------:R-:W-:Y:S01]  /*8c40*/  IMAD R28, R189, R127, R28 ;  /* 0x0000007fbd1c7224 */ /* 0x000fe200078e021c */
[----:B------:R-:W-:Y:S06]  /*8c50*/  @P3 BRA `(.L_x_1498) ;  /* 0x0000001800b83947 */ /* 0x000fec0003800000 */
[----:B------:R-:W-:Y:S01]  /*8c60*/  ISETP.NE.AND P3, PT, R11, RZ, PT ;  /* 0x000000ff0b00720c */ /* 0x000fe20003f65270 */
[----:B------:R-:W-:Y:S01]  /*8c70*/  BSSY B1, `(.L_x_1540) ;  /* 0x000007e000017945 */ /* 0x000fe20003800000 */
[----:B------:R-:W-:-:S11]  /*8c80*/  IMAD.IADD R40, R125, 0x1, R28 ;  /* 0x000000017d287824 */ /* 0x000fd600078e021c */
[----:B------:R-:W-:Y:S05]  /*8c90*/  @!P3 BRA `(.L_x_1541) ;  /* 0x0000000400ecb947 */ /* 0x000fea0003800000 */
[----:B------:R-:W-:Y:S01]  /*8ca0*/  SEL R28, R123, R146, !P0 ;  /* 0x000000927b1c7207 */ /* 0x000fe20004000000 */
[----:B------:R-:W-:Y:S01]  /*8cb0*/  BSSY B2, `(.L_x_1542) ;  /* 0x0000077000027945 */ /* 0x000fe20003800000 */
[----:B------:R-:W-:Y:S02]  /*8cc0*/  IADD3 R31, P3, P4, R86, R124, R14 ;  /* 0x0000007c561f7210 */ /* 0x000fe40007c7e00e */
[----:B------:R-:W-:Y:S02]  /*8cd0*/  SHF.R.S32.HI R29, RZ, 0x1f, R28 ;  /* 0x0000001fff1d7819 */ /* 0x000fe4000001141c */
[----:B---34-:R-:W-:Y:S02]  /*8ce0*/  IADD3.X R33, R85, R40, R112, P3, P4 ;  /* 0x0000002855217210 */ /* 0x018fe40001fe8470 */
[----:B------:R-:W-:Y:S02]  /*8cf0*/  LEA.HI R29, R29, R28, RZ, 0x4 ;  /* 0x0000001c1d1d7211 */ /* 0x000fe400078f20ff */
[----:B------:R-:W-:-:S02]  /*8d00*/  SHF.R.U32.HI R35, RZ, 0x3, R173 ;  /* 0x00000003ff237819 */ /* 0x000fc400000116ad */
[----:B------:R-:W-:-:S04]  /*8d10*/  LEA.HI.SX32 R30, R29, R117, 0x1c ;  /* 0x000000751d1e7211 */ /* 0x000fc800078fe2ff */
[----:B------:R-:W-:Y:S01]  /*8d20*/  SHF.R.S32.HI R34, RZ, 0x1f, R30 ;  /* 0x0000001fff227819 */ /* 0x000fe2000001141e */
[----:B------:R-:W-:-:S03]  /*8d30*/  IMAD.SHL.U32 R32, R30, 0x8, RZ ;  /* 0x000000081e207824 */ /* 0x000fc600078e00ff */
[----:B------:R-:W-:Y:S02]  /*8d40*/  LEA.HI R30, R34, R30, RZ, 0x3 ;  /* 0x0000001e221e7211 */ /* 0x000fe400078f18ff */
[----:B------:R-:W-:Y:S02]  /*8d50*/  ISETP.GE.AND P3, PT, R32, R144, PT ;  /* 0x000000902000720c */ /* 0x000fe40003f66270 */
[----:B------:R-:W-:-:S05]  /*8d60*/  SHF.R.S32.HI R30, RZ, 0x3, R30 ;  /* 0x00000003ff1e7819 */ /* 0x000fca000001141e */
[----:B------:R-:W-:-:S06]  /*8d70*/  IMAD R30, R30, 0x1800, R179 ;  /* 0x000018001e1e7824 */ /* 0x000fcc00078e02b3 */
[--C-:B------:R-:W-:Y:S02]  /*8d80*/  @!P3 SHF.R.S32.HI R28, RZ, 0x1f, R32.reuse ;  /* 0x0000001fff1cb819 */ /* 0x100fe40000011420 */
[--C-:B------:R-:W-:Y:S02]  /*8d90*/  @!P3 IADD3 R29, P4, P5, R86, R124, R32.reuse ;  /* 0x0000007c561db210 */ /* 0x100fe40007d9e020 */
[----:B------:R-:W-:Y:S02]  /*8da0*/  LOP3.LUT R32, R173, 0x38, R32, 0xf8, !PT ;  /* 0x00000038ad207812 */ /* 0x000fe400078ef820 */
[----:B------:R-:W-:Y:S02]  /*8db0*/  @!P3 IADD3.X R28, R85, R40, R28, P4, P5 ;  /* 0x00000028551cb210 */ /* 0x000fe400027ea41c */
[----:B------:R-:W-:Y:S02]  /*8dc0*/  LOP3.LUT R32, R32, R35, RZ, 0x3c, !PT ;  /* 0x0000002320207212 */ /* 0x000fe400078e3cff */
[----:B------:R-:W-:-:S03]  /*8dd0*/  LEA R36, P4, R31, R114, 0x1 ;  /* 0x000000721f247211 */ /* 0x000fc600078808ff */
[----:B------:R-:W-:Y:S01]  /*8de0*/  IMAD.IADD R32, R30, 0x1, R32 ;  /* 0x000000011e207824 */ /* 0x000fe200078e0220 */
[----:B------:R-:W-:Y:S01]  /*8df0*/  LEA.HI.X R37, R31, R115, R33, 0x1, P4 ;  /* 0x000000731f257211 */ /* 0x000fe200020f0c21 */
[C---:B------:R-:W-:Y:S01]  /*8e00*/  IMAD R30, R16.reuse, 0x4800, R141 ;  /* 0x00004800101e7824 */ /* 0x040fe200078e028d */
[----:B------:R-:W-:Y:S01]  /*8e10*/  @!P3 LEA R38, P4, R29, R114, 0x1 ;  /* 0x000000721d26b211 */ /* 0x000fe200078808ff */
[----:B------:R-:W-:-:S03]  /*8e20*/  IMAD R32, R16, 0x4800, R32 ;  /* 0x0000480010207824 */ /* 0x000fc600078e0220 */
[----:B------:R-:W-:Y:S01]  /*8e30*/  LEA R30, R30, R2, 0x1 ;  /* 0x000000021e1e7211 */ /* 0x000fe200078e08ff */
[----:B------:R-:W-:Y:S01]  /*8e40*/  IMAD R32, R32, 0x2, R2 ;  /* 0x0000000220207824 */ /* 0x000fe200078e0202 */
[----:B------:R-:W-:Y:S02]  /*8e50*/  @!P3 LEA.HI.X R39, R29, R115, R28, 0x1, P4 ;  /* 0x000000731d27b211 */ /* 0x000fe400020f0c1c */
[----:B------:R-:W-:Y:S02]  /*8e60*/  ISETP.GE.AND P4, PT, R18, R122, PT ;  /* 0x0000007a1200720c */ /* 0x000fe40003f86270 */
[----:B------:R-:W0:Y:S04]  /*8e70*/  LDS.128 R28, [R30+0x18400] ;  /* 0x018400001e1c7984 */ /* 0x000e280000000c00 */
[----:B------:R-:W2:Y:S07]  /*8e80*/  LDS.128 R32, [R32+0x18400] ;  /* 0x0184000020207984 */ /* 0x000eae0000000c00 */
        /* <DEDUP_REMOVED lines=43> */
[----:B------:R-:W-:-:S02]  /*9140*/  HADD2.F32 R44, -RZ, R44.H0_H0 ;  /* 0x2000002cff2c7230 */ /* 0x000fc40000004100 */
[----:B------:R-:W-:Y:S02]  /*9150*/  HADD2.F32 R43, -RZ, R43.H0_H0 ;  /* 0x2000002bff2b7230 */ /* 0x000fe40000004100 */
        /* <DEDUP_REMOVED lines=39> */
[----:B------:R-:W-:Y:S02]  /*93d0*/  F2FP.F16.F32.PACK_AB R74, R74, R215 ;  /* 0x000000d74a4a723e */ /* 0x000fe400000000ff */
[----:B------:R-:W-:Y:S01]  /*93e0*/  MOV R31, R46 ;  /* 0x0000002e001f7202 */ /* 0x000fe20000000f00 */
[----:B------:R-:W-:Y:S02]  /*93f0*/  IMAD.MOV.U32 R30, RZ, RZ, R35 ;  /* 0x000000ffff1e7224 */ /* 0x000fe400078e0023 */
[----:B------:R-:W-:Y:S02]  /*9400*/  IMAD.MOV.U32 R34, RZ, RZ, R74 ;  /* 0x000000ffff227224 */ /* 0x000fe400078e004a */
[----:B------:R-:W-:-:S07]  /*9410*/  IMAD.MOV.U32 R35, RZ, RZ, R43 ;  /* 0x000000ffff237224 */ /* 0x000fce00078e002b */
.L_x_1543:
[----:B------:R-:W-:Y:S05]  /*9420*/  BSYNC B2 ;  /* 0x0000000000027941 */ /* 0x000fea0003800000 */
.L_x_1542:
[----:B0-----:R0:W-:Y:S04]  /*9430*/  STG.E.128 desc[UR46][R36.64], R28 ;  /* 0x0000001c24007986 */ /* 0x0011e8000c101d2e */
[----:B--2---:R0:W-:Y:S02]  /*9440*/  @!P3 STG.E.128 desc[UR46][R38.64], R32 ;  /* 0x000000202600b986 */ /* 0x0041e4000c101d2e */
.L_x_1541:
[----:B------:R-:W-:Y:S05]  /*9450*/  BSYNC B1 ;  /* 0x0000000000017941 */ /* 0x000fea0003800000 */
.L_x_1540:
        /* <DEDUP_REMOVED lines=9> */
[----:B---34-:R-:W-:-:S02]  /*94f0*/  SHF.R.U32.HI R36, RZ, 0x3, R173 ;  /* 0x00000003ff247819 */ /* 0x018fc400000116ad */
[----:B------:R-:W-:-:S04]  /*9500*/  LEA.HI.SX32 R32, R29, R116, 0x1c ;  /* 0x000000741d207211 */ /* 0x000fc800078fe2ff */
[----:B------:R-:W-:Y:S01]  /*9510*/  SHF.R.S32.HI R35, RZ, 0x1f, R32 ;  /* 0x0000001fff237819 */ /* 0x000fe20000011420 */
[----:B------:R-:W-:-:S03]  /*9520*/  IMAD.SHL.U32 R33, R32, 0x8, RZ ;  /* 0x0000000820217824 */ /* 0x000fc600078e00ff */
[----:B------:R-:W-:Y:S02]  /*9530*/  LEA.HI R35, R35, R32, RZ, 0x3 ;  /* 0x0000002023237211 */ /* 0x000fe400078f18ff */
[----:B------:R-:W-:Y:S02]  /*9540*/  ISETP.GE.AND P3, PT, R33, R144, PT ;  /* 0x000000902100720c */ /* 0x000fe40003f66270 */
[----:B------:R-:W-:Y:S02]  /*9550*/  SHF.R.S32.HI R34, RZ, 0x3, R35 ;  /* 0x00000003ff227819 */ /* 0x000fe40000011423 */
[----:B------:R-:W-:-:S04]  /*9560*/  LOP3.LUT R32, R173, 0x38, R33, 0xf8, !PT ;  /* 0x00000038ad207812 */ /* 0x000fc800078ef821 */
[----:B------:R-:W-:-:S05]  /*9570*/  LOP3.LUT R32, R32, R36, RZ, 0x3c, !PT ;  /* 0x0000002420207212 */ /* 0x000fca00078e3cff */
[--C-:B------:R-:W-:Y:S02]  /*9580*/  @!P3 SHF.R.S32.HI R28, RZ, 0x1f, R33.reuse ;  /* 0x0000001fff1cb819 */ /* 0x100fe40000011421 */
[----:B------:R-:W-:Y:S01]  /*9590*/  @!P3 IADD3 R29, P4, P5, R86, R124, R33 ;  /* 0x0000007c561db210 */ /* 0x000fe20007d9e021 */
[----:B------:R-:W-:-:S03]  /*95a0*/  IMAD R33, R34, 0x1800, R179 ;  /* 0x0000180022217824 */ /* 0x000fc600078e02b3 */
[----:B------:R-:W-:Y:S01]  /*95b0*/  @!P3 IADD3.X R28, R85, R40, R28, P4, P5 ;  /* 0x00000028551cb210 */ /* 0x000fe200027ea41c */
[----:B------:R-:W-:Y:S01]  /*95c0*/  IMAD.IADD R35, R33, 0x1, R32 ;  /* 0x0000000121237824 */ /* 0x000fe200078e0220 */
[-C--:B------:R-:W-:Y:S01]  /*95d0*/  LEA R36, P4, R30, R114.reuse, 0x1 ;  /* 0x000000721e247211 */ /* 0x080fe200078808ff */
[C---:B------:R-:W-:Y:S02]  /*95e0*/  IMAD R33, R16.reuse, 0x4800, R139 ;  /* 0x0000480010217824 */ /* 0x040fe400078e028b */
[----:B------:R-:W-:Y:S01]  /*95f0*/  IMAD R35, R16, 0x4800, R35 ;  /* 0x0000480010237824 */ /* 0x000fe200078e0223 */
[----:B------:R-:W-:Y:S01]  /*9600*/  LEA.HI.X R37, R30, R115, R31, 0x1, P4 ;  /* 0x000000731e257211 */ /* 0x000fe200020f0c1f */
[--C-:B------:R-:W-:Y:S01]  /*9610*/  IMAD R30, R33, 0x2, R2.reuse ;  /* 0x00000002211e7824 */ /* 0x100fe200078e0202 */
[----:B------:R-:W-:Y:S01]  /*9620*/  @!P3 LEA R38, P4, R29, R114, 0x1 ;  /* 0x000000721d26b211 */ /* 0x000fe200078808ff */
[----:B------:R-:W-:-:S03]  /*9630*/  IMAD R35, R35, 0x2, R2 ;  /* 0x0000000223237824 */ /* 0x000fc600078e0202 */
[----:B------:R-:W-:Y:S02]  /*9640*/  @!P3 LEA.HI.X R39, R29, R115, R28, 0x1, P4 ;  /* 0x000000731d27b211 */ /* 0x000fe400020f0c1c */
[----:B------:R-:W0:Y:S01]  /*9650*/  LDS.128 R28, [R30+0x18400] ;  /* 0x018400001e1c7984 */ /* 0x000e220000000c00 */
[----:B------:R-:W-:-:S03]  /*9660*/  ISETP.GE.AND P4, PT, R165, R122, PT ;  /* 0x0000007aa500720c */ /* 0x000fc60003f86270 */
[----:B------:R-:W2:Y:S10]  /*9670*/  LDS.128 R32, [R35+0x18400] ;  /* 0x0184000023207984 */ /* 0x000eb40000000c00 */
        /* <DEDUP_REMOVED lines=27> */
[----:B------:R-:W-:Y:S02]  /*9830*/  HADD2.F32 R35, -RZ, R31.H0_H0 ;  /* 0x2000001fff237230 */ /* 0x000fe40000004100 */
[----:B------:R-:W-:Y:S01]  /*9840*/  FFMA.FTZ R68, R48, R56, R68 ;  /* 0x0000003830447223 */ /* 0x000fe20000010044 */
[----:B------:R-:W-:Y:S02]  /*9850*/  HADD2.F32 R70, -RZ, R70.H0_H0 ;  /* 0x20000046ff467230 */ /* 0x000fe40000004100 */
[----:B------:R-:W-:Y:S01]  /*9860*/  FMUL.FTZ R48, R45, R33 ;  /* 0x000000212d307220 */ /* 0x000fe20000410000 */
[----:B------:R-:W-:-:S02]  /*9870*/  HADD2.F32 R29, -RZ, R157.H0_H0 ;  /* 0x2000009dff1d7230 */ /* 0x000fc40000004100 */
[----:B------:R-:W-:Y:S01]  /*9880*/  FMUL.FTZ R51, R35, R33 ;  /* 0x0000002123337220 */ /* 0x000fe20000410000 */
[----:B------:R-:W-:Y:S02]  /*9890*/  HADD2.F32 R31, -RZ, R31.H1_H1 ;  /* 0x3000001fff1f7230 */ /* 0x000fe40000004100 */
[-C--:B------:R-:W-:Y:S01]  /*98a0*/  FMUL.FTZ R33, R47, R70.reuse ;  /* 0x000000462f217220 */ /* 0x080fe20000410000 */
[----:B------:R-:W-:Y:S02]  /*98b0*/  HADD2.F32 R58, -RZ, R58.H0_H0 ;  /* 0x2000003aff3a7230 */ /* 0x000fe40000004100 */
[-C--:B------:R-:W-:Y:S01]  /*98c0*/  FFMA.FTZ R48, R35, R29.reuse, -R48 ;  /* 0x0000001d23307223 */ /* 0x080fe20000010830 */
[----:B------:R-:W-:Y:S01]  /*98d0*/  FFMA.FTZ R51, R45, R29, R51 ;  /* 0x0000001d2d337223 */ /* 0x000fe20000010033 */
[C---:B------:R-:W-:Y:S01]  /*98e0*/  FMUL.FTZ R70, R31.reuse, R70 ;  /* 0x000000461f467220 */ /* 0x040fe20000410000 */
[----:B------:R-:W-:Y:S02]  /*98f0*/  HADD2.F32 R212, -RZ, R212.H0_H0 ;  /* 0x200000d4ffd47230 */ /* 0x000fe40000004100 */
[----:B------:R-:W-:Y:S01]  /*9900*/  FFMA.FTZ R33, R31, R58, -R33 ;  /* 0x0000003a1f217223 */ /* 0x000fe20000010821 */
[----:B------:R-:W-:-:S02]  /*9910*/  HADD2.F32 R42, -RZ, R42.H0_H0 ;  /* 0x2000002aff2a7230 */ /* 0x000fc40000004100 */
[----:B------:R-:W-:Y:S01]  /*9920*/  FFMA.FTZ R70, R47, R58, R70 ;  /* 0x0000003a2f467223 */ /* 0x000fe20000010046 */
[--C-:B------:R-:W-:Y:S01]  /*9930*/  HADD2.F32 R31, -RZ, R32.reuse.H0_H0 ;  /* 0x20000020ff1f7230 */ /* 0x100fe20000004100 */
[----:B------:R-:W-:Y:S01]  /*9940*/  F2FP.F16.F32.PACK_AB R46, R46, R49 ;  /* 0x000000312e2e723e */ /* 0x000fe200000000ff */
[----:B------:R-:W-:Y:S01]  /*9950*/  HADD2.F32 R35, -RZ, R32.H1_H1 ;  /* 0x30000020ff237230 */ /* 0x000fe20000004100 */
[----:B------:R-:W-:Y:S01]  /*9960*/  F2FP.F16.F32.PACK_AB R48, R33, R48 ;  /* 0x000000302130723e */ /* 0x000fe200000000ff */
[--C-:B------:R-:W-:Y:S01]  /*9970*/  HADD2.F32 R29, -RZ, R28.reuse.H0_H0 ;  /* 0x2000001cff1d7230 */ /* 0x100fe20000004100 */
[----:B------:R-:W-:Y:S01]  /*9980*/  F2FP.F16.F32.PACK_AB R51, R70, R51 ;  /* 0x000000334633723e */ /* 0x000fe200000000ff */
[----:B------:R-:W-:Y:S02]  /*9990*/  HADD2.F32 R45, -RZ, R28.H1_H1 ;  /* 0x3000001cff2d7230 */ /* 0x000fe40000004100 */
[----:B------:R-:W-:Y:S01]  /*99a0*/  FMUL.FTZ R28, R31, R212 ;  /* 0x000000d41f1c7220 */ /* 0x000fe20000410000 */
[----:B------:R-:W-:-:S02]  /*99b0*/  HADD2.F32 R156, -RZ, R156.H1_H1 ;  /* 0x3000009cff9c7230 */ /* 0x000fc40000004100 */
[----:B------:R-:W-:Y:S01]  /*99c0*/  FMUL.FTZ R56, R35, R42 ;  /* 0x0000002a23387220 */ /* 0x000fe20000410000 */
[----:B------:R-:W-:Y:S02]  /*99d0*/  HADD2.F32 R32, -RZ, R41.H0_H0 ;  /* 0x20000029ff207230 */ /* 0x000fe40000004100 */
[----:B------:R-:W-:Y:S01]  /*99e0*/  FMUL.FTZ R212, R29, R212 ;  /* 0x000000d41dd47220 */ /* 0x000fe20000410000 */
[----:B------:R-:W-:Y:S01]  /*99f0*/  FMUL.FTZ R42, R45, R42 ;  /* 0x0000002a2d2a7220 */ /* 0x000fe20000410000 */
[-C--:B------:R-:W-:Y:S01]  /*9a00*/  FFMA.FTZ R28, R29, R156.reuse, -R28 ;  /* 0x0000009c1d1c7223 */ /* 0x080fe2000001081c */
[----:B------:R-:W-:Y:S02]  /*9a10*/  HADD2.F32 R29, -RZ, R44.H0_H0 ;  /* 0x2000002cff1d7230 */ /* 0x000fe40000004100 */
[----:B------:R-:W-:Y:S01]  /*9a20*/  FFMA.FTZ R212, R31, R156, R212 ;  /* 0x0000009c1fd47223 */ /* 0x000fe200000100d4 */
[-C--:B------:R-:W-:Y:S01]  /*9a30*/  FFMA.FTZ R45, R45, R32.reuse, -R56 ;  /* 0x000000202d2d7223 */ /* 0x080fe20000010838 */
[----:B------:R-:W-:Y:S01]  /*9a40*/  FFMA.FTZ R35, R35, R32, R42 ;  /* 0x0000002023237223 */ /* 0x000fe2000001002a */
[----:B------:R-:W-:Y:S01]  /*9a50*/  HADD2.F32 R31, -RZ, R158.H0_H0 ;  /* 0x2000009eff1f7230 */ /* 0x000fe20000004100 */
[----:B------:R-:W-:Y:S01]  /*9a60*/  F2FP.F16.F32.PACK_AB R33, R68, R50 ;  /* 0x000000324421723e */ /* 0x000fe200000000ff */
[----:B------:R-:W-:Y:S01]  /*9a70*/  HADD2.F32 R32, -RZ, R34.H0_H0 ;  /* 0x20000022ff207230 */ /* 0x000fe20000004100 */
[----:B------:R-:W-:Y:S01]  /*9a80*/  F2FP.F16.F32.PACK_AB R28, R45, R28 ;  /* 0x0000001c2d1c723e */ /* 0x000fe200000000ff */
[----:B------:R-:W-:Y:S01]  /*9a90*/  HADD2.F32 R42, -RZ, R30.H0_H0 ;  /* 0x2000001eff2a7230 */ /* 0x000fe20000004100 */
[----:B------:R-:W-:Y:S01]  /*9aa0*/  F2FP.F16.F32.PACK_AB R212, R35, R212 ;  /* 0x000000d423d4723e */ /* 0x000fe200000000ff */
[----:B------:R-:W-:-:S02]  /*9ab0*/  HADD2.F32 R34, -RZ, R34.H1_H1 ;  /* 0x30000022ff227230 */ /* 0x000fc40000004100 */
[-C--:B------:R-:W-:Y:S01]  /*9ac0*/  FMUL.FTZ R41, R32, R31.reuse ;  /* 0x0000001f20297220 */ /* 0x080fe20000410000 */
[----:B------:R-:W-:Y:S02]  /*9ad0*/  HADD2.F32 R30, -RZ, R30.H1_H1 ;  /* 0x3000001eff1e7230 */ /* 0x000fe40000004100 */
[----:B------:R-:W-:Y:S01]  /*9ae0*/  FMUL.FTZ R47, R42, R31 ;  /* 0x0000001f2a2f7220 */ /* 0x000fe20000410000 */
[----:B------:R-:W-:Y:S02]  /*9af0*/  HADD2.F32 R157, -RZ, R157.H1_H1 ;  /* 0x3000009dff9d7230 */ /* 0x000fe40000004100 */
[-C--:B------:R-:W-:Y:S01]  /*9b00*/  FMUL.FTZ R31, R34, R29.reuse ;  /* 0x0000001d221f7220 */ /* 0x080fe20000410000 */
[----:B------:R-:W-:Y:S02]  /*9b10*/  HADD2.F32 R43, -RZ, R43.H0_H0 ;  /* 0x2000002bff2b7230 */ /* 0x000fe40000004100 */
[----:B------:R-:W-:Y:S01]  /*9b20*/  FMUL.FTZ R29, R30, R29 ;  /* 0x0000001d1e1d7220 */ /* 0x000fe20000410000 */
[----:B------:R-:W-:-:S02]  /*9b30*/  IMAD.MOV.U32 R35, RZ, RZ, R51 ;  /* 0x000000ffff237224 */ /* 0x000fc400078e0033 */
[-C--:B------:R-:W-:Y:S01]  /*9b40*/  FFMA.FTZ R42, R42, R157.reuse, -R41 ;  /* 0x0000009d2a2a7223 */ /* 0x080fe20000010829 */
[----:B------:R-:W-:Y:S01]  /*9b50*/  FFMA.FTZ R32, R32, R157, R47 ;  /* 0x0000009d20207223 */ /* 0x000fe2000001002f */
[-C--:B------:R-:W-:Y:S01]  /*9b60*/  FFMA.FTZ R31, R30, R43.reuse, -R31 ;  /* 0x0000002b1e1f7223 */ /* 0x080fe2000001081f */
[----:B------:R-:W-:-:S04]  /*9b70*/  FFMA.FTZ R29, R34, R43, R29 ;  /* 0x0000002b221d7223 */ /* 0x000fc8000001001d */
[----:B------:R-:W-:Y:S01]  /*9b80*/  F2FP.F16.F32.PACK_AB R30, R31, R42 ;  /* 0x0000002a1f1e723e */ /* 0x000fe200000000ff */
[----:B------:R-:W-:Y:S01]  /*9b90*/  IMAD.MOV.U32 R31, RZ, RZ, R48 ;  /* 0x000000ffff1f7224 */ /* 0x000fe200078e0030 */
[----:B------:R-:W-:Y:S01]  /*9ba0*/  F2FP.F16.F32.PACK_AB R34, R29, R32 ;  /* 0x000000201d22723e */ /* 0x000fe200000000ff */
[----:B------:R-:W-:Y:S01]  /*9bb0*/  IMAD.MOV.U32 R32, RZ, RZ, R212 ;  /* 0x000000ffff207224 */ /* 0x000fe200078e00d4 */
[----:B------:R-:W-:-:S07]  /*9bc0*/  MOV R29, R46 ;  /* 0x0000002e001d7202 */ /* 0x000fce0000000f00 */
.L_x_1547:
[----:B------:R-:W-:Y:S05]  /*9bd0*/  BSYNC B2 ;  /* 0x0000000000027941 */ /* 0x000fea0003800000 */
.L_x_1546:
[----:B0-----:R0:W-:Y:S04]  /*9be0*/  STG.E.128 desc[UR46][R36.64], R28 ;  /* 0x0000001c24007986 */ /* 0x0011e8000c101d2e */
[----:B--2---:R0:W-:Y:S02]  /*9bf0*/  @!P3 STG.E.128 desc[UR46][R38.64], R32 ;  /* 0x000000202600b986 */ /* 0x0041e4000c101d2e */
.L_x_1545:
[----:B------:R-:W-:Y:S05]  /*9c00*/  BSYNC B1 ;  /* 0x0000000000017941 */ /* 0x000fea0003800000 */
.L_x_1544:
[----:B------:R-:W-:-:S13]  /*9c10*/  ISETP.NE.AND P3, PT, R9, RZ, PT ;  /* 0x000000ff0900720c */ /* 0x000fda0003f65270 */
[----:B------:R-:W-:Y:S05]  /*9c20*/  @!P3 BRA `(.L_x_1498) ;  /* 0x0000000800c4b947 */ /* 0x000fea0003800000 */
[----:B------:R-:W-:Y:S01]  /*9c30*/  LOP3.LUT P4, RZ, R17, 0x1, RZ, 0xc0, !PT ;  /* 0x0000000111ff7812 */ /* 0x000fe2000788c0ff */
[----:B------:R-:W-:Y:S01]  /*9c40*/  BSSY B1, `(.L_x_1548) ;  /* 0x000006d000017945 */ /* 0x000fe20003800000 */
[----:B0-----:R-:W-:Y:S02]  /*9c50*/  SHF.R.U32.HI R31, RZ, 0x3, R173 ;  /* 0x00000003ff1f7819 */ /* 0x001fe400000116ad */
[----:B------:R-:W-:Y:S02]  /*9c60*/  SEL R146, R123, R146, !P4 ;  /* 0x000000927b927207 */ /* 0x000fe40006000000 */
[----:B---34-:R-:W-:Y:S02]  /*9c70*/  IADD3 R37, P3, P4, R86, R124, R12 ;  /* 0x0000007c56257210 */ /* 0x018fe40007c7e00c */
[----:B------:R-:W-:Y:S02]  /*9c80*/  SHF.R.S32.HI R29, RZ, 0x1f, R146 ;  /* 0x0000001fff1d7819 */ /* 0x000fe40000011492 */
[----:B------:R-:W-:-:S02]  /*9c90*/  IADD3.X R38, R85, R40, R110, P3, P4 ;  /* 0x0000002855267210 */ /* 0x000fc40001fe846e */
[----:B------:R-:W-:Y:S02]  /*9ca0*/  LEA.HI R146, R29, R146, RZ, 0x4 ;  /* 0x000000921d927211 */ /* 0x000fe400078f20ff */
[----:B------:R-:W-:Y:S02]  /*9cb0*/  ISETP.GE.AND P4, PT, R166, R122, PT ;  /* 0x0000007aa600720c */ /* 0x000fe40003f86270 */
[----:B------:R-:W-:Y:S02]  /*9cc0*/  LEA.HI.SX32 R146, R146, R113, 0x1c ;  /* 0x0000007192927211 */ /* 0x000fe400078fe2ff */
[C---:B------:R-:W-:Y:S02]  /*9cd0*/  LEA R36, P3, R37.reuse, R114, 0x1 ;  /* 0x0000007225247211 */ /* 0x040fe400078608ff */
[----:B------:R-:W-:Y:S01]  /*9ce0*/  SHF.R.S32.HI R29, RZ, 0x1f, R146 ;  /* 0x0000001fff1d7819 */ /* 0x000fe20000011492 */
[----:B------:R-:W-:Y:S01]  /*9cf0*/  IMAD.SHL.U32 R39, R146, 0x8, RZ ;  /* 0x0000000892277824 */ /* 0x000fe200078e00ff */
[----:B------:R-:W-:-:S02]  /*9d00*/  LEA.HI.X R37, R37, R115, R38, 0x1, P3 ;  /* 0x0000007325257211 */ /* 0x000fc400018f0c26 */
[----:B------:R-:W-:Y:S02]  /*9d10*/  LEA.HI R29, R29, R146, RZ, 0x3 ;  /* 0x000000921d1d7211 */ /* 0x000fe400078f18ff */
[----:B------:R-:W-:Y:S02]  /*9d20*/  LOP3.LUT R28, R173, 0x38, R39, 0xf8, !PT ;  /* 0x00000038ad1c7812 */ /* 0x000fe400078ef827 */
[----:B------:R-:W-:Y:S02]  /*9d30*/  SHF.R.S32.HI R30, RZ, 0x3, R29 ;  /* 0x00000003ff1e7819 */ /* 0x000fe4000001141d */
[----:B------:R-:W-:-:S03]  /*9d40*/  LOP3.LUT R28, R28, R31, RZ, 0x3c, !PT ;  /* 0x0000001f1c1c7212 */ /* 0x000fc600078e3cff */
[----:B------:R-:W-:-:S04]  /*9d50*/  IMAD R29, R30, 0x1800, R179 ;  /* 0x000018001e1d7824 */ /* 0x000fc800078e02b3 */
[----:B------:R-:W-:Y:S02]  /*9d60*/  IMAD.IADD R31, R29, 0x1, R28 ;  /* 0x000000011d1f7824 */ /* 0x000fe400078e021c */
[C---:B------:R-:W-:Y:S02]  /*9d70*/  IMAD R29, R16.reuse, 0x4800, R138 ;  /* 0x00004800101d7824 */ /* 0x040fe400078e028a */
[----:B------:R-:W-:Y:S02]  /*9d80*/  IMAD R31, R16, 0x4800, R31 ;  /* 0x00004800101f7824 */ /* 0x000fe400078e021f */
[----:B------:R-:W-:-:S03]  /*9d90*/  IMAD R29, R29, 0x2, R2 ;  /* 0x000000021d1d7824 */ /* 0x000fc600078e0202 */
[----:B------:R-:W-:-:S03]  /*9da0*/  LEA R32, R31, R2, 0x1 ;  /* 0x000000021f207211 */ /* 0x000fc600078e08ff */
[----:B------:R-:W0:Y:S04]  /*9db0*/  LDS.128 R28, [R29+0x18400] ;  /* 0x018400001d1c7984 */ /* 0x000e280000000c00 */
[----:B------:R-:W2:Y:S01]  /*9dc0*/  LDS.128 R32, [R32+0x18400] ;  /* 0x0184000020207984 */ /* 0x000ea20000000c00 */
[----:B------:R-:W-:Y:S05]  /*9dd0*/  @P4 BRA `(.L_x_1549) ;  /* 0x00000004004c4947 */ /* 0x000fea0003800000 */
[----:B------:R-:W-:Y:S01]  /*9de0*/  SHF.R.U32.HI R49, RZ, 0x10, R65 ;  /* 0x00000010ff317819 */ /* 0x000fe20000011641 */
[----:B--2---:R-:W-:Y:S01]  /*9df0*/  IMAD.MOV.U32 R44, RZ, RZ, R33 ;  /* 0x000000ffff2c7224 */ /* 0x004fe200078e0021 */
[----:B------:R-:W-:Y:S01]  /*9e00*/  SHF.R.U64 R38, R52, 0x10, R53 ;  /* 0x0000001034267819 */ /* 0x000fe20000001235 */
[----:B0-----:R-:W-:Y:S01]  /*9e10*/  IMAD.MOV.U32 R33, RZ, RZ, R31 ;  /* 0x000000ffff217224 */ /* 0x001fe200078e001f */
[----:B------:R-:W-:Y:S01]  /*9e20*/  SHF.R.U32.HI R52, RZ, 0x10, R53 ;  /* 0x00000010ff347819 */ /* 0x000fe20000011635 */
[----:B------:R-:W-:Y:S01]  /*9e30*/  HADD2.F32 R50, -RZ, R154.H1_H1 ;  /* 0x3000009aff327230 */ /* 0x000fe20000004100 */
[--C-:B------:R-:W-:Y:S01]  /*9e40*/  SHF.R.U64 R43, R66, 0x10, R67.reuse ;  /* 0x00000010422b7819 */ /* 0x100fe20000001243 */
[--C-:B------:R-:W-:Y:S01]  /*9e50*/  HADD2.F32 R45, -RZ, R44.reuse.H0_H0 ;  /* 0x2000002cff2d7230 */ /* 0x100fe20000004100 */
[----:B------:R-:W-:Y:S01]  /*9e60*/  SHF.R.U32.HI R66, RZ, 0x10, R67 ;  /* 0x00000010ff427819 */ /* 0x000fe20000011643 */
[----:B------:R-:W-:Y:S01]  /*9e70*/  HADD2.F32 R46, -RZ, R44.H1_H1 ;  /* 0x3000002cff2e7230 */ /* 0x000fe20000004100 */
[--C-:B------:R-:W-:Y:S01]  /*9e80*/  SHF.R.U64 R42, R54, 0x10, R55.reuse ;  /* 0x00000010362a7819 */ /* 0x100fe20000001237 */
[----:B------:R-:W-:Y:S01]  /*9e90*/  HADD2.F32 R49, -RZ, R49.H0_H0 ;  /* 0x20000031ff317230 */ /* 0x000fe20000004100 */
[----:B------:R-:W-:Y:S01]  /*9ea0*/  SHF.R.U32.HI R54, RZ, 0x10, R55 ;  /* 0x00000010ff367819 */ /* 0x000fe20000011637 */
[--C-:B------:R-:W-:Y:S01]  /*9eb0*/  HADD2.F32 R31, -RZ, R29.reuse.H0_H0 ;  /* 0x2000001dff1f7230 */ /* 0x100fe20000004100 */
[----:B------:R-:W-:Y:S01]  /*9ec0*/  SHF.R.U64 R41, R64, 0x10, R65 ;  /* 0x0000001040297819 */ /* 0x000fe20000001241 */
[----:B------:R-:W-:-:S02]  /*9ed0*/  HADD2.F32 R44, -RZ, R29.H1_H1 ;  /* 0x3000001dff2c7230 */ /* 0x000fc40000004100 */
[-C--:B------:R-:W-:Y:S01]  /*9ee0*/  FMUL.FTZ R51, R46, R49.reuse ;  /* 0x000000312e337220 */ /* 0x080fe20000410000 */
[----:B------:R-:W-:Y:S02]  /*9ef0*/  HADD2.F32 R48, -RZ, R152.H1_H1 ;  /* 0x30000098ff307230 */ /* 0x000fe40000004100 */
[----:B------:R-:W-:Y:S02]  /*9f00*/  HADD2.F32 R47, -RZ, R52.H0_H0 ;  /* 0x20000034ff2f7230 */ /* 0x000fe40000004100 */
[-C--:B------:R-:W-:Y:S01]  /*9f10*/  FMUL.FTZ R52, R45, R50.reuse ;  /* 0x000000322d347220 */ /* 0x080fe20000410000 */
[C---:B------:R-:W-:Y:S01]  /*9f20*/  FMUL.FTZ R50, R31.reuse, R50 ;  /* 0x000000321f327220 */ /* 0x040fe20000410000 */
[----:B------:R-:W-:Y:S01]  /*9f30*/  FMUL.FTZ R49, R44, R49 ;  /* 0x000000312c317220 */ /* 0x000fe20000410000 */
[----:B------:R-:W-:Y:S02]  /*9f40*/  HADD2.F32 R56, -RZ, R153.H1_H1 ;  /* 0x30000099ff387230 */ /* 0x000fe40000004100 */
[-C--:B------:R-:W-:Y:S01]  /*9f50*/  FFMA.FTZ R29, R31, R48.reuse, -R52 ;  /* 0x000000301f1d7223 */ /* 0x080fe20000010834 */
[----:B------:R-:W-:Y:S01]  /*9f60*/  FFMA.FTZ R31, R45, R48, R50 ;  /* 0x000000302d1f7223 */ /* 0x000fe20000010032 */
[----:B------:R-:W-:Y:S01]  /*9f70*/  FFMA.FTZ R46, R46, R47, R49 ;  /* 0x0000002f2e2e7223 */ /* 0x000fe20000010031 */
[----:B------:R-:W-:-:S02]  /*9f80*/  HADD2.F32 R45, -RZ, R35.H0_H0 ;  /* 0x20000023ff2d7230 */ /* 0x000fc40000004100 */
[----:B------:R-:W-:Y:S01]  /*9f90*/  FFMA.FTZ R44, R44, R47, -R51 ;  /* 0x0000002f2c2c7223 */ /* 0x000fe20000010833 */
[----:B------:R-:W-:Y:S02]  /*9fa0*/  HADD2.F32 R50, -RZ, R35.H1_H1 ;  /* 0x30000023ff327230 */ /* 0x000fe40000004100 */
[----:B------:R-:W-:Y:S02]  /*9fb0*/  HADD2.F32 R49, -RZ, R66.H0_H0 ;  /* 0x20000042ff317230 */ /* 0x000fe40000004100 */
[--C-:B------:R-:W-:Y:S01]  /*9fc0*/  HADD2.F32 R48, -RZ, R33.reuse.H1_H1 ;  /* 0x30000021ff307230 */ /* 0x100fe20000004100 */
[----:B------:R-:W-:Y:S01]  /*9fd0*/  F2FP.F16.F32.PACK_AB R29, R44, R29 ;  /* 0x0000001d2c1d723e */ /* 0x000fe200000000ff */
[----:B------:R-:W-:Y:S02]  /*9fe0*/  HADD2.F32 R35, -RZ, R33.H0_H0 ;  /* 0x20000021ff237230 */ /* 0x000fe40000004100 */
[----:B------:R-:W-:Y:S01]  /*9ff0*/  FMUL.FTZ R51, R50, R49 ;  /* 0x0000003132337220 */ /* 0x000fe20000410000 */
[----:B------:R-:W-:-:S02]  /*a000*/  HADD2.F32 R52, -RZ, R151.H1_H1 ;  /* 0x30000097ff347230 */ /* 0x000fc40000004100 */
[C---:B------:R-:W-:Y:S01]  /*a010*/  FMUL.FTZ R49, R48.reuse, R49 ;  /* 0x0000003130317220 */ /* 0x040fe20000410000 */
[----:B------:R-:W-:Y:S02]  /*a020*/  HADD2.F32 R47, -RZ, R54.H0_H0 ;  /* 0x20000036ff2f7230 */ /* 0x000fe40000004100 */
[-C--:B------:R-:W-:Y:S01]  /*a030*/  FMUL.FTZ R54, R45, R56.reuse ;  /* 0x000000382d367220 */ /* 0x080fe20000410000 */
[C---:B------:R-:W-:Y:S01]  /*a040*/  FMUL.FTZ R56, R35.reuse, R56 ;  /* 0x0000003823387220 */ /* 0x040fe20000410000 */
[----:B------:R-:W-:Y:S02]  /*a050*/  HADD2.F32 R154, -RZ, R154.H0_H0 ;  /* 0x2000009aff9a7230 */ /* 0x000fe40000004100 */
[----:B------:R-:W-:Y:S01]  /*a060*/  FFMA.FTZ R33, R35, R52, -R54 ;  /* 0x0000003423217223 */ /* 0x000fe20000010836 */
[-C--:B------:R-:W-:Y:S01]  /*a070*/  FFMA.FTZ R48, R48, R47.reuse, -R51 ;  /* 0x0000002f30307223 */ /* 0x080fe20000010833 */
[----:B------:R-:W-:Y:S01]  /*a080*/  FFMA.FTZ R50, R50, R47, R49 ;  /* 0x0000002f32327223 */ /* 0x000fe20000010031 */
[----:B------:R-:W-:-:S02]  /*a090*/  HADD2.F32 R54, -RZ, R41.H0_H0 ;  /* 0x20000029ff367230 */ /* 0x000fc40000004100 */
[----:B------:R-:W-:Y:S01]  /*a0a0*/  FFMA.FTZ R35, R45, R52, R56 ;  /* 0x000000342d237223 */ /* 0x000fe20000010038 */
[----:B------:R-:W-:Y:S01]  /*a0b0*/  HADD2.F32 R47, -RZ, R32.H0_H0 ;  /* 0x20000020ff2f7230 */ /* 0x000fe20000004100 */
[----:B------:R-:W-:Y:S01]  /*a0c0*/  F2FP.F16.F32.PACK_AB R48, R48, R33 ;  /* 0x000000213030723e */ /* 0x000fe200000000ff */
[----:B------:R-:W-:Y:S01]  /*a0d0*/  HADD2.F32 R41, -RZ, R28.H0_H0 ;  /* 0x2000001cff297230 */ /* 0x000fe20000004100 */
[----:B------:R-:W-:Y:S01]  /*a0e0*/  F2FP.F16.F32.PACK_AB R33, R46, R31 ;  /* 0x0000001f2e21723e */ /* 0x000fe200000000ff */
[----:B------:R-:W-:Y:S01]  /*a0f0*/  HADD2.F32 R49, -RZ, R32.H1_H1 ;  /* 0x30000020ff317230 */ /* 0x000fe20000004100 */
[----:B------:R-:W-:Y:S01]  /*a100*/  F2FP.F16.F32.PACK_AB R35, R50, R35 ;  /* 0x000000233223723e */ /* 0x000fe200000000ff */
[----:B------:R-:W-:Y:S02]  /*a110*/  HADD2.F32 R45, -RZ, R28.H1_H1 ;  /* 0x3000001cff2d7230 */ /* 0x000fe40000004100 */
[----:B------:R-:W-:Y:S01]  /*a120*/  FMUL.FTZ R28, R47, R154 ;  /* 0x0000009a2f1c7220 */ /* 0x000fe20000410000 */
[----:B------:R-:W-:-:S02]  /*a130*/  HADD2.F32 R52, -RZ, R151.H0_H0 ;  /* 0x20000097ff347230 */ /* 0x000fc40000004100 */
[----:B------:R-:W-:Y:S01]  /*a140*/  FMUL.FTZ R32, R41, R154 ;  /* 0x0000009a29207220 */ /* 0x000fe20000410000 */
[----:B------:R-:W-:Y:S02]  /*a150*/  HADD2.F32 R38, -RZ, R38.H0_H0 ;  /* 0x20000026ff267230 */ /* 0x000fe40000004100 */
[-C--:B------:R-:W-:Y:S01]  /*a160*/  FMUL.FTZ R56, R49, R54.reuse ;  /* 0x0000003631387220 */ /* 0x080fe20000410000 */
[----:B------:R-:W-:Y:S01]  /*a170*/  FMUL.FTZ R54, R45, R54 ;  /* 0x000000362d367220 */ /* 0x000fe20000410000 */
        /* <DEDUP_REMOVED lines=9> */
[----:B------:R-:W-:-:S02]  /*a210*/  HADD2.F32 R34, -RZ, R34.H1_H1 ;  /* 0x30000022ff227230 */ /* 0x000fc40000004100 */
[----:B------:R-:W-:Y:S02]  /*a220*/  HADD2.F32 R153, -RZ, R153.H0_H0 ;  /* 0x20000099ff997230 */ /* 0x000fe40000004100 */
[----:B------:R-:W-:Y:S02]  /*a230*/  HADD2.F32 R30, -RZ, R30.H1_H1 ;  /* 0x3000001eff1e7230 */ /* 0x000fe40000004100 */
[----:B------:R-:W-:Y:S01]  /*a240*/  FMUL.FTZ R53, R34, R45 ;  /* 0x0000002d22357220 */ /* 0x000fe20000410000 */
[----:B------:R-:W-:Y:S02]  /*a250*/  HADD2.F32 R152, -RZ, R152.H0_H0 ;  /* 0x20000098ff987230 */ /* 0x000fe40000004100 */
[-C--:B------:R-:W-:Y:S01]  /*a260*/  FMUL.FTZ R51, R41, R153.reuse ;  /* 0x0000009929337220 */ /* 0x080fe20000410000 */
[----:B------:R-:W-:Y:S02]  /*a270*/  HADD2.F32 R43, -RZ, R42.H0_H0 ;  /* 0x2000002aff2b7230 */ /* 0x000fe40000004100 */
[----:B------:R-:W-:Y:S01]  /*a280*/  FMUL.FTZ R42, R38, R153 ;  /* 0x00000099262a7220 */ /* 0x000fe20000410000 */
[----:B------:R-:W-:Y:S01]  /*a290*/  FMUL.FTZ R45, R30, R45 ;  /* 0x0000002d1e2d7220 */ /* 0x000fe20000410000 */
[----:B------:R-:W-:Y:S01]  /*a2a0*/  FFMA.FTZ R51, R38, R152, -R51 ;  /* 0x0000009826337223 */ /* 0x000fe20000010833 */
[----:B------:R-:W-:-:S02]  /*a2b0*/  IMAD.MOV.U32 R31, RZ, RZ, R48 ;  /* 0x000000ffff1f7224 */ /* 0x000fc400078e0030 */
[----:B------:R-:W-:Y:S01]  /*a2c0*/  FFMA.FTZ R42, R41, R152, R42 ;  /* 0x00000098292a7223 */ /* 0x000fe2000001002a */
[-C--:B------:R-:W-:Y:S01]  /*a2d0*/  FFMA.FTZ R30, R30, R43.reuse, -R53 ;  /* 0x0000002b1e1e7223 */ /* 0x080fe20000010835 */
[----:B------:R-:W-:-:S04]  /*a2e0*/  FFMA.FTZ R45, R34, R43, R45 ;  /* 0x0000002b222d7223 */ /* 0x000fc8000001002d */
[----:B------:R-:W-:Y:S02]  /*a2f0*/  F2FP.F16.F32.PACK_AB R30, R30, R51 ;  /* 0x000000331e1e723e */ /* 0x000fe400000000ff */
[----:B------:R-:W-:-:S07]  /*a300*/  F2FP.F16.F32.PACK_AB R34, R45, R42 ;  /* 0x0000002a2d22723e */ /* 0x000fce00000000ff */
.L_x_1549:
[----:B------:R-:W-:Y:S05]  /*a310*/  BSYNC B1 ;  /* 0x0000000000017941 */ /* 0x000fea0003800000 */
.L_x_1548:
[----:B0-----:R0:W-:Y:S01]  /*a320*/  STG.E.128 desc[UR46][R36.64], R28 ;  /* 0x0000001c24007986 */ /* 0x0011e2000c101d2e */
[----:B------:R-:W-:-:S13]  /*a330*/  ISETP.GE.AND P3, PT, R39, R144, PT ;  /* 0x000000902700720c */ /* 0x000fda0003f66270 */
[----:B------:R-:W-:Y:S05]  /*a340*/  @P3 BRA `(.L_x_1498) ;  /* 0x0000000000fc3947 */ /* 0x000fea0003800000 */
[--C-:B------:R-:W-:Y:S02]  /*a350*/  IADD3 R124, P3, P4, R86, R124, R39.reuse ;  /* 0x0000007c567c7210 */ /* 0x100fe40007c7e027 */
[----:B------:R-:W-:-:S04]  /*a360*/  SHF.R.S32.HI R39, RZ, 0x1f, R39 ;  /* 0x0000001fff277819 */ /* 0x000fc80000011427 */
[----:B------:R-:W-:Y:S02]  /*a370*/  IADD3.X R40, R85, R40, R39, P3, P4 ;  /* 0x0000002855287210 */ /* 0x000fe40001fe8427 */
[----:B------:R-:W-:-:S04]  /*a380*/  LEA R114, P3, R124, R114, 0x1 ;  /* 0x000000727c727211 */ /* 0x000fc800078608ff */
[----:B------:R-:W-:-:S05]  /*a390*/  LEA.HI.X R115, R124, R115, R40, 0x1, P3 ;  /* 0x000000737c737211 */ /* 0x000fca00018f0c28 */
[----:B--2---:R2:W-:Y:S01]  /*a3a0*/  STG.E.128 desc[UR46][R114.64], R32 ;  /* 0x0000002072007986 */ /* 0x0045e2000c101d2e */
[----:B------:R-:W-:Y:S05]  /*a3b0*/  BRA `(.L_x_1498) ;  /* 0x0000000000e07947 */ /* 0x000fea0003800000 */
.L_x_1465:
[----:B------:R-:W2:Y:S02]  /*a3c0*/  LDL R28, [R1+0x3c] ;  /* 0x00003c00011c7983 */ /* 0x000ea40000100800 */
[----:B--2---:R-:W-:-:S13]  /*a3d0*/  R2UR UR4, R28 ;  /* 0x000000001c0472ca */ /* 0x004fda00000e0000 */
[----:B------:R-:W-:-:S06]  /*a3e0*/  UISETP.NE.AND UP0, UPT, UR4, 0x3, UPT ;  /* 0x000000030400788c */ /* 0x000fcc000bf05270 */
[----:B------:R-:W-:-:S13]  /*a3f0*/  PLOP3.LUT P2, PT, PT, PT, UP0, 0x80, 0x0 ;  /* 0x000000000000781c */ /* 0x000fda0003f4f008 */
[----:B------:R-:W-:Y:S05]  /*a400*/  @!P2 BRA `(.L_x_1550) ;  /* 0x000000000004a947 */ /* 0x000fea0003800000 */
[----:B------:R-:W-:Y:S01]  /*a410*/  BPT.TRAP 0x1 ;  /* 0x000000040000795c */ /* 0x000fe20000300000 */
.L_x_1550:
[----:B------:R-:W-:Y:S01]  /*a420*/  IMAD R3, R16, 0x8, R2 ;  /* 0x0000000810037824 */ /* 0x000fe200078e0202 */
[----:B------:R-:W-:Y:S01]  /*a430*/  SHF.L.U32 R0, R167, 0x1f, RZ ;  /* 0x0000001fa7007819 */ /* 0x000fe200000006ff */
[----:B------:R-:W-:Y:S01]  /*a440*/  IMAD R4, R24, -0x60, R25 ;  /* 0xffffffa018047824 */ /* 0x000fe200078e0219 */
[----:B------:R-:W-:Y:S02]  /*a450*/  BSSY B1, `(.L_x_1551) ;  /* 0x0000005000017945 */ /* 0x000fe40003800000 */
[----:B------:R-:W0:Y:S02]  /*a460*/  SYNCS.PHASECHK.TRANS64.TRYWAIT P4, [R3+URZ+0x2a890], R0 ;  /* 0x02a89000030075a7 */ /* 0x000e24000808017f */
[----:B------:R-:W-:-:S04]  /*a470*/  VIMNMX R4, R4, 0x60, PT ;  /* 0x0000006004047848 */ /* 0x000fc80003fe0100 */
[----:B------:R-:W-:Y:S01]  /*a480*/  ISETP.GE.AND P3, PT, R162, R4, PT ;  /* 0x00000004a200720c */ /* 0x000fe20003f66270 */
[----:B0-----:R-:W-:-:S12]  /*a490*/  @!P4 BRA `(.L_x_1552) ;  /* 0x0000021800a4c947 */ /* 0x001fd80003800000 */
.L_x_1921:
[----:B------:R-:W-:Y:S05]  /*a4a0*/  BSYNC B1 ;  /* 0x0000000000017941 */ /* 0x000fea0003800000 */
.L_x_1551:
[----:B------:R-:W-:Y:S04]  /*a4b0*/  BSSY B1, `(.L_x_1553) ;  /* 0x0000014000017945 */ /* 0x000fe80003800000 */
[----:B------:R-:W-:Y:S05]  /*a4c0*/  @P3 BRA `(.L_x_1554) ;  /* 0x0000000000483947 */ /* 0x000fea0003800000 */
[----:B------:R-:W-:Y:S02]  /*a4d0*/  ISETP.NE.AND P4, PT, R11, RZ, PT ;  /* 0x000000ff0b00720c */ /* 0x000fe40003f85270 */
[----:B------:R-:W-:-:S11]  /*a4e0*/  ISETP.NE.AND P3, PT, R10, RZ, PT ;  /* 0x000000ff0a00720c */ /* 0x000fd60003f65270 */
[----:B------:R-:W1:Y:S04]  /*a4f0*/  @P4 LDS.128 R28, [R39] ;  /* 0x00000000271c4984 */ /* 0x000e680000000c00 */
[----:B------:R-:W2:Y:S04]  /*a500*/  @P3 LDS.128 R32, [R38] ;  /* 0x0000000026203984 */ /* 0x000ea80000000c00 */
[----:B-1----:R-:W-:Y:S01]  /*a510*/  @P4 STG.E.128 desc[UR46][R40.64], R28 ;  /* 0x0000001c28004986 */ /* 0x002fe2000c101d2e */
[----:B------:R-:W-:-:S03]  /*a520*/  ISETP.NE.AND P4, PT, R9, RZ, PT ;  /* 0x000000ff0900720c */ /* 0x000fc60003f85270 */
[----:B--2---:R-:W-:Y:S01]  /*a530*/  @P3 STG.E.128 desc[UR46][R40.64+0x40], R32 ;  /* 0x0000402028003986 */ /* 0x004fe2000c101d2e */
[----:B------:R-:W-:-:S09]  /*a540*/  ISETP.NE.AND P3, PT, R8, RZ, PT ;  /* 0x000000ff0800720c */ /* 0x000fd20003f65270 */
[----:B------:R-:W1:Y:S04]  /*a550*/  @P4 LDS.128 R28, [R39+0x3000] ;  /* 0x00300000271c4984 */ /* 0x000e680000000c00 */
[----:B------:R-:W2:Y:S04]  /*a560*/  @P3 LDS.128 R32, [R38+0x3000] ;  /* 0x0030000026203984 */ /* 0x000ea80000000c00 */
[----:B-1----:R-:W-:Y:S01]  /*a570*/  @P4 STG.E.128 desc[UR46][R40.64+0x80], R28 ;  /* 0x0000801c28004986 */ /* 0x002fe2000c101d2e */
[----:B------:R-:W-:-:S03]  /*a580*/  ISETP.NE.AND P4, PT, R6, RZ, PT ;  /* 0x000000ff0600720c */ /* 0x000fc60003f85270 */
[----:B--2---:R-:W-:Y:S01]  /*a590*/  @P3 STG.E.128 desc[UR46][R40.64+0xc0], R32 ;  /* 0x0000c02028003986 */ /* 0x004fe2000c101d2e */
[----:B------:R-:W-:-:S09]  /*a5a0*/  ISETP.NE.AND P3, PT, R7, RZ, PT ;  /* 0x000000ff0700720c */ /* 0x000fd20003f65270 */
[----:B------:R-:W1:Y:S04]  /*a5b0*/  @P4 LDS.128 R32, [R38+0x6000] ;  /* 0x0060000026204984 */ /* 0x000e680000000c00 */
[----:B------:R-:W2:Y:S04]  /*a5c0*/  @P3 LDS.128 R28, [R39+0x6000] ;  /* 0x00600000271c3984 */ /* 0x000ea80000000c00 */
[----:B-1----:R1:W-:Y:S04]  /*a5d0*/  @P4 STG.E.128 desc[UR46][R40.64+0x140], R32 ;  /* 0x0001402028004986 */ /* 0x0023e8000c101d2e */
[----:B--2---:R1:W-:Y:S02]  /*a5e0*/  @P3 STG.E.128 desc[UR46][R40.64+0x100], R28 ;  /* 0x0001001c28003986 */ /* 0x0043e4000c101d2e */
.L_x_1554:
[----:B------:R-:W-:Y:S05]  /*a5f0*/  BSYNC B1 ;  /* 0x0000000000017941 */ /* 0x000fea0003800000 */
.L_x_1553:
[----:B------:R-:W-:-:S13]  /*a600*/  ISETP.GE.AND P3, PT, R189, R4, PT ;  /* 0x00000004bd00720c */ /* 0x000fda0003f66270 */
[----:B------:R-:W-:Y:S05]  /*a610*/  @P3 BRA `(.L_x_1498) ;  /* 0x0000000000483947 */ /* 0x000fea0003800000 */
[----:B------:R-:W-:Y:S02]  /*a620*/  ISETP.NE.AND P4, PT, R11, RZ, PT ;  /* 0x000000ff0b00720c */ /* 0x000fe40003f85270 */
[----:B------:R-:W-:-:S11]  /*a630*/  ISETP.NE.AND P3, PT, R9, RZ, PT ;  /* 0x000000ff0900720c */ /* 0x000fd60003f65270 */
[----:B-1----:R-:W1:Y:S04]  /*a640*/  @P4 LDS.128 R28, [R39+0x2000] ;  /* 0x00200000271c4984 */ /* 0x002e680000000c00 */
[----:B------:R-:W2:Y:S04]  /*a650*/  @P3 LDS.128 R32, [R39+0x5000] ;  /* 0x0050000027203984 */ /* 0x000ea80000000c00 */
        /* <DEDUP_REMOVED lines=14> */
.L_x_1498:
[----:B------:R-:W-:Y:S05]  /*a740*/  BSYNC B0 ;  /* 0x0000000000007941 */ /* 0x000fea0003800000 */
.L_x_1464:
        /* <DEDUP_REMOVED lines=12> */
[----:B------:R-:W-:-:S05]  /*a810*/  @!P3 VIADD R28, R3, 0x2a8a0 ;  /* 0x0002a8a0031cb836 */ /* 0x000fca0000000000 */
[----:B------:R-:W-:-:S04]  /*a820*/  @!P3 PRMT R28, RZ, 0x654, R28 ;  /* 0x00000654ff1cb816 */ /* 0x000fc8000000001c */
[----:B------:R0:W-:Y:S01]  /*a830*/  @!P3 SYNCS.ARRIVE.TRANS64.RED.A1T0 RZ, [R28+URZ], RZ ;  /* 0x000000ff1cffb9a7 */ /* 0x0001e2000810043f */
[----:B------:R-:W-:Y:S05]  /*a840*/  @!P2 BRA `(.L_x_1556) ;  /* 0x000000000004a947 */ /* 0x000fea0003800000 */
[----:B------:R-:W-:Y:S01]  /*a850*/  BPT.TRAP 0x1 ;  /* 0x000000040000795c */ /* 0x000fe20000300000 */
.L_x_1556:
[----:B------:R-:W-:Y:S05]  /*a860*/  BSYNC B0 ;  /* 0x0000000000007941 */ /* 0x000fea0003800000 */
.L_x_1555:
[----:B------:R-:W1:Y:S01]  /*a870*/  SYNCS.PHASECHK.TRANS64.TRYWAIT P4, [R3+URZ+0x2a8b0], R0 ;  /* 0x02a8b000030075a7 */ /* 0x000e62000808017f */
[----:B0-----:R-:W-:Y:S01]  /*a880*/  IMAD R28, R16, 0x3000, R26 ;  /* 0x00003000101c7824 */ /* 0x001fe200078e021a */
[----:B------:R-:W-:Y:S01]  /*a890*/  ULDC.64 UR44, c[0x0][0x328] ;  /* 0x0000ca00002c7ab9 */ /* 0x000fe20000000a00 */
[----:B------:R-:W-:Y:S01]  /*a8a0*/  ULDC.64 UR60, c[0x0][0x318] ;  /* 0x0000c600003c7ab9 */ /* 0x000fe20000000a00 */
[----:B------:R-:W-:Y:S01]  /*a8b0*/  BSSY B0, `(.L_x_1557) ;  /* 0x0000004000007945 */ /* 0x000fe20003800000 */
[----:B------:R-:W-:Y:S01]  /*a8c0*/  ISETP.GE.AND P2, PT, R162, R4, PT ;  /* 0x00000004a200720c */ /* 0x000fe20003f46270 */
[----:B------:R-:W-:Y:S02]  /*a8d0*/  IMAD.IADD R29, R129, 0x1, R28 ;  /* 0x00000001811d7824 */ /* 0x000fe400078e021c */
[----:B-1----:R-:W-:Y:S10]  /*a8e0*/  @!P4 BRA `(.L_x_1558) ;  /* 0x0000021400a4c947 */ /* 0x002ff40003800000 */
.L_x_1922:
[----:B------:R-:W-:Y:S05]  /*a8f0*/  BSYNC B0 ;  /* 0x0000000000007941 */ /* 0x000fea0003800000 */
.L_x_1557:
[----:B------:R-:W-:Y:S01]  /*a900*/  BSSY B0, `(.L_x_1559) ;  /* 0x000001a000007945 */ /* 0x000fe20003800000 */
[----:B0-----:R-:W-:Y:S01]  /*a910*/  LEA R0, R28, R118, 0x1 ;  /* 0x000000761c007211 */ /* 0x001fe200078e08ff */
[----:B------:R-:W-:-:S04]  /*a920*/  IMAD.WIDE R36, R24, 0x60, R120 ;  /* 0x0000006018247825 */ /* 0x000fc800078e0278 */
[----:B------:R-:W-:Y:S01]  /*a930*/  IMAD R40, R29, 0x2, R118 ;  /* 0x000000021d287824 */ /* 0x000fe200078e0276 */
[----:B------:R-:W-:Y:S06]  /*a940*/  @P2 BRA `(.L_x_1560) ;  /* 0x0000000000542947 */ /* 0x000fec0003800000 */
[----:B------:R-:W-:Y:S01]  /*a950*/  IMAD R31, R37, UR44, RZ ;  /* 0x0000002c251f7c24 */ /* 0x000fe2000f8e02ff */
[----:B------:R-:W-:Y:S01]  /*a960*/  ULDC UR4, c[0x0][0x320] ;  /* 0x0000c80000047ab9 */ /* 0x000fe20000000800 */
[----:B------:R-:W-:Y:S01]  /*a970*/  IMAD.MOV.U32 R28, RZ, RZ, R88 ;  /* 0x000000ffff1c7224 */ /* 0x000fe200078e0058 */
[----:B------:R-:W-:Y:S01]  /*a980*/  ISETP.GE.AND P4, PT, R18, UR4, PT ;  /* 0x0000000412007c0c */ /* 0x000fe2000bf86270 */
[----:B------:R-:W-:Y:S02]  /*a990*/  IMAD.MOV.U32 R29, RZ, RZ, R5 ;  /* 0x000000ffff1d7224 */ /* 0x000fe400078e0005 */
[C---:B------:R-:W-:Y:S02]  /*a9a0*/  IMAD R31, R36.reuse, UR45, R31 ;  /* 0x0000002d241f7c24 */ /* 0x040fe4000f8e021f */
[----:B------:R-:W-:-:S04]  /*a9b0*/  IMAD.WIDE.U32 R28, R36, UR44, R28 ;  /* 0x0000002c241c7c25 */ /* 0x000fc8000f8e001c */
[----:B------:R-:W-:Y:S01]  /*a9c0*/  IMAD.IADD R29, R29, 0x1, R31 ;  /* 0x000000011d1d7824 */ /* 0x000fe200078e021f */
[----:B------:R-:W-:-:S04]  /*a9d0*/  LEA R38, P2, R28, UR60, 0x1 ;  /* 0x0000003c1c267c11 */ /* 0x000fc8000f8408ff */
[----:B------:R-:W-:Y:S02]  /*a9e0*/  LEA.HI.X R39, R28, UR61, R29, 0x1, P2 ;  /* 0x0000003d1c277c11 */ /* 0x000fe400090f0c1d */
[----:B------:R-:W-:Y:S01]  /*a9f0*/  ISETP.GE.AND P2, PT, R165, UR4, PT ;  /* 0x00000004a5007c0c */ /* 0x000fe2000bf46270 */
[----:B------:R-:W0:-:S12]  /*aa00*/  @!P4 LDS.128 R28, [R0] ;  /* 0x00000000001cc984 */ /* 0x000e180000000c00 */
[----:B------:R-:W1:Y:S04]  /*aa10*/  @!P2 LDS.128 R32, [R40] ;  /* 0x000000002820a984 */ /* 0x000e680000000c00 */
[----:B0-----:R-:W-:Y:S01]  /*aa20*/  @!P4 STG.E.128 desc[UR46][R38.64], R28 ;  /* 0x0000001c2600c986 */ /* 0x001fe2000c101d2e */
[----:B------:R-:W-:-:S03]  /*aa30*/  ISETP.GE.AND P4, PT, R166, UR4, PT ;  /* 0x00000004a6007c0c */ /* 0x000fc6000bf86270 */
[----:B-1----:R-:W-:Y:S01]  /*aa40*/  @!P2 STG.E.128 desc[UR46][R38.64+0x40], R32 ;  /* 0x000040202600a986 */ /* 0x002fe2000c101d2e */
[----:B------:R-:W-:-:S09]  /*aa50*/  ISETP.GE.AND P2, PT, R104, UR4, PT ;  /* 0x0000000468007c0c */ /* 0x000fd2000bf46270 */
[----:B------:R-:W0:Y:S04]  /*aa60*/  @!P4 LDS.128 R28, [R0+0x3000] ;  /* 0x00300000001cc984 */ /* 0x000e280000000c00 */
[----:B------:R-:W1:Y:S04]  /*aa70*/  @!P2 LDS.128 R32, [R40+0x3000] ;  /* 0x003000002820a984 */ /* 0x000e680000000c00 */
[----:B0-----:R0:W-:Y:S04]  /*aa80*/  @!P4 STG.E.128 desc[UR46][R38.64+0x80], R28 ;  /* 0x0000801c2600c986 */ /* 0x0011e8000c101d2e */
[----:B-1----:R0:W-:Y:S02]  /*aa90*/  @!P2 STG.E.128 desc[UR46][R38.64+0xc0], R32 ;  /* 0x0000c0202600a986 */ /* 0x0021e4000c101d2e */
.L_x_1560:
[----:B------:R-:W-:Y:S05]  /*aaa0*/  BSYNC B0 ;  /* 0x0000000000007941 */ /* 0x000fea0003800000 */
.L_x_1559:
[----:B------:R-:W-:Y:S01]  /*aab0*/  ISETP.GE.AND P2, PT, R189, R4, PT ;  /* 0x00000004bd00720c */ /* 0x000fe20003f46270 */
[----:B------:R-:W-:-:S12]  /*aac0*/  BSSY B0, `(.L_x_1561) ;  /* 0x0000018000007945 */ /* 0x000fd80003800000 */
[----:B------:R-:W-:Y:S05]  /*aad0*/  @P2 BRA `(.L_x_1562) ;  /* 0x0000000000582947 */ /* 0x000fea0003800000 */
[----:B0-----:R-:W-:Y:S01]  /*aae0*/  IADD3 R31, P2, R36, 0x40, RZ ;  /* 0x00000040241f7810 */ /* 0x001fe20007f5e0ff */
[----:B------:R-:W-:Y:S01]  /*aaf0*/  IMAD.MOV.U32 R4, RZ, RZ, R88 ;  /* 0x000000ffff047224 */ /* 0x000fe200078e0058 */
[----:B------:R-:W-:Y:S02]  /*ab00*/  ULDC UR4, c[0x0][0x320] ;  /* 0x0000c80000047ab9 */ /* 0x000fe40000000800 */
[----:B------:R-:W-:Y:S01]  /*ab10*/  ISETP.GE.AND P4, PT, R18, UR4, PT ;  /* 0x0000000412007c0c */ /* 0x000fe2000bf86270 */
[----:B------:R-:W-:Y:S02]  /*ab20*/  IMAD.X R36, RZ, RZ, R37, P2 ;  /* 0x000000ffff247224 */ /* 0x000fe400010e0625 */
[----:B------:R-:W-:-:S04]  /*ab30*/  IMAD.WIDE.U32 R28, R31, UR44, R4 ;  /* 0x0000002c1f1c7c25 */ /* 0x000fc8000f8e0004 */
[----:B------:R-:W-:-:S04]  /*ab40*/  IMAD R36, R36, UR44, RZ ;  /* 0x0000002c24247c24 */ /* 0x000fc8000f8e02ff */
[----:B------:R-:W-:Y:S01]  /*ab50*/  IMAD R31, R31, UR45, R36 ;  /* 0x0000002d1f1f7c24 */ /* 0x000fe2000f8e0224 */
[----:B------:R-:W-:-:S04]  /*ab60*/  LEA R36, P2, R28, UR60, 0x1 ;  /* 0x0000003c1c247c11 */ /* 0x000fc8000f8408ff */
[----:B------:R-:W-:-:S04]  /*ab70*/  IADD3 R29, R29, R31, RZ ;  /* 0x0000001f1d1d7210 */ /* 0x000fc80007ffe0ff */
[----:B------:R-:W-:Y:S02]  /*ab80*/  LEA.HI.X R37, R28, UR61, R29, 0x1, P2 ;  /* 0x0000003d1c257c11 */ /* 0x000fe400090f0c1d */
[----:B------:R-:W-:Y:S01]  /*ab90*/  ISETP.GE.AND P2, PT, R166, UR4, PT ;  /* 0x00000004a6007c0c */ /* 0x000fe2000bf46270 */
[----:B------:R-:W0:-:S12]  /*aba0*/  @!P4 LDS.128 R28, [R0+0x2000] ;  /* 0x00200000001cc984 */ /* 0x000e180000000c00 */
[----:B------:R-:W1:Y:S04]  /*abb0*/  @!P2 LDS.128 R32, [R0+0x5000] ;  /* 0x005000000020a984 */ /* 0x000e680000000c00 */
        /* <DEDUP_REMOVED lines=8> */
.L_x_1562:
[----:B------:R-:W-:Y:S05]  /*ac40*/  BSYNC B0 ;  /* 0x0000000000007941 */ /* 0x000fea0003800000 */
.L_x_1561:
[----:B------:R-:W-:Y:S01]  /*ac50*/  @!PT LDS RZ, [RZ] ;  /* 0x00000000fffff984 */ /* 0x000fe20000000800 */
[----:B------:R-:W-:Y:S01]  /*ac60*/  @!PT LDS RZ, [RZ] ;  /* 0x00000000fffff984 */ /* 0x000fe20000000800 */
[----:B------:R-:W-:Y:S01]  /*ac70*/  @!PT LDS RZ, [RZ] ;  /* 0x00000000fffff984 */ /* 0x000fe20000000800 */
[----:B------:R-:W-:Y:S01]  /*ac80*/  @!PT LDS RZ, [RZ] ;  /* 0x00000000fffff984 */ /* 0x000fe20000000800 */
[----:B------:R1:W-:Y:S06]  /*ac90*/  MEMBAR.ALL.CTA ;  /* 0x0000000000007992 */ /* 0x0003ec0000008000 */
[----:B-1----:R-:W1:Y:S01]  /*aca0*/  FENCE.VIEW.ASYNC.S ;  /* 0x00000000000073c6 */ /* 0x002e620000000000 */
[----:B------:R-:W-:Y:S01]  /*acb0*/  @!P3 VIADD R3, R3, 0x2a8c0 ;  /* 0x0002a8c00303b836 */ /* 0x000fe20000000000 */
[----:B-1----:R1:W-:Y:S01]  /*acc0*/  BAR.SYNC.DEFER_BLOCKING R222, 0x80 ;  /* 0x000200de0000751d */ /* 0x0023e20000010000 */
[----:B------:R-:W-:Y:S01]  /*acd0*/  LOP3.LUT P4, RZ, R17, 0x2, RZ, 0xc0, !PT ;  /* 0x0000000211ff7812 */ /* 0x000fe2000788c0ff */
[----:B------:R-:W-:-:S02]  /*ace0*/  VIADD R16, R16, 0x1 ;  /* 0x0000000110107836 */ /* 0x000fc40000000000 */
[----:B------:R-:W-:Y:S02]  /*acf0*/  @!P3 PRMT R3, RZ, 0x654, R3 ;  /* 0x00000654ff03b816 */ /* 0x000fe40000000003 */
[----:B------:R-:W-:Y:S02]  /*ad00*/  PLOP3.LUT P2, PT, PT, PT, PT, 0x8, 0x0 ;  /* 0x000000000000781c */ /* 0x000fe40003f4e170 */
[----:B------:R1:W-:Y:S01]  /*ad10*/  @!P3 SYNCS.ARRIVE.TRANS64.RED.A1T0 RZ, [R3+URZ], RZ ;  /* 0x000000ff03ffb9a7 */ /* 0x0003e2000810043f */
[----:B------:R-:W-:-:S04]  /*ad20*/  ISETP.NE.AND P3, PT, R16, 0x2, PT ;  /* 0x000000021000780c */ /* 0x000fc80003f65270 */
[----:B------:R-:W-:Y:S02]  /*ad30*/  SEL R0, RZ, 0x1, P3 ;  /* 0x00000001ff007807 */ /* 0x000fe40001800000 */
[----:B------:R-:W-:Y:S02]  /*ad40*/  SEL R16, R16, RZ, P3 ;  /* 0x000000ff10107207 */ /* 0x000fe40001800000 */
[----:B------:R-:W-:Y:S01]  /*ad50*/  LOP3.LUT R167, R167, R0, RZ, 0x3c, !PT ;  /* 0x00000000a7a77212 */ /* 0x000fe200078e3cff */
[----:B------:R-:W-:Y:S06]  /*ad60*/  @P4 BRA `(.L_x_1563) ;  /* 0xffffff8000a04947 */ /* 0x000fec000383ffff */
.L_x_1459:
[----:B------:R-:W3:Y:S01]  /*ad70*/  LDC R0, c[0x0][0x448] ;  /* 0x00011200ff007b82 */ /* 0x000ee20000000800 */
[----:B------:R-:W-:Y:S01]  /*ad80*/  IADD3 R7, R164, 0x1, -R163 ;  /* 0x00000001a4077810 */ /* 0x000fe20007ffe8a3 */
[----:B------:R-:W-:Y:S06]  /*ad90*/  BSSY B0, `(.L_x_1564) ;  /* 0x000000d000007945 */ /* 0x000fec0003800000 */
[----:B------:R-:W4:Y:S01]  /*ada0*/  LDC.64 R4, c[0x0][0x9e0] ;  /* 0x00027800ff047b82 */ /* 0x000f220000000a00 */
[----:B---3--:R-:W-:Y:S01]  /*adb0*/  ISETP.NE.AND P1, PT, R0, 0x1, PT ;  /* 0x000000010000780c */ /* 0x008fe20003f25270 */
[----:B------:R-:W-:Y:S01]  /*adc0*/  VIADD R0, R178, 0x7f ;  /* 0x0000007fb2007836 */ /* 0x000fe20000000000 */
[----:B----4-:R-:W-:-:S11]  /*add0*/  ISETP.GE.AND P3, PT, R5, 0x1, PT ;  /* 0x000000010500780c */ /* 0x010fd60003f66270 */
[----:B-1----:R-:W1:Y:S08]  /*ade0*/  @P1 LDC R3, c[0x0][0x44c] ;  /* 0x00011300ff031b82 */ /* 0x002e700000000800 */
[----:B------:R-:W3:Y:S01]  /*adf0*/  @P1 LDC R6, c[0x0][0x450] ;  /* 0x00011400ff061b82 */ /* 0x000ee20000000800 */
[----:B-1----:R-:W-:-:S05]  /*ae00*/  @P1 IMAD.HI.U32 R3, R0, R3, RZ ;  /* 0x0000000300031227 */ /* 0x002fca00078e00ff */
[----:B---3--:R-:W-:-:S05]  /*ae10*/  @P1 SHF.R.U32.HI R0, RZ, R6, R3 ;  /* 0x00000006ff001219 */ /* 0x008fca0000011603 */
[----:B------:R-:W-:Y:S01]  /*ae20*/  IMAD.IADD R3, R7, 0x1, R0 ;  /* 0x0000000107037824 */ /* 0x000fe200078e0200 */
[----:B------:R-:W-:Y:S06]  /*ae30*/  @P2 BRA `(.L_x_1565) ;  /* 0x0000000000082947 */ /* 0x000fec0003800000 */
[----:B------:R-:W1:Y:S02]  /*ae40*/  FENCE.VIEW.ASYNC.G ;  /* 0x00000000000073c6 */ /* 0x000e640000000100 */
[----:B-1----:R-:W-:Y:S06]  /*ae50*/  BAR.ARV 0xc, 0x180 ;  /* 0x0306000000007b1d */ /* 0x002fec0000002000 */
.L_x_1565:
[----:B------:R-:W-:Y:S05]  /*ae60*/  BSYNC B0 ;  /* 0x0000000000007941 */ /* 0x000fea0003800000 */
.L_x_1564:
[----:B------:R-:W-:Y:S01]  /*ae70*/  IMAD.IADD R4, R3, 0x1, R4 ;  /* 0x0000000103047824 */ /* 0x000fe200078e0204 */
[----:B------:R-:W-:Y:S06]  /*ae80*/  @!P3 BRA `(.L_x_1566) ;  /* 0x000000000048b947 */ /* 0x000fec0003800000 */
[C---:B------:R-:W-:Y:S01]  /*ae90*/  ISETP.GT.AND P0, PT, R3.reuse, RZ, PT ;  /* 0x000000ff0300720c */ /* 0x040fe20003f04270 */
[----:B------:R-:W-:Y:S01]  /*aea0*/  BSSY B0, `(.L_x_1567) ;  /* 0x000000e000007945 */ /* 0x000fe20003800000 */
[----:B------:R-:W-:-:S11]  /*aeb0*/  VIADD R0, R3, 0xffffffff ;  /* 0xffffffff03007836 */ /* 0x000fd60000000000 */
[----:B------:R-:W-:Y:S05]  /*aec0*/  @P0 BRA `(.L_x_1568) ;  /* 0x00000000001c0947 */ /* 0x000fea0003800000 */
[----:B------:R-:W-:Y:S02]  /*aed0*/  ISETP.NE.AND P0, PT, R5, 0x1, PT ;  /* 0x000000010500780c */ /* 0x000fe40003f05270 */
[----:B------:R-:W-:-:S11]  /*aee0*/  IADD3 R3, -R3, RZ, RZ ;  /* 0x000000ff03037210 */ /* 0x000fd60007ffe1ff */
[----:B------:R-:W1:Y:S02]  /*aef0*/  @P0 LDC.64 R6, c[0x0][0x9e8] ;  /* 0x00027a00ff060b82 */ /* 0x000e640000000a00 */
[----:B-1----:R-:W-:-:S05]  /*af00*/  @P0 IMAD.HI.U32 R0, R3, R6, RZ ;  /* 0x0000000603000227 */ /* 0x002fca00078e00ff */
[----:B------:R-:W-:-:S04]  /*af10*/  @P0 SHF.R.U32.HI R3, RZ, R7, R0 ;  /* 0x00000007ff030219 */ /* 0x000fc80000011600 */
[----:B------:R-:W-:Y:S01]  /*af20*/  LOP3.LUT R0, RZ, R3, RZ, 0x33, !PT ;  /* 0x00000003ff007212 */ /* 0x000fe200078e33ff */
[----:B------:R-:W-:Y:S06]  /*af30*/  BRA `(.L_x_1569) ;  /* 0x0000000000107947 */ /* 0x000fec0003800000 */
.L_x_1568:
[----:B------:R-:W-:-:S13]  /*af40*/  ISETP.NE.AND P0, PT, R5, 0x1, PT ;  /* 0x000000010500780c */ /* 0x000fda0003f05270 */
[----:B------:R-:W1:Y:S02]  /*af50*/  @P0 LDC.64 R6, c[0x0][0x9e8] ;  /* 0x00027a00ff060b82 */ /* 0x000e640000000a00 */
[----:B-1----:R-:W-:-:S05]  /*af60*/  @P0 IMAD.HI.U32 R6, R0, R6, RZ ;  /* 0x0000000600060227 */ /* 0x002fca00078e00ff */
[----:B------:R-:W-:-:S07]  /*af70*/  @P0 SHF.R.U32.HI R0, RZ, R7, R6 ;  /* 0x00000007ff000219 */ /* 0x000fce0000011606 */
.L_x_1569:
[----:B------:R-:W-:Y:S05]  /*af80*/  BSYNC B0 ;  /* 0x0000000000007941 */ /* 0x000fea0003800000 */
.L_x_1567:
[----:B------:R-:W-:-:S05]  /*af90*/  IMAD R3, R0, R5, R5 ;  /* 0x0000000500037224 */ /* 0x000fca00078e0205 */
[----:B------:R-:W-:-:S07]  /*afa0*/  VIMNMX R4, R4, R3, PT ;  /* 0x0000000304047248 */ /* 0x000fce0003fe0100 */
.L_x_1566:
[----:B------:R-:W1:Y:S01]  /*afb0*/  @P1 LDC R3, c[0x0][0x44c] ;  /* 0x00011300ff031b82 */ /* 0x000e620000000800 */
[----:B------:R-:W-:Y:S01]  /*afc0*/  VIADD R4, R4, 0x5f ;  /* 0x0000005f04047836 */ /* 0x000fe20000000000 */
[----:B------:R-:W-:Y:S01]  /*afd0*/  ULDC UR4, c[0x0][0x9dc] ;  /* 0x0002770000047ab9 */ /* 0x000fe20000000800 */
[----:B------:R-:W-:Y:S02]  /*afe0*/  IMAD.MOV.U32 R7, RZ, RZ, R178 ;  /* 0x000000ffff077224 */ /* 0x000fe400078e00b2 */
[----:B------:R-:W-:-:S03]  /*aff0*/  IMAD.HI R4, R4, 0x2aaaaaab, RZ ;  /* 0x2aaaaaab04047827 */ /* 0x000fc600078e02ff */
[----:B------:R-:W3:Y:S01]  /*b000*/  @P1 LDC R9, c[0x0][0x450] ;  /* 0x00011400ff091b82 */ /* 0x000ee20000000800 */
[----:B-1----:R-:W-:Y:S01]  /*b010*/  @P1 IMAD.HI.U32 R0, R178, R3, RZ ;  /* 0x00000003b2001227 */ /* 0x002fe200078e00ff */
[----:B------:R-:W-:-:S04]  /*b020*/  SHF.R.U32.HI R3, RZ, 0x1f, R4 ;  /* 0x0000001fff037819 */ /* 0x000fc80000011604 */
[----:B------:R-:W-:Y:S02]  /*b030*/  LEA.HI.SX32 R4, R4, R3, 0x1c ;  /* 0x0000000304047211 */ /* 0x000fe400078fe2ff */
[----:B---3--:R-:W-:Y:S02]  /*b040*/  @P1 SHF.R.U32.HI R7, RZ, R9, R0 ;  /* 0x00000009ff071219 */ /* 0x008fe40000011600 */
        /* <DEDUP_REMOVED lines=14> */
.L_x_1572:
[----:B------:R-:W-:-:S13]  /*b130*/  ISETP.NE.AND P0, PT, R5, 0x1, PT ;  /* 0x000000010500780c */ /* 0x000fda0003f05270 */
[----:B------:R-:W1:Y:S02]  /*b140*/  @P0 LDC.64 R6, c[0x0][0x9e8] ;  /* 0x00027a00ff060b82 */ /* 0x000e640000000a00 */
[----:B-1----:R-:W-:-:S05]  /*b150*/  @P0 IMAD.HI.U32 R4, R0, R6, RZ ;  /* 0x0000000600040227 */ /* 0x002fca00078e00ff */
[----:B------:R-:W-:-:S07]  /*b160*/  @P0 SHF.R.U32.HI R0, RZ, R7, R4 ;  /* 0x00000007ff000219 */ /* 0x000fce0000011604 */
.L_x_1573:
[----:B------:R-:W-:Y:S05]  /*b170*/  BSYNC B0 ;  /* 0x0000000000007941 */ /* 0x000fea0003800000 */
.L_x_1571:
[----:B------:R-:W-:-:S05]  /*b180*/  IMAD R0, R0, R5, RZ ;  /* 0x0000000500007224 */ /* 0x000fca00078e02ff */
[----:B------:R-:W-:-:S07]  /*b190*/  VIMNMX R3, R3, R0, !PT ;  /* 0x0000000003037248 */ /* 0x000fce0007fe0100 */
.L_x_1570:
[----:B------:R-:W-:Y:S01]  /*b1a0*/  IMAD.HI R3, R3, 0x2aaaaaab, RZ ;  /* 0x2aaaaaab03037827 */ /* 0x000fe200078e02ff */
[----:B------:R-:W-:Y:S03]  /*b1b0*/  BSSY B0, `(.L_x_1574) ;  /* 0x0000025000007945 */ /* 0x000fe60003800000 */
[----:B------:R-:W-:Y:S01]  /*b1c0*/  IMAD.MOV.U32 R5, RZ, RZ, RZ ;  /* 0x000000ffff057224 */ /* 0x000fe200078e00ff */
[----:B------:R-:W-:-:S04]  /*b1d0*/  SHF.R.U32.HI R0, RZ, 0x1f, R3 ;  /* 0x0000001fff007819 */ /* 0x000fc80000011603 */
[----:B------:R-:W-:-:S04]  /*b1e0*/  LEA.HI.SX32 R0, R3, R0, 0x1c ;  /* 0x0000000003007211 */ /* 0x000fc800078fe2ff */
        /* <DEDUP_REMOVED lines=8> */
[----:B------:R-:W1:Y:S01]  /*b270*/  I2F.RP R3, R6 ;  /* 0x0000000600037306 */ /* 0x000e620000209400 */
[----:B------:R-:W-:Y:S02]  /*b280*/  IABS R10, R11 ;  /* 0x0000000b000a7213 */ /* 0x000fe40000000000 */
[----:B------:R-:W-:-:S05]  /*b290*/  IMAD.IADD R0, R0, 0x1, -R9 ;  /* 0x0000000100007824 */ /* 0x000fca00078e0a09 */
[----:B------:R-:W-:Y:S02]  /*b2a0*/  IABS R8, R0 ;  /* 0x0000000000087213 */ /* 0x000fe40000000000 */
[----:B------:R-:W-:-:S04]  /*b2b0*/  LOP3.LUT R0, R0, R11, RZ, 0x3c, !PT ;  /* 0x0000000b00007212 */ /* 0x000fc800078e3cff */
[----:B------:R-:W-:Y:S01]  /*b2c0*/  ISETP.GE.AND P2, PT, R0, RZ, PT ;  /* 0x000000ff0000720c */ /* 0x000fe20003f46270 */
[----:B-1----:R-:W1:Y:S02]  /*b2d0*/  MUFU.RCP R3, R3 ;  /* 0x0000000300037308 */ /* 0x002e640000001000 */
[----:B-1----:R-:W-:Y:S02]  /*b2e0*/  VIADD R4, R3, 0xffffffe ;  /* 0x0ffffffe03047836 */ /* 0x002fe40000000000 */
[----:B------:R-:W-:-:S04]  /*b2f0*/  IMAD.MOV R3, RZ, RZ, -R10 ;  /* 0x000000ffff037224 */ /* 0x000fc800078e0a0a */
[----:B------:R1:W3:Y:S02]  /*b300*/  F2I.FTZ.U32.TRUNC.NTZ R5, R4 ;  /* 0x0000000400057305 */ /* 0x0002e4000021f000 */
[----:B-1----:R-:W-:Y:S01]  /*b310*/  IMAD.MOV.U32 R4, RZ, RZ, RZ ;  /* 0x000000ffff047224 */ /* 0x002fe200078e00ff */
[----:B---3--:R-:W-:-:S05]  /*b320*/  IADD3 R7, RZ, -R5, RZ ;  /* 0x80000005ff077210 */ /* 0x008fca0007ffe0ff */
        /* <DEDUP_REMOVED lines=12> */
[----:B------:R-:W-:-:S07]  /*b3f0*/  @!P1 LOP3.LUT R5, RZ, R11, RZ, 0x33, !PT ;  /* 0x0000000bff059212 */ /* 0x000fce00078e33ff */
.L_x_1575:
[----:B------:R-:W-:Y:S05]  /*b400*/  BSYNC B0 ;  /* 0x0000000000007941 */ /* 0x000fea0003800000 */
.L_x_1574:
[-C--:B------:R-:W-:Y:S01]  /*b410*/  IMAD R180, R190, R5.reuse, R9 ;  /* 0x00000005beb47224 */ /* 0x080fe200078e0209 */
[----:B------:R-:W-:Y:S01]  /*b420*/  PLOP3.LUT P0, PT, PT, PT, PT, 0x80, 0x0 ;  /* 0x000000000000781c */ /* 0x000fe20003f0f070 */
[----:B------:R-:W-:Y:S01]  /*b430*/  IMAD.MOV.U32 R3, RZ, RZ, RZ ;  /* 0x000000ffff037224 */ /* 0x000fe200078e00ff */
        /* <DEDUP_REMOVED lines=27> */
[----:B0-----:R-:W-:Y:S02]  /*b5f0*/  CS2R R38, SRZ ;  /* 0x0000000000267805 */ /* 0x001fe4000001ff00 */
[----:B--2---:R-:W-:Y:S02]  /*b600*/  CS2R R36, SRZ ;  /* 0x0000000000247805 */ /* 0x004fe4000001ff00 */
[----:B------:R-:W-:-:S02]  /*b610*/  CS2R R98, SRZ ;  /* 0x0000000000627805 */ /* 0x000fc4000001ff00 */
[----:B------:R-:W-:Y:S02]  /*b620*/  CS2R R90, SRZ ;  /* 0x00000000005a7805 */ /* 0x000fe4000001ff00 */
[----:B------:R-:W-:Y:S02]  /*b630*/  CS2R R96, SRZ ;  /* 0x0000000000607805 */ /* 0x000fe4000001ff00 */
[----:B------:R-:W-:Y:S02]  /*b640*/  CS2R R88, SRZ ;  /* 0x0000000000587805 */ /* 0x000fe4000001ff00 */
[----:B------:R-:W-:Y:S02]  /*b650*/  CS2R R94, SRZ ;  /* 0x00000000005e7805 */ /* 0x000fe4000001ff00 */
[----:B------:R-:W-:Y:S01]  /*b660*/  CS2R R20, SRZ ;  /* 0x0000000000147805 */ /* 0x000fe2000001ff00 */
[----:B------:R-:W-:Y:S06]  /*b670*/  @!P1 BRA `(.L_x_1576) ;  /* 0x0000014800709947 */ /* 0x000fec0003800000 */
[----:B------:R-:W2:Y:S04]  /*b680*/  LDL R4, [R1+0x80] ;  /* 0x0000800001047983 */ /* 0x000ea80000100800 */
[----:B------:R-:W3:Y:S04]  /*b690*/  LDL R6, [R1+0x7c] ;  /* 0x00007c0001067983 */ /* 0x000ee80000100800 */
[----:B--2---:R-:W0:Y:S01]  /*b6a0*/  SHFL.IDX PT, R0, R4, RZ, 0x1f ;  /* 0x00001fff04007589 */ /* 0x004e2200000e0000 */
[----:B---3--:R-:W-:-:S13]  /*b6b0*/  R2UR UR4, R6 ;  /* 0x00000000060472ca */ /* 0x008fda00000e0000 */
[----:B------:R-:W-:Y:S01]  /*b6c0*/  ULOP3.LUT UP0, URZ, UR4, 0x1bf, URZ, 0xc0, !UPT ;  /* 0x000001bf043f7892 */ /* 0x000fe2000f80c03f */
[----:B0-----:R-:W-:-:S04]  /*b6d0*/  LEA.HI R3, R0, R0, RZ, 0x1 ;  /* 0x0000000000037211 */ /* 0x001fc800078f08ff */
[----:B------:R-:W-:Y:S02]  /*b6e0*/  LOP3.LUT R3, R3, 0x1e, RZ, 0xc0, !PT ;  /* 0x0000001e03037812 */ /* 0x000fe400078ec0ff */
[----:B------:R-:W-:-:S03]  /*b6f0*/  PLOP3.LUT P0, PT, PT, PT, UP0, 0x80, 0x0 ;  /* 0x000000000000781c */ /* 0x000fc60003f0f008 */
[----:B------:R-:W-:-:S05]  /*b700*/  IMAD.IADD R3, R0, 0x1, -R3 ;  /* 0x0000000100037824 */ /* 0x000fca00078e0a03 */
[----:B------:R-:W-:-:S04]  /*b710*/  LEA R3, R3, UR4, 0xd ;  /* 0x0000000403037c11 */ /* 0x000fc8000f8e68ff */
[----:B------:R-:W-:-:S04]  /*b720*/  SHF.R.U32.HI R3, RZ, 0x4, R3 ;  /* 0x00000004ff037819 */ /* 0x000fc80000011603 */
[----:B------:R-:W-:Y:S01]  /*b730*/  LOP3.LUT R68, R3, 0x3fff, RZ, 0xc0, !PT ;  /* 0x00003fff03447812 */ /* 0x000fe200078ec0ff */
[----:B------:R-:W-:Y:S06]  /*b740*/  @!P0 BRA `(.L_x_1577) ;  /* 0x0000000000408947 */ /* 0x000fec0003800000 */
        /* <DEDUP_REMOVED lines=15> */
[----:B-1---5:R-:W-:Y:S05]  /*b840*/  CALL.ABS.NOINC R14 ;  /* 0x000000000e007343 */ /* 0x022fea0003c00000 */
.L_x_1577:
[----:B------:R-:W-:Y:S02]  /*b850*/  ULDC UR4, c[0x0][0x3f4] ;  /* 0x0000fd0000047ab9 */ /* 0x000fe40000000800 */
[----:B------:R-:W-:-:S13]  /*b860*/  ISETP.LT.AND P0, PT, RZ, UR4, PT ;  /* 0x00000004ff007c0c */ /* 0x000fda000bf01270 */
[----:B------:R-:W-:Y:S05]  /*b870*/  @P0 BRA `(.L_x_1578) ;  /* 0x00000000003c0947 */ /* 0x000fea0003800000 */
[----:B------:R-:W-:-:S04]  /*b880*/  LEA.HI R0, R188, R188, RZ, 0x1 ;  /* 0x000000bcbc007211 */ /* 0x000fc800078f08ff */
[----:B------:R-:W-:-:S04]  /*b890*/  LOP3.LUT R3, R0, 0xfffffffe, RZ, 0xc0, !PT ;  /* 0xfffffffe00037812 */ /* 0x000fc800078ec0ff */
[----:B------:R-:W-:-:S04]  /*b8a0*/  IADD3 R3, R188, -R3, RZ ;  /* 0x80000003bc037210 */ /* 0x000fc80007ffe0ff */
[----:B------:R-:W-:-:S04]  /*b8b0*/  SHF.L.U32 R3, R3, 0x1f, RZ ;  /* 0x0000001f03037819 */ /* 0x000fc800000006ff */
[----:B------:R0:W1:Y:S03]  /*b8c0*/  SYNCS.PHASECHK.TRANS64.TRYWAIT P0, [R2+URZ+0x2a800], R3 ;  /* 0x02a80003020075a7 */ /* 0x000066000800017f */
[----:B-1----:R-:W-:Y:S05]  /*b8d0*/  @!P0 NANOSLEEP.SYNCS 0x989680 ;  /* 0x009896800000895d */ /* 0x002fea0003900000 */
[----:B------:R-:W1:Y:S01]  /*b8e0*/  @!P0 SYNCS.PHASECHK.TRANS64 P0, [R2+URZ+0x2a800], R3 ;  /* 0x02a80003020085a7 */ /* 0x000e62000800007f */
[----:B------:R-:W-:Y:S04]  /*b8f0*/  BSSY B0, `(.L_x_1579) ;  /* 0x0000006000007945 */ /* 0x000fe80003800000 */
[----:B-1----:R-:W-:Y:S05]  /*b900*/  @P0 BRA `(.L_x_1580) ;  /* 0x0000000000100947 */ /* 0x002fea0003800000 */
.L_x_1581:
[----:B-1----:R1:W2:Y:S02]  /*b910*/  SYNCS.PHASECHK.TRANS64.TRYWAIT P0, [R2+URZ+0x2a800], R3 ;  /* 0x02a80003020075a7 */ /* 0x0022a4000800017f */
[----:B--2---:R-:W-:Y:S05]  /*b920*/  @!P0 NANOSLEEP.SYNCS 0x989680 ;  /* 0x009896800000895d */ /* 0x004fea0003900000 */
[----:B------:R-:W2:Y:S02]  /*b930*/  @!P0 SYNCS.PHASECHK.TRANS64 P0, [R2+URZ+0x2a800], R3 ;  /* 0x02a80003020085a7 */ /* 0x000ea4000800007f */
[----:B--2---:R-:W-:Y:S05]  /*b940*/  @!P0 BRA `(.L_x_1581) ;  /* 0xfffffffc00f08947 */ /* 0x004fea000383ffff */
.L_x_1580:
[----:B------:R-:W-:Y:S05]  /*b950*/  BSYNC B0 ;  /* 0x0000000000007941 */ /* 0x000fea0003800000 */
.L_x_1579:
[----:B------:R-:W-:Y:S05]  /*b960*/  BRA `(.L_x_1582) ;  /* 0x0000006c00087947 */ /* 0x000fea0003800000 */
.L_x_1578:
[----:B------:R-:W2:Y:S01]  /*b970*/  LDL R0, [R1+0x7c] ;  /* 0x00007c0001007983 */ /* 0x000ea20000100800 */
[----:B------:R-:W-:Y:S02]  /*b980*/  ULDC.64 UR6, c[0x0][0x408] ;  /* 0x0001020000067ab9 */ /* 0x000fe40000000a00 */
[----:B-----5:R-:W-:Y:S01]  /*b990*/  IMAD.WIDE.U32 R26, R145, UR6, RZ ;  /* 0x00000006911a7c25 */ /* 0x020fe2000f8e00ff */
[----:B--2---:R-:W-:Y:S02]  /*b9a0*/  R2UR UR4, R0 ;  /* 0x00000000000472ca */ /* 0x004fe400000e0000 */
[----:B------:R-:W-:-:S11]  /*b9b0*/  SHF.R.S32.HI R0, RZ, 0x1f, R145 ;  /* 0x0000001fff007819 */ /* 0x000fd60000011491 */
[----:B------:R-:W-:-:S03]  /*b9c0*/  ULOP3.LUT UP0, URZ, UR4, 0x3ff, URZ, 0xc0, !UPT ;  /* 0x000003ff043f7892 */ /* 0x000fc6000f80c03f */
[----:B------:R-:W-:Y:S02]  /*b9d0*/  ULDC.64 UR4, c[0x0][0x3f8] ;  /* 0x0000fe0000047ab9 */ /* 0x000fe40000000a00 */
[C---:B------:R-:W-:Y:S01]  /*b9e0*/  IMAD R4, R0.reuse, UR4, RZ ;  /* 0x0000000400047c24 */ /* 0x040fe2000f8e02ff */
[----:B------:R-:W-:Y:S01]  /*b9f0*/  PLOP3.LUT P0, PT, PT, PT, UP0, 0x80, 0x0 ;  /* 0x000000000000781c */ /* 0x000fe20003f0f008 */
[----:B------:R-:W-:Y:S02]  /*ba00*/  IMAD R0, R0, UR6, RZ ;  /* 0x0000000600007c24 */ /* 0x000fe4000f8e02ff */
[----:B------:R-:W-:-:S04]  /*ba10*/  IMAD.WIDE.U32 R24, R145, UR4, RZ ;  /* 0x0000000491187c25 */ /* 0x000fc8000f8e00ff */
[C---:B------:R-:W-:Y:S02]  /*ba20*/  IMAD R29, R145.reuse, UR5, R4 ;  /* 0x00000005911d7c24 */ /* 0x040fe4000f8e0204 */
[----:B------:R-:W-:Y:S02]  /*ba30*/  IMAD R31, R145, UR7, R0 ;  /* 0x00000007911f7c24 */ /* 0x000fe4000f8e0200 */
[----:B------:R-:W-:Y:S02]  /*ba40*/  IMAD.IADD R29, R29, 0x1, R25 ;  /* 0x000000011d1d7824 */ /* 0x000fe400078e0219 */
[----:B------:R-:W-:Y:S01]  /*ba50*/  IMAD.IADD R31, R31, 0x1, R27 ;  /* 0x000000011f1f7824 */ /* 0x000fe200078e021b */
[----:B------:R-:W-:Y:S06]  /*ba60*/  @!P0 BRA `(.L_x_1583) ;  /* 0x0000000000408947 */ /* 0x000fec0003800000 */
[----:B------:R-:W-:Y:S01]  /*ba70*/  MOV R14, 0x0 ;  /* 0x00000000000e7802 */ /* 0x000fe20000000f00 */
[----:B------:R-:W-:Y:S01]  /*ba80*/  ULDC.64 UR4, c[0x4][0xb8] ;  /* 0x01002e0000047ab9 */ /* 0x000fe20000000a00 */
[----:B------:R-:W-:Y:S01]  /*ba90*/  ULDC.64 UR6, c[0x4][0x20] ;  /* 0x0100080000067ab9 */ /* 0x000fe20000000a00 */
[----:B------:R-:W-:Y:S01]  /*baa0*/  IMAD.U32 R4, RZ, RZ, UR4 ;  /* 0x00000004ff047e24 */ /* 0x000fe2000f8e00ff */
[----:B------:R-:W-:Y:S01]  /*bab0*/  MOV R10, UR6 ;  /* 0x00000006000a7c02 */ /* 0x000fe20008000f00 */
[----:B------:R-:W-:Y:S01]  /*bac0*/  IMAD.U32 R5, RZ, RZ, UR5 ;  /* 0x00000005ff057e24 */ /* 0x000fe2000f8e00ff */
[----:B------:R-:W0:Y:S01]  /*bad0*/  LDC.64 R14, c[0x4][R14] ;  /* 0x010000000e0e7b82 */ /* 0x000e220000000a00 */
[----:B------:R-:W-:Y:S01]  /*bae0*/  ULDC.64 UR4, c[0x4][0xc0] ;  /* 0x0100300000047ab9 */ /* 0x000fe20000000a00 */
[----:B------:R-:W-:Y:S02]  /*baf0*/  IMAD.U32 R11, RZ, RZ, UR7 ;  /* 0x00000007ff0b7e24 */ /* 0x000fe4000f8e00ff */
[----:B------:R-:W-:-:S02]  /*bb00*/  IMAD.U32 R6, RZ, RZ, UR4 ;  /* 0x00000004ff067e24 */ /* 0x000fc4000f8e00ff */
[----:B------:R-:W-:Y:S02]  /*bb10*/  IMAD.U32 R7, RZ, RZ, UR5 ;  /* 0x00000005ff077e24 */ /* 0x000fe4000f8e00ff */
[----:B------:R-:W-:Y:S02]  /*bb20*/  IMAD.MOV.U32 R8, RZ, RZ, 0x70 ;  /* 0x00000070ff087424 */ /* 0x000fe400078e00ff */
[----:B------:R-:W-:Y:S02]  /*bb30*/  IMAD.MOV.U32 R12, RZ, RZ, 0x1 ;  /* 0x00000001ff0c7424 */ /* 0x000fe400078e00ff */
[----:B------:R-:W-:-:S07]  /*bb40*/  IMAD.MOV.U32 R13, RZ, RZ, RZ ;  /* 0x000000ffff0d7224 */ /* 0x000fce00078e00ff */
[----:B------:R-:W-:-:S07]  /*bb50*/  LEPC R20, `(.L_x_1583) ;  /* 0x000000001014794e */ /* 0x000fce0000000000 */
[----:B0-----:R-:W-:Y:S05]  /*bb60*/  CALL.ABS.NOINC R14 ;  /* 0x000000000e007343 */ /* 0x001fea0003c00000 */
.L_x_1583:
[----:B------:R-:W-:Y:S01]  /*bb70*/  ULDC.U8 UR4, c[0x0][0x410] ;  /* 0x0001040000047ab9 */ /* 0x000fe20000000000 */
[----:B------:R-:W-:Y:S01]  /*bb80*/  BSSY B0, `(.L_x_1584) ;  /* 0x0000698000007945 */ /* 0x000fe20003800000 */
[----:B------:R-:W-:Y:S01]  /*bb90*/  ISETP.NE.AND P0, PT, RZ, UR4, PT ;  /* 0x00000004ff007c0c */ /* 0x000fe2000bf05270 */
[----:B------:R-:W-:-:S12]  /*bba0*/  IMAD.IADD R64, R162, 0x1, R178 ;  /* 0x00000001a2407824 */ /* 0x000fd800078e02b2 */
[----:B------:R-:W-:Y:S05]  /*bbb0*/  @!P0 BRA `(.L_x_1585) ;  /* 0x0000003400688947 */ /* 0x000fea0003800000 */
[----:B------:R-:W0:Y:S01]  /*bbc0*/  LDC R10, c[0x0][0x448] ;  /* 0x00011200ff0a7b82 */ /* 0x000e220000000800 */
[----:B------:R-:W-:Y:S01]  /*bbd0*/  IMAD R3, R191, 0x40, R64 ;  /* 0x00000040bf037824 */ /* 0x000fe200078e0240 */
[----:B------:R-:W-:Y:S01]  /*bbe0*/  ULDC.64 UR4, c[0x0][0x3f8] ;  /* 0x0000fe0000047ab9 */ /* 0x000fe20000000a00 */
[----:B------:R-:W-:Y:S01]  /*bbf0*/  ULDC.64 UR6, c[0x0][0x408] ;  /* 0x0001020000067ab9 */ /* 0x000fe20000000a00 */
[----:B------:R-:W-:Y:S01]  /*bc00*/  MOV R4, R24 ;  /* 0x0000001800047202 */ /* 0x000fe20000000f00 */
[----:B------:R-:W-:Y:S02]  /*bc10*/  IMAD.MOV.U32 R6, RZ, RZ, R26 ;  /* 0x000000ffff067224 */ /* 0x000fe400078e001a */
[----:B------:R-:W-:Y:S01]  /*bc20*/  IMAD.MOV.U32 R7, RZ, RZ, R31 ;  /* 0x000000ffff077224 */ /* 0x000fe200078e001f */
[----:B0-----:R-:W-:-:S13]  /*bc30*/  ISETP.NE.AND P0, PT, R10, 0x1, PT ;  /* 0x000000010a00780c */ /* 0x001fda0003f05270 */
[----:B------:R-:W0:Y:S08]  /*bc40*/  @P0 LDC R0, c[0x0][0x44c] ;  /* 0x00011300ff000b82 */ /* 0x000e300000000800 */
[----:B------:R-:W1:Y:S01]  /*bc50*/  @P0 LDC R5, c[0x0][0x450] ;  /* 0x00011400ff050b82 */ /* 0x000e620000000800 */
[----:B0-----:R-:W-:-:S05]  /*bc60*/  @P0 IMAD.HI.U32 R0, R3, R0, RZ ;  /* 0x0000000003000227 */ /* 0x001fca00078e00ff */
[----:B-1----:R-:W-:Y:S01]  /*bc70*/  @P0 SHF.R.U32.HI R3, RZ, R5, R0 ;  /* 0x00000005ff030219 */ /* 0x002fe20000011600 */
[----:B------:R-:W-:-:S03]  /*bc80*/  IMAD.MOV.U32 R5, RZ, RZ, R29 ;  /* 0x000000ffff057224 */ /* 0x000fc600078e001d */
[----:B------:R-:W-:Y:S01]  /*bc90*/  SHF.R.S32.HI R0, RZ, 0x1f, R3 ;  /* 0x0000001fff007819 */ /* 0x000fe20000011403 */
[----:B------:R-:W-:-:S04]  /*bca0*/  IMAD.WIDE.U32 R4, R3, UR4, R4 ;  /* 0x0000000403047c25 */ /* 0x000fc8000f8e0004 */
[C---:B------:R-:W-:Y:S02]  /*bcb0*/  IMAD R8, R0.reuse, UR4, RZ ;  /* 0x0000000400087c24 */ /* 0x040fe4000f8e02ff */
[----:B------:R-:W-:Y:S02]  /*bcc0*/  IMAD R0, R0, UR6, RZ ;  /* 0x0000000600007c24 */ /* 0x000fe4000f8e02ff */
[C---:B------:R-:W-:Y:S01]  /*bcd0*/  IMAD R9, R3.reuse, UR5, R8 ;  /* 0x0000000503097c24 */ /* 0x040fe2000f8e0208 */
[----:B------:R-:W-:Y:S01]  /*bce0*/  ULDC.64 UR4, c[0x0][0x3e8] ;  /* 0x0000fa0000047ab9 */ /* 0x000fe20000000a00 */
[C---:B------:R-:W-:Y:S01]  /*bcf0*/  IMAD.WIDE.U32 R6, R3.reuse, UR6, R6 ;  /* 0x0000000603067c25 */ /* 0x040fe2000f8e0006 */
[----:B------:R-:W-:Y:S01]  /*bd00*/  LEA R32, P0, R4, UR4, 0x1 ;  /* 0x0000000404207c11 */ /* 0x000fe2000f8008ff */
[----:B------:R-:W-:Y:S02]  /*bd10*/  UMOV UR4, 0xffffffff ;  /* 0xffffffff00047882 */ /* 0x000fe40000000000 */
[----:B------:R-:W-:Y:S01]  /*bd20*/  IMAD R63, R3, UR7, R0 ;  /* 0x00000007033f7c24 */ /* 0x000fe2000f8e0200 */
[----:B------:R-:W-:Y:S01]  /*bd30*/  ULDC.64 UR6, c[0x0][0x400] ;  /* 0x0001000000067ab9 */ /* 0x000fe20000000a00 */
[----:B------:R-:W-:Y:S01]  /*bd40*/  IMAD.IADD R5, R5, 0x1, R9 ;  /* 0x0000000105057824 */ /* 0x000fe200078e0209 */
[----:B------:R-:W-:Y:S01]  /*bd50*/  LEA R3, P1, R6, UR6, 0x1 ;  /* 0x0000000606037c11 */ /* 0x000fe2000f8208ff */
[----:B------:R-:W-:-:S03]  /*bd60*/  IMAD.IADD R63, R7, 0x1, R63 ;  /* 0x00000001073f7824 */ /* 0x000fc600078e023f */
[----:B------:R-:W-:Y:S02]  /*bd70*/  LEA.HI.X R0, R4, UR5, R5, 0x1, P0 ;  /* 0x0000000504007c11 */ /* 0x000fe400080f0c05 */
[----:B------:R-:W-:Y:S01]  /*bd80*/  LEA.HI.X R63, R6, UR7, R63, 0x1, P1 ;  /* 0x00000007063f7c11 */ /* 0x000fe200088f0c3f */
[----:B------:R-:W-:Y:S06]  /*bd90*/  BRA.DIV UR4, `(.L_x_1586) ;  /* 0x00000202048c7947 */ /* 0x000fec000b800000 */
[----:B------:R0:W1:Y:S04]  /*bda0*/  SHFL.IDX PT, R7, R0, RZ, 0x1c1f ;  /* 0x001c1fff00077589 */ /* 0x00006800000e0000 */
[----:B------:R0:W2:Y:S04]  /*bdb0*/  SHFL.IDX PT, R6, R32, RZ, 0x1c1f ;  /* 0x001c1fff20067589 */ /* 0x0000a800000e0000 */
[----:B------:R0:W3:Y:S04]  /*bdc0*/  SHFL.IDX PT, R9, R63, RZ, 0x1c1f ;  /* 0x001c1fff3f097589 */ /* 0x0000e800000e0000 */
[----:B------:R0:W4:Y:S02]  /*bdd0*/  SHFL.IDX PT, R8, R3, RZ, 0x1c1f ;  /* 0x001c1fff03087589 */ /* 0x00012400000e0000 */
.L_x_1928:
[----:B------:R-:W-:Y:S01]  /*bde0*/  IMAD R67, R163, R10, RZ ;  /* 0x0000000aa3437224 */ /* 0x000fe200078e02ff */
[----:B------:R-:W-:Y:S01]  /*bdf0*/  BSSY B1, `(.L_x_1587) ;  /* 0x0000050000017945 */ /* 0x000fe20003800000 */
[----:B------:R-:W-:Y:S02]  /*be00*/  CS2R R58, SRZ ;  /* 0x00000000003a7805 */ /* 0x000fe4000001ff00 */
[----:B------:R-:W-:Y:S02]  /*be10*/  CS2R R54, SRZ ;  /* 0x0000000000367805 */ /* 0x000fe4000001ff00 */
[----:B------:R-:W-:Y:S02]  /*be20*/  CS2R R50, SRZ ;  /* 0x0000000000327805 */ /* 0x000fe4000001ff00 */
[----:B------:R-:W-:Y:S02]  /*be30*/  ISETP.GE.AND P0, PT, R64, R67, PT ;  /* 0x000000434000720c */ /* 0x000fe40003f06270 */
        /* <DEDUP_REMOVED lines=10> */
[----:B------:R-:W-:Y:S01]  /*bee0*/  ULDC UR4, c[0x0][0x3f4] ;  /* 0x0000fd0000047ab9 */ /* 0x000fe20000000800 */
[----:B------:R-:W-:Y:S02]  /*bef0*/  CS2R R60, SRZ ;  /* 0x00000000003c7805 */ /* 0x000fe4000001ff00 */
[----:B------:R-:W-:Y:S02]  /*bf00*/  ISETP.GE.AND P3, PT, R171, UR4, PT ;  /* 0x00000004ab007c0c */ /* 0x000fe4000bf66270 */
[----:B------:R-:W-:Y:S02]  /*bf10*/  CS2R R58, SRZ ;  /* 0x00000000003a7805 */ /* 0x000fe4000001ff00 */
[----:B------:R-:W-:Y:S02]  /*bf20*/  ISETP.GE.AND P2, PT, R169, UR4, PT ;  /* 0x00000004a9007c0c */ /* 0x000fe4000bf46270 */
[----:B------:R-:W-:Y:S02]  /*bf30*/  ISETP.GE.AND P1, PT, R170, UR4, PT ;  /* 0x00000004aa007c0c */ /* 0x000fe4000bf26270 */
[----:B------:R-:W-:-:S02]  /*bf40*/  ISETP.GE.AND P0, PT, R168, UR4, PT ;  /* 0x00000004a8007c0c */ /* 0x000fc4000bf06270 */
[----:B------:R-:W-:-:S03]  /*bf50*/  ISETP.GE.AND P4, PT, R160, UR4, PT ;  /* 0x00000004a0007c0c */ /* 0x000fc6000bf86270 */
[C---:B------:R-:W-:Y:S01]  /*bf60*/  @!P3 IMAD.SHL.U32 R27, R171.reuse, 0x2, RZ ;  /* 0x00000002ab1bb824 */ /* 0x040fe200078e00ff */
[----:B------:R-:W-:-:S03]  /*bf70*/  @!P3 SHF.L.U64.HI R4, R171, 0x1, R228 ;  /* 0x00000001ab04b819 */ /* 0x000fc600000102e4 */
[C---:B------:R-:W-:Y:S02]  /*bf80*/  @!P2 SHF.L.U32 R21, R169.reuse, 0x1, RZ ;  /* 0x00000001a915a819 */ /* 0x040fe400000006ff */
[----:B------:R-:W-:Y:S01]  /*bf90*/  @!P1 IMAD.SHL.U32 R13, R170, 0x2, RZ ;  /* 0x00000002aa0d9824 */ /* 0x000fe200078e00ff */
[-C--:B--2---:R-:W-:Y:S02]  /*bfa0*/  @!P3 IADD3 R28, P6, R6, R27.reuse, RZ ;  /* 0x0000001b061cb210 */ /* 0x084fe40007fde0ff */
[----:B------:R-:W-:Y:S01]  /*bfb0*/  @!P2 SHF.L.U64.HI R10, R169, 0x1, R227 ;  /* 0x00000001a90aa819 */ /* 0x000fe200000102e3 */
[----:B---3--:R-:W-:Y:S01]  /*bfc0*/  @!P4 IMAD.MOV.U32 R5, RZ, RZ, R9 ;  /* 0x000000ffff05c224 */ /* 0x008fe200078e0009 */
[----:B----4-:R-:W-:Y:S01]  /*bfd0*/  @!P3 IADD3 R26, P5, R8, R27, RZ ;  /* 0x0000001b081ab210 */ /* 0x010fe20007fbe0ff */
[----:B-1----:R-:W-:Y:S01]  /*bfe0*/  @!P3 IMAD.X R29, R7, 0x1, R4, P6 ;  /* 0x00000001071db824 */ /* 0x002fe200030e0604 */
[----:B------:R-:W-:Y:S01]  /*bff0*/  @!P2 IADD3 R24, P6, R6, R21, RZ ;  /* 0x000000150618a210 */ /* 0x000fe20007fde0ff */
[----:B------:R-:W-:Y:S01]  /*c000*/  @!P4 IMAD.WIDE R34, R160, 0x2, R6 ;  /* 0x00000002a022c825 */ /* 0x000fe200078e0206 */
[----:B------:R-:W-:-:S02]  /*c010*/  @!P0 SHF.L.U32 R33, R168, 0x1, RZ ;  /* 0x00000001a8218819 */ /* 0x000fc400000006ff */
[----:B------:R-:W-:Y:S01]  /*c020*/  @!P0 SHF.L.U64.HI R38, R168, 0x1, R225 ;  /* 0x00000001a8268819 */ /* 0x000fe200000102e1 */
[----:B------:R-:W-:Y:S01]  /*c030*/  @!P3 IMAD.X R27, R9, 0x1, R4, P5 ;  /* 0x00000001091bb824 */ /* 0x000fe200028e0604 */
[----:B------:R-:W-:Y:S01]  /*c040*/  @!P2 IADD3 R20, P5, R8, R21, RZ ;  /* 0x000000150814a210 */ /* 0x000fe20007fbe0ff */
[----:B------:R-:W-:Y:S01]  /*c050*/  @!P2 IMAD.X R25, R7, 0x1, R10, P6 ;  /* 0x000000010719a824 */ /* 0x000fe200030e060a */
[----:B------:R-:W-:Y:S01]  /*c060*/  @!P1 SHF.L.U64.HI R4, R170, 0x1, R226 ;  /* 0x00000001aa049819 */ /* 0x000fe200000102e2 */
[----:B------:R1:W5:Y:S01]  /*c070*/  @!P4 LD.E.64 R60, desc[UR46][R34.64] ;  /* 0x0000002e223cc980 */ /* 0x000362000c101b00 */
[----:B------:R-:W-:Y:S01]  /*c080*/  @!P1 IADD3 R14, P6, R6, R13, RZ ;  /* 0x0000000d060e9210 */ /* 0x000fe20007fde0ff */
[----:B------:R-:W-:Y:S01]  /*c090*/  @!P2 IMAD.X R21, R9, 0x1, R10, P5 ;  /* 0x000000010915a824 */ /* 0x000fe200028e060a */
[----:B------:R-:W-:-:S03]  /*c0a0*/  ISETP.GE.AND P5, PT, R172, UR4, PT ;  /* 0x00000004ac007c0c */ /* 0x000fc6000bfa6270 */
[----:B------:R-:W-:Y:S01]  /*c0b0*/  @!P1 IMAD.X R15, R7, 0x1, R4, P6 ;  /* 0x00000001070f9824 */ /* 0x000fe200030e0604 */
[----:B------:R-:W-:-:S05]  /*c0c0*/  @!P1 IADD3 R12, P6, R8, R13, RZ ;  /* 0x0000000d080c9210 */ /* 0x000fca0007fde0ff */
[----:B------:R-:W-:Y:S01]  /*c0d0*/  @!P1 IMAD.X R13, R9, 0x1, R4, P6 ;  /* 0x00000001090d9824 */ /* 0x000fe200030e0604 */
[----:B------:R-:W-:Y:S01]  /*c0e0*/  @!P0 IADD3 R10, P6, R6, R33, RZ ;  /* 0x00000021060a8210 */ /* 0x000fe20007fde0ff */
[----:B------:R-:W-:-:S04]  /*c0f0*/  @!P4 IMAD.MOV.U32 R4, RZ, RZ, R8 ;  /* 0x000000ffff04c224 */ /* 0x000fc800078e0008 */
[----:B------:R-:W-:-:S04]  /*c100*/  @!P4 IMAD.WIDE R30, R160, 0x2, R4 ;  /* 0x00000002a01ec825 */ /* 0x000fc800078e0204 */
[----:B------:R-:W-:Y:S01]  /*c110*/  @!P0 IMAD.X R11, R7, 0x1, R38, P6 ;  /* 0x00000001070b8824 */ /* 0x000fe200030e0626 */
[----:B------:R-:W-:Y:S01]  /*c120*/  @!P0 IADD3 R4, P6, R8, R33, RZ ;  /* 0x0000002108048210 */ /* 0x000fe20007fde0ff */
[C---:B------:R-:W-:Y:S01]  /*c130*/  @!P5 IMAD.SHL.U32 R33, R172.reuse, 0x2, RZ ;  /* 0x00000002ac21d824 */ /* 0x040fe200078e00ff */
[----:B------:R1:W5:Y:S01]  /*c140*/  @!P4 LD.E.64 R58, desc[UR46][R30.64] ;  /* 0x0000002e1e3ac980 */ /* 0x000362000c101b00 */
[----:B------:R-:W-:Y:S02]  /*c150*/  @!P5 SHF.L.U64.HI R36, R172, 0x1, R224 ;  /* 0x00000001ac24d819 */ /* 0x000fe400000102e0 */
[----:B------:R-:W-:Y:S01]  /*c160*/  @!P0 IMAD.X R5, R9, 0x1, R38, P6 ;  /* 0x0000000109058824 */ /* 0x000fe200030e0626 */
[-C--:B------:R-:W-:Y:S02]  /*c170*/  @!P5 IADD3 R8, P6, R8, R33.reuse, RZ ;  /* 0x000000210808d210 */ /* 0x080fe40007fde0ff */
[----:B------:R-:W-:Y:S02]  /*c180*/  @!P5 IADD3 R6, P4, R6, R33, RZ ;  /* 0x000000210606d210 */ /* 0x000fe40007f9e0ff */
[----:B------:R-:W-:-:S02]  /*c190*/  CS2R R56, SRZ ;  /* 0x0000000000387805 */ /* 0x000fc4000001ff00 */
[----:B------:R-:W-:Y:S01]  /*c1a0*/  CS2R R54, SRZ ;  /* 0x0000000000367805 */ /* 0x000fe2000001ff00 */
[----:B------:R-:W-:Y:S01]  /*c1b0*/  @!P5 IMAD.X R9, R9, 0x1, R36, P6 ;  /* 0x000000010909d824 */ /* 0x000fe200030e0624 */
[----:B------:R-:W-:Y:S02]  /*c1c0*/  @!P5 IADD3.X R7, R7, R36, RZ, P4, !PT ;  /* 0x000000240707d210 */ /* 0x000fe400027fe4ff */
        /* <DEDUP_REMOVED lines=8> */
[----:B------:R1:W5:Y:S04]  /*c250*/  @!P3 LD.E.64 R56, desc[UR46][R28.64] ;  /* 0x0000002e1c38b980 */ /* 0x000368000c101b00 */
        /* <DEDUP_REMOVED lines=8> */
[----:B------:R1:W5:Y:S02]  /*c2e0*/  @!P5 LD.E.64 R38, desc[UR46][R8.64] ;  /* 0x0000002e0826d980 */ /* 0x000364000c101b00 */
.L_x_1588:
[----:B------:R-:W-:Y:S05]  /*c2f0*/  BSYNC B1 ;  /* 0x0000000000017941 */ /* 0x000fea0003800000 */
.L_x_1587:
[----:B-1---5:R-:W-:Y:S01]  /*c300*/  IMAD.MOV.U32 R4, RZ, RZ, R58 ;  /* 0x000000ffff047224 */ /* 0x022fe200078e003a */
[----:B------:R-:W-:Y:S01]  /*c310*/  UMOV UR4, 0xffffffff ;  /* 0xffffffff00047882 */ /* 0x000fe20000000000 */
[----:B--2---:R-:W-:Y:S01]  /*c320*/  IMAD.MOV.U32 R6, RZ, RZ, R54 ;  /* 0x000000ffff067224 */ /* 0x004fe200078e0036 */
[----:B------:R-:W-:Y:S01]  /*c330*/  CS2R R30, SRZ ;  /* 0x00000000001e7805 */ /* 0x000fe2000001ff00 */
[----:B------:R-:W-:Y:S01]  /*c340*/  IMAD.MOV.U32 R7, RZ, RZ, R55 ;  /* 0x000000ffff077224 */ /* 0x000fe200078e0037 */
[----:B------:R-:W-:Y:S01]  /*c350*/  PRMT R88, R4, 0x7610, R88 ;  /* 0x0000761004587816 */ /* 0x000fe20000000058 */
[----:B------:R-:W-:Y:S02]  /*c360*/  IMAD.MOV.U32 R5, RZ, RZ, R59 ;  /* 0x000000ffff057224 */ /* 0x000fe400078e003b */
[----:B------:R-:W-:Y:S01]  /*c370*/  IMAD.MOV.U32 R4, RZ, RZ, R50 ;  /* 0x000000ffff047224 */ /* 0x000fe200078e0032 */
[----:B------:R-:W-:Y:S01]  /*c380*/  PRMT R83, R6, 0x5410, R7 ;  /* 0x0000541006537816 */ /* 0x000fe20000000007 */
[----:B------:R-:W-:Y:S01]  /*c390*/  IMAD.MOV.U32 R6, RZ, RZ, R46 ;  /* 0x000000ffff067224 */ /* 0x000fe200078e002e */
[----:B------:R-:W-:Y:S01]  /*c3a0*/  PRMT R87, R87, 0x5410, R5 ;  /* 0x0000541057577816 */ /* 0x000fe20000000005 */
[----:B------:R-:W-:Y:S01]  /*c3b0*/  IMAD.MOV.U32 R7, RZ, RZ, R47 ;  /* 0x000000ffff077224 */ /* 0x000fe200078e002f */
[----:B------:R-:W-:-:S04]  /*c3c0*/  MOV R5, R51 ;  /* 0x0000003300057202 */ /* 0x000fc80000000f00 */
[----:B------:R-:W-:Y:S01]  /*c3d0*/  PRMT R79, R4, 0x5410, R5 ;  /* 0x00005410044f7816 */ /* 0x000fe20000000005 */
[----:B------:R-:W-:Y:S01]  /*c3e0*/  IMAD.MOV.U32 R4, RZ, RZ, R42 ;  /* 0x000000ffff047224 */ /* 0x000fe200078e002a */
[----:B------:R-:W-:Y:S01]  /*c3f0*/  PRMT R75, R6, 0x5410, R7 ;  /* 0x00005410064b7816 */ /* 0x000fe20000000007 */
[----:B------:R-:W-:Y:S02]  /*c400*/  IMAD.MOV.U32 R5, RZ, RZ, R43 ;  /* 0x000000ffff057224 */ /* 0x000fe400078e002b */
[----:B------:R-:W-:Y:S02]  /*c410*/  IMAD.MOV.U32 R6, RZ, RZ, R38 ;  /* 0x000000ffff067224 */ /* 0x000fe400078e0026 */
[----:B------:R-:W-:Y:S01]  /*c420*/  IMAD.MOV.U32 R7, RZ, RZ, R39 ;  /* 0x000000ffff077224 */ /* 0x000fe200078e0027 */
[----:B------:R-:W-:Y:S01]  /*c430*/  PRMT R71, R5, 0x5410, R4 ;  /* 0x0000541005477816 */ /* 0x000fe20000000004 */
[----:B------:R-:W-:Y:S01]  /*c440*/  IMAD.MOV.U32 R5, RZ, RZ, R61 ;  /* 0x000000ffff057224 */ /* 0x000fe200078e003d */
[----:B------:R-:W-:-:S02]  /*c450*/  MOV R4, R60 ;  /* 0x0000003c00047202 */ /* 0x000fc40000000f00 */
[----:B------:R-:W-:Y:S01]  /*c460*/  PRMT R69, R7, 0x5410, R6 ;  /* 0x0000541007457816 */ /* 0x000fe20000000006 */
[----:B------:R-:W-:Y:S01]  /*c470*/  IMAD.MOV.U32 R6, RZ, RZ, R56 ;  /* 0x000000ffff067224 */ /* 0x000fe200078e0038 */
[----:B------:R-:W-:Y:S01]  /*c480*/  PRMT R88, R88, 0x5410, R4 ;  /* 0x0000541058587816 */ /* 0x000fe20000000004 */
[----:B------:R-:W-:Y:S01]  /*c490*/  IMAD.MOV.U32 R7, RZ, RZ, R57 ;  /* 0x000000ffff077224 */ /* 0x000fe200078e0039 */
[----:B------:R-:W-:Y:S01]  /*c4a0*/  PRMT R87, R5, 0x7610, R87 ;  /* 0x0000761005577816 */ /* 0x000fe20000000057 */
        /* <DEDUP_REMOVED lines=8> */
[----:B------:R-:W-:Y:S02]  /*c530*/  IMAD.MOV.U32 R5, RZ, RZ, R45 ;  /* 0x000000ffff057224 */ /* 0x000fe400078e002d */
[----:B------:R-:W-:Y:S02]  /*c540*/  IMAD.MOV.U32 R6, RZ, RZ, R36 ;  /* 0x000000ffff067224 */ /* 0x000fe400078e0024 */
[----:B------:R-:W-:Y:S01]  /*c550*/  IMAD.MOV.U32 R7, RZ, RZ, R37 ;  /* 0x000000ffff077224 */ /* 0x000fe200078e0025 */
[----:B------:R-:W-:-:S04]  /*c560*/  PRMT R70, R5, 0x5410, R4 ;  /* 0x0000541005467816 */ /* 0x000fc80000000004 */
[----:B------:R-:W-:Y:S01]  /*c570*/  PRMT R66, R7, 0x5410, R6 ;  /* 0x0000541007427816 */ /* 0x000fe20000000006 */
[----:B------:R-:W-:Y:S06]  /*c580*/  BRA.DIV UR4, `(.L_x_1589) ;  /* 0x000001fe04047947 */ /* 0x000fec000b800000 */
[----:B0-----:R-:W0:Y:S04]  /*c590*/  SHFL.IDX PT, R0, R0, 0x1, 0x1c1f ;  /* 0x003c1f0000007f89 */ /* 0x001e2800000e0000 */
[----:B------:R1:W2:Y:S04]  /*c5a0*/  SHFL.IDX PT, R65, R32, 0x1, 0x1c1f ;  /* 0x003c1f0020417f89 */ /* 0x0002a800000e0000 */
[----:B------:R-:W0:Y:S04]  /*c5b0*/  SHFL.IDX PT, R63, R63, 0x1, 0x1c1f ;  /* 0x003c1f003f3f7f89 */ /* 0x000e2800000e0000 */
[----:B------:R1:W0:Y:S02]  /*c5c0*/  SHFL.IDX PT, R62, R3, 0x1, 0x1c1f ;  /* 0x003c1f00033e7f89 */ /* 0x00022400000e0000 */
.L_x_1934:
[----:B------:R-:W-:Y:S01]  /*c5d0*/  VIADD R64, R64, 0x40 ;  /* 0x0000004040407836 */ /* 0x000fe20000000000 */
[----:B-1----:R-:W-:Y:S01]  /*c5e0*/  LOP3.LUT R3, R175, 0x18, R18, 0xf8, !PT ;  /* 0x00000018af037812 */ /* 0x002fe200078ef812 */
[----:B------:R-:W-:Y:S01]  /*c5f0*/  BSSY B1, `(.L_x_1590) ;  /* 0x0000055000017945 */ /* 0x000fe20003800000 */
[----:B------:R-:W-:Y:S02]  /*c600*/  LOP3.LUT P0, RZ, R229, 0x4, RZ, 0xc0, !PT ;  /* 0x00000004e5ff7812 */ /* 0x000fe4000780c0ff */
[----:B------:R-:W-:Y:S02]  /*c610*/  CS2R R32, SRZ ;  /* 0x0000000000207805 */ /* 0x000fe4000001ff00 */
[----:B------:R-:W-:Y:S02]  /*c620*/  ISETP.GE.AND P1, PT, R64, R67, PT ;  /* 0x000000434000720c */ /* 0x000fe40003f26270 */
[----:B------:R-:W-:Y:S02]  /*c630*/  CS2R R26, SRZ ;  /* 0x00000000001a7805 */ /* 0x000fe4000001ff00 */
[----:B------:R-:W-:-:S02]  /*c640*/  LOP3.LUT R4, R3, R176, RZ, 0x3c, !PT ;  /* 0x000000b003047212 */ /* 0x000fc400078e3cff */
[----:B------:R-:W-:Y:S02]  /*c650*/  CS2R R20, SRZ ;  /* 0x0000000000147805 */ /* 0x000fe4000001ff00 */
[----:B------:R-:W-:Y:S02]  /*c660*/  CS2R R12, SRZ ;  /* 0x00000000000c7805 */ /* 0x000fe4000001ff00 */
[----:B---34-:R-:W-:Y:S02]  /*c670*/  CS2R R8, SRZ ;  /* 0x0000000000087805 */ /* 0x018fe4000001ff00 */
[----:B------:R-:W-:Y:S01]  /*c680*/  CS2R R40, SRZ ;  /* 0x0000000000287805 */ /* 0x000fe2000001ff00 */
[----:B------:R-:W-:Y:S01]  /*c690*/  IMAD.IADD R3, R177, 0x1, R4 ;  /* 0x00000001b1037824 */ /* 0x000fe200078e0204 */
[----:B------:R-:W-:Y:S02]  /*c6a0*/  CS2R R34, SRZ ;  /* 0x0000000000227805 */ /* 0x000fe4000001ff00 */
[----:B------:R-:W-:-:S02]  /*c6b0*/  CS2R R28, SRZ ;  /* 0x00000000001c7805 */ /* 0x000fc4000001ff00 */
[----:B------:R-:W-:Y:S02]  /*c6c0*/  CS2R R24, SRZ ;  /* 0x0000000000187805 */ /* 0x000fe4000001ff00 */
[----:B------:R-:W-:Y:S02]  /*c6d0*/  CS2R R14, SRZ ;  /* 0x00000000000e7805 */ /* 0x000fe4000001ff00 */
[----:B------:R-:W-:Y:S02]  /*c6e0*/  LEA R3, R3, R2, 0x1 ;  /* 0x0000000203037211 */ /* 0x000fe400078e08ff */
        /* <DEDUP_REMOVED lines=8> */
[----:B------:R-:W-:-:S05]  /*c770*/  ISETP.GE.AND P1, PT, R168, UR4, PT ;  /* 0x00000004a8007c0c */ /* 0x000fca000bf26270 */
[C---:B------:R-:W-:Y:S01]  /*c780*/  @!P4 IMAD.SHL.U32 R24, R171.reuse, 0x2, RZ ;  /* 0x00000002ab18c824 */ /* 0x040fe200078e00ff */
[----:B------:R-:W-:-:S03]  /*c790*/  @!P4 SHF.L.U64.HI R4, R171, 0x1, R228 ;  /* 0x00000001ab04c819 */ /* 0x000fc600000102e4 */
[C---:B------:R-:W-:Y:S01]  /*c7a0*/  @!P3 IMAD.SHL.U32 R14, R169.reuse, 0x2, RZ ;  /* 0x00000002a90eb824 */ /* 0x040fe200078e00ff */
[----:B------:R-:W-:Y:S01]  /*c7b0*/  @!P3 SHF.L.U64.HI R5, R169, 0x1, R227 ;  /* 0x00000001a905b819 */ /* 0x000fe200000102e3 */
[----:B------:R-:W-:Y:S01]  /*c7c0*/  @!P2 IMAD.SHL.U32 R10, R170, 0x2, RZ ;  /* 0x00000002aa0aa824 */ /* 0x000fe200078e00ff */
[CC--:B--2---:R-:W-:Y:S02]  /*c7d0*/  @!P4 IADD3 R26, P5, R65.reuse, R24.reuse, RZ ;  /* 0x00000018411ac210 */ /* 0x0c4fe40007fbe0ff */
[----:B0-----:R-:W-:Y:S02]  /*c7e0*/  @!P4 IADD3 R24, P6, R62, R24, RZ ;  /* 0x000000183e18c210 */ /* 0x001fe40007fde0ff */
[----:B------:R-:W-:Y:S01]  /*c7f0*/  @!P2 SHF.L.U64.HI R6, R170, 0x1, R226 ;  /* 0x00000001aa06a819 */ /* 0x000fe200000102e2 */
[--C-:B------:R-:W-:Y:S01]  /*c800*/  @!P4 IMAD.X R27, R0, 0x1, R4.reuse, P5 ;  /* 0x00000001001bc824 */ /* 0x100fe200028e0604 */
[-C--:B------:R-:W-:Y:S01]  /*c810*/  @!P3 IADD3 R20, P5, R65, R14.reuse, RZ ;  /* 0x0000000e4114b210 */ /* 0x080fe20007fbe0ff */
[----:B------:R-:W-:Y:S01]  /*c820*/  @!P4 IMAD.X R25, R63, 0x1, R4, P6 ;  /* 0x000000013f19c824 */ /* 0x000fe200030e0604 */
[----:B------:R-:W-:-:S02]  /*c830*/  @!P3 IADD3 R14, P6, R62, R14, RZ ;  /* 0x0000000e3e0eb210 */ /* 0x000fc40007fde0ff */
[----:B------:R-:W-:Y:S01]  /*c840*/  @!P1 SHF.L.U32 R4, R168, 0x1, RZ ;  /* 0x00000001a8049819 */ /* 0x000fe200000006ff */
[--C-:B------:R-:W-:Y:S01]  /*c850*/  @!P3 IMAD.X R21, R0, 0x1, R5.reuse, P5 ;  /* 0x000000010015b824 */ /* 0x100fe200028e0605 */
[-C--:B------:R-:W-:Y:S01]  /*c860*/  @!P2 IADD3 R12, P5, R65, R10.reuse, RZ ;  /* 0x0000000a410ca210 */ /* 0x080fe20007fbe0ff */
[----:B------:R-:W-:Y:S01]  /*c870*/  @!P3 IMAD.X R15, R63, 0x1, R5, P6 ;  /* 0x000000013f0fb824 */ /* 0x000fe200030e0605 */
[----:B------:R-:W-:Y:S02]  /*c880*/  @!P1 SHF.L.U64.HI R7, R168, 0x1, R225 ;  /* 0x00000001a8079819 */ /* 0x000fe400000102e1 */
[----:B------:R-:W-:Y:S01]  /*c890*/  @!P2 IADD3 R10, P6, R62, R10, RZ ;  /* 0x0000000a3e0aa210 */ /* 0x000fe20007fde0ff */
[----:B------:R-:W-:Y:S01]  /*c8a0*/  @!P2 IMAD.X R13, R0, 0x1, R6, P5 ;  /* 0x00000001000da824 */ /* 0x000fe200028e0606 */
[----:B------:R-:W-:-:S03]  /*c8b0*/  @!P1 IADD3 R8, P5, R65, R4, RZ ;  /* 0x0000000441089210 */ /* 0x000fc60007fbe0ff */
[----:B------:R-:W-:Y:S01]  /*c8c0*/  @!P2 IMAD.X R11, R63, 0x1, R6, P6 ;  /* 0x000000013f0ba824 */ /* 0x000fe200030e0606 */
[----:B------:R-:W-:Y:S01]  /*c8d0*/  ISETP.GE.AND P6, PT, R160, UR4, PT ;  /* 0x00000004a0007c0c */ /* 0x000fe2000bfc6270 */
[----:B------:R-:W-:Y:S01]  /*c8e0*/  @!P1 IMAD.X R9, R0, 0x1, R7, P5 ;  /* 0x0000000100099824 */ /* 0x000fe200028e0607 */
[----:B------:R-:W-:-:S05]  /*c8f0*/  @!P1 IADD3 R4, P5, R62, R4, RZ ;  /* 0x000000043e049210 */ /* 0x000fca0007fbe0ff */
[----:B------:R-:W-:Y:S01]  /*c900*/  @!P1 IMAD.X R5, R63, 0x1, R7, P5 ;  /* 0x000000013f059824 */ /* 0x000fe200028e0607 */
[----:B------:R-:W-:-:S05]  /*c910*/  ISETP.GE.AND P5, PT, R172, UR4, PT ;  /* 0x00000004ac007c0c */ /* 0x000fca000bfa6270 */
[----:B------:R-:W-:Y:S01]  /*c920*/  @!P6 MOV R29, R0 ;  /* 0x00000000001de202 */ /* 0x000fe20000000f00 */
[----:B------:R-:W-:Y:S02]  /*c930*/  @!P6 IMAD.MOV.U32 R28, RZ, RZ, R65 ;  /* 0x000000ffff1ce224 */ /* 0x000fe400078e0041 */
[----:B------:R-:W-:Y:S02]  /*c940*/  @!P6 IMAD.MOV.U32 R6, RZ, RZ, R62 ;  /* 0x000000ffff06e224 */ /* 0x000fe400078e003e */
[----:B------:R-:W-:Y:S02]  /*c950*/  @!P6 IMAD.MOV.U32 R7, RZ, RZ, R63 ;  /* 0x000000ffff07e224 */ /* 0x000fe400078e003f */
[----:B------:R-:W-:-:S04]  /*c960*/  @!P6 IMAD.WIDE R28, R160, 0x2, R28 ;  /* 0x00000002a01ce825 */ /* 0x000fc800078e021c */
[----:B------:R-:W-:Y:S01]  /*c970*/  @!P6 IMAD.WIDE R6, R160, 0x2, R6 ;  /* 0x00000002a006e825 */ /* 0x000fe200078e0206 */
[----:B------:R0:W5:Y:S03]  /*c980*/  @!P6 LD.E.64 R40, desc[UR46][R28.64] ;  /* 0x0000002e1c28e980 */ /* 0x000166000c101b00 */
[C---:B------:R-:W-:Y:S01]  /*c990*/  @!P5 IMAD.SHL.U32 R33, R172.reuse, 0x2, RZ ;  /* 0x00000002ac21d824 */ /* 0x040fe200078e00ff */
[----:B------:R1:W5:Y:S01]  /*c9a0*/  @!P6 LD.E.64 R30, desc[UR46][R6.64] ;  /* 0x0000002e061ee980 */ /* 0x000362000c101b00 */
[----:B------:R-:W-:Y:S02]  /*c9b0*/  @!P5 SHF.L.U64.HI R32, R172, 0x1, R224 ;  /* 0x00000001ac20d819 */ /* 0x000fe400000102e0 */
[----:B------:R-:W-:Y:S02]  /*c9c0*/  CS2R R34, SRZ ;  /* 0x0000000000227805 */ /* 0x000fe4000001ff00 */
[----:B0-----:R-:W-:-:S04]  /*c9d0*/  CS2R R28, SRZ ;  /* 0x00000000001c7805 */ /* 0x001fc8000001ff00 */
[----:B------:R0:W5:Y:S01]  /*c9e0*/  @!P4 LD.E.64 R34, desc[UR46][R26.64] ;  /* 0x0000002e1a22c980 */ /* 0x000162000c101b00 */
[----:B-1----:R-:W-:-:S03]  /*c9f0*/  @!P5 IADD3 R6, P6, R65, R33, RZ ;  /* 0x000000214106d210 */ /* 0x002fc60007fde0ff */
[----:B------:R1:W5:Y:S02]  /*ca00*/  @!P3 LD.E.64 R28, desc[UR46][R20.64] ;  /* 0x0000002e141cb980 */ /* 0x000364000c101b00 */
[----:B------:R-:W-:Y:S01]  /*ca10*/  @!P5 IMAD.X R7, R0, 0x1, R32, P6 ;  /* 0x000000010007d824 */ /* 0x000fe200030e0620 */
[----:B------:R-:W-:Y:S02]  /*ca20*/  @!P5 IADD3 R62, P6, R62, R33, RZ ;  /* 0x000000213e3ed210 */ /* 0x000fe40007fde0ff */
[----:B0-----:R-:W-:-:S03]  /*ca30*/  CS2R R26, SRZ ;  /* 0x00000000001a7805 */ /* 0x001fc6000001ff00 */
[----:B------:R-:W-:Y:S01]  /*ca40*/  @!P5 IMAD.X R63, R63, 0x1, R32, P6 ;  /* 0x000000013f3fd824 */ /* 0x000fe200030e0620 */
[----:B------:R-:W-:Y:S02]  /*ca50*/  CS2R R32, SRZ ;  /* 0x0000000000207805 */ /* 0x000fe4000001ff00 */
[----:B-1----:R-:W-:Y:S01]  /*ca60*/  CS2R R20, SRZ ;  /* 0x0000000000147805 */ /* 0x002fe2000001ff00 */
[----:B------:R0:W5:Y:S04]  /*ca70*/  @!P3 LD.E.64 R26, desc[UR46][R14.64] ;  /* 0x0000002e0e1ab980 */ /* 0x000168000c101b00 */
[----:B------:R1:W5:Y:S04]  /*ca80*/  @!P4 LD.E.64 R32, desc[UR46][R24.64] ;  /* 0x0000002e1820c980 */ /* 0x000368000c101b00 */
[----:B------:R2:W5:Y:S01]  /*ca90*/  @!P2 LD.E.64 R20, desc[UR46][R10.64] ;  /* 0x0000002e0a14a980 */ /* 0x000562000c101b00 */
[----:B0-----:R-:W-:-:S02]  /*caa0*/  CS2R R14, SRZ ;  /* 0x00000000000e7805 */ /* 0x001fc4000001ff00 */
[----:B-1----:R-:W-:-:S04]  /*cab0*/  CS2R R24, SRZ ;  /* 0x0000000000187805 */ /* 0x002fc8000001ff00 */
[----:B------:R0:W5:Y:S01]  /*cac0*/  @!P1 LD.E.64 R14, desc[UR46][R8.64] ;  /* 0x0000002e080e9980 */ /* 0x000162000c101b00 */
[----:B--2---:R-:W-:-:S03]  /*cad0*/  CS2R R10, SRZ ;  /* 0x00000000000a7805 */ /* 0x004fc6000001ff00 */
[----:B------:R1:W5:Y:S04]  /*cae0*/  @!P2 LD.E.64 R24, desc[UR46][R12.64] ;  /* 0x0000002e0c18a980 */ /* 0x000368000c101b00 */
[----:B------:R3:W5:Y:S01]  /*caf0*/  @!P5 LD.E.64 R10, desc[UR46][R6.64] ;  /* 0x0000002e060ad980 */ /* 0x000762000c101b00 */
[----:B0-----:R-:W-:Y:S02]  /*cb00*/  CS2R R8, SRZ ;  /* 0x0000000000087805 */ /* 0x001fe4000001ff00 */
[----:B-1----:R-:W-:-:S04]  /*cb10*/  CS2R R12, SRZ ;  /* 0x00000000000c7805 */ /* 0x002fc8000001ff00 */
[----:B------:R3:W5:Y:S04]  /*cb20*/  @!P5 LD.E.64 R8, desc[UR46][R62.64] ;  /* 0x0000002e3e08d980 */ /* 0x000768000c101b00 */
[----:B------:R3:W5:Y:S02]  /*cb30*/  @!P1 LD.E.64 R12, desc[UR46][R4.64] ;  /* 0x0000002e040c9980 */ /* 0x000764000c101b00 */
.L_x_1591:
[----:B------:R-:W-:Y:S05]  /*cb40*/  BSYNC B1 ;  /* 0x0000000000017941 */ /* 0x000fea0003800000 */
.L_x_1590:
[----:B---3-5:R-:W-:Y:S01]  /*cb50*/  IMAD.MOV.U32 R5, RZ, RZ, R30 ;  /* 0x000000ffff057224 */ /* 0x028fe200078e001e */
[----:B------:R-:W-:Y:S01]  /*cb60*/  LEA.HI R4, R188, R188, RZ, 0x1 ;  /* 0x000000bcbc047211 */ /* 0x000fe200078f08ff */
[C---:B------:R-:W-:Y:S01]  /*cb70*/  VIADD R6, R3.reuse, 0xc400 ;  /* 0x0000c40003067836 */ /* 0x040fe20000000000 */
[----:B0-----:R-:W-:Y:S01]  /*cb80*/  IADD3 R0, R3, 0xc440, RZ ;  /* 0x0000c44003007810 */ /* 0x001fe20007ffe0ff */
[----:B------:R-:W-:Y:S01]  /*cb90*/  IMAD.MOV.U32 R7, RZ, RZ, R32 ;  /* 0x000000ffff077224 */ /* 0x000fe200078e0020 */
[----:B------:R-:W-:Y:S01]  /*cba0*/  PRMT R85, R5, 0x7610, R85 ;  /* 0x0000761005557816 */ /* 0x000fe20000000055 */
[----:B------:R-:W-:Y:S01]  /*cbb0*/  @P0 VIADD R0, R6, 0xffffffc0 ;  /* 0xffffffc006000836 */ /* 0x000fe20000000000 */
[----:B------:R-:W-:Y:S01]  /*cbc0*/  LOP3.LUT R5, R4, 0xfffffffe, RZ, 0xc0, !PT ;  /* 0xfffffffe04057812 */ /* 0x000fe200078ec0ff */
[----:B------:R-:W-:Y:S01]  /*cbd0*/  IMAD.MOV.U32 R6, RZ, RZ, R31 ;  /* 0x000000ffff067224 */ /* 0x000fe200078e001f */
[----:B------:R-:W-:Y:S01]  /*cbe0*/  MOV R4, R26 ;  /* 0x0000001a00047202 */ /* 0x000fe20000000f00 */
[----:B------:R-:W-:Y:S01]  /*cbf0*/  IMAD.MOV.U32 R62, RZ, RZ, R33 ;  /* 0x000000ffff3e7224 */ /* 0x000fe200078e0021 */
[----:B------:R-:W-:Y:S01]  /*cc00*/  VIADDMNMX R67, R67, -R178, 0x80, PT ;  /* 0x0000008043437446 */ /* 0x000fe200038009b2 */
[----:B------:R-:W-:Y:S01]  /*cc10*/  IMAD.IADD R5, R188, 0x1, -R5 ;  /* 0x00000001bc057824 */ /* 0x000fe200078e0a05 */
[----:B------:R-:W-:Y:S01]  /*cc20*/  PRMT R85, R85, 0x5410, R6 ;  /* 0x0000541055557816 */ /* 0x000fe20000000006 */
[----:B------:R-:W-:Y:S01]  /*cc30*/  IMAD.MOV.U32 R6, RZ, RZ, R27 ;  /* 0x000000ffff067224 */ /* 0x000fe200078e001b */
[----:B------:R-:W-:Y:S01]  /*cc40*/  PRMT R81, R7, 0x5410, R62 ;  /* 0x0000541007517816 */ /* 0x000fe2000000003e */
[----:B------:R-:W-:Y:S01]  /*cc50*/  IMAD.MOV.U32 R7, RZ, RZ, R20 ;  /* 0x000000ffff077224 */ /* 0x000fe200078e0014 */
[----:B------:R-:W-:Y:S01]  /*cc60*/  SHF.L.U32 R5, R5, 0x1f, RZ ;  /* 0x0000001f05057819 */ /* 0x000fe200000006ff */
[----:B------:R-:W-:Y:S01]  /*cc70*/  IMAD.MOV.U32 R62, RZ, RZ, R8 ;  /* 0x000000ffff3e7224 */ /* 0x000fe200078e0008 */
[----:B------:R-:W-:Y:S01]  /*cc80*/  PRMT R77, R4, 0x5410, R6 ;  /* 0x00005410044d7816 */ /* 0x000fe20000000006 */
[----:B------:R-:W-:Y:S01]  /*cc90*/  IMAD.MOV.U32 R6, RZ, RZ, R12 ;  /* 0x000000ffff067224 */ /* 0x000fe200078e000c */
[----:B------:R-:W0:Y:S01]  /*cca0*/  SYNCS.PHASECHK.TRANS64.TRYWAIT P0, [R2+URZ+0x2a800], R5 ;  /* 0x02a80005020075a7 */ /* 0x000e22000800017f */
[----:B------:R-:W-:Y:S01]  /*ccb0*/  PRMT R73, R73, 0x5410, R7 ;  /* 0x0000541049497816 */ /* 0x000fe20000000007 */
[----:B------:R-:W-:Y:S01]  /*ccc0*/  IMAD.MOV.U32 R7, RZ, RZ, R13 ;  /* 0x000000ffff077224 */ /* 0x000fe200078e000d */
[----:B------:R-:W-:Y:S01]  /*ccd0*/  PRMT R62, R62, 0x5410, R62 ;  /* 0x000054103e3e7816 */ /* 0x000fe2000000003e */
[----:B------:R-:W-:Y:S01]  /*cce0*/  IMAD.MOV.U32 R4, RZ, RZ, R21 ;  /* 0x000000ffff047224 */ /* 0x000fe200078e0015 */
[----:B------:R-:W-:Y:S01]  /*ccf0*/  BSSY B1, `(.L_x_1592) ;  /* 0x0000019000017945 */ /* 0x000fe20003800000 */
[----:B------:R-:W-:Y:S01]  /*cd00*/  IMAD.MOV.U32 R63, RZ, RZ, R34 ;  /* 0x000000ffff3f7224 */ /* 0x000fe200078e0022 */
[----:B------:R-:W-:Y:S01]  /*cd10*/  PRMT R64, R7, 0x5410, R6 ;  /* 0x0000541007407816 */ /* 0x000fe20000000006 */
        /* <DEDUP_REMOVED lines=9> */
[----:B------:R-:W-:Y:S01]  /*cdb0*/  IMAD.MOV.U32 R7, RZ, RZ, R29 ;  /* 0x000000ffff077224 */ /* 0x000fe200078e001d */
[----:B------:R-:W-:Y:S01]  /*cdc0*/  ISETP.GE.AND P1, PT, R162, R67, PT ;  /* 0x00000043a200720c */ /* 0x000fe20003f26270 */
[----:B------:R-:W-:-:S03]  /*cdd0*/  IMAD.MOV.U32 R4, RZ, RZ, R35 ;  /* 0x000000ffff047224 */ /* 0x000fc600078e0023 */
[----:B------:R-:W-:Y:S01]  /*cde0*/  PRMT R78, R6, 0x5410, R7 ;  /* 0x00005410064e7816 */ /* 0x000fe20000000007 */
[----:B------:R-:W-:Y:S01]  /*cdf0*/  IMAD.MOV.U32 R6, RZ, RZ, R25 ;  /* 0x000000ffff067224 */ /* 0x000fe200078e0019 */
[----:B------:R-:W-:Y:S01]  /*ce00*/  PRMT R82, R82, 0x5410, R4 ;  /* 0x0000541052527816 */ /* 0x000fe20000000004 */
[----:B------:R-:W-:Y:S01]  /*ce10*/  IMAD.MOV.U32 R7, RZ, RZ, R14 ;  /* 0x000000ffff077224 */ /* 0x000fe200078e000e */
[----:B------:R-:W-:-:S04]  /*ce20*/  MOV R4, R24 ;  /* 0x0000001800047202 */ /* 0x000fc80000000f00 */
[----:B------:R-:W-:Y:S01]  /*ce30*/  PRMT R74, R4, 0x5410, R6 ;  /* 0x00005410044a7816 */ /* 0x000fe20000000006 */
[----:B------:R-:W-:Y:S01]  /*ce40*/  IMAD.MOV.U32 R4, RZ, RZ, R10 ;  /* 0x000000ffff047224 */ /* 0x000fe200078e000a */
[----:B--2---:R-:W-:Y:S01]  /*ce50*/  PRMT R65, R7, 0x5410, R63 ;  /* 0x0000541007417816 */ /* 0x004fe2000000003f */
[----:B------:R-:W-:Y:S01]  /*ce60*/  IMAD.MOV.U32 R6, RZ, RZ, R11 ;  /* 0x000000ffff067224 */ /* 0x000fe200078e000b */
[----:B0-----:R-:W-:Y:S06]  /*ce70*/  @!P0 BRA `(.L_x_1593) ;  /* 0x000001f4003c8947 */ /* 0x001fec0003800000 */
.L_x_1935:
[----:B------:R-:W-:Y:S05]  /*ce80*/  BSYNC B1 ;  /* 0x0000000000017941 */ /* 0x000fea0003800000 */
.L_x_1592:
        /* <DEDUP_REMOVED lines=13> */
[----:B------:R-:W-:Y:S01]  /*cf60*/  SHF.R.U32.HI R91, RZ, 0x10, R61 ;  /* 0x00000010ff5b7819 */ /* 0x000fe2000001163d */
[--C-:B------:R-:W-:Y:S01]  /*cf70*/  HADD2.F32 R90, -RZ, R88.reuse.H1_H1 ;  /* 0x30000058ff5a7230 */ /* 0x100fe20000004100 */
[----:B------:R-:W-:Y:S01]  /*cf80*/  SHF.R.U32.HI R93, RZ, 0x10, R59 ;  /* 0x00000010ff5d7819 */ /* 0x000fe2000001163b */
[----:B------:R-:W-:Y:S01]  /*cf90*/  HADD2.F32 R92, -RZ, R88.H0_H0 ;  /* 0x20000058ff5c7230 */ /* 0x000fe20000004100 */
[----:B------:R-:W-:Y:S01]  /*cfa0*/  SHF.R.U64 R60, R60, 0x10, R61 ;  /* 0x000000103c3c7819 */ /* 0x000fe2000000123d */
[----:B------:R-:W-:Y:S01]  /*cfb0*/  HADD2.F32 R91, -RZ, R91.H0_H0 ;  /* 0x2000005bff5b7230 */ /* 0x000fe20000004100 */
[----:B------:R-:W-:Y:S01]  /*cfc0*/  SHF.R.U64 R58, R58, 0x10, R59 ;  /* 0x000000103a3a7819 */ /* 0x000fe2000000123b */
[----:B------:R-:W-:Y:S02]  /*cfd0*/  HADD2.F32 R93, -RZ, R93.H0_H0 ;  /* 0x2000005dff5d7230 */ /* 0x000fe40000004100 */
[----:B------:R-:W-:-:S02]  /*cfe0*/  HADD2.F32 R60, -RZ, R60.H0_H0 ;  /* 0x2000003cff3c7230 */ /* 0x000fc40000004100 */
[----:B------:R-:W-:Y:S02]  /*cff0*/  HADD2.F32 R58, -RZ, R58.H0_H0 ;  /* 0x2000003aff3a7230 */ /* 0x000fe40000004100 */
[--C-:B0-----:R-:W-:Y:S02]  /*d000*/  HADD2.F32 R89, -RZ, R7.reuse.H1_H1 ;  /* 0x30000007ff597230 */ /* 0x101fe40000004100 */
[----:B------:R-:W-:Y:S02]  /*d010*/  HADD2.F32 R88, -RZ, R7.H0_H0 ;  /* 0x20000007ff587230 */ /* 0x000fe40000004100 */
[--C-:B------:R-:W-:Y:S02]  /*d020*/  HADD2.F32 R61, -RZ, R4.reuse.H1_H1 ;  /* 0x30000004ff3d7230 */ /* 0x100fe40000004100 */
[C---:B------:R-:W-:Y:S01]  /*d030*/  FMUL.FTZ R95, R89.reuse, R93 ;  /* 0x0000005d595f7220 */ /* 0x040fe20000410000 */
[----:B------:R-:W-:Y:S01]  /*d040*/  FMUL.FTZ R96, R89, R91 ;  /* 0x0000005b59607220 */ /* 0x000fe20000410000 */
[----:B------:R-:W-:-:S02]  /*d050*/  HADD2.F32 R59, -RZ, R4.H0_H0 ;  /* 0x20000004ff3b7230 */ /* 0x000fc40000004100 */
[C---:B------:R-:W-:Y:S01]  /*d060*/  FFMA.FTZ R95, R88.reuse, R91, -R95 ;  /* 0x0000005b585f7223 */ /* 0x040fe2000001085f */
[----:B------:R-:W-:Y:S01]  /*d070*/  FFMA.FTZ R96, R88, R93, R96 ;  /* 0x0000005d58607223 */ /* 0x000fe20000010060 */
[C---:B------:R-:W-:Y:S01]  /*d080*/  FMUL.FTZ R94, R61.reuse, R92 ;  /* 0x0000005c3d5e7220 */ /* 0x040fe20000410000 */
[-C--:B------:R-:W-:Y:S01]  /*d090*/  FMUL.FTZ R88, R61, R90.reuse ;  /* 0x0000005a3d587220 */ /* 0x080fe20000410000 */
[--C-:B------:R-:W-:Y:S02]  /*d0a0*/  HADD2.F32 R7, -RZ, R6.reuse.H0_H0 ;  /* 0x20000006ff077230 */ /* 0x100fe40000004100 */
[----:B------:R-:W-:Y:S02]  /*d0b0*/  HADD2.F32 R4, -RZ, R5.H0_H0 ;  /* 0x20000005ff047230 */ /* 0x000fe40000004100 */
[C---:B------:R-:W-:Y:S01]  /*d0c0*/  FFMA.FTZ R94, R59.reuse, R90, -R94 ;  /* 0x0000005a3b5e7223 */ /* 0x040fe2000001085e */
[----:B------:R-:W-:Y:S02]  /*d0d0*/  HADD2.F32 R61, -RZ, R87.H1_H1 ;  /* 0x30000057ff3d7230 */ /* 0x000fe40000004100 */
[----:B------:R-:W-:Y:S01]  /*d0e0*/  FFMA.FTZ R59, R59, R92, R88 ;  /* 0x0000005c3b3b7223 */ /* 0x000fe20000010058 */
[----:B------:R-:W-:-:S02]  /*d0f0*/  HADD2.F32 R6, -RZ, R6.H1_H1 ;  /* 0x30000006ff067230 */ /* 0x000fc40000004100 */
[----:B------:R-:W-:Y:S02]  /*d100*/  HADD2.F32 R5, -RZ, R5.H1_H1 ;  /* 0x30000005ff057230 */ /* 0x000fe40000004100 */
[----:B------:R-:W-:Y:S02]  /*d110*/  HADD2.F32 R87, -RZ, R87.H0_H0 ;  /* 0x20000057ff577230 */ /* 0x000fe40000004100 */
[C---:B------:R-:W-:Y:S01]  /*d120*/  FMUL.FTZ R88, R6.reuse, R61 ;  /* 0x0000003d06587220 */ /* 0x040fe20000410000 */
[C---:B------:R-:W-:Y:S01]  /*d130*/  FMUL.FTZ R89, R5.reuse, R58 ;  /* 0x0000003a05597220 */ /* 0x040fe20000410000 */
[-C--:B------:R-:W-:Y:S01]  /*d140*/  FMUL.FTZ R91, R5, R60.reuse ;  /* 0x0000003c055b7220 */ /* 0x080fe20000410000 */
[-C--:B------:R-:W-:Y:S01]  /*d150*/  FMUL.FTZ R90, R6, R87.reuse ;  /* 0x00000057065a7220 */ /* 0x080fe20000410000 */
[C---:B------:R-:W-:Y:S01]  /*d160*/  FFMA.FTZ R6, R7.reuse, R87, -R88 ;  /* 0x0000005707067223 */ /* 0x040fe20000010858 */
[C---:B------:R-:W-:Y:S01]  /*d170*/  FFMA.FTZ R5, R4.reuse, R60, -R89 ;  /* 0x0000003c04057223 */ /* 0x040fe20000010859 */
[----:B------:R-:W-:Y:S01]  /*d180*/  FFMA.FTZ R58, R4, R58, R91 ;  /* 0x0000003a043a7223 */ /* 0x000fe2000001005b */
[----:B------:R-:W-:Y:S01]  /*d190*/  FFMA.FTZ R61, R7, R61, R90 ;  /* 0x0000003d073d7223 */ /* 0x000fe2000001005a */
[----:B------:R-:W-:-:S02]  /*d1a0*/  F2FP.F16.F32.PACK_AB R7, R96, R95 ;  /* 0x0000005f6007723e */ /* 0x000fc400000000ff */
[----:B------:R-:W-:Y:S02]  /*d1b0*/  F2FP.F16.F32.PACK_AB R4, R59, R94 ;  /* 0x0000005e3b04723e */ /* 0x000fe400000000ff */
[----:B------:R-:W-:Y:S02]  /*d1c0*/  F2FP.F16.F32.PACK_AB R6, R61, R6 ;  /* 0x000000063d06723e */ /* 0x000fe400000000ff */
[----:B------:R-:W-:-:S05]  /*d1d0*/  F2FP.F16.F32.PACK_AB R5, R58, R5 ;  /* 0x000000053a05723e */ /* 0x000fca00000000ff */
[----:B------:R0:W-:Y:S02]  /*d1e0*/  STS.128 [R3+0xc400], R4 ;  /* 0x00c4000403007388 */ /* 0x0001e40000000c00 */
.L_x_1597:
[----:B------:R-:W-:Y:S05]  /*d1f0*/  BSYNC B2 ;  /* 0x0000000000027941 */ /* 0x000fea0003800000 */
.L_x_1596:
[----:B------:R-:W-:Y:S04]  /*d200*/  BSSY B2, `(.L_x_1598) ;  /* 0x000002c000027945 */ /* 0x000fe80003800000 */
[----:B------:R-:W-:Y:S05]  /*d210*/  @P1 BRA `(.L_x_1599) ;  /* 0x0000000000a81947 */ /* 0x000fea0003800000 */
[----:B0-----:R-:W0:Y:S01]  /*d220*/  LDS.128 R4, [R0] ;  /* 0x0000000000047984 */ /* 0x001e220000000c00 */
[----:B------:R-:W-:Y:S01]  /*d230*/  SHF.R.U32.HI R59, RZ, 0x10, R57 ;  /* 0x00000010ff3b7819 */ /* 0x000fe20000011639 */
[----:B------:R-:W-:Y:S01]  /*d240*/  HADD2.F32 R58, -RZ, R84.H0_H0 ;  /* 0x20000054ff3a7230 */ /* 0x000fe20000004100 */
[----:B------:R-:W-:Y:S01]  /*d250*/  SHF.R.U32.HI R61, RZ, 0x10, R55 ;  /* 0x00000010ff3d7819 */ /* 0x000fe20000011637 */
[----:B------:R-:W-:Y:S01]  /*d260*/  HADD2.F32 R60, -RZ, R83.H0_H0 ;  /* 0x20000053ff3c7230 */ /* 0x000fe20000004100 */
[----:B------:R-:W-:Y:S01]  /*d270*/  SHF.R.U64 R91, R56, 0x10, R57 ;  /* 0x00000010385b7819 */ /* 0x000fe20000001239 */
[----:B------:R-:W-:Y:S01]  /*d280*/  HADD2.F32 R59, -RZ, R59.H0_H0 ;  /* 0x2000003bff3b7230 */ /* 0x000fe20000004100 */
[----:B------:R-:W-:Y:S01]  /*d290*/  SHF.R.U64 R89, R54, 0x10, R55 ;  /* 0x0000001036597819 */ /* 0x000fe20000001237 */
[----:B------:R-:W-:Y:S02]  /*d2a0*/  HADD2.F32 R61, -RZ, R61.H0_H0 ;  /* 0x2000003dff3d7230 */ /* 0x000fe40000004100 */
[----:B------:R-:W-:-:S02]  /*d2b0*/  HADD2.F32 R83, -RZ, R83.H1_H1 ;  /* 0x30000053ff537230 */ /* 0x000fc40000004100 */
[----:B------:R-:W-:Y:S02]  /*d2c0*/  HADD2.F32 R84, -RZ, R84.H1_H1 ;  /* 0x30000054ff547230 */ /* 0x000fe40000004100 */
[--C-:B0-----:R-:W-:Y:S02]  /*d2d0*/  HADD2.F32 R57, -RZ, R7.reuse.H1_H1 ;  /* 0x30000007ff397230 */ /* 0x101fe40000004100 */
[----:B------:R-:W-:Y:S02]  /*d2e0*/  HADD2.F32 R56, -RZ, R7.H0_H0 ;  /* 0x20000007ff387230 */ /* 0x000fe40000004100 */
[--C-:B------:R-:W-:Y:S02]  /*d2f0*/  HADD2.F32 R7, -RZ, R4.reuse.H0_H0 ;  /* 0x20000004ff077230 */ /* 0x100fe40000004100 */
[C---:B------:R-:W-:Y:S01]  /*d300*/  FMUL.FTZ R90, R57.reuse, R59 ;  /* 0x0000003b395a7220 */ /* 0x040fe20000410000 */
[----:B------:R-:W-:Y:S02]  /*d310*/  HADD2.F32 R4, -RZ, R4.H1_H1 ;  /* 0x30000004ff047230 */ /* 0x000fe40000004100 */
[----:B------:R-:W-:Y:S01]  /*d320*/  FMUL.FTZ R87, R57, R61 ;  /* 0x0000003d39577220 */ /* 0x000fe20000410000 */
[----:B------:R-:W-:-:S02]  /*d330*/  HADD2.F32 R54, -RZ, R6.H0_H0 ;  /* 0x20000006ff367230 */ /* 0x000fc40000004100 */
[----:B------:R-:W-:Y:S01]  /*d340*/  FFMA.FTZ R92, R56, R61, R90 ;  /* 0x0000003d385c7223 */ /* 0x000fe2000001005a */
[----:B------:R-:W-:Y:S02]  /*d350*/  HADD2.F32 R55, -RZ, R6.H1_H1 ;  /* 0x30000006ff377230 */ /* 0x000fe40000004100 */
[----:B------:R-:W-:Y:S01]  /*d360*/  FMUL.FTZ R88, R4, R60 ;  /* 0x0000003c04587220 */ /* 0x000fe20000410000 */
[--C-:B------:R-:W-:Y:S02]  /*d370*/  HADD2.F32 R6, -RZ, R5.reuse.H0_H0 ;  /* 0x20000005ff067230 */ /* 0x100fe40000004100 */
[----:B------:R-:W-:Y:S01]  /*d380*/  FFMA.FTZ R87, R56, R59, -R87 ;  /* 0x0000003b38577223 */ /* 0x000fe20000010857 */
[-C--:B------:R-:W-:Y:S01]  /*d390*/  FMUL.FTZ R90, R4, R58.reuse ;  /* 0x0000003a045a7220 */ /* 0x080fe20000410000 */
[----:B------:R-:W-:Y:S02]  /*d3a0*/  HADD2.F32 R5, -RZ, R5.H1_H1 ;  /* 0x30000005ff057230 */ /* 0x000fe40000004100 */
[----:B------:R-:W-:Y:S01]  /*d3b0*/  FFMA.FTZ R88, R7, R58, -R88 ;  /* 0x0000003a07587223 */ /* 0x000fe20000010858 */
[----:B------:R-:W-:-:S02]  /*d3c0*/  HADD2.F32 R56, -RZ, R89.H0_H0 ;  /* 0x20000059ff387230 */ /* 0x000fc40000004100 */
[----:B------:R-:W-:Y:S01]  /*d3d0*/  FFMA.FTZ R57, R7, R60, R90 ;  /* 0x0000003c07397223 */ /* 0x000fe2000001005a */
[----:B------:R-:W-:Y:S02]  /*d3e0*/  HADD2.F32 R4, -RZ, R91.H0_H0 ;  /* 0x2000005bff047230 */ /* 0x000fe40000004100 */
[CC--:B------:R-:W-:Y:S01]  /*d3f0*/  FMUL.FTZ R59, R55.reuse, R83.reuse ;  /* 0x00000053373b7220 */ /* 0x0c0fe20000410000 */
[----:B------:R-:W-:Y:S01]  /*d400*/  FMUL.FTZ R58, R55, R84 ;  /* 0x00000054373a7220 */ /* 0x000fe20000410000 */
[C---:B------:R-:W-:Y:S01]  /*d410*/  FMUL.FTZ R7, R5.reuse, R56 ;  /* 0x0000003805077220 */ /* 0x040fe20000410000 */
[----:B------:R-:W-:Y:S01]  /*d420*/  FMUL.FTZ R55, R5, R4 ;  /* 0x0000000405377220 */ /* 0x000fe20000410000 */
[C---:B------:R-:W-:Y:S01]  /*d430*/  FFMA.FTZ R59, R54.reuse, R84, -R59 ;  /* 0x00000054363b7223 */ /* 0x040fe2000001083b */
[----:B------:R-:W-:Y:S01]  /*d440*/  FFMA.FTZ R58, R54, R83, R58 ;  /* 0x00000053363a7223 */ /* 0x000fe2000001003a */
[C---:B------:R-:W-:Y:S01]  /*d450*/  FFMA.FTZ R5, R6.reuse, R4, -R7 ;  /* 0x0000000406057223 */ /* 0x040fe20000010807 */
[----:B------:R-:W-:Y:S01]  /*d460*/  FFMA.FTZ R56, R6, R56, R55 ;  /* 0x0000003806387223 */ /* 0x000fe20000010037 */
[----:B------:R-:W-:-:S02]  /*d470*/  F2FP.F16.F32.PACK_AB R7, R92, R87 ;  /* 0x000000575c07723e */ /* 0x000fc400000000ff */
[----:B------:R-:W-:Y:S02]  /*d480*/  F2FP.F16.F32.PACK_AB R6, R58, R59 ;  /* 0x0000003b3a06723e */ /* 0x000fe400000000ff */
[----:B------:R-:W-:Y:S02]  /*d490*/  F2FP.F16.F32.PACK_AB R4, R57, R88 ;  /* 0x000000583904723e */ /* 0x000fe400000000ff */
[----:B------:R-:W-:-:S05]  /*d4a0*/  F2FP.F16.F32.PACK_AB R5, R56, R5 ;  /* 0x000000053805723e */ /* 0x000fca00000000ff */
[----:B------:R1:W-:Y:S02]  /*d4b0*/  STS.128 [R0], R4 ;  /* 0x0000000400007388 */ /* 0x0003e40000000c00 */
.L_x_1599:
[----:B------:R-:W-:Y:S05]  /*d4c0*/  BSYNC B2 ;  /* 0x0000000000027941 */ /* 0x000fea0003800000 */
.L_x_1598:
[----:B------:R-:W-:Y:S04]  /*d4d0*/  BSSY B2, `(.L_x_1600) ;  /* 0x000002c000027945 */ /* 0x000fe80003800000 */
[----:B------:R-:W-:Y:S05]  /*d4e0*/  @P2 BRA `(.L_x_1601) ;  /* 0x0000000000a82947 */ /* 0x000fea0003800000 */
[----:B01----:R-:W0:Y:S01]  /*d4f0*/  LDS.128 R4, [R3+0x10400] ;  /* 0x0104000003047984 */ /* 0x003e220000000c00 */
        /* <DEDUP_REMOVED lines=40> */
[----:B------:R2:W-:Y:S02]  /*d780*/  STS.128 [R3+0x10400], R4 ;  /* 0x0104000403007388 */ /* 0x0005e40000000c00 */
.L_x_1601:
[----:B------:R-:W-:Y:S05]  /*d790*/  BSYNC B2 ;  /* 0x0000000000027941 */ /* 0x000fea0003800000 */
.L_x_1600:
[----:B------:R-:W-:Y:S04]  /*d7a0*/  BSSY B2, `(.L_x_1602) ;  /* 0x000002c000027945 */ /* 0x000fe80003800000 */
[----:B------:R-:W-:Y:S05]  /*d7b0*/  @P3 BRA `(.L_x_1603) ;  /* 0x0000000000a83947 */ /* 0x000fea0003800000 */
[----:B012---:R-:W0:Y:S01]  /*d7c0*/  LDS.128 R4, [R0+0x4000] ;  /* 0x0040000000047984 */ /* 0x007e220000000c00 */
        /* <DEDUP_REMOVED lines=41> */
.L_x_1603:
[----:B------:R-:W-:Y:S05]  /*da60*/  BSYNC B2 ;  /* 0x0000000000027941 */ /* 0x000fea0003800000 */
.L_x_1602:
[----:B------:R-:W-:Y:S04]  /*da70*/  BSSY B2, `(.L_x_1604) ;  /* 0x000002c000027945 */ /* 0x000fe80003800000 */
[----:B------:R-:W-:Y:S05]  /*da80*/  @P4 BRA `(.L_x_1605) ;  /* 0x0000000000a84947 */ /* 0x000fea0003800000 */
[----:B0123--:R-:W0:Y:S01]  /*da90*/  LDS.128 R4, [R3+0x14400] ;  /* 0x0144000003047984 */ /* 0x00fe220000000c00 */
[----:B------:R-:W-:Y:S01]  /*daa0*/  SHF.R.U32.HI R47, RZ, 0x10, R45 ;  /* 0x00000010ff2f7819 */ /* 0x000fe2000001162d */
[----:B------:R-:W-:Y:S01]  /*dab0*/  HADD2.F32 R46, -RZ, R70.H1_H1 ;  /* 0x30000046ff2e7230 */ /* 0x000fe20000004100 */
[----:B------:R-:W-:Y:S01]  /*dac0*/  SHF.R.U32.HI R49, RZ, 0x10, R43 ;  /* 0x00000010ff317819 */ /* 0x000fe2000001162b */
[----:B------:R-:W-:Y:S01]  /*dad0*/  HADD2.F32 R48, -RZ, R71.H1_H1 ;  /* 0x30000047ff307230 */ /* 0x000fe20000004100 */
        /* <DEDUP_REMOVED lines=37> */
.L_x_1605:
[----:B------:R-:W-:Y:S05]  /*dd30*/  BSYNC B2 ;  /* 0x0000000000027941 */ /* 0x000fea0003800000 */
.L_x_1604:
[----:B------:R-:W-:Y:S05]  /*dd40*/  @P5 BRA `(.L_x_1595) ;  /* 0x0000000000a85947 */ /* 0x000fea0003800000 */
[----:B01234-:R-:W0:Y:S01]  /*dd50*/  LDS.128 R4, [R0+0x8000] ;  /* 0x0080000000047984 */ /* 0x01fe220000000c00 */
[----:B------:R-:W-:Y:S01]  /*dd60*/  SHF.R.U32.HI R43, RZ, 0x10, R37 ;  /* 0x00000010ff2b7819 */ /* 0x000fe20000011625 */
[----:B------:R-:W-:Y:S01]  /*dd70*/  HADD2.F32 R42, -RZ, R66.H1_H1 ;  /* 0x30000042ff2a7230 */ /* 0x000fe20000004100 */
[--C-:B------:R-:W-:Y:S01]  /*dd80*/  SHF.R.U32.HI R45, RZ, 0x10, R39.reuse ;  /* 0x00000010ff2d7819 */ /* 0x100fe20000011627 */
        /* <DEDUP_REMOVED lines=38> */
.L_x_1595:
[----:B------:R-:W-:Y:S05]  /*dff0*/  BSYNC B1 ;  /* 0x0000000000017941 */ /* 0x000fea0003800000 */
.L_x_1594:
        /* <DEDUP_REMOVED lines=12> */
[--C-:B------:R-:W-:Y:S01]  /*e0c0*/  SHF.R.U64 R47, R40, 0x10, R41.reuse ;  /* 0x00000010282f7819 */ /* 0x100fe20000001229 */
[----:B------:R-:W-:Y:S01]  /*e0d0*/  HADD2.F32 R38, -RZ, R86.H0_H0 ;  /* 0x20000056ff267230 */ /* 0x000fe20000004100 */
[----:B------:R-:W-:Y:S01]  /*e0e0*/  SHF.R.U32.HI R39, RZ, 0x10, R41 ;  /* 0x00000010ff277819 */ /* 0x000fe20000011629 */
[--C-:B------:R-:W-:Y:S01]  /*e0f0*/  HADD2.F32 R40, -RZ, R85.reuse.H0_H0 ;  /* 0x20000055ff287230 */ /* 0x100fe20000004100 */
[--C-:B------:R-:W-:Y:S01]  /*e100*/  SHF.R.U32.HI R41, RZ, 0x10, R31.reuse ;  /* 0x00000010ff297819 */ /* 0x100fe2000001161f */
[----:B------:R-:W-:Y:S01]  /*e110*/  HADD2.F32 R85, -RZ, R85.H1_H1 ;  /* 0x30000055ff557230 */ /* 0x000fe20000004100 */
[----:B------:R-:W-:Y:S01]  /*e120*/  SHF.R.U64 R45, R30, 0x10, R31 ;  /* 0x000000101e2d7819 */ /* 0x000fe2000000121f */
[----:B------:R-:W-:Y:S02]  /*e130*/  HADD2.F32 R39, -RZ, R39.H0_H0 ;  /* 0x20000027ff277230 */ /* 0x000fe40000004100 */
[----:B------:R-:W-:-:S02]  /*e140*/  HADD2.F32 R41, -RZ, R41.H0_H0 ;  /* 0x20000029ff297230 */ /* 0x000fc40000004100 */
        /* <DEDUP_REMOVED lines=32> */
.L_x_1608:
[----:B------:R-:W-:Y:S05]  /*e350*/  BSYNC B1 ;  /* 0x0000000000017941 */ /* 0x000fea0003800000 */
.L_x_1607:
[----:B------:R-:W-:Y:S04]  /*e360*/  BSSY B1, `(.L_x_1609) ;  /* 0x000002c000017945 */ /* 0x000fe80003800000 */
[----:B------:R-:W-:Y:S05]  /*e370*/  @P1 BRA `(.L_x_1610) ;  /* 0x0000000000a81947 */ /* 0x000fea0003800000 */
[----:B0-----:R-:W0:Y:S01]  /*e380*/  LDS.128 R4, [R0+0x2000] ;  /* 0x0020000000047984 */ /* 0x001e220000000c00 */
        /* <DEDUP_REMOVED lines=41> */
.L_x_1610:
[----:B------:R-:W-:Y:S05]  /*e620*/  BSYNC B1 ;  /* 0x0000000000017941 */ /* 0x000fea0003800000 */
.L_x_1609:
        /* <DEDUP_REMOVED lines=44> */
.L_x_1612:
[----:B------:R-:W-:Y:S05]  /*e8f0*/  BSYNC B1 ;  /* 0x0000000000017941 */ /* 0x000fea0003800000 */
.L_x_1611:
[----:B------:R-:W-:Y:S04]  /*e900*/  BSSY B1, `(.L_x_1613) ;  /* 0x000002c000017945 */ /* 0x000fe80003800000 */
[----:B------:R-:W-:Y:S05]  /*e910*/  @P3 BRA `(.L_x_1614) ;  /* 0x0000000000a83947 */ /* 0x000fea0003800000 */
[----:B012---:R-:W0:Y:S01]  /*e920*/  LDS.128 R4, [R0+0x6000] ;  /* 0x0060000000047984 */ /* 0x007e220000000c00 */
[----:B------:R-:W-:Y:S01]  /*e930*/  SHF.R.U32.HI R27, RZ, 0x10, R25 ;  /* 0x00000010ff1b7819 */ /* 0x000fe20000011619 */
[----:B------:R-:W-:Y:S01]  /*e940*/  HADD2.F32 R26, -RZ, R74.H0_H0 ;  /* 0x2000004aff1a7230 */ /* 0x000fe20000004100 */
[----:B------:R-:W-:Y:S01]  /*e950*/  SHF.R.U32.HI R29, RZ, 0x10, R21 ;  /* 0x00000010ff1d7819 */ /* 0x000fe20000011615 */
[----:B------:R-:W-:Y:S01]  /*e960*/  HADD2.F32 R28, -RZ, R73.H1_H1 ;  /* 0x30000049ff1c7230 */ /* 0x000fe20000004100 */
[----:B------:R-:W-:Y:S01]  /*e970*/  SHF.R.U64 R35, R24, 0x10, R25 ;  /* 0x0000001018237819 */ /* 0x000fe20000001219 */
[----:B------:R-:W-:Y:S01]  /*e980*/  HADD2.F32 R27, -RZ, R27.H0_H0 ;  /* 0x2000001bff1b7230 */ /* 0x000fe20000004100 */
        /* <DEDUP_REMOVED lines=35> */
.L_x_1614:
[----:B------:R-:W-:Y:S05]  /*ebc0*/  BSYNC B1 ;  /* 0x0000000000017941 */ /* 0x000fea0003800000 */
.L_x_1613:
[----:B------:R-:W-:Y:S04]  /*ebd0*/  BSSY B1, `(.L_x_1615) ;  /* 0x000002c000017945 */ /* 0x000fe80003800000 */
[----:B------:R-:W-:Y:S05]  /*ebe0*/  @P4 BRA `(.L_x_1616) ;  /* 0x0000000000a84947 */ /* 0x000fea0003800000 */
[----:B0123--:R-:W0:Y:S01]  /*ebf0*/  LDS.128 R4, [R3+0x16400] ;  /* 0x0164000003047984 */ /* 0x00fe220000000c00 */
[----:B------:R-:W-:Y:S01]  /*ec00*/  SHF.R.U32.HI R21, RZ, 0x10, R15 ;  /* 0x00000010ff157819 */ /* 0x000fe2000001160f */
[----:B------:R-:W-:Y:S01]  /*ec10*/  HADD2.F32 R20, -RZ, R65.H0_H0 ;  /* 0x20000041ff147230 */ /* 0x000fe20000004100 */
[----:B------:R-:W-:Y:S01]  /*ec20*/  SHF.R.U32.HI R25, RZ, 0x10, R13 ;  /* 0x00000010ff197819 */ /* 0x000fe2000001160d */
[--C-:B------:R-:W-:Y:S01]  /*ec30*/  HADD2.F32 R24, -RZ, R64.reuse.H1_H1 ;  /* 0x30000040ff187230 */ /* 0x100fe20000004100 */
        /* <DEDUP_REMOVED lines=24> */
[C---:B------:R-:W-:Y:S01]  /*edc0*/  FMUL.FTZ R21, R13.reuse, R64 ;  /* 0x000000400d157220 */ /* 0x040fe20000410000 */
[-C--:B------:R-:W-:Y:S01]  /*edd0*/  FMUL.FTZ R25, R13, R65.reuse ;  /* 0x000000410d197220 */ /* 0x080fe20000410000 */
        /* <DEDUP_REMOVED lines=11> */
.L_x_1616:
[----:B------:R-:W-:Y:S05]  /*ee90*/  BSYNC B1 ;  /* 0x0000000000017941 */ /* 0x000fea0003800000 */
.L_x_1615:
[----:B------:R-:W-:Y:S05]  /*eea0*/  @P5 BRA `(.L_x_1606) ;  /* 0x0000003400945947 */ /* 0x000fea0003800000 */
[----:B01234-:R-:W0:Y:S01]  /*eeb0*/  LDS.128 R4, [R0+0xa000] ;  /* 0x00a0000000047984 */ /* 0x01fe220000000c00 */
[----:B------:R-:W-:Y:S01]  /*eec0*/  SHF.R.U32.HI R14, RZ, 0x10, R9 ;  /* 0x00000010ff0e7819 */ /* 0x000fe20000011609 */
[--C-:B------:R-:W-:Y:S01]  /*eed0*/  HADD2.F32 R13, -RZ, R62.reuse.H1_H1 ;  /* 0x3000003eff0d7230 */ /* 0x100fe20000004100 */
[--C-:B------:R-:W-:Y:S01]  /*eee0*/  SHF.R.U32.HI R12, RZ, 0x10, R11.reuse ;  /* 0x00000010ff0c7819 */ /* 0x100fe2000001160b */
[----:B------:R-:W-:Y:S01]  /*eef0*/  HADD2.F32 R62, -RZ, R62.H0_H0 ;  /* 0x2000003eff3e7230 */ /* 0x000fe20000004100 */
[----:B------:R-:W-:Y:S01]  /*ef00*/  SHF.R.U64 R24, R10, 0x10, R11 ;  /* 0x000000100a187819 */ /* 0x000fe2000000120b */
[----:B------:R-:W-:Y:S01]  /*ef10*/  HADD2.F32 R14, -RZ, R14.H0_H0 ;  /* 0x2000000eff0e7230 */ /* 0x000fe20000004100 */
[----:B------:R-:W-:Y:S01]  /*ef20*/  SHF.R.U64 R21, R8, 0x10, R9 ;  /* 0x0000001008157819 */ /* 0x000fe20000001209 */
[----:B------:R-:W-:Y:S02]  /*ef30*/  HADD2.F32 R12, -RZ, R12.H0_H0 ;  /* 0x2000000cff0c7230 */ /* 0x000fe40000004100 */
[----:B------:R-:W-:-:S02]  /*ef40*/  HADD2.F32 R11, -RZ, R63.H0_H0 ;  /* 0x2000003fff0b7230 */ /* 0x000fc40000004100 */
[----:B------:R-:W-:Y:S02]  /*ef50*/  HADD2.F32 R63, -RZ, R63.H1_H1 ;  /* 0x3000003fff3f7230 */ /* 0x000fe40000004100 */
[--C-:B0-----:R-:W-:Y:S02]  /*ef60*/  HADD2.F32 R10, -RZ, R7.reuse.H1_H1 ;  /* 0x30000007ff0a7230 */ /* 0x101fe40000004100 */
[--C-:B------:R-:W-:Y:S02]  /*ef70*/  HADD2.F32 R3, -RZ, R4.reuse.H0_H0 ;  /* 0x20000004ff037230 */ /* 0x100fe40000004100 */
[----:B------:R-:W-:Y:S02]  /*ef80*/  HADD2.F32 R9, -RZ, R7.H0_H0 ;  /* 0x20000007ff097230 */ /* 0x000fe40000004100 */
[C---:B------:R-:W-:Y:S01]  /*ef90*/  FMUL.FTZ R20, R10.reuse, R14 ;  /* 0x0000000e0a147220 */ /* 0x040fe20000410000 */
[----:B------:R-:W-:Y:S02]  /*efa0*/  HADD2.F32 R4, -RZ, R4.H1_H1 ;  /* 0x30000004ff047230 */ /* 0x000fe40000004100 */
[----:B------:R-:W-:Y:S01]  /*efb0*/  FMUL.FTZ R15, R10, R12 ;  /* 0x0000000c0a0f7220 */ /* 0x000fe20000410000 */
[----:B------:R-:W-:-:S02]  /*efc0*/  HADD2.F32 R7, -RZ, R6.H0_H0 ;  /* 0x20000006ff077230 */ /* 0x000fc40000004100 */
[C---:B------:R-:W-:Y:S01]  /*efd0*/  FFMA.FTZ R20, R9.reuse, R12, -R20 ;  /* 0x0000000c09147223 */ /* 0x040fe20000010814 */
[----:B------:R-:W-:Y:S02]  /*efe0*/  HADD2.F32 R8, -RZ, R6.H1_H1 ;  /* 0x30000006ff087230 */ /* 0x000fe40000004100 */
[C---:B------:R-:W-:Y:S01]  /*eff0*/  FMUL.FTZ R10, R4.reuse, R13 ;  /* 0x0000000d040a7220 */ /* 0x040fe20000410000 */
[--C-:B------:R-:W-:Y:S02]  /*f000*/  HADD2.F32 R6, -RZ, R5.reuse.H0_H0 ;  /* 0x20000005ff067230 */ /* 0x100fe40000004100 */
[----:B------:R-:W-:Y:S01]  /*f010*/  FFMA.FTZ R15, R9, R14, R15 ;  /* 0x0000000e090f7223 */ /* 0x000fe2000001000f */
[-C--:B------:R-:W-:Y:S01]  /*f020*/  FMUL.FTZ R12, R4, R11.reuse ;  /* 0x0000000b040c7220 */ /* 0x080fe20000410000 */
[----:B------:R-:W-:Y:S02]  /*f030*/  HADD2.F32 R5, -RZ, R5.H1_H1 ;  /* 0x30000005ff057230 */ /* 0x000fe40000004100 */
[----:B------:R-:W-:Y:S01]  /*f040*/  FFMA.FTZ R10, R3, R11, -R10 ;  /* 0x0000000b030a7223 */ /* 0x000fe2000001080a */
[----:B------:R-:W-:-:S02]  /*f050*/  HADD2.F32 R9, -RZ, R21.H0_H0 ;  /* 0x20000015ff097230 */ /* 0x000fc40000004100 */
[----:B------:R-:W-:Y:S01]  /*f060*/  FFMA.FTZ R3, R3, R13, R12 ;  /* 0x0000000d03037223 */ /* 0x000fe2000001000c */
[----:B------:R-:W-:Y:S02]  /*f070*/  HADD2.F32 R4, -RZ, R24.H0_H0 ;  /* 0x20000018ff047230 */ /* 0x000fe40000004100 */
[C---:B------:R-:W-:Y:S01]  /*f080*/  FMUL.FTZ R12, R8.reuse, R62 ;  /* 0x0000003e080c7220 */ /* 0x040fe20000410000 */
        /* <DEDUP_REMOVED lines=11> */
[----:B------:R0:W-:Y:S01]  /*f140*/  STS.128 [R0+0xa000], R4 ;  /* 0x00a0000400007388 */ /* 0x0001e20000000c00 */
[----:B------:R-:W-:Y:S05]  /*f150*/  BRA `(.L_x_1606) ;  /* 0x0000003000e87947 */ /* 0x000fea0003800000 */
.L_x_1585:
        /* <DEDUP_REMOVED lines=19> */
[----:B------:R-:W-:-:S04]  /*f290*/  IMAD.WIDE.U32 R6, R3, UR6, R6 ;  /* 0x0000000603067c25 */ /* 0x000fc8000f8e0006 */
[----:B------:R-:W-:Y:S01]  /*f2a0*/  IMAD R67, R3, UR7, R0 ;  /* 0x0000000703437c24 */ /* 0x000fe2000f8e0200 */
[----:B------:R-:W-:Y:S01]  /*f2b0*/  ULDC.64 UR6, c[0x0][0x400] ;  /* 0x0001000000067ab9 */ /* 0x000fe20000000a00 */
[----:B------:R-:W-:Y:S01]  /*f2c0*/  IMAD.IADD R61, R5, 0x1, R61 ;  /* 0x00000001053d7824 */ /* 0x000fe200078e023d */
[----:B------:R-:W-:Y:S01]  /*f2d0*/  LEA R3, P0, R4, UR4, 0x1 ;  /* 0x0000000404037c11 */ /* 0x000fe2000f8008ff */
[----:B------:R-:W-:Y:S01]  /*f2e0*/  IMAD.IADD R67, R7, 0x1, R67 ;  /* 0x0000000107437824 */ /* 0x000fe200078e0243 */
[----:B------:R-:W-:Y:S01]  /*f2f0*/  LEA R0, P1, R6, UR6, 0x1 ;  /* 0x0000000606007c11 */ /* 0x000fe2000f8208ff */
[----:B------:R-:W-:Y:S01]  /*f300*/  UMOV UR4, 0xffffffff ;  /* 0xffffffff00047882 */ /* 0x000fe20000000000 */
[----:B------:R-:W-:Y:S02]  /*f310*/  LEA.HI.X R61, R4, UR5, R61, 0x1, P0 ;  /* 0x00000005043d7c11 */ /* 0x000fe400080f0c3d */
[----:B------:R-:W-:Y:S01]  /*f320*/  LEA.HI.X R67, R6, UR7, R67, 0x1, P1 ;  /* 0x0000000706437c11 */ /* 0x000fe200088f0c43 */
[----:B------:R-:W-:Y:S08]  /*f330*/  BRA.DIV UR4, `(.L_x_1617) ;  /* 0x000001d204207947 */ /* 0x000ff0000b800000 */
[----:B------:R0:W1:Y:S04]  /*f340*/  SHFL.IDX PT, R7, R61, RZ, 0x1c1f ;  /* 0x001c1fff3d077589 */ /* 0x00006800000e0000 */
[----:B------:R0:W2:Y:S04]  /*f350*/  SHFL.IDX PT, R6, R3, RZ, 0x1c1f ;  /* 0x001c1fff03067589 */ /* 0x0000a800000e0000 */
[----:B------:R0:W3:Y:S04]  /*f360*/  SHFL.IDX PT, R4, R67, RZ, 0x1c1f ;  /* 0x001c1fff43047589 */ /* 0x0000e800000e0000 */
[----:B------:R0:W4:Y:S02]  /*f370*/  SHFL.IDX PT, R14, R0, RZ, 0x1c1f ;  /* 0x001c1fff000e7589 */ /* 0x00012400000e0000 */
.L_x_1941:
[----:B------:R-:W-:Y:S01]  /*f380*/  IMAD R69, R163, R10, RZ ;  /* 0x0000000aa3457224 */ /* 0x000fe200078e02ff */
[----:B------:R-:W-:Y:S01]  /*f390*/  BSSY B1, `(.L_x_1618) ;  /* 0x000002f000017945 */ /* 0x000fe20003800000 */
[----:B----4-:R-:W-:Y:S01]  /*f3a0*/  IMAD.MOV.U32 R12, RZ, RZ, R14 ;  /* 0x000000ffff0c7224 */ /* 0x010fe200078e000e */
[----:B---3--:R-:W-:Y:S02]  /*f3b0*/  MOV R13, R4 ;  /* 0x00000004000d7202 */ /* 0x008fe40000000f00 */
[----:B------:R-:W-:Y:S02]  /*f3c0*/  CS2R R44, SRZ ;  /* 0x00000000002c7805 */ /* 0x000fe4000001ff00 */
[----:B------:R-:W-:Y:S02]  /*f3d0*/  ISETP.GE.AND P0, PT, R64, R69, PT ;  /* 0x000000454000720c */ /* 0x000fe40003f06270 */
        /* <DEDUP_REMOVED lines=18> */
[----:B------:R-:W-:-:S02]  /*f500*/  CS2R R44, SRZ ;  /* 0x00000000002c7805 */ /* 0x000fc4000001ff00 */
[----:B------:R-:W-:-:S03]  /*f510*/  CS2R R46, SRZ ;  /* 0x00000000002e7805 */ /* 0x000fc6000001ff00 */
[----:B-12---:R-:W-:-:S04]  /*f520*/  @!P0 IMAD.WIDE R8, R18, 0x2, R6 ;  /* 0x0000000212088825 */ /* 0x006fc800078e0206 */
[----:B------:R-:W-:Y:S01]  /*f530*/  @!P1 IMAD.SHL.U32 R11, R221, 0x8, RZ ;  /* 0x00000008dd0b9824 */ /* 0x000fe200078e00ff */
[----:B------:R1:W5:Y:S01]  /*f540*/  @!P0 LD.E.128 R32, desc[UR46][R8.64] ;  /* 0x0000002e08208980 */ /* 0x000362000c101d00 */
[----:B------:R-:W-:Y:S01]  /*f550*/  @!P2 IMAD.SHL.U32 R15, R223, 0x8, RZ ;  /* 0x00000008df0fa824 */ /* 0x000fe200078e00ff */
[----:B------:R-:W-:Y:S01]  /*f560*/  CS2R R28, SRZ ;  /* 0x00000000001c7805 */ /* 0x000fe2000001ff00 */
[----:B------:R-:W-:Y:S01]  /*f570*/  @!P1 IMAD.WIDE R4, R11, 0x2, R6 ;  /* 0x000000020b049825 */ /* 0x000fe200078e0206 */
[----:B------:R-:W-:Y:S02]  /*f580*/  CS2R R30, SRZ ;  /* 0x00000000001e7805 */ /* 0x000fe4000001ff00 */
[----:B------:R-:W-:Y:S02]  /*f590*/  CS2R R40, SRZ ;  /* 0x0000000000287805 */ /* 0x000fe4000001ff00 */
[----:B------:R-:W-:Y:S02]  /*f5a0*/  CS2R R42, SRZ ;  /* 0x00000000002a7805 */ /* 0x000fe4000001ff00 */
[----:B------:R-:W-:-:S02]  /*f5b0*/  CS2R R24, SRZ ;  /* 0x0000000000187805 */ /* 0x000fc4000001ff00 */
[----:B------:R-:W-:Y:S02]  /*f5c0*/  CS2R R26, SRZ ;  /* 0x00000000001a7805 */ /* 0x000fe4000001ff00 */
[----:B------:R-:W-:Y:S01]  /*f5d0*/  CS2R R36, SRZ ;  /* 0x0000000000247805 */ /* 0x000fe2000001ff00 */
[--C-:B-1----:R-:W-:Y:S01]  /*f5e0*/  @!P1 IMAD.WIDE R8, R11, 0x2, R12.reuse ;  /* 0x000000020b089825 */ /* 0x102fe200078e020c */
[----:B------:R-:W-:Y:S01]  /*f5f0*/  CS2R R38, SRZ ;  /* 0x0000000000267805 */ /* 0x000fe2000001ff00 */
[----:B------:R3:W5:Y:S02]  /*f600*/  @!P1 LD.E.128 R28, desc[UR46][R4.64] ;  /* 0x0000002e041c9980 */ /* 0x000764000c101d00 */
[C---:B------:R-:W-:Y:S02]  /*f610*/  @!P2 IMAD.WIDE R10, R15.reuse, 0x2, R12 ;  /* 0x000000020f0aa825 */ /* 0x040fe400078e020c */
[----:B------:R3:W5:Y:S02]  /*f620*/  @!P1 LD.E.128 R40, desc[UR46][R8.64] ;  /* 0x0000002e08289980 */ /* 0x000764000c101d00 */
[----:B------:R-:W-:-:S02]  /*f630*/  @!P2 IMAD.WIDE R6, R15, 0x2, R6 ;  /* 0x000000020f06a825 */ /* 0x000fc400078e0206 */
[----:B------:R3:W5:Y:S02]  /*f640*/  @!P2 LD.E.128 R36, desc[UR46][R10.64] ;  /* 0x0000002e0a24a980 */ /* 0x000764000c101d00 */
[----:B------:R-:W-:Y:S02]  /*f650*/  @!P0 IMAD.WIDE R12, R18, 0x2, R12 ;  /* 0x00000002120c8825 */ /* 0x000fe400078e020c */
[----:B------:R3:W5:Y:S04]  /*f660*/  @!P2 LD.E.128 R24, desc[UR46][R6.64] ;  /* 0x0000002e0618a980 */ /* 0x000768000c101d00 */
[----:B------:R3:W5:Y:S02]  /*f670*/  @!P0 LD.E.128 R44, desc[UR46][R12.64] ;  /* 0x0000002e0c2c8980 */ /* 0x000764000c101d00 */
.L_x_1619:
[----:B------:R-:W-:Y:S05]  /*f680*/  BSYNC B1 ;  /* 0x0000000000017941 */ /* 0x000fea0003800000 */
.L_x_1618:
[----:B---3-5:R-:W-:Y:S01]  /*f690*/  IMAD.MOV.U32 R5, RZ, RZ, R45 ;  /* 0x000000ffff057224 */ /* 0x028fe200078e002d */
[----:B------:R-:W-:Y:S01]  /*f6a0*/  UMOV UR4, 0xffffffff ;  /* 0xffffffff00047882 */ /* 0x000fe20000000000 */
[----:B------:R-:W-:Y:S02]  /*f6b0*/  IMAD.MOV.U32 R4, RZ, RZ, R44 ;  /* 0x000000ffff047224 */ /* 0x000fe400078e002c */
[----:B--2---:R-:W-:Y:S01]  /*f6c0*/  IMAD.MOV.U32 R6, RZ, RZ, R46 ;  /* 0x000000ffff067224 */ /* 0x004fe200078e002e */
[----:B------:R-:W-:Y:S01]  /*f6d0*/  PRMT R101, R5, 0x7610, R101 ;  /* 0x0000761005657816 */ /* 0x000fe20000000065 */
[----:B-1----:R-:W-:Y:S01]  /*f6e0*/  IMAD.MOV.U32 R7, RZ, RZ, R47 ;  /* 0x000000ffff077224 */ /* 0x002fe200078e002f */
[----:B------:R-:W-:Y:S01]  /*f6f0*/  PRMT R96, R96, 0x5410, R4 ;  /* 0x0000541060607816 */ /* 0x000fe20000000004 */
        /* <DEDUP_REMOVED lines=9> */
[----:B------:R-:W-:Y:S01]  /*f790*/  IMAD.MOV.U32 R5, RZ, RZ, R37 ;  /* 0x000000ffff057224 */ /* 0x000fe200078e0025 */
[----:B------:R-:W-:Y:S01]  /*f7a0*/  MOV R7, R39 ;  /* 0x0000002700077202 */ /* 0x000fe20000000f00 */
[----:B------:R-:W-:-:S03]  /*f7b0*/  IMAD.MOV.U32 R6, RZ, RZ, R38 ;  /* 0x000000ffff067224 */ /* 0x000fc600078e0026 */
[----:B------:R-:W-:Y:S01]  /*f7c0*/  PRMT R76, R4, 0x5410, R5 ;  /* 0x00005410044c7816 */ /* 0x000fe20000000005 */
        /* <DEDUP_REMOVED lines=19> */
[----:B------:R-:W-:Y:S02]  /*f900*/  PRMT R78, R4, 0x5410, R5 ;  /* 0x00005410044e7816 */ /* 0x000fe40000000005 */
[----:B------:R-:W-:-:S02]  /*f910*/  CS2R R4, SRZ ;  /* 0x0000000000047805 */ /* 0x000fc4000001ff00 */
[----:B------:R-:W-:Y:S01]  /*f920*/  PRMT R79, R6, 0x5410, R7 ;  /* 0x00005410064f7816 */ /* 0x000fe20000000007 */
[----:B------:R-:W-:Y:S06]  /*f930*/  BRA.DIV UR4, `(.L_x_1620) ;  /* 0x000001ce04107947 */ /* 0x000fec000b800000 */
[----:B0-----:R-:W0:Y:S04]  /*f940*/  SHFL.IDX PT, R61, R61, 0x1, 0x1c1f ;  /* 0x003c1f003d3d7f89 */ /* 0x001e2800000e0000 */
[----:B------:R1:W2:Y:S04]  /*f950*/  SHFL.IDX PT, R60, R3, 0x1, 0x1c1f ;  /* 0x003c1f00033c7f89 */ /* 0x0002a800000e0000 */
[----:B------:R-:W3:Y:S04]  /*f960*/  SHFL.IDX PT, R67, R67, 0x1, 0x1c1f ;  /* 0x003c1f0043437f89 */ /* 0x000ee800000e0000 */
[----:B------:R1:W4:Y:S02]  /*f970*/  SHFL.IDX PT, R66, R0, 0x1, 0x1c1f ;  /* 0x003c1f0000427f89 */ /* 0x00032400000e0000 */
.L_x_1947:
[----:B------:R-:W-:Y:S01]  /*f980*/  VIADD R64, R64, 0x40 ;  /* 0x0000004040407836 */ /* 0x000fe20000000000 */
        /* <DEDUP_REMOVED lines=22> */
[----:B------:R-:W-:-:S04]  /*faf0*/  @!P1 SHF.L.U32 R63, R221, 0x3, RZ ;  /* 0x00000003dd3f9819 */ /* 0x000fc800000006ff */
[----:B0-2---:R-:W-:-:S04]  /*fb00*/  @!P0 IMAD.WIDE R4, R18, 0x2, R60 ;  /* 0x0000000212048825 */ /* 0x005fc800078e023c */
[----:B------:R-:W-:Y:S01]  /*fb10*/  @!P2 IMAD.SHL.U32 R65, R223, 0x8, RZ ;  /* 0x00000008df41a824 */ /* 0x000fe200078e00ff */
[----:B------:R0:W5:Y:S01]  /*fb20*/  @!P0 LD.E.128 R48, desc[UR46][R4.64] ;  /* 0x0000002e04308980 */ /* 0x000162000c101d00 */
[--C-:B------:R-:W-:Y:S01]  /*fb30*/  @!P1 IMAD.WIDE R20, R63, 0x2, R60.reuse ;  /* 0x000000023f149825 */ /* 0x100fe200078e023c */
[----:B------:R-:W-:Y:S02]  /*fb40*/  CS2R R54, SRZ ;  /* 0x0000000000367805 */ /* 0x000fe4000001ff00 */
[----:B------:R-:W-:Y:S02]  /*fb50*/  CS2R R8, SRZ ;  /* 0x0000000000087805 */ /* 0x000fe4000001ff00 */
[----:B------:R-:W-:Y:S01]  /*fb60*/  CS2R R10, SRZ ;  /* 0x00000000000a7805 */ /* 0x000fe2000001ff00 */
[----:B------:R-:W-:Y:S01]  /*fb70*/  @!P2 IMAD.WIDE R60, R65, 0x2, R60 ;  /* 0x00000002413ca825 */ /* 0x000fe200078e023c */
[----:B------:R-:W-:Y:S02]  /*fb80*/  CS2R R56, SRZ ;  /* 0x0000000000387805 */ /* 0x000fe4000001ff00 */
[----:B------:R-:W-:-:S02]  /*fb90*/  CS2R R58, SRZ ;  /* 0x00000000003a7805 */ /* 0x000fc4000001ff00 */
[----:B------:R-:W-:Y:S01]  /*fba0*/  CS2R R12, SRZ ;  /* 0x00000000000c7805 */ /* 0x000fe2000001ff00 */
[--C-:B---34-:R-:W-:Y:S01]  /*fbb0*/  @!P1 IMAD.WIDE R62, R63, 0x2, R66.reuse ;  /* 0x000000023f3e9825 */ /* 0x118fe200078e0242 */
[----:B0-----:R-:W-:Y:S02]  /*fbc0*/  CS2R R4, SRZ ;  /* 0x0000000000047805 */ /* 0x001fe4000001ff00 */
[----:B------:R-:W-:Y:S01]  /*fbd0*/  CS2R R14, SRZ ;  /* 0x00000000000e7805 */ /* 0x000fe2000001ff00 */
[----:B------:R0:W5:Y:S01]  /*fbe0*/  @!P1 LD.E.128 R52, desc[UR46][R20.64] ;  /* 0x0000002e14349980 */ /* 0x000162000c101d00 */
[----:B------:R-:W-:-:S03]  /*fbf0*/  @!P2 IMAD.WIDE R64, R65, 0x2, R66 ;  /* 0x000000024140a825 */ /* 0x000fc600078e0242 */
[----:B------:R0:W5:Y:S01]  /*fc00*/  @!P1 LD.E.128 R8, desc[UR46][R62.64] ;  /* 0x0000002e3e089980 */ /* 0x000162000c101d00 */
[----:B------:R-:W-:-:S03]  /*fc10*/  @!P0 IMAD.WIDE R66, R18, 0x2, R66 ;  /* 0x0000000212428825 */ /* 0x000fc600078e0242 */
[----:B------:R0:W5:Y:S04]  /*fc20*/  @!P2 LD.E.128 R56, desc[UR46][R60.64] ;  /* 0x0000002e3c38a980 */ /* 0x000168000c101d00 */
[----:B------:R0:W5:Y:S04]  /*fc30*/  @!P0 LD.E.128 R4, desc[UR46][R66.64] ;  /* 0x0000002e42048980 */ /* 0x000168000c101d00 */
[----:B------:R0:W5:Y:S02]  /*fc40*/  @!P2 LD.E.128 R12, desc[UR46][R64.64] ;  /* 0x0000002e400ca980 */ /* 0x000164000c101d00 */
.L_x_1622:
[----:B------:R-:W-:Y:S05]  /*fc50*/  BSYNC B1 ;  /* 0x0000000000017941 */ /* 0x000fea0003800000 */
.L_x_1621:
[----:B-1---5:R-:W-:Y:S01]  /*fc60*/  IMAD.MOV.U32 R3, RZ, RZ, R4 ;  /* 0x000000ffff037224 */ /* 0x022fe200078e0004 */
[----:B------:R-:W-:Y:S01]  /*fc70*/  LEA.HI R0, R188, R188, RZ, 0x1 ;  /* 0x000000bcbc007211 */ /* 0x000fe200078f08ff */
[----:B0-----:R-:W-:Y:S01]  /*fc80*/  IMAD.MOV.U32 R20, RZ, RZ, R5 ;  /* 0x000000ffff147224 */ /* 0x001fe200078e0005 */
[----:B------:R-:W-:Y:S01]  /*fc90*/  BSSY B1, `(.L_x_1623) ;  /* 0x000002c000017945 */ /* 0x000fe20003800000 */
[----:B------:R-:W-:Y:S02]  /*fca0*/  IMAD.MOV.U32 R21, RZ, RZ, R6 ;  /* 0x000000ffff157224 */ /* 0x000fe400078e0006 */
[----:B--2---:R-:W-:Y:S01]  /*fcb0*/  IMAD.MOV.U32 R60, RZ, RZ, R7 ;  /* 0x000000ffff3c7224 */ /* 0x004fe200078e0007 */
[----:B------:R-:W-:Y:S01]  /*fcc0*/  PRMT R82, R3, 0x5410, R20 ;  /* 0x0000541003527816 */ /* 0x000fe20000000014 */
[----:B------:R-:W-:Y:S01]  /*fcd0*/  IMAD.MOV.U32 R20, RZ, RZ, R9 ;  /* 0x000000ffff147224 */ /* 0x000fe200078e0009 */
[----:B------:R-:W-:Y:S01]  /*fce0*/  LOP3.LUT R3, R0, 0xfffffffe, RZ, 0xc0, !PT ;  /* 0xfffffffe00037812 */ /* 0x000fe200078ec0ff */
[----:B------:R-:W-:Y:S01]  /*fcf0*/  IMAD.MOV.U32 R62, RZ, RZ, R50 ;  /* 0x000000ffff3e7224 */ /* 0x000fe200078e0032 */
[----:B------:R-:W-:Y:S01]  /*fd00*/  PRMT R83, R21, 0x5410, R60 ;  /* 0x0000541015537816 */ /* 0x000fe2000000003c */
[----:B------:R-:W-:Y:S01]  /*fd10*/  IMAD.MOV.U32 R21, RZ, RZ, R10 ;  /* 0x000000ffff157224 */ /* 0x000fe200078e000a */
[----:B------:R-:W-:Y:S01]  /*fd20*/  MOV R0, R8 ;  /* 0x0000000800007202 */ /* 0x000fe20000000f00 */
        /* <DEDUP_REMOVED lines=22> */
[----:B------:R-:W-:Y:S02]  /*fe90*/  VIADDMNMX R0, R69, -R178, 0x80, PT ;  /* 0x0000008045007446 */ /* 0x000fe400038009b2 */
[----:B------:R-:W-:Y:S01]  /*fea0*/  PRMT R74, R60, 0x5410, R62 ;  /* 0x000054103c4a7816 */ /* 0x000fe2000000003e */
[----:B------:R-:W-:Y:S01]  /*feb0*/  IMAD.MOV.U32 R60, RZ, RZ, R55 ;  /* 0x000000ffff3c7224 */ /* 0x000fe200078e0037 */
[----:B------:R-:W-:Y:S01]  /*fec0*/  PRMT R85, R85, 0x5410, R21 ;  /* 0x0000541055557816 */ /* 0x000fe20000000015 */
[----:B------:R-:W-:Y:S01]  /*fed0*/  IMAD.MOV.U32 R62, RZ, RZ, R56 ;  /* 0x000000ffff3e7224 */ /* 0x000fe200078e0038 */
[----:B------:R-:W-:-:S02]  /*fee0*/  MOV R21, R54 ;  /* 0x0000003600157202 */ /* 0x000fc40000000f00 */
[----:B------:R-:W-:Y:S02]  /*fef0*/  ISETP.GE.AND P1, PT, R162, R0, PT ;  /* 0x00000000a200720c */ /* 0x000fe40003f26270 */
[----:B------:R-:W-:Y:S01]  /*ff00*/  PRMT R75, R21, 0x5410, R60 ;  /* 0x00005410154b7816 */ /* 0x000fe2000000003c */
[----:B------:R-:W-:Y:S01]  /*ff10*/  IMAD.MOV.U32 R60, RZ, RZ, R58 ;  /* 0x000000ffff3c7224 */ /* 0x000fe200078e003a */
[----:B------:R-:W-:Y:S01]  /*ff20*/  PRMT R21, R62, 0x5410, R63 ;  /* 0x000054103e157816 */ /* 0x000fe2000000003f */
[----:B------:R-:W-:Y:S01]  /*ff30*/  IMAD.MOV.U32 R62, RZ, RZ, R59 ;  /* 0x000000ffff3e7224 */ /* 0x000fe200078e003b */
[----:B0-----:R-:W-:Y:S07]  /*ff40*/  @!P0 BRA `(.L_x_1624) ;  /* 0x000001c800008947 */ /* 0x001fee0003800000 */
.L_x_1948:
[----:B------:R-:W-:Y:S05]  /*ff50*/  BSYNC B1 ;  /* 0x0000000000017941 */ /* 0x000fea0003800000 */
.L_x_1623:
[----:B------:R-:W-:Y:S01]  /*ff60*/  BSSY B1, `(.L_x_1625) ;  /* 0x000012e000017945 */ /* 0x000fe20003800000 */
[----:B------:R-:W-:-:S03]  /*ff70*/  PRMT R69, R60, 0x5410, R62 ;  /* 0x000054103c457816 */ /* 0x000fc6000000003e */
[----:B------:R-:W-:Y:S05]  /*ff80*/  @P1 BRA `(.L_x_1626) ;  /* 0x0000001000ac1947 */ /* 0x000fea0003800000 */
[----:B------:R-:W1:Y:S01]  /*ff90*/  LDC R70, c[0x0][0x3f4] ;  /* 0x0000fd00ff467b82 */ /* 0x000e620000000800 */
[----:B------:R-:W-:Y:S01]  /*ffa0*/  BSSY B2, `(.L_x_1627) ;  /* 0x0000067000027945 */ /* 0x000fe20003800000 */
[-C--:B-1----:R-:W-:Y:S02]  /*ffb0*/  ISETP.GE.AND P0, PT, R18, R70.reuse, PT ;  /* 0x000000461200720c */ /* 0x082fe40003f06270 */
[-C--:B------:R-:W-:Y:S02]  /*ffc0*/  ISETP.GE.AND P1, PT, R165, R70.reuse, PT ;  /* 0x00000046a500720c */ /* 0x080fe40003f26270 */
[----:B------:R-:W-:-:S09]  /*ffd0*/  ISETP.GE.AND P2, PT, R166, R70, PT ;  /* 0x00000046a600720c */ /* 0x000fd20003f46270 */
[----:B------:R-:W-:Y:S05]  /*ffe0*/  @P0 BRA `(.L_x_1628) ;  /* 0x0000000400880947 */ /* 0x000fea0003800000 */
[----:B------:R-:W-:Y:S01]  /*fff0*/  LEA.HI R62, R70, R191, RZ, 0x1d ;  /* 0x000000bf463e7211 */ /* 0x000fe200078fe8ff */
[----:B------:R-:W-:Y:S01]  /*10000*/  HADD2.F32 R101, -RZ, R101.H0_H0 ;  /* 0x20000065ff657230 */ /* 0x000fe20000004100 */
[----:B0-----:R-:W-:Y:S01]  /*10010*/  LOP3.LUT R61, R175, 0x38, R18, 0xf8, !PT ;  /* 0x00000038af3d7812 */ /* 0x001fe200078ef812 */
[----:B------:R-:W-:Y:S01]  /*10020*/  HADD2.F32 R103, -RZ, R97.H0_H0 ;  /* 0x20000061ff677230 */ /* 0x000fe20000004100 */
[----:B------:R-:W-:Y:S01]  /*10030*/  SHF.R.S32.HI R63, RZ, 0x1f, R62 ;  /* 0x0000001fff3f7819 */ /* 0x000fe2000001143e */
[----:B------:R-:W-:Y:S01]  /*10040*/  IMAD.SHL.U32 R64, R62, 0x8, RZ ;  /* 0x000000083e407824 */ /* 0x000fe200078e00ff */
[----:B------:R-:W-:Y:S02]  /*10050*/  LOP3.LUT R60, R61, R176, RZ, 0x3c, !PT ;  /* 0x000000b03d3c7212 */ /* 0x000fe400078e3cff */
[----:B------:R-:W-:Y:S02]  /*10060*/  LEA.HI R62, R63, R62, RZ, 0x3 ;  /* 0x0000003e3f3e7211 */ /* 0x000fe400078f18ff */
[----:B------:R-:W-:-:S02]  /*10070*/  LOP3.LUT R63, R175, 0x38, R64, 0xf8, !PT ;  /* 0x00000038af3f7812 */ /* 0x000fc400078ef840 */
[----:B------:R-:W-:Y:S01]  /*10080*/  IADD3 R61, R177, R60, RZ ;  /* 0x0000003cb13d7210 */ /* 0x000fe20007ffe0ff */
[----:B------:R-:W-:Y:S01]  /*10090*/  IMAD.SHL.U32 R62, R62, 0x400, RZ ;  /* 0x000004003e3e7824 */ /* 0x000fe200078e00ff */
[----:B------:R-:W-:Y:S02]  /*100a0*/  LOP3.LUT R65, R63, R176, RZ, 0x3c, !PT ;  /* 0x000000b03f417212 */ /* 0x000fe400078e3cff */
[----:B------:R-:W-:Y:S01]  /*100b0*/  SHF.R.U32.HI R91, RZ, 0x10, R45 ;  /* 0x00000010ff5b7819 */ /* 0x000fe2000001162d */
[--C-:B------:R-:W-:Y:S01]  /*100c0*/  IMAD R80, R61, 0x2, R2.reuse ;  /* 0x000000023d507824 */ /* 0x100fe200078e0202 */
[----:B------:R-:W-:Y:S02]  /*100d0*/  LOP3.LUT R64, R62, 0x7fffe000, RZ, 0xc0, !PT ;  /* 0x7fffe0003e407812 */ /* 0x000fe400078ec0ff */
[----:B------:R-:W-:Y:S01]  /*100e0*/  SHF.R.U32.HI R90, RZ, 0x10, R33 ;  /* 0x00000010ff5a7819 */ /* 0x000fe20000011621 */
[----:B------:R-:W-:Y:S01]  /*100f0*/  HADD2.F32 R100, -RZ, R91.H0_H0 ;  /* 0x2000005bff647230 */ /* 0x000fe20000004100 */
[----:B------:R-:W-:Y:S01]  /*10100*/  IADD3 R65, R65, R64, R177 ;  /* 0x0000004041417210 */ /* 0x000fe20007ffe0b1 */
[----:B------:R-:W0:Y:S01]  /*10110*/  LDS.128 R60, [R80+0xc400] ;  /* 0x00c40000503c7984 */ /* 0x000e220000000c00 */
[----:B------:R-:W-:Y:S01]  /*10120*/  SHF.R.U64 R32, R32, 0x10, R33 ;  /* 0x0000001020207819 */ /* 0x000fe20000001221 */
[----:B------:R-:W-:Y:S01]  /*10130*/  HADD2.F32 R90, -RZ, R90.H0_H0 ;  /* 0x2000005aff5a7230 */ /* 0x000fe20000004100 */
[----:B------:R-:W-:Y:S01]  /*10140*/  SHF.R.U64 R33, R44, 0x10, R45 ;  /* 0x000000102c217819 */ /* 0x000fe2000000122d */
[----:B------:R-:W-:Y:S01]  /*10150*/  IMAD R81, R65, 0x2, R2 ;  /* 0x0000000241517824 */ /* 0x000fe200078e0202 */
[----:B------:R-:W-:-:S02]  /*10160*/  SHF.R.U64 R34, R34, 0x10, R35 ;  /* 0x0000001022227819 */ /* 0x000fc40000001223 */
[----:B------:R-:W-:Y:S02]  /*10170*/  SHF.R.U32.HI R44, RZ, 0x10, R35 ;  /* 0x00000010ff2c7819 */ /* 0x000fe40000011623 */
[----:B---34-:R-:W1:Y:S01]  /*10180*/  LDS.128 R64, [R81+0xc400] ;  /* 0x00c4000051407984 */ /* 0x018e620000000c00 */
[--C-:B------:R-:W-:Y:S02]  /*10190*/  SHF.R.U64 R35, R46, 0x10, R47.reuse ;  /* 0x000000102e237819 */ /* 0x100fe4000000122f */
[----:B------:R-:W-:Y:S01]  /*101a0*/  SHF.R.U32.HI R46, RZ, 0x10, R47 ;  /* 0x00000010ff2e7819 */ /* 0x000fe2000001162f */
[----:B------:R-:W-:Y:S02]  /*101b0*/  HADD2.F32 R44, -RZ, R44.H0_H0 ;  /* 0x2000002cff2c7230 */ /* 0x000fe40000004100 */
[--C-:B0-----:R-:W-:Y:S02]  /*101c0*/  HADD2.F32 R94, -RZ, R61.reuse.H0_H0 ;  /* 0x2000003dff5e7230 */ /* 0x101fe40000004100 */
[----:B------:R-:W-:-:S02]  /*101d0*/  HADD2.F32 R92, -RZ, R61.H1_H1 ;  /* 0x3000003dff5c7230 */ /* 0x000fc40000004100 */
[----:B------:R-:W-:Y:S02]  /*101e0*/  HADD2.F32 R61, -RZ, R60.H0_H0 ;  /* 0x2000003cff3d7230 */ /* 0x000fe40000004100 */
[----:B------:R-:W-:Y:S02]  /*101f0*/  HADD2.F32 R45, -RZ, R62.H0_H0 ;  /* 0x2000003eff2d7230 */ /* 0x000fe40000004100 */
[----:B------:R-:W-:Y:S02]  /*10200*/  HADD2.F32 R47, -RZ, R63.H0_H0 ;  /* 0x2000003fff2f7230 */ /* 0x000fe40000004100 */
[--C-:B-1----:R-:W-:Y:S02]  /*10210*/  HADD2.F32 R102, -RZ, R65.reuse.H0_H0 ;  /* 0x20000041ff667230 */ /* 0x102fe40000004100 */
[----:B------:R-:W-:Y:S02]  /*10220*/  HADD2.F32 R99, -RZ, R65.H1_H1 ;  /* 0x30000041ff637230 */ /* 0x000fe40000004100 */
[----:B------:R-:W-:-:S02]  /*10230*/  HADD2.F32 R98, -RZ, R64.H0_H0 ;  /* 0x20000040ff627230 */ /* 0x000fc40000004100 */
[C---:B------:R-:W-:Y:S01]  /*10240*/  FMUL.FTZ R105, R102.reuse, R101 ;  /* 0x0000006566697220 */ /* 0x040fe20000410000 */
[-C--:B------:R-:W-:Y:S01]  /*10250*/  FMUL.FTZ R107, R102, R103.reuse ;  /* 0x00000067666b7220 */ /* 0x080fe20000410000 */
[--C-:B------:R-:W-:Y:S02]  /*10260*/  HADD2.F32 R102, -RZ, R96.reuse.H1_H1 ;  /* 0x30000060ff667230 */ /* 0x100fe40000004100 */
[C---:B------:R-:W-:Y:S01]  /*10270*/  FFMA.FTZ R91, R94.reuse, R103, -R105 ;  /* 0x000000675e5b7223 */ /* 0x040fe20000010869 */
[----:B------:R-:W-:Y:S01]  /*10280*/  FFMA.FTZ R94, R94, R101, R107 ;  /* 0x000000655e5e7223 */ /* 0x000fe2000001006b */
[C---:B------:R-:W-:Y:S01]  /*10290*/  FMUL.FTZ R103, R99.reuse, R100 ;  /* 0x0000006463677220 */ /* 0x040fe20000410000 */
[----:B------:R-:W-:Y:S02]  /*102a0*/  HADD2.F32 R101, -RZ, R96.H0_H0 ;  /* 0x20000060ff657230 */ /* 0x000fe40000004100 */
[----:B------:R-:W-:Y:S01]  /*102b0*/  FMUL.FTZ R99, R99, R90 ;  /* 0x0000005a63637220 */ /* 0x000fe20000410000 */
[----:B------:R-:W-:Y:S01]  /*102c0*/  FMUL.FTZ R104, R98, R102 ;  /* 0x0000006662687220 */ /* 0x000fe20000410000 */
[----:B------:R-:W-:Y:S01]  /*102d0*/  FFMA.FTZ R90, R92, R90, -R103 ;  /* 0x0000005a5c5a7223 */ /* 0x000fe20000010867 */
[----:B------:R-:W-:-:S02]  /*102e0*/  HADD2.F32 R65, -RZ, R66.H0_H0 ;  /* 0x20000042ff417230 */ /* 0x000fc40000004100 */
[-C--:B------:R-:W-:Y:S01]  /*102f0*/  FMUL.FTZ R103, R98, R101.reuse ;  /* 0x0000006562677220 */ /* 0x080fe20000410000 */
[--C-:B------:R-:W-:Y:S02]  /*10300*/  HADD2.F32 R96, -RZ, R95.reuse.H1_H1 ;  /* 0x3000005fff607230 */ /* 0x100fe40000004100 */
[----:B------:R-:W-:Y:S01]  /*10310*/  FFMA.FTZ R99, R92, R100, R99 ;  /* 0x000000645c637223 */ /* 0x000fe20000010063 */
[C---:B------:R-:W-:Y:S01]  /*10320*/  FFMA.FTZ R92, R61.reuse, R101, -R104 ;  /* 0x000000653d5c7223 */ /* 0x040fe20000010868 */
[----:B------:R-:W-:Y:S02]  /*10330*/  HADD2.F32 R98, -RZ, R95.H0_H0 ;  /* 0x2000005fff627230 */ /* 0x000fe40000004100 */
[----:B------:R-:W-:Y:S01]  /*10340*/  FFMA.FTZ R61, R61, R102, R103 ;  /* 0x000000663d3d7223 */ /* 0x000fe20000010067 */
[----:B------:R-:W-:Y:S02]  /*10350*/  HADD2.F32 R97, -RZ, R67.H0_H0 ;  /* 0x20000043ff617230 */ /* 0x000fe40000004100 */
[----:B------:R-:W-:Y:S01]  /*10360*/  FMUL.FTZ R104, R65, R96 ;  /* 0x0000006041687220 */ /* 0x000fe20000410000 */
[----:B------:R-:W-:-:S02]  /*10370*/  HADD2.F32 R102, -RZ, R93.H0_H0 ;  /* 0x2000005dff667230 */ /* 0x000fc40000004100 */
[-C--:B------:R-:W-:Y:S01]  /*10380*/  FMUL.FTZ R106, R65, R98.reuse ;  /* 0x00000062416a7220 */ /* 0x080fe20000410000 */
[----:B------:R-:W-:Y:S02]  /*10390*/  HADD2.F32 R100, -RZ, R93.H1_H1 ;  /* 0x3000005dff647230 */ /* 0x000fe40000004100 */
[----:B------:R-:W-:Y:S01]  /*103a0*/  FFMA.FTZ R65, R45, R98, -R104 ;  /* 0x000000622d417223 */ /* 0x000fe20000010868 */
[----:B------:R-:W-:Y:S02]  /*103b0*/  HADD2.F32 R67, -RZ, R67.H1_H1 ;  /* 0x30000043ff437230 */ /* 0x000fe40000004100 */
[C---:B------:R-:W-:Y:S01]  /*103c0*/  FMUL.FTZ R104, R97.reuse, R102 ;  /* 0x0000006661687220 */ /* 0x040fe20000410000 */
[----:B------:R-:W-:Y:S02]  /*103d0*/  HADD2.F32 R98, -RZ, R46.H0_H0 ;  /* 0x2000002eff627230 */ /* 0x000fe40000004100 */
[----:B------:R-:W-:Y:S01]  /*103e0*/  FMUL.FTZ R97, R97, R100 ;  /* 0x0000006461617220 */ /* 0x000fe20000410000 */
[----:B------:R-:W-:-:S02]  /*103f0*/  HADD2.F32 R63, -RZ, R63.H1_H1 ;  /* 0x3000003fff3f7230 */ /* 0x000fc40000004100 */
[----:B------:R-:W-:Y:S01]  /*10400*/  FFMA.FTZ R46, R45, R96, R106 ;  /* 0x000000602d2e7223 */ /* 0x000fe2000001006a */
[C---:B------:R-:W-:Y:S01]  /*10410*/  FFMA.FTZ R104, R47.reuse, R100, -R104 ;  /* 0x000000642f687223 */ /* 0x040fe20000010868 */
[----:B------:R-:W-:Y:S01]  /*10420*/  FFMA.FTZ R97, R47, R102, R97 ;  /* 0x000000662f617223 */ /* 0x000fe20000010061 */
[----:B------:R-:W-:Y:S02]  /*10430*/  HADD2.F32 R64, -RZ, R64.H1_H1 ;  /* 0x30000040ff407230 */ /* 0x000fe40000004100 */
[C---:B------:R-:W-:Y:S01]  /*10440*/  FMUL.FTZ R96, R67.reuse, R98 ;  /* 0x0000006243607220 */ /* 0x040fe20000410000 */
[----:B------:R-:W-:Y:S02]  /*10450*/  HADD2.F32 R66, -RZ, R66.H1_H1 ;  /* 0x30000042ff427230 */ /* 0x000fe40000004100 */
[-C--:B------:R-:W-:Y:S01]  /*10460*/  FMUL.FTZ R100, R67, R44.reuse ;  /* 0x0000002c43647220 */ /* 0x080fe20000410000 */
[----:B------:R-:W-:Y:S02]  /*10470*/  HADD2.F32 R45, -RZ, R33.H0_H0 ;  /* 0x20000021ff2d7230 */ /* 0x000fe40000004100 */
[----:B------:R-:W-:Y:S01]  /*10480*/  FFMA.FTZ R93, R63, R44, -R96 ;  /* 0x0000002c3f5d7223 */ /* 0x000fe20000010860 */
[----:B------:R-:W-:-:S02]  /*10490*/  HADD2.F32 R47, -RZ, R35.H0_H0 ;  /* 0x20000023ff2f7230 */ /* 0x000fc40000004100 */
[----:B------:R-:W-:Y:S01]  /*104a0*/  FFMA.FTZ R100, R63, R98, R100 ;  /* 0x000000623f647223 */ /* 0x000fe20000010064 */
[----:B------:R-:W-:Y:S02]  /*104b0*/  HADD2.F32 R33, -RZ, R32.H0_H0 ;  /* 0x20000020ff217230 */ /* 0x000fe40000004100 */
[----:B------:R-:W-:Y:S01]  /*104c0*/  FMUL.FTZ R63, R64, R45 ;  /* 0x0000002d403f7220 */ /* 0x000fe20000410000 */
[----:B------:R-:W-:Y:S02]  /*104d0*/  HADD2.F32 R35, -RZ, R34.H0_H0 ;  /* 0x20000022ff237230 */ /* 0x000fe40000004100 */
[----:B------:R-:W-:Y:S01]  /*104e0*/  FMUL.FTZ R67, R66, R47 ;  /* 0x0000002f42437220 */ /* 0x000fe20000410000 */
[----:B------:R-:W-:Y:S02]  /*104f0*/  HADD2.F32 R60, -RZ, R60.H1_H1 ;  /* 0x3000003cff3c7230 */ /* 0x000fe40000004100 */
[----:B------:R-:W-:Y:S01]  /*10500*/  FMUL.FTZ R64, R64, R33 ;  /* 0x0000002140407220 */ /* 0x000fe20000410000 */
[----:B------:R-:W-:-:S02]  /*10510*/  HADD2.F32 R62, -RZ, R62.H1_H1 ;  /* 0x3000003eff3e7230 */ /* 0x000fc40000004100 */
[----:B------:R-:W-:Y:S01]  /*10520*/  FMUL.FTZ R66, R66, R35 ;  /* 0x0000002342427220 */ /* 0x000fe20000410000 */
[C---:B------:R-:W-:Y:S01]  /*10530*/  FFMA.FTZ R63, R60.reuse, R33, -R63 ;  /* 0x000000213c3f7223 */ /* 0x040fe2000001083f */
[----:B------:R-:W-:Y:S01]  /*10540*/  FFMA.FTZ R44, R60, R45, R64 ;  /* 0x0000002d3c2c7223 */ /* 0x000fe20000010040 */
[C---:B------:R-:W-:Y:S01]  /*10550*/  FFMA.FTZ R34, R62.reuse, R35, -R67 ;  /* 0x000000233e227223 */ /* 0x040fe20000010843 */
[----:B------:R-:W-:Y:S01]  /*10560*/  FFMA.FTZ R67, R62, R47, R66 ;  /* 0x0000002f3e437223 */ /* 0x000fe20000010042 */
[----:B------:R-:W-:Y:S02]  /*10570*/  F2FP.F16.F32.PACK_AB R35, R93, R104 ;  /* 0x000000685d23723e */ /* 0x000fe400000000ff */
[----:B------:R-:W-:Y:S02]  /*10580*/  F2FP.F16.F32.PACK_AB R33, R90, R91 ;  /* 0x0000005b5a21723e */ /* 0x000fe400000000ff */
[----:B------:R-:W-:Y:S02]  /*10590*/  F2FP.F16.F32.PACK_AB R32, R63, R92 ;  /* 0x0000005c3f20723e */ /* 0x000fe400000000ff */
[----:B------:R-:W-:-:S02]  /*105a0*/  F2FP.F16.F32.PACK_AB R34, R34, R65 ;  /* 0x000000412222723e */ /* 0x000fc400000000ff */
[----:B------:R-:W-:Y:S02]  /*105b0*/  F2FP.F16.F32.PACK_AB R47, R100, R97 ;  /* 0x00000061642f723e */ /* 0x000fe400000000ff */
[----:B------:R-:W-:Y:S01]  /*105c0*/  F2FP.F16.F32.PACK_AB R45, R99, R94 ;  /* 0x0000005e632d723e */ /* 0x000fe200000000ff */
[----:B------:R1:W-:Y:S01]  /*105d0*/  STS.128 [R80+0xc400], R32 ;  /* 0x00c4002050007388 */ /* 0x0003e20000000c00 */
[----:B------:R-:W-:Y:S02]  /*105e0*/  F2FP.F16.F32.PACK_AB R44, R44, R61 ;  /* 0x0000003d2c2c723e */ /* 0x000fe400000000ff */
[----:B------:R-:W-:-:S05]  /*105f0*/  F2FP.F16.F32.PACK_AB R46, R67, R46 ;  /* 0x0000002e432e723e */ /* 0x000fca00000000ff */
[----:B------:R1:W-:Y:S02]  /*10600*/  STS.128 [R81+0xc400], R44 ;  /* 0x00c4002c51007388 */ /* 0x0003e40000000c00 */
.L_x_1628:
[----:B------:R-:W-:Y:S05]  /*10610*/  BSYNC B2 ;  /* 0x0000000000027941 */ /* 0x000fea0003800000 */
.L_x_1627:
[----:B------:R-:W-:Y:S04]  /*10620*/  BSSY B2, `(.L_x_1629) ;  /* 0x0000061000027945 */ /* 0x000fe80003800000 */
[----:B------:R-:W-:Y:S05]  /*10630*/  @P1 BRA `(.L_x_1630) ;  /* 0x00000004007c1947 */ /* 0x000fea0003800000 */
[----:B------:R-:W2:Y:S01]  /*10640*/  LDL R95, [R1+0x78] ;  /* 0x00007800015f7983 */ /* 0x000ea20000100800 */
[----:B-1----:R-:W-:Y:S01]  /*10650*/  LEA.HI R32, R70, R221, RZ, 0x1d ;  /* 0x000000dd46207211 */ /* 0x002fe200078fe8ff */
[----:B------:R-:W-:Y:S01]  /*10660*/  HADD2.F32 R80, -RZ, R88.H1_H1 ;  /* 0x30000058ff507230 */ /* 0x000fe20000004100 */
[--C-:B------:R-:W-:Y:S01]  /*10670*/  SHF.R.U64 R28, R28, 0x10, R29.reuse ;  /* 0x000000101c1c7819 */ /* 0x100fe2000000121d */
[--C-:B------:R-:W-:Y:S01]  /*10680*/  HADD2.F32 R90, -RZ, R86.reuse.H1_H1 ;  /* 0x30000056ff5a7230 */ /* 0x100fe20000004100 */
[----:B------:R-:W-:Y:S01]  /*10690*/  SHF.R.S32.HI R33, RZ, 0x1f, R32 ;  /* 0x0000001fff217819 */ /* 0x000fe20000011420 */
[----:B------:R-:W-:Y:S01]  /*106a0*/  IMAD.SHL.U32 R34, R32, 0x8, RZ ;  /* 0x0000000820227824 */ /* 0x000fe200078e00ff */
[----:B------:R-:W-:Y:S01]  /*106b0*/  SHF.R.U32.HI R81, RZ, 0x10, R29 ;  /* 0x00000010ff517819 */ /* 0x000fe2000001161d */
[----:B------:R-:W-:Y:S01]  /*106c0*/  HADD2.F32 R86, -RZ, R86.H0_H0 ;  /* 0x20000056ff567230 */ /* 0x000fe20000004100 */
[----:B------:R-:W-:Y:S01]  /*106d0*/  LEA.HI R32, R33, R32, RZ, 0x3 ;  /* 0x0000002021207211 */ /* 0x000fe200078f18ff */
[----:B------:R-:W-:Y:S01]  /*106e0*/  HADD2.F32 R88, -RZ, R88.H0_H0 ;  /* 0x20000058ff587230 */ /* 0x000fe20000004100 */
[----:B------:R-:W-:Y:S01]  /*106f0*/  LOP3.LUT R33, R175, 0x38, R34, 0xf8, !PT ;  /* 0x00000038af217812 */ /* 0x000fe200078ef822 */
[----:B------:R-:W-:Y:S01]  /*10700*/  HADD2.F32 R81, -RZ, R81.H0_H0 ;  /* 0x20000051ff517230 */ /* 0x000fe20000004100 */
[----:B------:R-:W-:Y:S01]  /*10710*/  SHF.R.U64 R29, R40, 0x10, R41 ;  /* 0x00000010281d7819 */ /* 0x000fe20000001229 */
[----:B------:R-:W-:Y:S01]  /*10720*/  IMAD.SHL.U32 R32, R32, 0x400, RZ ;  /* 0x0000040020207824 */ /* 0x000fe200078e00ff */
[----:B------:R-:W-:-:S02]  /*10730*/  LOP3.LUT R45, R33, R176, RZ, 0x3c, !PT ;  /* 0x000000b0212d7212 */ /* 0x000fc400078e3cff */
[----:B------:R-:W-:Y:S02]  /*10740*/  SHF.R.U32.HI R91, RZ, 0x10, R41 ;  /* 0x00000010ff5b7819 */ /* 0x000fe40000011629 */
[----:B------:R-:W-:Y:S02]  /*10750*/  LOP3.LUT R44, R32, 0x7fffe000, RZ, 0xc0, !PT ;  /* 0x7fffe000202c7812 */ /* 0x000fe400078ec0ff */
[----:B------:R-:W-:Y:S01]  /*10760*/  SHF.R.U64 R30, R30, 0x10, R31 ;  /* 0x000000101e1e7819 */ /* 0x000fe2000000121f */
[----:B------:R-:W-:Y:S01]  /*10770*/  HADD2.F32 R91, -RZ, R91.H0_H0 ;  /* 0x2000005bff5b7230 */ /* 0x000fe20000004100 */
[----:B------:R-:W-:Y:S02]  /*10780*/  IADD3 R45, R45, R44, R177 ;  /* 0x0000002c2d2d7210 */ /* 0x000fe40007ffe0b1 */
[----:B------:R-:W-:Y:S02]  /*10790*/  SHF.R.U32.HI R40, RZ, 0x10, R31 ;  /* 0x00000010ff287819 */ /* 0x000fe4000001161f */
[--C-:B------:R-:W-:Y:S01]  /*107a0*/  SHF.R.U64 R31, R42, 0x10, R43.reuse ;  /* 0x000000102a1f7819 */ /* 0x100fe2000000122b */
[----:B------:R-:W-:Y:S01]  /*107b0*/  IMAD R60, R45, 0x2, R2 ;  /* 0x000000022d3c7824 */ /* 0x000fe200078e0202 */
[----:B------:R-:W-:Y:S01]  /*107c0*/  SHF.R.U32.HI R42, RZ, 0x10, R43 ;  /* 0x00000010ff2a7819 */ /* 0x000fe2000001162b */
[----:B------:R-:W-:-:S03]  /*107d0*/  HADD2.F32 R40, -RZ, R40.H0_H0 ;  /* 0x20000028ff287230 */ /* 0x000fc60000004100 */
[----:B------:R-:W1:Y:S01]  /*107e0*/  LDS.128 R44, [R60+0xc400] ;  /* 0x00c400003c2c7984 */ /* 0x000e620000000c00 */
[----:B------:R-:W-:Y:S02]  /*107f0*/  HADD2.F32 R42, -RZ, R42.H0_H0 ;  /* 0x2000002aff2a7230 */ /* 0x000fe40000004100 */
[--C-:B-1----:R-:W-:Y:S02]  /*10800*/  HADD2.F32 R43, -RZ, R45.reuse.H0_H0 ;  /* 0x2000002dff2b7230 */ /* 0x102fe40000004100 */
[----:B------:R-:W-:Y:S02]  /*10810*/  HADD2.F32 R62, -RZ, R45.H1_H1 ;  /* 0x3000002dff3e7230 */ /* 0x000fe40000004100 */
[----:B----4-:R-:W-:Y:S02]  /*10820*/  HADD2.F32 R66, -RZ, R44.H0_H0 ;  /* 0x2000002cff427230 */ /* 0x010fe40000004100 */
[C---:B------:R-:W-:Y:S01]  /*10830*/  FMUL.FTZ R92, R43.reuse, R90 ;  /* 0x0000005a2b5c7220 */ /* 0x040fe20000410000 */
[----:B------:R-:W-:Y:S01]  /*10840*/  FMUL.FTZ R94, R43, R80 ;  /* 0x000000502b5e7220 */ /* 0x000fe20000410000 */
[----:B------:R-:W-:Y:S01]  /*10850*/  FMUL.FTZ R93, R62, R91 ;  /* 0x0000005b3e5d7220 */ /* 0x000fe20000410000 */
[----:B---3--:R-:W-:-:S02]  /*10860*/  HADD2.F32 R67, -RZ, R46.H0_H0 ;  /* 0x2000002eff437230 */ /* 0x008fc40000004100 */
[--C-:B------:R-:W-:Y:S02]  /*10870*/  HADD2.F32 R65, -RZ, R47.reuse.H0_H0 ;  /* 0x2000002fff417230 */ /* 0x100fe40000004100 */
[----:B------:R-:W-:Y:S02]  /*10880*/  HADD2.F32 R47, -RZ, R47.H1_H1 ;  /* 0x3000002fff2f7230 */ /* 0x000fe40000004100 */
[----:B------:R-:W-:Y:S02]  /*10890*/  HADD2.F32 R44, -RZ, R44.H1_H1 ;  /* 0x3000002cff2c7230 */ /* 0x000fe40000004100 */
[----:B------:R-:W-:Y:S01]  /*108a0*/  HADD2.F32 R46, -RZ, R46.H1_H1 ;  /* 0x3000002eff2e7230 */ /* 0x000fe20000004100 */
[----:B--2---:R-:W0:Y:S02]  /*108b0*/  LDS.128 R32, [R95] ;  /* 0x000000005f207984 */ /* 0x004e240000000c00 */
[--C-:B0-----:R-:W-:Y:S02]  /*108c0*/  HADD2.F32 R61, -RZ, R33.reuse.H0_H0 ;  /* 0x20000021ff3d7230 */ /* 0x101fe40000004100 */
[----:B------:R-:W-:-:S02]  /*108d0*/  HADD2.F32 R64, -RZ, R33.H1_H1 ;  /* 0x30000021ff407230 */ /* 0x000fc40000004100 */
[----:B------:R-:W-:Y:S02]  /*108e0*/  HADD2.F32 R63, -RZ, R32.H0_H0 ;  /* 0x20000020ff3f7230 */ /* 0x000fe40000004100 */
[C---:B------:R-:W-:Y:S01]  /*108f0*/  FFMA.FTZ R43, R61.reuse, R80, -R92 ;  /* 0x000000503d2b7223 */ /* 0x040fe2000001085c */
[----:B------:R-:W-:Y:S01]  /*10900*/  FFMA.FTZ R45, R61, R90, R94 ;  /* 0x0000005a3d2d7223 */ /* 0x000fe2000001005e */
[-C--:B------:R-:W-:Y:S01]  /*10910*/  FMUL.FTZ R61, R62, R81.reuse ;  /* 0x000000513e3d7220 */ /* 0x080fe20000410000 */
[----:B------:R-:W-:Y:S01]  /*10920*/  FFMA.FTZ R62, R64, R81, -R93 ;  /* 0x00000051403e7223 */ /* 0x000fe2000001085d */
[C---:B------:R-:W-:Y:S01]  /*10930*/  FMUL.FTZ R80, R66.reuse, R86 ;  /* 0x0000005642507220 */ /* 0x040fe20000410000 */
[----:B------:R-:W-:Y:S02]  /*10940*/  HADD2.F32 R90, -RZ, R87.H0_H0 ;  /* 0x20000057ff5a7230 */ /* 0x000fe40000004100 */
[-C--:B------:R-:W-:Y:S01]  /*10950*/  FMUL.FTZ R81, R66, R88.reuse ;  /* 0x0000005842517220 */ /* 0x080fe20000410000 */
[----:B------:R-:W-:Y:S01]  /*10960*/  FFMA.FTZ R64, R64, R91, R61 ;  /* 0x0000005b40407223 */ /* 0x000fe2000001003d */
[----:B------:R-:W-:Y:S01]  /*10970*/  FFMA.FTZ R61, R63, R88, -R80 ;  /* 0x000000583f3d7223 */ /* 0x000fe20000010850 */
[----:B------:R-:W-:-:S02]  /*10980*/  HADD2.F32 R33, -RZ, R34.H0_H0 ;  /* 0x20000022ff217230 */ /* 0x000fc40000004100 */
[----:B------:R-:W-:Y:S01]  /*10990*/  FFMA.FTZ R63, R63, R86, R81 ;  /* 0x000000563f3f7223 */ /* 0x000fe20000010051 */
[----:B------:R-:W-:Y:S02]  /*109a0*/  HADD2.F32 R66, -RZ, R89.H0_H0 ;  /* 0x20000059ff427230 */ /* 0x000fe40000004100 */
[C---:B------:R-:W-:Y:S01]  /*109b0*/  FMUL.FTZ R88, R67.reuse, R90 ;  /* 0x0000005a43587220 */ /* 0x040fe20000410000 */
[----:B------:R-:W-:Y:S02]  /*109c0*/  HADD2.F32 R86, -RZ, R87.H1_H1 ;  /* 0x30000057ff567230 */ /* 0x000fe40000004100 */
[----:B------:R-:W-:Y:S02]  /*109d0*/  HADD2.F32 R80, -RZ, R89.H1_H1 ;  /* 0x30000059ff507230 */ /* 0x000fe40000004100 */
[-C--:B------:R-:W-:Y:S01]  /*109e0*/  FMUL.FTZ R92, R67, R66.reuse ;  /* 0x00000042435c7220 */ /* 0x080fe20000410000 */
[----:B------:R-:W-:Y:S01]  /*109f0*/  FFMA.FTZ R88, R33, R66, -R88 ;  /* 0x0000004221587223 */ /* 0x000fe20000010858 */
[----:B------:R-:W-:-:S02]  /*10a00*/  HADD2.F32 R41, -RZ, R35.H0_H0 ;  /* 0x20000023ff297230 */ /* 0x000fc40000004100 */
[C---:B------:R-:W-:Y:S01]  /*10a10*/  FMUL.FTZ R66, R65.reuse, R86 ;  /* 0x0000005641427220 */ /* 0x040fe20000410000 */
[----:B------:R-:W-:Y:S01]  /*10a20*/  FMUL.FTZ R65, R65, R80 ;  /* 0x0000005041417220 */ /* 0x000fe20000410000 */
[----:B------:R-:W-:Y:S02]  /*10a30*/  HADD2.F32 R35, -RZ, R35.H1_H1 ;  /* 0x30000023ff237230 */ /* 0x000fe40000004100 */
[----:B------:R-:W-:Y:S01]  /*10a40*/  FFMA.FTZ R92, R33, R90, R92 ;  /* 0x0000005a215c7223 */ /* 0x000fe2000001005c */
[C---:B------:R-:W-:Y:S01]  /*10a50*/  FFMA.FTZ R66, R41.reuse, R80, -R66 ;  /* 0x0000005029427223 */ /* 0x040fe20000010842 */
[----:B------:R-:W-:Y:S01]  /*10a60*/  FFMA.FTZ R65, R41, R86, R65 ;  /* 0x0000005629417223 */ /* 0x000fe20000010041 */
[C---:B------:R-:W-:Y:S01]  /*10a70*/  FMUL.FTZ R90, R47.reuse, R42 ;  /* 0x0000002a2f5a7220 */ /* 0x040fe20000410000 */
[----:B------:R-:W-:Y:S01]  /*10a80*/  FMUL.FTZ R80, R47, R40 ;  /* 0x000000282f507220 */ /* 0x000fe20000410000 */
[----:B------:R-:W-:Y:S02]  /*10a90*/  HADD2.F32 R33, -RZ, R29.H0_H0 ;  /* 0x2000001dff217230 */ /* 0x000fe40000004100 */
[----:B------:R-:W-:-:S02]  /*10aa0*/  HADD2.F32 R41, -RZ, R31.H0_H0 ;  /* 0x2000001fff297230 */ /* 0x000fc40000004100 */
[C---:B------:R-:W-:Y:S01]  /*10ab0*/  FFMA.FTZ R67, R35.reuse, R40, -R90 ;  /* 0x0000002823437223 */ /* 0x040fe2000001085a */
[----:B------:R-:W-:Y:S02]  /*10ac0*/  HADD2.F32 R29, -RZ, R28.H0_H0 ;  /* 0x2000001cff1d7230 */ /* 0x000fe40000004100 */
[----:B------:R-:W-:Y:S01]  /*10ad0*/  FFMA.FTZ R80, R35, R42, R80 ;  /* 0x0000002a23507223 */ /* 0x000fe20000010050 */
[----:B------:R-:W-:Y:S02]  /*10ae0*/  HADD2.F32 R31, -RZ, R30.H0_H0 ;  /* 0x2000001eff1f7230 */ /* 0x000fe40000004100 */
[----:B------:R-:W-:Y:S01]  /*10af0*/  FMUL.FTZ R35, R44, R33 ;  /* 0x000000212c237220 */ /* 0x000fe20000410000 */
[----:B------:R-:W-:Y:S02]  /*10b00*/  HADD2.F32 R32, -RZ, R32.H1_H1 ;  /* 0x30000020ff207230 */ /* 0x000fe40000004100 */
[----:B------:R-:W-:Y:S01]  /*10b10*/  FMUL.FTZ R47, R46, R41 ;  /* 0x000000292e2f7220 */ /* 0x000fe20000410000 */
[----:B------:R-:W-:-:S02]  /*10b20*/  HADD2.F32 R34, -RZ, R34.H1_H1 ;  /* 0x30000022ff227230 */ /* 0x000fc40000004100 */
[----:B------:R-:W-:Y:S01]  /*10b30*/  FMUL.FTZ R44, R44, R29 ;  /* 0x0000001d2c2c7220 */ /* 0x000fe20000410000 */
[----:B------:R-:W-:Y:S01]  /*10b40*/  FMUL.FTZ R46, R46, R31 ;  /* 0x0000001f2e2e7220 */ /* 0x000fe20000410000 */
[----:B------:R-:W-:Y:S01]  /*10b50*/  FFMA.FTZ R28, R32, R29, -R35 ;  /* 0x0000001d201c7223 */ /* 0x000fe20000010823 */
[----:B------:R-:W-:Y:S01]  /*10b60*/  F2FP.F16.F32.PACK_AB R29, R62, R43 ;  /* 0x0000002b3e1d723e */ /* 0x000fe200000000ff */
[----:B------:R-:W-:Y:S01]  /*10b70*/  FFMA.FTZ R47, R34, R31, -R47 ;  /* 0x0000001f222f7223 */ /* 0x000fe2000001082f */
[----:B------:R-:W-:Y:S01]  /*10b80*/  FFMA.FTZ R32, R32, R33, R44 ;  /* 0x0000002120207223 */ /* 0x000fe2000001002c */
[----:B------:R-:W-:Y:S01]  /*10b90*/  FFMA.FTZ R41, R34, R41, R46 ;  /* 0x0000002922297223 */ /* 0x000fe2000001002e */
[----:B------:R-:W-:Y:S02]  /*10ba0*/  F2FP.F16.F32.PACK_AB R31, R67, R66 ;  /* 0x00000042431f723e */ /* 0x000fe400000000ff */
[----:B------:R-:W-:Y:S02]  /*10bb0*/  F2FP.F16.F32.PACK_AB R28, R28, R61 ;  /* 0x0000003d1c1c723e */ /* 0x000fe400000000ff */
[----:B------:R-:W-:-:S02]  /*10bc0*/  F2FP.F16.F32.PACK_AB R30, R47, R88 ;  /* 0x000000582f1e723e */ /* 0x000fc400000000ff */
[----:B------:R-:W-:Y:S02]  /*10bd0*/  F2FP.F16.F32.PACK_AB R35, R80, R65 ;  /* 0x000000415023723e */ /* 0x000fe400000000ff */
[----:B------:R-:W-:Y:S01]  /*10be0*/  F2FP.F16.F32.PACK_AB R33, R64, R45 ;  /* 0x0000002d4021723e */ /* 0x000fe200000000ff */
[----:B------:R2:W-:Y:S01]  /*10bf0*/  STS.128 [R95], R28 ;  /* 0x0000001c5f007388 */ /* 0x0005e20000000c00 */
[----:B------:R-:W-:Y:S02]  /*10c00*/  F2FP.F16.F32.PACK_AB R32, R32, R63 ;  /* 0x0000003f2020723e */ /* 0x000fe400000000ff */
[----:B------:R-:W-:-:S05]  /*10c10*/  F2FP.F16.F32.PACK_AB R34, R41, R92 ;  /* 0x0000005c2922723e */ /* 0x000fca00000000ff */
[----:B------:R2:W-:Y:S02]  /*10c20*/  STS.128 [R60+0xc400], R32 ;  /* 0x00c400203c007388 */ /* 0x0005e40000000c00 */
.L_x_1630:
[----:B------:R-:W-:Y:S05]  /*10c30*/  BSYNC B2 ;  /* 0x0000000000027941 */ /* 0x000fea0003800000 */
.L_x_1629:
[----:B------:R-:W-:Y:S05]  /*10c40*/  @P2 BRA `(.L_x_1626) ;  /* 0x00000004007c2947 */ /* 0x000fea0003800000 */
[----:B------:R-:W5:Y:S01]  /*10c50*/  LDL R65, [R1+0x70] ;  /* 0x0000700001417983 */ /* 0x000f620000100800 */
[----:B------:R-:W-:Y:S01]  /*10c60*/  LEA.HI R70, R70, R223, RZ, 0x1d ;  /* 0x000000df46467211 */ /* 0x000fe200078fe8ff */
[----:B-1----:R-:W-:Y:S01]  /*10c70*/  HADD2.F32 R46, -RZ, R78.H1_H1 ;  /* 0x3000004eff2e7230 */ /* 0x002fe20000004100 */
[----:B------:R-:W-:Y:S01]  /*10c80*/  SHF.R.U32.HI R63, RZ, 0x10, R25 ;  /* 0x00000010ff3f7819 */ /* 0x000fe20000011619 */
[--C-:B--2---:R-:W-:Y:S01]  /*10c90*/  HADD2.F32 R60, -RZ, R76.reuse.H1_H1 ;  /* 0x3000004cff3c7230 */ /* 0x104fe20000004100 */
[----:B------:R-:W-:Y:S01]  /*10ca0*/  SHF.R.S32.HI R29, RZ, 0x1f, R70 ;  /* 0x0000001fff1d7819 */ /* 0x000fe20000011446 */
[----:B------:R-:W-:Y:S01]  /*10cb0*/  HADD2.F32 R76, -RZ, R76.H0_H0 ;  /* 0x2000004cff4c7230 */ /* 0x000fe20000004100 */
[----:B------:R-:W-:Y:S01]  /*10cc0*/  SHF.L.U32 R28, R70, 0x3, RZ ;  /* 0x00000003461c7819 */ /* 0x000fe200000006ff */
[----:B------:R-:W-:Y:S01]  /*10cd0*/  HADD2.F32 R78, -RZ, R78.H0_H0 ;  /* 0x2000004eff4e7230 */ /* 0x000fe20000004100 */
[----:B------:R-:W-:Y:S02]  /*10ce0*/  LEA.HI R70, R29, R70, RZ, 0x3 ;  /* 0x000000461d467211 */ /* 0x000fe400078f18ff */
[----:B------:R-:W-:-:S02]  /*10cf0*/  LOP3.LUT R29, R175, 0x38, R28, 0xf8, !PT ;  /* 0x00000038af1d7812 */ /* 0x000fc400078ef81c */
[--C-:B------:R-:W-:Y:S01]  /*10d00*/  SHF.R.U32.HI R45, RZ, 0x10, R37.reuse ;  /* 0x00000010ff2d7819 */ /* 0x100fe20000011625 */
[----:B------:R-:W-:Y:S01]  /*10d10*/  IMAD.SHL.U32 R70, R70, 0x400, RZ ;  /* 0x0000040046467824 */ /* 0x000fe200078e00ff */
[----:B------:R-:W-:Y:S02]  /*10d20*/  LOP3.LUT R32, R29, R176, RZ, 0x3c, !PT ;  /* 0x000000b01d207212 */ /* 0x000fe400078e3cff */
[----:B------:R-:W-:Y:S01]  /*10d30*/  SHF.R.U64 R36, R36, 0x10, R37 ;  /* 0x0000001024247819 */ /* 0x000fe20000001225 */
[----:B------:R-:W-:Y:S01]  /*10d40*/  HADD2.F32 R45, -RZ, R45.H0_H0 ;  /* 0x2000002dff2d7230 */ /* 0x000fe20000004100 */
[----:B------:R-:W-:Y:S02]  /*10d50*/  LOP3.LUT R70, R70, 0x7fffe000, RZ, 0xc0, !PT ;  /* 0x7fffe00046467812 */ /* 0x000fe400078ec0ff */
[----:B------:R-:W-:Y:S02]  /*10d60*/  SHF.R.U64 R24, R24, 0x10, R25 ;  /* 0x0000001018187819 */ /* 0x000fe40000001219 */
[----:B------:R-:W-:-:S02]  /*10d70*/  IADD3 R33, R32, R70, R177 ;  /* 0x0000004620217210 */ /* 0x000fc40007ffe0b1 */
[--C-:B------:R-:W-:Y:S02]  /*10d80*/  SHF.R.U64 R25, R26, 0x10, R27.reuse ;  /* 0x000000101a197819 */ /* 0x100fe4000000121b */
[----:B0-----:R-:W-:Y:S01]  /*10d90*/  SHF.R.U32.HI R61, RZ, 0x10, R27 ;  /* 0x00000010ff3d7819 */ /* 0x001fe2000001161b */
[----:B------:R-:W-:Y:S01]  /*10da0*/  IMAD R40, R33, 0x2, R2 ;  /* 0x0000000221287824 */ /* 0x000fe200078e0202 */
[--C-:B------:R-:W-:Y:S01]  /*10db0*/  SHF.R.U32.HI R47, RZ, 0x10, R39.reuse ;  /* 0x00000010ff2f7819 */ /* 0x100fe20000011627 */
[----:B------:R-:W-:Y:S01]  /*10dc0*/  HADD2.F32 R25, -RZ, R25.H0_H0 ;  /* 0x20000019ff197230 */ /* 0x000fe20000004100 */
[----:B------:R-:W-:Y:S02]  /*10dd0*/  SHF.R.U64 R26, R38, 0x10, R39 ;  /* 0x00000010261a7819 */ /* 0x000fe40000001227 */
[----:B------:R-:W0:Y:S02]  /*10de0*/  LDS.128 R32, [R40+0xc400] ;  /* 0x00c4000028207984 */ /* 0x000e240000000c00 */
[----:B0-----:R-:W-:-:S02]  /*10df0*/  HADD2.F32 R41, -RZ, R33.H0_H0 ;  /* 0x20000021ff297230 */ /* 0x001fc40000004100 */
[----:B------:R-:W-:Y:S02]  /*10e00*/  HADD2.F32 R42, -RZ, R33.H1_H1 ;  /* 0x30000021ff2a7230 */ /* 0x000fe40000004100 */
[----:B------:R-:W-:Y:S02]  /*10e10*/  HADD2.F32 R33, -RZ, R32.H0_H0 ;  /* 0x20000020ff217230 */ /* 0x000fe40000004100 */
[C---:B------:R-:W-:Y:S01]  /*10e20*/  FMUL.FTZ R62, R41.reuse, R60 ;  /* 0x0000003c293e7220 */ /* 0x040fe20000410000 */
[----:B------:R-:W-:Y:S01]  /*10e30*/  FMUL.FTZ R64, R41, R46 ;  /* 0x0000002e29407220 */ /* 0x000fe20000410000 */
[----:B------:R-:W-:Y:S02]  /*10e40*/  HADD2.F32 R41, -RZ, R63.H0_H0 ;  /* 0x2000003fff297230 */ /* 0x000fe40000004100 */
[----:B------:R-:W-:Y:S02]  /*10e50*/  HADD2.F32 R43, -RZ, R34.H0_H0 ;  /* 0x20000022ff2b7230 */ /* 0x000fe40000004100 */
[----:B------:R-:W-:-:S02]  /*10e60*/  HADD2.F32 R44, -RZ, R35.H0_H0 ;  /* 0x20000023ff2c7230 */ /* 0x000fc40000004100 */
[----:B------:R-:W-:Y:S02]  /*10e70*/  HADD2.F32 R35, -RZ, R35.H1_H1 ;  /* 0x30000023ff237230 */ /* 0x000fe40000004100 */
[----:B------:R-:W-:Y:S02]  /*10e80*/  HADD2.F32 R32, -RZ, R32.H1_H1 ;  /* 0x30000020ff207230 */ /* 0x000fe40000004100 */
[----:B------:R-:W-:Y:S01]  /*10e90*/  HADD2.F32 R34, -RZ, R34.H1_H1 ;  /* 0x30000022ff227230 */ /* 0x000fe20000004100 */
[----:B-----5:R-:W0:Y:S02]  /*10ea0*/  LDS.128 R28, [R65] ;  /* 0x00000000411c7984 */ /* 0x020e240000000c00 */
[--C-:B0-----:R-:W-:Y:S02]  /*10eb0*/  HADD2.F32 R37, -RZ, R29.reuse.H0_H0 ;  /* 0x2000001dff257230 */ /* 0x101fe40000004100 */
[----:B------:R-:W-:Y:S02]  /*10ec0*/  HADD2.F32 R29, -RZ, R29.H1_H1 ;  /* 0x3000001dff1d7230 */ /* 0x000fe40000004100 */
[----:B------:R-:W-:-:S02]  /*10ed0*/  HADD2.F32 R27, -RZ, R28.H0_H0 ;  /* 0x2000001cff1b7230 */ /* 0x000fc40000004100 */
[C---:B------:R-:W-:Y:S01]  /*10ee0*/  FFMA.FTZ R62, R37.reuse, R46, -R62 ;  /* 0x0000002e253e7223 */ /* 0x040fe2000001083e */
[----:B------:R-:W-:Y:S01]  /*10ef0*/  FFMA.FTZ R64, R37, R60, R64 ;  /* 0x0000003c25407223 */ /* 0x000fe20000010040 */
[C---:B------:R-:W-:Y:S01]  /*10f00*/  FMUL.FTZ R46, R42.reuse, R45 ;  /* 0x0000002d2a2e7220 */ /* 0x040fe20000410000 */
[-C--:B------:R-:W-:Y:S01]  /*10f10*/  FMUL.FTZ R60, R42, R41.reuse ;  /* 0x000000292a3c7220 */ /* 0x080fe20000410000 */
[----:B------:R-:W-:Y:S01]  /*10f20*/  FMUL.FTZ R42, R33, R76 ;  /* 0x0000004c212a7220 */ /* 0x000fe20000410000 */
[----:B------:R-:W-:Y:S02]  /*10f30*/  HADD2.F32 R37, -RZ, R77.H0_H0 ;  /* 0x2000004dff257230 */ /* 0x000fe40000004100 */
[----:B------:R-:W-:Y:S01]  /*10f40*/  FFMA.FTZ R41, R29, R41, -R46 ;  /* 0x000000291d297223 */ /* 0x000fe2000001082e */
[----:B------:R-:W-:Y:S01]  /*10f50*/  FMUL.FTZ R33, R33, R78 ;  /* 0x0000004e21217220 */ /* 0x000fe20000410000 */
[----:B------:R-:W-:Y:S01]  /*10f60*/  FFMA.FTZ R45, R29, R45, R60 ;  /* 0x0000002d1d2d7223 */ /* 0x000fe2000001003c */
[----:B------:R-:W-:-:S02]  /*10f70*/  HADD2.F32 R29, -RZ, R79.H0_H0 ;  /* 0x2000004fff1d7230 */ /* 0x000fc40000004100 */
[C---:B------:R-:W-:Y:S01]  /*10f80*/  FFMA.FTZ R78, R27.reuse, R78, -R42 ;  /* 0x0000004e1b4e7223 */ /* 0x040fe2000001082a */
[----:B------:R-:W-:Y:S02]  /*10f90*/  HADD2.F32 R38, -RZ, R30.H0_H0 ;  /* 0x2000001eff267230 */ /* 0x000fe40000004100 */
[----:B------:R-:W-:Y:S01]  /*10fa0*/  FFMA.FTZ R76, R27, R76, R33 ;  /* 0x0000004c1b4c7223 */ /* 0x000fe20000010021 */
[C---:B------:R-:W-:Y:S01]  /*10fb0*/  FMUL.FTZ R27, R43.reuse, R37 ;  /* 0x000000252b1b7220 */ /* 0x040fe20000410000 */
[----:B------:R-:W-:Y:S02]  /*10fc0*/  HADD2.F32 R77, -RZ, R77.H1_H1 ;  /* 0x3000004dff4d7230 */ /* 0x000fe40000004100 */
[-C--:B------:R-:W-:Y:S01]  /*10fd0*/  FMUL.FTZ R33, R43, R29.reuse ;  /* 0x0000001d2b217220 */ /* 0x080fe20000410000 */
[----:B------:R-:W-:Y:S02]  /*10fe0*/  HADD2.F32 R79, -RZ, R79.H1_H1 ;  /* 0x3000004fff4f7230 */ /* 0x000fe40000004100 */
[----:B------:R-:W-:Y:S01]  /*10ff0*/  FFMA.FTZ R43, R38, R29, -R27 ;  /* 0x0000001d262b7223 */ /* 0x000fe2000001081b */
[----:B------:R-:W-:-:S02]  /*11000*/  HADD2.F32 R46, -RZ, R47.H0_H0 ;  /* 0x2000002fff2e7230 */ /* 0x000fc40000004100 */
[----:B------:R-:W-:Y:S01]  /*11010*/  FMUL.FTZ R60, R44, R77 ;  /* 0x0000004d2c3c7220 */ /* 0x000fe20000410000 */
[----:B------:R-:W-:Y:S02]  /*11020*/  HADD2.F32 R42, -RZ, R61.H0_H0 ;  /* 0x2000003dff2a7230 */ /* 0x000fe40000004100 */
[----:B------:R-:W-:Y:S01]  /*11030*/  FFMA.FTZ R38, R38, R37, R33 ;  /* 0x0000002526267223 */ /* 0x000fe20000010021 */
[--C-:B------:R-:W-:Y:S02]  /*11040*/  HADD2.F32 R39, -RZ, R31.reuse.H0_H0 ;  /* 0x2000001fff277230 */ /* 0x100fe40000004100 */
[----:B------:R-:W-:Y:S01]  /*11050*/  FMUL.FTZ R44, R44, R79 ;  /* 0x0000004f2c2c7220 */ /* 0x000fe20000410000 */
[----:B------:R-:W-:Y:S02]  /*11060*/  HADD2.F32 R31, -RZ, R31.H1_H1 ;  /* 0x3000001fff1f7230 */ /* 0x000fe40000004100 */
[C---:B----4-:R-:W-:Y:S01]  /*11070*/  FMUL.FTZ R66, R35.reuse, R46 ;  /* 0x0000002e23427220 */ /* 0x050fe20000410000 */
[----:B------:R-:W-:Y:S01]  /*11080*/  FMUL.FTZ R70, R35, R42 ;  /* 0x0000002a23467220 */ /* 0x000fe20000410000 */
[----:B------:R-:W-:-:S02]  /*11090*/  HADD2.F32 R29, -RZ, R36.H0_H0 ;  /* 0x20000024ff1d7230 */ /* 0x000fc40000004100 */
[C---:B------:R-:W-:Y:S01]  /*110a0*/  FFMA.FTZ R60, R39.reuse, R79, -R60 ;  /* 0x0000004f273c7223 */ /* 0x040fe2000001083c */
[----:B------:R-:W-:Y:S02]  /*110b0*/  HADD2.F32 R33, -RZ, R26.H0_H0 ;  /* 0x2000001aff217230 */ /* 0x000fe40000004100 */
[----:B------:R-:W-:Y:S01]  /*110c0*/  FFMA.FTZ R44, R39, R77, R44 ;  /* 0x0000004d272c7223 */ /* 0x000fe2000001002c */
[----:B------:R-:W-:Y:S02]  /*110d0*/  HADD2.F32 R27, -RZ, R24.H0_H0 ;  /* 0x20000018ff1b7230 */ /* 0x000fe40000004100 */
[C---:B------:R-:W-:Y:S01]  /*110e0*/  FFMA.FTZ R47, R31.reuse, R42, -R66 ;  /* 0x0000002a1f2f7223 */ /* 0x040fe20000010842 */
[----:B------:R-:W-:Y:S02]  /*110f0*/  HADD2.F32 R28, -RZ, R28.H1_H1 ;  /* 0x3000001cff1c7230 */ /* 0x000fe40000004100 */
[----:B------:R-:W-:Y:S01]  /*11100*/  FFMA.FTZ R61, R31, R46, R70 ;  /* 0x0000002e1f3d7223 */ /* 0x000fe20000010046 */
[----:B------:R-:W-:-:S02]  /*11110*/  HADD2.F32 R30, -RZ, R30.H1_H1 ;  /* 0x3000001eff1e7230 */ /* 0x000fc40000004100 */
[----:B------:R-:W-:Y:S01]  /*11120*/  FMUL.FTZ R31, R32, R29 ;  /* 0x0000001d201f7220 */ /* 0x000fe20000410000 */
[----:B------:R-:W-:Y:S01]  /*11130*/  FMUL.FTZ R39, R34, R33 ;  /* 0x0000002122277220 */ /* 0x000fe20000410000 */
[----:B------:R-:W-:Y:S01]  /*11140*/  FMUL.FTZ R32, R32, R27 ;  /* 0x0000001b20207220 */ /* 0x000fe20000410000 */
[----:B------:R-:W-:Y:S01]  /*11150*/  FMUL.FTZ R34, R34, R25 ;  /* 0x0000001922227220 */ /* 0x000fe20000410000 */
[----:B------:R-:W-:Y:S01]  /*11160*/  FFMA.FTZ R35, R28, R27, -R31 ;  /* 0x0000001b1c237223 */ /* 0x000fe2000001081f */
[----:B------:R-:W-:Y:S01]  /*11170*/  FFMA.FTZ R26, R30, R25, -R39 ;  /* 0x000000191e1a7223 */ /* 0x000fe20000010827 */
[----:B------:R-:W-:Y:S01]  /*11180*/  FFMA.FTZ R37, R28, R29, R32 ;  /* 0x0000001d1c257223 */ /* 0x000fe20000010020 */
[----:B------:R-:W-:Y:S01]  /*11190*/  FFMA.FTZ R33, R30, R33, R34 ;  /* 0x000000211e217223 */ /* 0x000fe20000010022 */
[----:B------:R-:W-:Y:S02]  /*111a0*/  F2FP.F16.F32.PACK_AB R27, R47, R60 ;  /* 0x0000003c2f1b723e */ /* 0x000fe400000000ff */
        /* <DEDUP_REMOVED lines=9> */
.L_x_1626:
[----:B------:R-:W-:Y:S05]  /*11240*/  BSYNC B1 ;  /* 0x0000000000017941 */ /* 0x000fea0003800000 */
.L_x_1625:
[----:B------:R-:W-:-:S13]  /*11250*/  ISETP.GE.AND P0, PT, R189, R0, PT ;  /* 0x00000000bd00720c */ /* 0x000fda0003f06270 */
[----:B------:R-:W-:Y:S05]  /*11260*/  @P0 BRA `(.L_x_1606) ;  /* 0x0000001000a40947 */ /* 0x000fea0003800000 */
[----:B------:R-:W5:Y:S01]  /*11270*/  LDC R0, c[0x0][0x3f4] ;  /* 0x0000fd00ff007b82 */ /* 0x000f620000000800 */
[----:B------:R-:W-:Y:S01]  /*11280*/  BSSY B1, `(.L_x_1631) ;  /* 0x0000065000017945 */ /* 0x000fe20003800000 */
[----:B0-----:R-:W-:Y:S02]  /*11290*/  SHF.R.U32.HI R61, RZ, 0x3, R173 ;  /* 0x00000003ff3d7819 */ /* 0x001fe400000116ad */
[-C--:B-----5:R-:W-:Y:S02]  /*112a0*/  ISETP.GE.AND P0, PT, R18, R0.reuse, PT ;  /* 0x000000001200720c */ /* 0x0a0fe40003f06270 */
[-C--:B------:R-:W-:Y:S02]  /*112b0*/  ISETP.GE.AND P1, PT, R165, R0.reuse, PT ;  /* 0x00000000a500720c */ /* 0x080fe40003f26270 */
[----:B------:R-:W-:-:S09]  /*112c0*/  ISETP.GE.AND P2, PT, R166, R0, PT ;  /* 0x00000000a600720c */ /* 0x000fd20003f46270 */
[----:B------:R-:W-:Y:S05]  /*112d0*/  @P0 BRA `(.L_x_1632) ;  /* 0x00000004007c0947 */ /* 0x000fea0003800000 */
[----:B------:R-:W5:Y:S01]  /*112e0*/  LDL R62, [R1+0x74] ;  /* 0x00007400013e7983 */ /* 0x000f620000100800 */
[----:B------:R-:W-:Y:S01]  /*112f0*/  LEA.HI R24, R0, R191, RZ, 0x1d ;  /* 0x000000bf00187211 */ /* 0x000fe200078fe8ff */
[----:B------:R-:W-:Y:S01]  /*11300*/  HADD2.F32 R38, -RZ, R84.H1_H1 ;  /* 0x30000054ff267230 */ /* 0x000fe20000004100 */
[----:B------:R-:W-:Y:S01]  /*11310*/  SHF.R.U32.HI R37, RZ, 0x10, R5 ;  /* 0x00000010ff257819 */ /* 0x000fe20000011605 */
[--C-:B------:R-:W-:Y:S01]  /*11320*/  HADD2.F32 R40, -RZ, R82.reuse.H1_H1 ;  /* 0x30000052ff287230 */ /* 0x100fe20000004100 */
[----:B------:R-:W-:Y:S01]  /*11330*/  SHF.R.S32.HI R25, RZ, 0x1f, R24 ;  /* 0x0000001fff197819 */ /* 0x000fe20000011418 */
[----:B------:R-:W-:Y:S01]  /*11340*/  IMAD.SHL.U32 R26, R24, 0x8, RZ ;  /* 0x00000008181a7824 */ /* 0x000fe200078e00ff */
[----:B--2---:R-:W-:Y:S01]  /*11350*/  SHF.R.U64 R60, R48, 0x10, R49 ;  /* 0x00000010303c7819 */ /* 0x004fe20000001231 */
[----:B------:R-:W-:Y:S01]  /*11360*/  HADD2.F32 R37, -RZ, R37.H0_H0 ;  /* 0x20000025ff257230 */ /* 0x000fe20000004100 */
[----:B------:R-:W-:Y:S01]  /*11370*/  LEA.HI R25, R25, R24, RZ, 0x3 ;  /* 0x0000001819197211 */ /* 0x000fe200078f18ff */
[----:B------:R-:W-:Y:S01]  /*11380*/  HADD2.F32 R82, -RZ, R82.H0_H0 ;  /* 0x20000052ff527230 */ /* 0x000fe20000004100 */
[----:B------:R-:W-:Y:S01]  /*11390*/  LOP3.LUT R24, R173, 0x38, R26, 0xf8, !PT ;  /* 0x00000038ad187812 */ /* 0x000fe200078ef81a */
[----:B------:R-:W-:Y:S01]  /*113a0*/  HADD2.F32 R84, -RZ, R84.H0_H0 ;  /* 0x20000054ff547230 */ /* 0x000fe20000004100 */
[----:B-1----:R-:W-:Y:S01]  /*113b0*/  SHF.R.U64 R47, R4, 0x10, R5 ;  /* 0x00000010042f7819 */ /* 0x002fe20000001205 */
[----:B------:R-:W-:Y:S01]  /*113c0*/  IMAD.SHL.U32 R25, R25, 0x400, RZ ;  /* 0x0000040019197824 */ /* 0x000fe200078e00ff */
[----:B------:R-:W-:-:S02]  /*113d0*/  LOP3.LUT R28, R24, R61, RZ, 0x3c, !PT ;  /* 0x0000003d181c7212 */ /* 0x000fc400078e3cff */
[----:B------:R-:W-:Y:S02]  /*113e0*/  SHF.R.U32.HI R49, RZ, 0x10, R49 ;  /* 0x00000010ff317819 */ /* 0x000fe40000011631 */
[----:B------:R-:W-:Y:S02]  /*113f0*/  LOP3.LUT R29, R25, 0x7fffe000, RZ, 0xc0, !PT ;  /* 0x7fffe000191d7812 */ /* 0x000fe400078ec0ff */
[----:B------:R-:W-:Y:S02]  /*11400*/  SHF.R.U64 R48, R50, 0x10, R51 ;  /* 0x0000001032307819 */ /* 0x000fe40000001233 */
[----:B------:R-:W-:Y:S02]  /*11410*/  IADD3 R29, R28, R29, R179 ;  /* 0x0000001d1c1d7210 */ /* 0x000fe40007ffe0b3 */
[----:B------:R-:W-:Y:S02]  /*11420*/  SHF.R.U32.HI R50, RZ, 0x10, R51 ;  /* 0x00000010ff327819 */ /* 0x000fe40000011633 */
[--C-:B------:R-:W-:Y:S01]  /*11430*/  SHF.R.U32.HI R41, RZ, 0x10, R7.reuse ;  /* 0x00000010ff297819 */ /* 0x100fe20000011607 */
[----:B------:R-:W-:Y:S01]  /*11440*/  IMAD R32, R29, 0x2, R2 ;  /* 0x000000021d207824 */ /* 0x000fe200078e0202 */
[----:B------:R-:W-:-:S04]  /*11450*/  SHF.R.U64 R45, R6, 0x10, R7 ;  /* 0x00000010062d7819 */ /* 0x000fc80000001207 */
[----:B------:R-:W0:Y:S02]  /*11460*/  LDS.128 R28, [R32+0xc400] ;  /* 0x00c40000201c7984 */ /* 0x000e240000000c00 */
[--C-:B0-----:R-:W-:Y:S02]  /*11470*/  HADD2.F32 R33, -RZ, R29.reuse.H0_H0 ;  /* 0x2000001dff217230 */ /* 0x101fe40000004100 */
[----:B------:R-:W-:Y:S02]  /*11480*/  HADD2.F32 R34, -RZ, R29.H1_H1 ;  /* 0x3000001dff227230 */ /* 0x000fe40000004100 */
[----:B------:R-:W-:Y:S02]  /*11490*/  HADD2.F32 R29, -RZ, R28.H0_H0 ;  /* 0x2000001cff1d7230 */ /* 0x000fe40000004100 */
[C---:B------:R-:W-:Y:S01]  /*114a0*/  FMUL.FTZ R42, R33.reuse, R40 ;  /* 0x00000028212a7220 */ /* 0x040fe20000410000 */
[----:B------:R-:W-:Y:S01]  /*114b0*/  FMUL.FTZ R44, R33, R38 ;  /* 0x00000026212c7220 */ /* 0x000fe20000410000 */
[----:B------:R-:W-:-:S02]  /*114c0*/  HADD2.F32 R33, -RZ, R49.H0_H0 ;  /* 0x20000031ff217230 */ /* 0x000fc40000004100 */
[----:B------:R-:W-:Y:S02]  /*114d0*/  HADD2.F32 R35, -RZ, R30.H0_H0 ;  /* 0x2000001eff237230 */ /* 0x000fe40000004100 */
[--C-:B------:R-:W-:Y:S02]  /*114e0*/  HADD2.F32 R36, -RZ, R31.reuse.H0_H0 ;  /* 0x2000001fff247230 */ /* 0x100fe40000004100 */
[----:B------:R-:W-:Y:S02]  /*114f0*/  HADD2.F32 R31, -RZ, R31.H1_H1 ;  /* 0x3000001fff1f7230 */ /* 0x000fe40000004100 */
[----:B------:R-:W-:Y:S02]  /*11500*/  HADD2.F32 R28, -RZ, R28.H1_H1 ;  /* 0x3000001cff1c7230 */ /* 0x000fe40000004100 */
[----:B------:R-:W-:Y:S01]  /*11510*/  HADD2.F32 R30, -RZ, R30.H1_H1 ;  /* 0x3000001eff1e7230 */ /* 0x000fe20000004100 */
[----:B-----5:R-:W0:Y:S02]  /*11520*/  LDS.128 R24, [R62] ;  /* 0x000000003e187984 */ /* 0x020e240000000c00 */
[----:B0-----:R-:W-:-:S02]  /*11530*/  HADD2.F32 R5, -RZ, R25.H0_H0 ;  /* 0x20000019ff057230 */ /* 0x001fc40000004100 */
[----:B------:R-:W-:Y:S02]  /*11540*/  HADD2.F32 R25, -RZ, R25.H1_H1 ;  /* 0x30000019ff197230 */ /* 0x000fe40000004100 */
[----:B------:R-:W-:Y:S02]  /*11550*/  HADD2.F32 R4, -RZ, R24.H0_H0 ;  /* 0x20000018ff047230 */ /* 0x000fe40000004100 */
[C---:B------:R-:W-:Y:S01]  /*11560*/  FFMA.FTZ R42, R5.reuse, R38, -R42 ;  /* 0x00000026052a7223 */ /* 0x040fe2000001082a */
[----:B------:R-:W-:Y:S01]  /*11570*/  FFMA.FTZ R44, R5, R40, R44 ;  /* 0x00000028052c7223 */ /* 0x000fe2000001002c */
[C---:B------:R-:W-:Y:S01]  /*11580*/  FMUL.FTZ R38, R34.reuse, R37 ;  /* 0x0000002522267220 */ /* 0x040fe20000410000 */
[C---:B------:R-:W-:Y:S01]  /*11590*/  FMUL.FTZ R5, R29.reuse, R82 ;  /* 0x000000521d057220 */ /* 0x040fe20000410000 */
[-C--:B------:R-:W-:Y:S01]  /*115a0*/  FMUL.FTZ R29, R29, R84.reuse ;  /* 0x000000541d1d7220 */ /* 0x080fe20000410000 */
[-C--:B------:R-:W-:Y:S01]  /*115b0*/  FMUL.FTZ R34, R34, R33.reuse ;  /* 0x0000002122227220 */ /* 0x080fe20000410000 */
[----:B------:R-:W-:Y:S01]  /*115c0*/  FFMA.FTZ R39, R25, R33, -R38 ;  /* 0x0000002119277223 */ /* 0x000fe20000010826 */
[----:B------:R-:W-:Y:S01]  /*115d0*/  FFMA.FTZ R84, R4, R84, -R5 ;  /* 0x0000005404547223 */ /* 0x000fe20000010805 */
[----:B------:R-:W-:-:S02]  /*115e0*/  HADD2.F32 R33, -RZ, R83.H0_H0 ;  /* 0x20000053ff217230 */ /* 0x000fc40000004100 */
[----:B------:R-:W-:Y:S01]  /*115f0*/  FFMA.FTZ R37, R25, R37, R34 ;  /* 0x0000002519257223 */ /* 0x000fe20000010022 */
[--C-:B------:R-:W-:Y:S02]  /*11600*/  HADD2.F32 R5, -RZ, R85.reuse.H0_H0 ;  /* 0x20000055ff057230 */ /* 0x100fe40000004100 */
[----:B------:R-:W-:Y:S01]  /*11610*/  FFMA.FTZ R82, R4, R82, R29 ;  /* 0x0000005204527223 */ /* 0x000fe2000001001d */
[----:B------:R-:W-:Y:S02]  /*11620*/  HADD2.F32 R85, -RZ, R85.H1_H1 ;  /* 0x30000055ff557230 */ /* 0x000fe40000004100 */
[C---:B------:R-:W-:Y:S01]  /*11630*/  FMUL.FTZ R25, R35.reuse, R33 ;  /* 0x0000002123197220 */ /* 0x040fe20000410000 */
[----:B------:R-:W-:Y:S02]  /*11640*/  HADD2.F32 R83, -RZ, R83.H1_H1 ;  /* 0x30000053ff537230 */ /* 0x000fe40000004100 */
[----:B------:R-:W-:Y:S01]  /*11650*/  FMUL.FTZ R29, R35, R5 ;  /* 0x00000005231d7220 */ /* 0x000fe20000410000 */
[----:B------:R-:W-:-:S02]  /*11660*/  HADD2.F32 R6, -RZ, R26.H0_H0 ;  /* 0x2000001aff067230 */ /* 0x000fc40000004100 */
[C---:B------:R-:W-:Y:S01]  /*11670*/  FMUL.FTZ R40, R36.reuse, R85 ;  /* 0x0000005524287220 */ /* 0x040fe20000410000 */
[----:B------:R-:W-:Y:S02]  /*11680*/  HADD2.F32 R7, -RZ, R27.H0_H0 ;  /* 0x2000001bff077230 */ /* 0x000fe40000004100 */
[----:B------:R-:W-:Y:S01]  /*11690*/  FMUL.FTZ R38, R36, R83 ;  /* 0x0000005324267220 */ /* 0x000fe20000410000 */
[----:B------:R-:W-:Y:S02]  /*116a0*/  HADD2.F32 R34, -RZ, R41.H0_H0 ;  /* 0x20000029ff227230 */ /* 0x000fe40000004100 */
[C---:B------:R-:W-:Y:S01]  /*116b0*/  FFMA.FTZ R35, R6.reuse, R5, -R25 ;  /* 0x0000000506237223 */ /* 0x040fe20000010819 */
[----:B------:R-:W-:Y:S02]  /*116c0*/  HADD2.F32 R4, -RZ, R50.H0_H0 ;  /* 0x20000032ff047230 */ /* 0x000fe40000004100 */
[----:B------:R-:W-:Y:S01]  /*116d0*/  FFMA.FTZ R36, R6, R33, R29 ;  /* 0x0000002106247223 */ /* 0x000fe2000001001d */
[----:B------:R-:W-:-:S02]  /*116e0*/  HADD2.F32 R27, -RZ, R27.H1_H1 ;  /* 0x3000001bff1b7230 */ /* 0x000fc40000004100 */
[----:B------:R-:W-:Y:S01]  /*116f0*/  FMUL.FTZ R6, R31, R34 ;  /* 0x000000221f067220 */ /* 0x000fe20000410000 */
[C---:B------:R-:W-:Y:S01]  /*11700*/  FFMA.FTZ R38, R7.reuse, R85, -R38 ;  /* 0x0000005507267223 */ /* 0x040fe20000010826 */
[----:B------:R-:W-:Y:S01]  /*11710*/  FFMA.FTZ R40, R7, R83, R40 ;  /* 0x0000005307287223 */ /* 0x000fe20000010028 */
[-C--:B------:R-:W-:Y:S01]  /*11720*/  FMUL.FTZ R46, R31, R4.reuse ;  /* 0x000000041f2e7220 */ /* 0x080fe20000410000 */
[----:B------:R-:W-:Y:S02]  /*11730*/  HADD2.F32 R25, -RZ, R47.H0_H0 ;  /* 0x2000002fff197230 */ /* 0x000fe40000004100 */
[C---:B------:R-:W-:Y:S01]  /*11740*/  FFMA.FTZ R43, R27.reuse, R4, -R6 ;  /* 0x000000041b2b7223 */ /* 0x040fe20000010806 */
[----:B------:R-:W-:Y:S02]  /*11750*/  HADD2.F32 R29, -RZ, R45.H0_H0 ;  /* 0x2000002dff1d7230 */ /* 0x000fe40000004100 */
[----:B------:R-:W-:Y:S01]  /*11760*/  FFMA.FTZ R45, R27, R34, R46 ;  /* 0x000000221b2d7223 */ /* 0x000fe2000001002e */
[----:B------:R-:W-:-:S02]  /*11770*/  HADD2.F32 R5, -RZ, R60.H0_H0 ;  /* 0x2000003cff057230 */ /* 0x000fc40000004100 */
[----:B------:R-:W-:Y:S01]  /*11780*/  FMUL.FTZ R27, R28, R25 ;  /* 0x000000191c1b7220 */ /* 0x000fe20000410000 */
[----:B------:R-:W-:Y:S02]  /*11790*/  HADD2.F32 R7, -RZ, R48.H0_H0 ;  /* 0x20000030ff077230 */ /* 0x000fe40000004100 */
[----:B------:R-:W-:Y:S01]  /*117a0*/  FMUL.FTZ R41, R30, R29 ;  /* 0x0000001d1e297220 */ /* 0x000fe20000410000 */
[----:B------:R-:W-:Y:S02]  /*117b0*/  HADD2.F32 R24, -RZ, R24.H1_H1 ;  /* 0x30000018ff187230 */ /* 0x000fe40000004100 */
[----:B------:R-:W-:Y:S01]  /*117c0*/  FMUL.FTZ R28, R28, R5 ;  /* 0x000000051c1c7220 */ /* 0x000fe20000410000 */
[----:B------:R-:W-:Y:S02]  /*117d0*/  HADD2.F32 R26, -RZ, R26.H1_H1 ;  /* 0x3000001aff1a7230 */ /* 0x000fe40000004100 */
        /* <DEDUP_REMOVED lines=15> */
.L_x_1632:
[----:B------:R-:W-:Y:S05]  /*118d0*/  BSYNC B1 ;  /* 0x0000000000017941 */ /* 0x000fea0003800000 */
.L_x_1631:
[----:B------:R-:W-:Y:S04]  /*118e0*/  BSSY B1, `(.L_x_1633) ;  /* 0x0000061000017945 */ /* 0x000fe80003800000 */
[----:B------:R-:W-:Y:S05]  /*118f0*/  @P1 BRA `(.L_x_1634) ;  /* 0x00000004007c1947 */ /* 0x000fea0003800000 */
[----:B-1----:R-:W5:Y:S01]  /*11900*/  LDL R47, [R1+0x6c] ;  /* 0x00006c00012f7983 */ /* 0x002f620000100800 */
[----:B0-----:R-:W-:Y:S01]  /*11910*/  LEA.HI R4, R0, R221, RZ, 0x1d ;  /* 0x000000dd00047211 */ /* 0x001fe200078fe8ff */
[----:B--2---:R-:W-:Y:S01]  /*11920*/  HADD2.F32 R33, -RZ, R74.H1_H1 ;  /* 0x3000004aff217230 */ /* 0x004fe20000004100 */
[----:B------:R-:W-:Y:S01]  /*11930*/  SHF.R.U32.HI R36, RZ, 0x10, R9 ;  /* 0x00000010ff247819 */ /* 0x000fe20000011609 */
[--C-:B------:R-:W-:Y:S01]  /*11940*/  HADD2.F32 R35, -RZ, R71.reuse.H1_H1 ;  /* 0x30000047ff237230 */ /* 0x100fe20000004100 */
[----:B------:R-:W-:Y:S01]  /*11950*/  SHF.R.S32.HI R5, RZ, 0x1f, R4 ;  /* 0x0000001fff057819 */ /* 0x000fe20000011404 */
[----:B------:R-:W-:Y:S01]  /*11960*/  IMAD.SHL.U32 R6, R4, 0x8, RZ ;  /* 0x0000000804067824 */ /* 0x000fe200078e00ff */
[----:B------:R-:W-:Y:S01]  /*11970*/  SHF.R.U64 R46, R52, 0x10, R53 ;  /* 0x00000010342e7819 */ /* 0x000fe20000001235 */
[----:B------:R-:W-:Y:S01]  /*11980*/  HADD2.F32 R36, -RZ, R36.H0_H0 ;  /* 0x20000024ff247230 */ /* 0x000fe20000004100 */
[----:B------:R-:W-:Y:S01]  /*11990*/  LEA.HI R5, R5, R4, RZ, 0x3 ;  /* 0x0000000405057211 */ /* 0x000fe200078f18ff */
[----:B------:R-:W-:Y:S01]  /*119a0*/  HADD2.F32 R34, -RZ, R71.H0_H0 ;  /* 0x20000047ff227230 */ /* 0x000fe20000004100 */
[----:B------:R-:W-:Y:S01]  /*119b0*/  LOP3.LUT R4, R173, 0x38, R6, 0xf8, !PT ;  /* 0x00000038ad047812 */ /* 0x000fe200078ef806 */
[----:B------:R-:W-:Y:S01]  /*119c0*/  HADD2.F32 R74, -RZ, R74.H0_H0 ;  /* 0x2000004aff4a7230 */ /* 0x000fe20000004100 */
[----:B------:R-:W-:-:S02]  /*119d0*/  SHF.L.U32 R5, R5, 0xa, RZ ;  /* 0x0000000a05057819 */ /* 0x000fc400000006ff */
[----:B------:R-:W-:Y:S02]  /*119e0*/  LOP3.LUT R24, R4, R61, RZ, 0x3c, !PT ;  /* 0x0000003d04187212 */ /* 0x000fe400078e3cff */
[----:B------:R-:W-:Y:S02]  /*119f0*/  LOP3.LUT R25, R5, 0x7fffe000, RZ, 0xc0, !PT ;  /* 0x7fffe00005197812 */ /* 0x000fe400078ec0ff */
[----:B------:R-:W-:Y:S02]  /*11a00*/  SHF.R.U32.HI R52, RZ, 0x10, R53 ;  /* 0x00000010ff347819 */ /* 0x000fe40000011635 */
[----:B------:R-:W-:Y:S02]  /*11a10*/  IADD3 R25, R24, R25, R179 ;  /* 0x0000001918197210 */ /* 0x000fe40007ffe0b3 */
[----:B------:R-:W-:Y:S02]  /*11a20*/  SHF.R.U64 R43, R8, 0x10, R9 ;  /* 0x00000010082b7819 */ /* 0x000fe40000001209 */
[--C-:B------:R-:W-:Y:S01]  /*11a30*/  SHF.R.U64 R41, R10, 0x10, R11.reuse ;  /* 0x000000100a297819 */ /* 0x100fe2000000120b */
[----:B------:R-:W-:Y:S01]  /*11a40*/  IMAD R28, R25, 0x2, R2 ;  /* 0x00000002191c7824 */ /* 0x000fe200078e0202 */
[----:B------:R-:W-:-:S02]  /*11a50*/  SHF.R.U32.HI R40, RZ, 0x10, R11 ;  /* 0x00000010ff287819 */ /* 0x000fc4000001160b */
[--C-:B------:R-:W-:Y:S02]  /*11a60*/  SHF.R.U64 R45, R54, 0x10, R55.reuse ;  /* 0x00000010362d7819 */ /* 0x100fe40000001237 */
[----:B------:R-:W0:Y:S01]  /*11a70*/  LDS.128 R24, [R28+0xc400] ;  /* 0x00c400001c187984 */ /* 0x000e220000000c00 */
[----:B------:R-:W-:Y:S01]  /*11a80*/  SHF.R.U32.HI R54, RZ, 0x10, R55 ;  /* 0x00000010ff367819 */ /* 0x000fe20000011637 */
[--C-:B0-----:R-:W-:Y:S02]  /*11a90*/  HADD2.F32 R29, -RZ, R25.reuse.H0_H0 ;  /* 0x20000019ff1d7230 */ /* 0x101fe40000004100 */
[----:B------:R-:W-:Y:S02]  /*11aa0*/  HADD2.F32 R30, -RZ, R25.H1_H1 ;  /* 0x30000019ff1e7230 */ /* 0x000fe40000004100 */
[----:B------:R-:W-:Y:S02]  /*11ab0*/  HADD2.F32 R25, -RZ, R24.H0_H0 ;  /* 0x20000018ff197230 */ /* 0x000fe40000004100 */
[C---:B------:R-:W-:Y:S01]  /*11ac0*/  FMUL.FTZ R37, R29.reuse, R35 ;  /* 0x000000231d257220 */ /* 0x040fe20000410000 */
[----:B------:R-:W-:Y:S01]  /*11ad0*/  FMUL.FTZ R39, R29, R33 ;  /* 0x000000211d277220 */ /* 0x000fe20000410000 */
[----:B------:R-:W-:-:S02]  /*11ae0*/  HADD2.F32 R29, -RZ, R52.H0_H0 ;  /* 0x20000034ff1d7230 */ /* 0x000fc40000004100 */
[C---:B------:R-:W-:Y:S01]  /*11af0*/  FMUL.FTZ R38, R30.reuse, R36 ;  /* 0x000000241e267220 */ /* 0x040fe20000410000 */
[----:B------:R-:W-:Y:S02]  /*11b00*/  HADD2.F32 R31, -RZ, R26.H0_H0 ;  /* 0x2000001aff1f7230 */ /* 0x000fe40000004100 */
[--C-:B------:R-:W-:Y:S02]  /*11b10*/  HADD2.F32 R32, -RZ, R27.reuse.H0_H0 ;  /* 0x2000001bff207230 */ /* 0x100fe40000004100 */
[----:B------:R-:W-:Y:S01]  /*11b20*/  FMUL.FTZ R30, R30, R29 ;  /* 0x0000001d1e1e7220 */ /* 0x000fe20000410000 */
        /* <DEDUP_REMOVED lines=9> */
[----:B------:R-:W-:Y:S01]  /*11bc0*/  FMUL.FTZ R8, R25, R34 ;  /* 0x0000002219087220 */ /* 0x000fe20000410000 */
[----:B------:R-:W-:Y:S01]  /*11bd0*/  FFMA.FTZ R38, R9, R29, -R38 ;  /* 0x0000001d09267223 */ /* 0x000fe20000010826 */
[----:B------:R-:W-:Y:S02]  /*11be0*/  HADD2.F32 R29, -RZ, R73.H0_H0 ;  /* 0x20000049ff1d7230 */ /* 0x000fe40000004100 */
[-C--:B------:R-:W-:Y:S01]  /*11bf0*/  FMUL.FTZ R25, R25, R74.reuse ;  /* 0x0000004a19197220 */ /* 0x080fe20000410000 */
[----:B------:R-:W-:Y:S01]  /*11c00*/  FFMA.FTZ R74, R5, R74, -R8 ;  /* 0x0000004a054a7223 */ /* 0x000fe20000010808 */
[----:B------:R-:W-:-:S02]  /*11c10*/  HADD2.F32 R8, -RZ, R75.H0_H0 ;  /* 0x2000004bff087230 */ /* 0x000fc40000004100 */
[----:B------:R-:W-:Y:S01]  /*11c20*/  FFMA.FTZ R36, R9, R36, R30 ;  /* 0x0000002409247223 */ /* 0x000fe2000001001e */
[----:B------:R-:W-:Y:S02]  /*11c30*/  HADD2.F32 R10, -RZ, R6.H0_H0 ;  /* 0x20000006ff0a7230 */ /* 0x000fe40000004100 */
[----:B------:R-:W-:Y:S01]  /*11c40*/  FFMA.FTZ R34, R5, R34, R25 ;  /* 0x0000002205227223 */ /* 0x000fe20000010019 */
[----:B------:R-:W-:Y:S02]  /*11c50*/  HADD2.F32 R73, -RZ, R73.H1_H1 ;  /* 0x30000049ff497230 */ /* 0x000fe40000004100 */
[C---:B------:R-:W-:Y:S01]  /*11c60*/  FMUL.FTZ R5, R31.reuse, R29 ;  /* 0x0000001d1f057220 */ /* 0x040fe20000410000 */
[----:B------:R-:W-:Y:S02]  /*11c70*/  HADD2.F32 R75, -RZ, R75.H1_H1 ;  /* 0x3000004bff4b7230 */ /* 0x000fe40000004100 */
[----:B------:R-:W-:Y:S01]  /*11c80*/  FMUL.FTZ R9, R31, R8 ;  /* 0x000000081f097220 */ /* 0x000fe20000410000 */
[----:B------:R-:W-:-:S02]  /*11c90*/  HADD2.F32 R30, -RZ, R40.H0_H0 ;  /* 0x20000028ff1e7230 */ /* 0x000fc40000004100 */
[----:B------:R-:W-:Y:S01]  /*11ca0*/  FFMA.FTZ R31, R10, R8, -R5 ;  /* 0x000000080a1f7223 */ /* 0x000fe20000010805 */
[--C-:B------:R-:W-:Y:S02]  /*11cb0*/  HADD2.F32 R11, -RZ, R7.reuse.H0_H0 ;  /* 0x20000007ff0b7230 */ /* 0x100fe40000004100 */
[C---:B------:R-:W-:Y:S01]  /*11cc0*/  FMUL.FTZ R40, R32.reuse, R73 ;  /* 0x0000004920287220 */ /* 0x040fe20000410000 */
[----:B------:R-:W-:Y:S02]  /*11cd0*/  HADD2.F32 R8, -RZ, R54.H0_H0 ;  /* 0x20000036ff087230 */ /* 0x000fe40000004100 */
[-C--:B------:R-:W-:Y:S01]  /*11ce0*/  FMUL.FTZ R32, R32, R75.reuse ;  /* 0x0000004b20207220 */ /* 0x080fe20000410000 */
[----:B------:R-:W-:Y:S02]  /*11cf0*/  HADD2.F32 R7, -RZ, R7.H1_H1 ;  /* 0x30000007ff077230 */ /* 0x000fe40000004100 */
[----:B------:R-:W-:Y:S01]  /*11d00*/  FFMA.FTZ R40, R11, R75, -R40 ;  /* 0x0000004b0b287223 */ /* 0x000fe20000010828 */
[----:B------:R-:W-:Y:S01]  /*11d10*/  FMUL.FTZ R42, R27, R30 ;  /* 0x0000001e1b2a7220 */ /* 0x000fe20000410000 */
[----:B------:R-:W-:Y:S01]  /*11d20*/  FFMA.FTZ R32, R11, R73, R32 ;  /* 0x000000490b207223 */ /* 0x000fe20000010020 */
[----:B------:R-:W-:Y:S01]  /*11d30*/  FMUL.FTZ R44, R27, R8 ;  /* 0x000000081b2c7220 */ /* 0x000fe20000410000 */
[----:B------:R-:W-:-:S02]  /*11d40*/  HADD2.F32 R11, -RZ, R43.H0_H0 ;  /* 0x2000002bff0b7230 */ /* 0x000fc40000004100 */
[----:B------:R-:W-:Y:S01]  /*11d50*/  FFMA.FTZ R10, R10, R29, R9 ;  /* 0x0000001d0a0a7223 */ /* 0x000fe20000010009 */
[----:B------:R-:W-:Y:S02]  /*11d60*/  HADD2.F32 R5, -RZ, R46.H0_H0 ;  /* 0x2000002eff057230 */ /* 0x000fe40000004100 */
[C---:B------:R-:W-:Y:S01]  /*11d70*/  FFMA.FTZ R35, R7.reuse, R8, -R42 ;  /* 0x0000000807237223 */ /* 0x040fe2000001082a */
[----:B------:R-:W-:Y:S02]  /*11d80*/  HADD2.F32 R25, -RZ, R41.H0_H0 ;  /* 0x20000029ff197230 */ /* 0x000fe40000004100 */
[----:B------:R-:W-:Y:S01]  /*11d90*/  FFMA.FTZ R41, R7, R30, R44 ;  /* 0x0000001e07297223 */ /* 0x000fe2000001002c */
[----:B------:R-:W-:Y:S02]  /*11da0*/  HADD2.F32 R9, -RZ, R45.H0_H0 ;  /* 0x2000002dff097230 */ /* 0x000fe40000004100 */
[----:B------:R-:W-:Y:S01]  /*11db0*/  FMUL.FTZ R7, R24, R11 ;  /* 0x0000000b18077220 */ /* 0x000fe20000410000 */
[----:B------:R-:W-:-:S02]  /*11dc0*/  HADD2.F32 R4, -RZ, R4.H1_H1 ;  /* 0x30000004ff047230 */ /* 0x000fc40000004100 */
[----:B------:R-:W-:Y:S01]  /*11dd0*/  FMUL.FTZ R24, R24, R5 ;  /* 0x0000000518187220 */ /* 0x000fe20000410000 */
[----:B------:R-:W-:Y:S02]  /*11de0*/  HADD2.F32 R6, -RZ, R6.H1_H1 ;  /* 0x30000006ff067230 */ /* 0x000fe40000004100 */
[C---:B------:R-:W-:Y:S01]  /*11df0*/  FMUL.FTZ R33, R26.reuse, R25 ;  /* 0x000000191a217220 */ /* 0x040fe20000410000 */
[----:B------:R-:W-:Y:S01]  /*11e00*/  FMUL.FTZ R26, R26, R9 ;  /* 0x000000091a1a7220 */ /* 0x000fe20000410000 */
[C---:B------:R-:W-:Y:S01]  /*11e10*/  FFMA.FTZ R29, R4.reuse, R11, R24 ;  /* 0x0000000b041d7223 */ /* 0x040fe20000010018 */
[----:B------:R-:W-:Y:S01]  /*11e20*/  FFMA.FTZ R27, R4, R5, -R7 ;  /* 0x00000005041b7223 */ /* 0x000fe20000010807 */
[C---:B------:R-:W-:Y:S01]  /*11e30*/  FFMA.FTZ R24, R6.reuse, R9, -R33 ;  /* 0x0000000906187223 */ /* 0x040fe20000010821 */
        /* <DEDUP_REMOVED lines=11> */
.L_x_1634:
[----:B------:R-:W-:Y:S05]  /*11ef0*/  BSYNC B1 ;  /* 0x0000000000017941 */ /* 0x000fea0003800000 */
.L_x_1633:
[----:B------:R-:W-:Y:S05]  /*11f00*/  @P2 BRA `(.L_x_1606) ;  /* 0x00000004007c2947 */ /* 0x000fea0003800000 */
[----:B------:R-:W5:Y:S01]  /*11f10*/  LDL R41, [R1+0x68] ;  /* 0x0000680001297983 */ /* 0x000f620000100800 */
[----:B------:R-:W-:Y:S01]  /*11f20*/  LEA.HI R0, R0, R223, RZ, 0x1d ;  /* 0x000000df00007211 */ /* 0x000fe200078fe8ff */
[----:B--2---:R-:W-:Y:S01]  /*11f30*/  HADD2.F32 R29, -RZ, R21.H1_H1 ;  /* 0x30000015ff1d7230 */ /* 0x004fe20000004100 */
[----:B0-----:R-:W-:Y:S01]  /*11f40*/  SHF.R.U32.HI R28, RZ, 0x10, R13 ;  /* 0x00000010ff1c7819 */ /* 0x001fe2000001160d */
[----:B------:R-:W-:Y:S01]  /*11f50*/  HADD2.F32 R31, -RZ, R20.H0_H0 ;  /* 0x20000014ff1f7230 */ /* 0x000fe20000004100 */
[----:B------:R-:W-:Y:S01]  /*11f60*/  SHF.R.S32.HI R5, RZ, 0x1f, R0 ;  /* 0x0000001fff057819 */ /* 0x000fe20000011400 */
[----:B------:R-:W-:Y:S01]  /*11f70*/  IMAD.SHL.U32 R4, R0, 0x8, RZ ;  /* 0x0000000800047824 */ /* 0x000fe200078e00ff */
[----:B------:R-:W-:Y:S01]  /*11f80*/  SHF.R.U64 R40, R56, 0x10, R57 ;  /* 0x0000001038287819 */ /* 0x000fe20000001239 */
[----:B------:R-:W-:Y:S01]  /*11f90*/  HADD2.F32 R28, -RZ, R28.H0_H0 ;  /* 0x2000001cff1c7230 */ /* 0x000fe20000004100 */
[----:B------:R-:W-:Y:S01]  /*11fa0*/  LEA.HI R5, R5, R0, RZ, 0x3 ;  /* 0x0000000005057211 */ /* 0x000fe200078f18ff */
[----:B------:R-:W-:Y:S01]  /*11fb0*/  HADD2.F32 R20, -RZ, R20.H1_H1 ;  /* 0x30000014ff147230 */ /* 0x000fe20000004100 */
[----:B------:R-:W-:-:S02]  /*11fc0*/  LOP3.LUT R0, R173, 0x38, R4, 0xf8, !PT ;  /* 0x00000038ad007812 */ /* 0x000fc400078ef804 */
[----:B------:R-:W-:Y:S01]  /*11fd0*/  SHF.R.U32.HI R56, RZ, 0x10, R57 ;  /* 0x00000010ff387819 */ /* 0x000fe20000011639 */
[----:B------:R-:W-:Y:S01]  /*11fe0*/  IMAD.SHL.U32 R5, R5, 0x400, RZ ;  /* 0x0000040005057824 */ /* 0x000fe200078e00ff */
[----:B------:R-:W-:Y:S02]  /*11ff0*/  LOP3.LUT R0, R0, R61, RZ, 0x3c, !PT ;  /* 0x0000003d00007212 */ /* 0x000fe400078e3cff */
[----:B------:R-:W-:Y:S02]  /*12000*/  SHF.R.U64 R38, R12, 0x10, R13 ;  /* 0x000000100c267819 */ /* 0x000fe4000000120d */
[----:B------:R-:W-:Y:S02]  /*12010*/  LOP3.LUT R9, R5, 0x7fffe000, RZ, 0xc0, !PT ;  /* 0x7fffe00005097812 */ /* 0x000fe400078ec0ff */
[----:B------:R-:W-:Y:S02]  /*12020*/  SHF.R.U64 R39, R58, 0x10, R59 ;  /* 0x000000103a277819 */ /* 0x000fe4000000123b */
[----:B------:R-:W-:-:S02]  /*12030*/  IADD3 R9, R0, R9, R179 ;  /* 0x0000000900097210 */ /* 0x000fc40007ffe0b3 */
[----:B-1----:R-:W-:Y:S02]  /*12040*/  SHF.R.U32.HI R34, RZ, 0x10, R15 ;  /* 0x00000010ff227819 */ /* 0x002fe4000001160f */
[----:B------:R-:W-:Y:S01]  /*12050*/  SHF.R.U32.HI R58, RZ, 0x10, R59 ;  /* 0x00000010ff3a7819 */ /* 0x000fe2000001163b */
        /* <DEDUP_REMOVED lines=22> */
[----:B------:R-:W-:Y:S02]  /*121c0*/  HADD2.F32 R12, -RZ, R21.H0_H0 ;  /* 0x20000015ff0c7230 */ /* 0x000fe40000004100 */
[----:B------:R-:W-:Y:S01]  /*121d0*/  FFMA.FTZ R30, R13, R24, -R30 ;  /* 0x000000180d1e7223 */ /* 0x000fe2000001081e */
[----:B------:R-:W-:Y:S01]  /*121e0*/  FMUL.FTZ R24, R9, R20 ;  /* 0x0000001409187220 */ /* 0x000fe20000410000 */
[----:B------:R-:W-:-:S02]  /*121f0*/  HADD2.F32 R21, -RZ, R3.H1_H1 ;  /* 0x30000003ff157230 */ /* 0x000fc40000004100 */
[----:B------:R-:W-:Y:S01]  /*12200*/  FFMA.FTZ R32, R13, R28, R32 ;  /* 0x0000001c0d207223 */ /* 0x000fe20000010020 */
[-C--:B------:R-:W-:Y:S01]  /*12210*/  FMUL.FTZ R25, R9, R12.reuse ;  /* 0x0000000c09197220 */ /* 0x080fe20000410000 */
[----:B------:R-:W-:Y:S02]  /*12220*/  HADD2.F32 R9, -RZ, R69.H0_H0 ;  /* 0x20000045ff097230 */ /* 0x000fe40000004100 */
[C---:B------:R-:W-:Y:S01]  /*12230*/  FFMA.FTZ R13, R5.reuse, R12, -R24 ;  /* 0x0000000c050d7223 */ /* 0x040fe20000010818 */
[----:B------:R-:W-:Y:S02]  /*12240*/  HADD2.F32 R24, -RZ, R3.H0_H0 ;  /* 0x20000003ff187230 */ /* 0x000fe40000004100 */
[----:B------:R-:W-:Y:S01]  /*12250*/  FFMA.FTZ R25, R5, R20, R25 ;  /* 0x0000001405197223 */ /* 0x000fe20000010019 */
[C---:B------:R-:W-:Y:S01]  /*12260*/  FMUL.FTZ R5, R26.reuse, R21 ;  /* 0x000000151a057220 */ /* 0x040fe20000410000 */
[----:B------:R-:W-:Y:S01]  /*12270*/  FMUL.FTZ R3, R26, R9 ;  /* 0x000000091a037220 */ /* 0x000fe20000410000 */
[----:B------:R-:W-:-:S02]  /*12280*/  HADD2.F32 R15, -RZ, R7.H0_H0 ;  /* 0x20000007ff0f7230 */ /* 0x000fc40000004100 */
[----:B------:R-:W-:Y:S02]  /*12290*/  HADD2.F32 R12, -RZ, R69.H1_H1 ;  /* 0x30000045ff0c7230 */ /* 0x000fe40000004100 */
[----:B------:R-:W-:Y:S02]  /*122a0*/  HADD2.F32 R26, -RZ, R34.H0_H0 ;  /* 0x20000022ff1a7230 */ /* 0x000fe40000004100 */
[C---:B------:R-:W-:Y:S01]  /*122b0*/  FMUL.FTZ R34, R27.reuse, R24 ;  /* 0x000000181b227220 */ /* 0x040fe20000410000 */
[----:B------:R-:W-:Y:S02]  /*122c0*/  HADD2.F32 R14, -RZ, R6.H0_H0 ;  /* 0x20000006ff0e7230 */ /* 0x000fe40000004100 */
[-C--:B------:R-:W-:Y:S01]  /*122d0*/  FMUL.FTZ R27, R27, R12.reuse ;  /* 0x0000000c1b1b7220 */ /* 0x080fe20000410000 */
[----:B------:R-:W-:Y:S02]  /*122e0*/  HADD2.F32 R20, -RZ, R58.H0_H0 ;  /* 0x2000003aff147230 */ /* 0x000fe40000004100 */
[----:B------:R-:W-:Y:S01]  /*122f0*/  FFMA.FTZ R34, R15, R12, -R34 ;  /* 0x0000000c0f227223 */ /* 0x000fe20000010822 */
[----:B------:R-:W-:-:S02]  /*12300*/  HADD2.F32 R7, -RZ, R7.H1_H1 ;  /* 0x30000007ff077230 */ /* 0x000fc40000004100 */
[C---:B------:R-:W-:Y:S01]  /*12310*/  FFMA.FTZ R28, R14.reuse, R9, -R5 ;  /* 0x000000090e1c7223 */ /* 0x040fe20000010805 */
[C---:B------:R-:W-:Y:S01]  /*12320*/  FMUL.FTZ R36, R11.reuse, R26 ;  /* 0x0000001a0b247220 */ /* 0x040fe20000410000 */
[----:B------:R-:W-:Y:S01]  /*12330*/  FMUL.FTZ R12, R11, R20 ;  /* 0x000000140b0c7220 */ /* 0x000fe20000410000 */
[----:B------:R-:W-:Y:S01]  /*12340*/  FFMA.FTZ R14, R14, R21, R3 ;  /* 0x000000150e0e7223 */ /* 0x000fe20000010003 */
[----:B------:R-:W-:Y:S02]  /*12350*/  HADD2.F32 R9, -RZ, R38.H0_H0 ;  /* 0x20000026ff097230 */ /* 0x000fe40000004100 */
[----:B------:R-:W-:Y:S01]  /*12360*/  FFMA.FTZ R27, R15, R24, R27 ;  /* 0x000000180f1b7223 */ /* 0x000fe2000001001b */
[----:B------:R-:W-:Y:S02]  /*12370*/  HADD2.F32 R11, -RZ, R37.H0_H0 ;  /* 0x20000025ff0b7230 */ /* 0x000fe40000004100 */
[----:B------:R-:W-:Y:S01]  /*12380*/  FFMA.FTZ R21, R7, R20, -R36 ;  /* 0x0000001407157223 */ /* 0x000fe20000010824 */
[----:B------:R-:W-:-:S02]  /*12390*/  HADD2.F32 R3, -RZ, R40.H0_H0 ;  /* 0x20000028ff037230 */ /* 0x000fc40000004100 */
[----:B------:R-:W-:Y:S01]  /*123a0*/  FFMA.FTZ R26, R7, R26, R12 ;  /* 0x0000001a071a7223 */ /* 0x000fe2000001000c */
[----:B------:R-:W-:Y:S02]  /*123b0*/  HADD2.F32 R5, -RZ, R39.H0_H0 ;  /* 0x20000027ff057230 */ /* 0x000fe40000004100 */
[----:B------:R-:W-:Y:S01]  /*123c0*/  FMUL.FTZ R7, R8, R9 ;  /* 0x0000000908077220 */ /* 0x000fe20000410000 */
[----:B------:R-:W-:Y:S02]  /*123d0*/  HADD2.F32 R4, -RZ, R4.H1_H1 ;  /* 0x30000004ff047230 */ /* 0x000fe40000004100 */
        /* <DEDUP_REMOVED lines=18> */
.L_x_1606:
[----:B------:R-:W-:Y:S05]  /*12500*/  BSYNC B0 ;  /* 0x0000000000007941 */ /* 0x000fea0003800000 */
.L_x_1584:
        /* <DEDUP_REMOVED lines=8> */
.L_x_1582:
[----:B01-3--:R-:W3:Y:S02]  /*12590*/  LDL R0, [R1+0x3c] ;  /* 0x00003c0001007983 */ /* 0x00bee40000100800 */
[----:B---3--:R-:W-:-:S13]  /*125a0*/  R2UR UR4, R0 ;  /* 0x00000000000472ca */ /* 0x008fda00000e0000 */
[----:B------:R-:W-:-:S05]  /*125b0*/  IMAD.U32 R0, RZ, RZ, UR4 ;  /* 0x00000004ff007e24 */ /* 0x000fca000f8e00ff */
[----:B------:R-:W-:-:S13]  /*125c0*/  ISETP.NE.AND P0, PT, R0, 0x3, PT ;  /* 0x000000030000780c */ /* 0x000fda0003f05270 */
[----:B------:R-:W-:Y:S05]  /*125d0*/  @!P0 BRA `(.L_x_1635) ;  /* 0x0000000000048947 */ /* 0x000fea0003800000 */
[----:B------:R-:W-:Y:S01]  /*125e0*/  BPT.TRAP 0x1 ;  /* 0x000000040000795c */ /* 0x000fe20000300000 */
.L_x_1635:
[----:B------:R-:W-:Y:S01]  /*125f0*/  IMAD R14, R22, 0x8, R2 ;  /* 0x00000008160e7824 */ /* 0x000fe200078e0202 */
[----:B--2-4-:R-:W-:-:S04]  /*12600*/  SHF.L.U32 R3, R23, 0x1f, RZ ;  /* 0x0000001f17037819 */ /* 0x014fc800000006ff */
[----:B------:R0:W1:Y:S01]  /*12610*/  SYNCS.PHASECHK.TRANS64.TRYWAIT P2, [R14+URZ+0x2a830], R3 ;  /* 0x02a830030e0075a7 */ /* 0x000062000804017f */
[----:B------:R-:W-:Y:S05]  /*12620*/  @!P0 BRA `(.L_x_1636) ;  /* 0x0000000000048947 */ /* 0x000fea0003800000 */
[----:B------:R-:W-:Y:S01]  /*12630*/  BPT.TRAP 0x1 ;  /* 0x000000040000795c */ /* 0x000fe20000300000 */
.L_x_1636:
[----:B------:R-:W2:Y:S02]  /*12640*/  S2R R0, SR_TID.X ;  /* 0x0000000000007919 */ /* 0x000ea40000002100 */
[----:B--2---:R-:W-:-:S04]  /*12650*/  LOP3.LUT R0, R0, 0x7f, RZ, 0xc0, !PT ;  /* 0x0000007f00007812 */ /* 0x004fc800078ec0ff */
[----:B------:R-:W-:Y:S01]  /*12660*/  ISETP.NE.AND P1, PT, R0, RZ, PT ;  /* 0x000000ff0000720c */ /* 0x000fe20003f25270 */
[----:B-1----:R-:W-:-:S12]  /*12670*/  @P2 BRA `(.L_x_1637) ;  /* 0x0000000000082947 */ /* 0x002fd80003800000 */
[----:B------:R-:W1:Y:S02]  /*12680*/  SYNCS.PHASECHK.TRANS64.TRYWAIT P2, [R14+URZ+0x2a830], R3 ;  /* 0x02a830030e0075a7 */ /* 0x000e64000804017f */
[----:B-1----:R-:W-:Y:S05]  /*12690*/  @!P2 BRA `(.L_x_1638) ;  /* 0x000001a00040a947 */ /* 0x002fea0003800000 */
.L_x_1637:
[----:B------:R-:W-:Y:S05]  /*126a0*/  WARPSYNC.ALL ;  /* 0x0000000000007948 */ /* 0x000fea0003800000 */
[----:B------:R-:W-:Y:S01]  /*126b0*/  IADD3 R0, R2, 0x18400, RZ ;  /* 0x0001840002007810 */ /* 0x000fe20007ffe0ff */
[----:B------:R-:W-:Y:S01]  /*126c0*/  IMAD.MOV.U32 R5, RZ, RZ, 0x40000040 ;  /* 0x40000040ff057424 */ /* 0x000fe200078e00ff */
[----:B------:R-:W-:Y:S01]  /*126d0*/  R2UR UR52, R68 ;  /* 0x00000000443472ca */ /* 0x000fe200000e0000 */
[----:B------:R-:W-:Y:S01]  /*126e0*/  UMOV UR53, 0x40000040 ;  /* 0x4000004000357882 */ /* 0x000fe20000000000 */
[----:B------:R-:W-:Y:S01]  /*126f0*/  SHF.R.U32.HI R0, RZ, 0x4, R0 ;  /* 0x00000004ff007819 */ /* 0x000fe20000011600 */
[----:B------:R-:W-:Y:S01]  /*12700*/  WARPGROUP.ARRIVE ;  /* 0x00000000000079c5 */ /* 0x000fe20000000000 */
[----:B------:R-:W-:Y:S01]  /*12710*/  R2UR UR55, R5 ;  /* 0x00000000053772ca */ /* 0x000fe200000e0000 */
[----:B------:R-:W-:Y:S01]  /*12720*/  IMAD.MOV.U32 R9, RZ, RZ, 0x40000040 ;  /* 0x40000040ff097424 */ /* 0x000fe200078e00ff */
[----:B------:R-:W-:Y:S01]  /*12730*/  LOP3.LUT R0, R0, 0x3fff, RZ, 0xc0, !PT ;  /* 0x00003fff00007812 */ /* 0x000fe200078ec0ff */
[----:B------:R-:W-:Y:S01]  /*12740*/  UMOV UR49, 0x40000040 ;  /* 0x4000004000317882 */ /* 0x000fe20000000000 */
[----:B------:R-:W-:Y:S01]  /*12750*/  UMOV UR9, 0x40000040 ;  /* 0x4000004000097882 */ /* 0x000fe20000000000 */
[----:B------:R-:W-:Y:S01]  /*12760*/  UMOV UR57, 0x40000040 ;  /* 0x4000004000397882 */ /* 0x000fe20000000000 */
[----:B------:R-:W-:Y:S01]  /*12770*/  LOP3.LUT R6, R0, 0x10000, RZ, 0xfc, !PT ;  /* 0x0001000000067812 */ /* 0x000fe200078efcff */
[----:B------:R-:W-:Y:S01]  /*12780*/  UMOV UR41, 0x40000040 ;  /* 0x4000004000297882 */ /* 0x000fe20000000000 */
[----:B------:R-:W-:Y:S01]  /*12790*/  R2UR UR51, R9 ;  /* 0x00000000093372ca */ /* 0x000fe200000e0000 */
[----:B------:R-:W-:Y:S01]  /*127a0*/  ULOP3.LUT UR52, UR52, 0x10000, URZ, 0xfc, !UPT ;  /* 0x0001000034347892 */ /* 0x000fe2000f8efc3f */
[----:B------:R-:W-:Y:S01]  /*127b0*/  IMAD.MOV.U32 R9, RZ, RZ, 0x40000040 ;  /* 0x40000040ff097424 */ /* 0x000fe200078e00ff */
[----:B------:R-:W-:Y:S01]  /*127c0*/  MOV R11, UR9 ;  /* 0x00000009000b7c02 */ /* 0x000fe20008000f00 */
[----:B------:R-:W-:Y:S01]  /*127d0*/  IMAD R4, R22, 0x900, R6 ;  /* 0x0000090016047824 */ /* 0x000fe200078e0206 */
[----:B------:R-:W-:Y:S01]  /*127e0*/  UIADD3 UR48, UR52, 0x2, URZ ;  /* 0x0000000234307890 */ /* 0x000fe2000fffe03f */
[----:B------:R-:W-:Y:S01]  /*127f0*/  IMAD.MOV.U32 R5, RZ, RZ, 0x40000040 ;  /* 0x40000040ff057424 */ /* 0x000fe200078e00ff */
[----:B------:R-:W-:Y:S01]  /*12800*/  R2UR UR11, R9 ;  /* 0x00000000090b72ca */ /* 0x000fe200000e0000 */
[C---:B------:R-:W-:Y:S01]  /*12810*/  VIADD R8, R4.reuse, 0x2 ;  /* 0x0000000204087836 */ /* 0x040fe20000000000 */
[----:B------:R-:W-:Y:S01]  /*12820*/  R2UR UR54, R4 ;  /* 0x00000000043672ca */ /* 0x000fe200000e0000 */
[----:B------:R-:W-:Y:S01]  /*12830*/  UIADD3 UR4, UR52, 0x4, URZ ;  /* 0x0000000434047890 */ /* 0x000fe2000fffe03f */
[----:B------:R-:W-:Y:S01]  /*12840*/  IMAD.MOV.U32 R9, RZ, RZ, 0x40000040 ;  /* 0x40000040ff097424 */ /* 0x000fe200078e00ff */
[----:B------:R-:W-:Y:S01]  /*12850*/  UIADD3 UR56, UR52, 0x802, URZ ;  /* 0x0000080234387890 */ /* 0x000fe2000fffe03f */
[----:B------:R-:W-:Y:S01]  /*12860*/  R2UR UR50, R8 ;  /* 0x00000000083272ca */ /* 0x000fe200000e0000 */
[----:B------:R-:W-:Y:S01]  /*12870*/  VIADD R8, R4, 0x4 ;  /* 0x0000000404087836 */ /* 0x000fe20000000000 */
[----:B------:R-:W-:Y:S01]  /*12880*/  UIADD3 UR40, UR52, 0x804, URZ ;  /* 0x0000080434287890 */ /* 0x000fe2000fffe03f */
[----:B------:R-:W-:Y:S01]  /*12890*/  R2UR UR39, R5 ;  /* 0x00000000052772ca */ /* 0x000fe200000e0000 */
[----:B------:R-:W-:Y:S01]  /*128a0*/  UMOV UR8, UR4 ;  /* 0x0000000400087c82 */ /* 0x000fe20008000000 */
[----:B------:R-:W-:Y:S01]  /*128b0*/  UIADD3 UR4, UR52, 0x6, URZ ;  /* 0x0000000634047890 */ /* 0x000fe2000fffe03f */
[----:B------:R-:W-:Y:S01]  /*128c0*/  R2UR UR10, R8 ;  /* 0x00000000080a72ca */ /* 0x000fe200000e0000 */
[----:B------:R-:W-:Y:S01]  /*128d0*/  VIADD R8, R4, 0x6 ;  /* 0x0000000604087836 */ /* 0x000fe20000000000 */
[----:B------:R-:W-:-:S02]  /*128e0*/  UIADD3 UR36, UR52, 0x806, URZ ;  /* 0x0000080634247890 */ /* 0x000fc4000fffe03f */
[----:B------:R-:W-:Y:S01]  /*128f0*/  HGMMA.64x96x16.F32 R24, gdesc[UR52], RZ, !UPT, gsb0 ;  /* 0x01600000341879f0 */ /* 0x000fe2000c0008ff */
[----:B------:R-:W-:Y:S01]  /*12900*/  IMAD.U32 R10, RZ, RZ, UR8 ;  /* 0x00000008ff0a7e24 */ /* 0x000fe2000f8e00ff */
[----:B------:R-:W-:Y:S01]  /*12910*/  UMOV UR37, 0x40000040 ;  /* 0x4000004000257882 */ /* 0x000fe20000000000 */
[----:B------:R-:W2:Y:S01]  /*12920*/  LDC R207, c[0x0][0x448] ;  /* 0x00011200ffcf7b82 */ /* 0x000ea20000000800 */
[----:B01----:R-:W-:Y:S01]  /*12930*/  @!P1 VIADD R14, R14, 0x2a840 ;  /* 0x0002a8400e0e9836 */ /* 0x003fe20000000000 */
[----:B------:R-:W-:Y:S01]  /*12940*/  LOP3.LUT R17, R17, 0xffdfffff, RZ, 0xc0, !PT ;  /* 0xffdfffff11117812 */ /* 0x000fe200078ec0ff */
[----:B------:R0:W-:Y:S01]  /*12950*/  STL.64 [R1+0x30], R10 ;  /* 0x0000300a01007387 */ /* 0x0001e20000100a00 */
[----:B--2---:R-:W-:-:S13]  /*12960*/  ISETP.NE.AND P2, PT, R207, 0x1, PT ;  /* 0x00000001cf00780c */ /* 0x004fda0003f45270 */
[----:B------:R-:W1:Y:S01]  /*12970*/  @P2 LDC R5, c[0x0][0x44c] ;  /* 0x00011300ff052b82 */ /* 0x000e620000000800 */
[----:B------:R-:W-:-:S04]  /*12980*/  @P2 LOP3.LUT R17, R17, 0x200000, RZ, 0xfc, !PT ;  /* 0x0020000011112812 */ /* 0x000fc800078efcff */
[----:B------:R-:W-:-:S03]  /*12990*/  LOP3.LUT R17, R17, 0xffefffff, RZ, 0xc0, !PT ;  /* 0xffefffff11117812 */ /* 0x000fc600078ec0ff */
[----:B------:R-:W2:Y:S01]  /*129a0*/  @P2 LDC R13, c[0x0][0x450] ;  /* 0x00011400ff0d2b82 */ /* 0x000ea20000000800 */
[----:B------:R-:W-:Y:S02]  /*129b0*/  WARPGROUP.DEPBAR.LE gsb0, 0x0 ;  /* 0x00008000000079c5 */ /* 0x000fe40000010000 */
[----:B------:R-:W-:-:S06]  /*129c0*/  WARPGROUP.ARRIVE ;  /* 0x00000000000079c5 */ /* 0x000fcc0000000000 */
[----:B------:R-:W-:Y:S03]  /*129d0*/  HGMMA.64x96x16.F32 R24, gdesc[UR48], R24, gsb0 ;  /* 0x01600000301879f0 */ /* 0x000fe60008000818 */
[----:B------:R-:W-:Y:S02]  /*129e0*/  WARPGROUP.DEPBAR.LE gsb0, 0x0 ;  /* 0x00008000000079c5 */ /* 0x000fe40000010000 */
[----:B------:R-:W-:-:S06]  /*129f0*/  WARPGROUP.ARRIVE ;  /* 0x00000000000079c5 */ /* 0x000fcc0000000000 */
[----:B------:R-:W-:Y:S01]  /*12a00*/  HGMMA.64x96x16.F32 R24, gdesc[UR8], R24, gsb0 ;  /* 0x01600000081879f0 */ /* 0x000fe20008000818 */
[----:B------:R-:W-:Y:S01]  /*12a10*/  R2UR UR10, R8 ;  /* 0x00000000080a72ca */ /* 0x000fe200000e0000 */
[----:B------:R-:W-:Y:S01]  /*12a20*/  UMOV UR8, UR4 ;  /* 0x0000000400087c82 */ /* 0x000fe20008000000 */
[----:B------:R-:W-:Y:S01]  /*12a30*/  R2UR UR11, R9 ;  /* 0x00000000090b72ca */ /* 0x000fe200000e0000 */
[----:B------:R-:W-:Y:S01]  /*12a40*/  UMOV UR9, 0x40000040 ;  /* 0x4000004000097882 */ /* 0x000fe20000000000 */
[----:B------:R-:W-:Y:S01]  /*12a50*/  VIADD R8, R4, 0x300 ;  /* 0x0000030004087836 */ /* 0x000fe20000000000 */
[----:B------:R-:W-:Y:S01]  /*12a60*/  UIADD3 UR4, UR52, 0x400, URZ ;  /* 0x0000040034047890 */ /* 0x000fe2000fffe03f */
[----:B------:R-:W-:Y:S02]  /*12a70*/  IMAD.MOV.U32 R9, RZ, RZ, 0x40000040 ;  /* 0x40000040ff097424 */ /* 0x000fe400078e00ff */
[----:B0-----:R-:W-:Y:S02]  /*12a80*/  IMAD.U32 R10, RZ, RZ, UR8 ;  /* 0x00000008ff0a7e24 */ /* 0x001fe4000f8e00ff */
[----:B------:R-:W-:-:S05]  /*12a90*/  IMAD.U32 R11, RZ, RZ, UR9 ;  /* 0x00000009ff0b7e24 */ /* 0x000fca000f8e00ff */
[----:B------:R0:W-:Y:S01]  /*12aa0*/  STL.64 [R1+0x28], R10 ;  /* 0x0000280a01007387 */ /* 0x0001e20000100a00 */
        /* <DEDUP_REMOVED lines=21> */
[----:B------:R-:W-:Y:S01]  /*12c00*/  MOV R9, 0x40000040 ;  /* 0x4000004000097802 */ /* 0x000fe20000000f00 */
[----:B------:R-:W-:Y:S01]  /*12c10*/  UIADD3 UR4, UR52, 0x404, URZ ;  /* 0x0000040434047890 */ /* 0x000fe2000fffe03f */
        /* <DEDUP_REMOVED lines=37> */
[----:B------:R-:W-:Y:S01]  /*12e70*/  ULDC UR4, c[0x0][0x9d8] ;  /* 0x0002760000047ab9 */ /* 0x000fe20000000800 */
[----:B------:R-:W-:Y:S02]  /*12e80*/  IMAD.MOV.U32 R9, RZ, RZ, 0x40000040 ;  /* 0x40000040ff097424 */ /* 0x000fe400078e00ff */
[----:B0-----:R-:W-:Y:S01]  /*12e90*/  IMAD.U32 R10, RZ, RZ, UR8 ;  /* 0x00000008ff0a7e24 */ /* 0x001fe2000f8e00ff */
[----:B------:R-:W-:Y:S01]  /*12ea0*/  R2UR UR58, R8 ;  /* 0x00000000083a72ca */ /* 0x000fe200000e0000 */
[C---:B------:R-:W-:Y:S01]  /*12eb0*/  VIADD R8, R4.reuse, 0x604 ;  /* 0x0000060404087836 */ /* 0x040fe20000000000 */
[----:B------:R-:W-:Y:S01]  /*12ec0*/  R2UR UR59, R9 ;  /* 0x00000000093b72ca */ /* 0x000fe200000e0000 */
[----:B------:R-:W-:Y:S01]  /*12ed0*/  VIADD R4, R4, 0x606 ;  /* 0x0000060604047836 */ /* 0x000fe20000000000 */
[----:B------:R-:W-:Y:S01]  /*12ee0*/  MOV R9, 0x40000040 ;  /* 0x4000004000097802 */ /* 0x000fe20000000f00 */
[----:B------:R-:W-:Y:S01]  /*12ef0*/  IMAD.U32 R11, RZ, RZ, UR9 ;  /* 0x00000009ff0b7e24 */ /* 0x000fe2000f8e00ff */
[----:B------:R-:W-:-:S02]  /*12f00*/  R2UR UR42, R8 ;  /* 0x00000000082a72ca */ /* 0x000fc400000e0000 */
[----:B------:R-:W-:Y:S02]  /*12f10*/  R2UR UR43, R9 ;  /* 0x00000000092b72ca */ /* 0x000fe400000e0000 */
[----:B------:R-:W-:Y:S01]  /*12f20*/  R2UR UR38, R4 ;  /* 0x00000000042672ca */ /* 0x000fe200000e0000 */
[----:B------:R0:W-:Y:S01]  /*12f30*/  STL.64 [R1], R10 ;  /* 0x0000000a01007387 */ /* 0x0001e20000100a00 */
        /* <DEDUP_REMOVED lines=15> */
[----:B------:R-:W-:Y:S02]  /*13030*/  IMAD.IADD R58, R181, 0x1, R178 ;  /* 0x00000001b53a7824 */ /* 0x000fe400078e02b2 */
[----:B------:R-:W-:Y:S01]  /*13040*/  FMUL.FTZ R7, R31, UR4 ;  /* 0x000000041f077c20 */ /* 0x000fe20008410000 */
[----:B------:R-:W-:Y:S01]  /*13050*/  FMUL.FTZ R31, R51, UR4 ;  /* 0x00000004331f7c20 */ /* 0x000fe20008410000 */
[----:B------:R-:W-:Y:S01]  /*13060*/  FMUL.FTZ R3, R27, UR4 ;  /* 0x000000041b037c20 */ /* 0x000fe20008410000 */
[----:B-1----:R-:W-:-:S04]  /*13070*/  @P2 IMAD.HI.U32 R4, R58, R5, RZ ;  /* 0x000000053a042227 */ /* 0x002fc800078e00ff */
[----:B------:R-:W-:Y:S01]  /*13080*/  FMUL.FTZ R27, R47, UR4 ;  /* 0x000000042f1b7c20 */ /* 0x000fe20008410000 */
[----:B------:R-:W-:Y:S01]  /*13090*/  FMUL.FTZ R47, R48, UR4 ;  /* 0x00000004302f7c20 */ /* 0x000fe20008410000 */
[----:B------:R-:W-:Y:S01]  /*130a0*/  FMUL.FTZ R8, R30, UR4 ;  /* 0x000000041e087c20 */ /* 0x000fe20008410000 */
[----:B------:R-:W-:Y:S01]  /*130b0*/  IMAD.MOV.U32 R51, RZ, RZ, -0x60 ;  /* 0xffffffa0ff337424 */ /* 0x000fe200078e00ff */
[----:B--2---:R-:W-:Y:S01]  /*130c0*/  @P2 SHF.R.U32.HI R58, RZ, R13, R4 ;  /* 0x0000000dff3a2219 */ /* 0x004fe20000011604 */
[----:B------:R-:W-:Y:S01]  /*130d0*/  FMUL.FTZ R48, R49, UR4 ;  /* 0x0000000431307c20 */ /* 0x000fe20008410000 */
[----:B------:R-:W1:Y:S01]  /*130e0*/  LDC.64 R12, c[0x0][0x9e0] ;  /* 0x00027800ff0c7b82 */ /* 0x000e620000000a00 */
[----:B0-----:R-:W-:Y:S01]  /*130f0*/  FMUL.FTZ R11, R24, UR4 ;  /* 0x00000004180b7c20 */ /* 0x001fe20008410000 */
[----:B------:R-:W-:Y:S01]  /*13100*/  FMUL.FTZ R0, R26, UR4 ;  /* 0x000000041a007c20 */ /* 0x000fe20008410000 */
[----:B------:R-:W-:Y:S01]  /*13110*/  FMUL.FTZ R9, R34, UR4 ;  /* 0x0000000422097c20 */ /* 0x000fe20008410000 */
[----:B------:R-:W-:Y:S01]  /*13120*/  FMUL.FTZ R10, R35, UR4 ;  /* 0x00000004230a7c20 */ /* 0x000fe20008410000 */
[----:B------:R-:W-:Y:S01]  /*13130*/  FMUL.FTZ R30, R50, UR4 ;  /* 0x00000004321e7c20 */ /* 0x000fe20008410000 */
[----:B------:R-:W-:Y:S01]  /*13140*/  FMUL.FTZ R49, R52, UR4 ;  /* 0x0000000434317c20 */ /* 0x000fe20008410000 */
[----:B------:R-:W-:Y:S01]  /*13150*/  @!P1 PRMT R4, RZ, 0x654, R14 ;  /* 0x00000654ff049816 */ /* 0x000fe2000000000e */
        /* <DEDUP_REMOVED lines=34> */
[----:B------:R-:W-:Y:S01]  /*13380*/  ULDC UR4, c[0x0][0x9dc] ;  /* 0x0002770000047ab9 */ /* 0x000fe20000000800 */
[----:B------:R0:W-:Y:S01]  /*13390*/  @!P1 SYNCS.ARRIVE.TRANS64.RED.A1T0 RZ, [R4+URZ], RZ ;  /* 0x000000ff04ff99a7 */ /* 0x0001e2000810043f */
[----:B------:R-:W-:Y:S01]  /*133a0*/  ULOP3.LUT UR5, URZ, UR4, URZ, 0x33, !UPT ;  /* 0x000000043f057292 */ /* 0x000fe2000f8e333f */
[----:B------:R-:W2:Y:S01]  /*133b0*/  SHFL.IDX PT, R61, R58, RZ, 0x1c1f ;  /* 0x001c1fff3a3d7589 */ /* 0x000ea200000e0000 */
[----:B-1----:R-:W-:Y:S01]  /*133c0*/  ISETP.GE.AND P2, PT, R13, 0x1, PT ;  /* 0x000000010d00780c */ /* 0x002fe20003f46270 */
[----:B------:R-:W1:Y:S01]  /*133d0*/  MUFU.TANH R11, R11 ;  /* 0x0000000b000b7308 */ /* 0x000e620000002400 */
[----:B------:R-:W-:-:S02]  /*133e0*/  IMAD R5, R72, -0x60, R164 ;  /* 0xffffffa048057824 */ /* 0x000fc400078e02a4 */
[----:B------:R-:W-:Y:S01]  /*133f0*/  VIADD R81, R51, 0xffffffff ;  /* 0xffffffff33517836 */ /* 0x000fe20000000000 */
[--C-:B0-----:R-:W-:Y:S02]  /*13400*/  IADD3 R4, R164, R51, -R174.reuse ;  /* 0x00000033a4047210 */ /* 0x101fe40007ffe8ae */
[----:B------:R-:W-:Y:S01]  /*13410*/  IADD3 R66, -R174, 0x60, R5 ;  /* 0x00000060ae427810 */ /* 0x000fe20007ffe105 */
[----:B------:R-:W-:Y:S01]  /*13420*/  IMAD.IADD R76, R81, 0x1, -R174 ;  /* 0x00000001514c7824 */ /* 0x000fe200078e0aae */
[----:B------:R-:W0:Y:S01]  /*13430*/  MUFU.TANH R25, R25 ;  /* 0x0000001900197308 */ /* 0x000e220000002400 */
[----:B------:R-:W-:Y:S01]  /*13440*/  IMAD.IADD R59, R4, 0x1, -R163 ;  /* 0x00000001043b7824 */ /* 0x000fe200078e0aa3 */
[----:B------:R-:W-:Y:S02]  /*13450*/  MOV R4, UR5 ;  /* 0x0000000500047c02 */ /* 0x000fe40008000f00 */
[----:B------:R-:W-:Y:S01]  /*13460*/  @P2 LOP3.LUT R17, R17, 0x100000, RZ, 0xfc, !PT ;  /* 0x0010000011112812 */ /* 0x000fe200078efcff */
[----:B------:R-:W-:-:S02]  /*13470*/  IMAD.IADD R79, R59, 0x1, R12 ;  /* 0x000000013b4f7824 */ /* 0x000fc400078e020c */
[----:B------:R3:W-:Y:S01]  /*13480*/  STL [R1+0x38], R4 ;  /* 0x0000380401007387 */ /* 0x0007e20000100800 */
[----:B------:R-:W4:Y:S02]  /*13490*/  MUFU.TANH R0, R0 ;  /* 0x0000000000007308 */ /* 0x000f240000002400 */
[----:B--2---:R-:W-:-:S06]  /*134a0*/  VIADDMNMX R60, R61, R79, R66, PT ;  /* 0x0000004f3d3c7246 */ /* 0x004fcc0003800142 */
[----:B------:R-:W2:Y:S08]  /*134b0*/  MUFU.TANH R3, R3 ;  /* 0x0000000300037308 */ /* 0x000eb00000002400 */
        /* <DEDUP_REMOVED lines=44> */
[----:B-1----:R-:W-:-:S04]  /*13780*/  VIADD R70, R59, UR5 ;  /* 0x000000053b467c36 */ /* 0x002fc80008000000 */
[----:B------:R-:W-:Y:S01]  /*13790*/  IMAD.IADD R62, R70, 0x1, R61 ;  /* 0x00000001463e7824 */ /* 0x000fe200078e023d */
[----:B--234-:R-:W-:Y:S06]  /*137a0*/  @!P2 BRA `(.L_x_1639) ;  /* 0x00000000004ca947 */ /* 0x01cfec0003800000 */
[----:B------:R-:W-:Y:S01]  /*137b0*/  IADD3 R51, -R163, R164, R61 ;  /* 0x000000a4a3337210 */ /* 0x000fe20007ffe13d */
        /* <DEDUP_REMOVED lines=10> */
.L_x_1641:
[----:B------:R-:W-:-:S13]  /*13860*/  ISETP.NE.AND P2, PT, R13, 0x1, PT ;  /* 0x000000010d00780c */ /* 0x000fda0003f45270 */
[----:B------:R-:W1:Y:S02]  /*13870*/  @P2 LDC.64 R4, c[0x0][0x9e8] ;  /* 0x00027a00ff042b82 */ /* 0x000e640000000a00 */
[----:B-1----:R-:W-:-:S05]  /*13880*/  @P2 IMAD.HI.U32 R4, R51, R4, RZ ;  /* 0x0000000433042227 */ /* 0x002fca00078e00ff */
[----:B------:R-:W-:-:S07]  /*13890*/  @P2 SHF.R.U32.HI R51, RZ, R5, R4 ;  /* 0x00000005ff332219 */ /* 0x000fce0000011604 */
.L_x_1642:
[----:B------:R-:W-:Y:S05]  /*138a0*/  BSYNC B0 ;  /* 0x0000000000007941 */ /* 0x000fea0003800000 */
.L_x_1640:
[----:B------:R-:W-:-:S05]  /*138b0*/  IMAD R51, R51, R13, R76 ;  /* 0x0000000d33337224 */ /* 0x000fca00078e024c */
[----:B------:R-:W-:Y:S02]  /*138c0*/  VIMNMX R62, R62, R51, !PT ;  /* 0x000000333e3e7248 */ /* 0x000fe40007fe0100 */
[----:B------:R-:W-:-:S07]  /*138d0*/  VIADDMNMX R60, R51, R13, R60, PT ;  /* 0x0000000d333c7246 */ /* 0x000fce000380013c */
.L_x_1639:
[C---:B------:R-:W-:Y:S01]  /*138e0*/  ISETP.GE.AND P2, PT, R81.reuse, 0x2, PT ;  /* 0x000000025100780c */ /* 0x040fe20003f46270 */
[----:B------:R-:W1:Y:S01]  /*138f0*/  SHFL.IDX PT, R5, R58, 0x1, 0x1c1f ;  /* 0x003c1f003a057f89 */ /* 0x000e6200000e0000 */
[C---:B------:R-:W-:Y:S02]  /*13900*/  ISETP.GE.AND P6, PT, R81.reuse, 0x9, PT ;  /* 0x000000095100780c */ /* 0x040fe40003fc6270 */
[----:B------:R-:W-:Y:S02]  /*13910*/  ISETP.GT.AND P3, PT, R62, 0x1, !P2 ;  /* 0x000000013e00780c */ /* 0x000fe40005764270 */
[----:B------:R-:W-:Y:S02]  /*13920*/  ISETP.GE.AND P4, PT, R81, 0xa, PT ;  /* 0x0000000a5100780c */ /* 0x000fe40003f86270 */
[----:B------:R-:W-:Y:S02]  /*13930*/  ISETP.LT.OR P3, PT, R60, 0x2, P3 ;  /* 0x000000023c00780c */ /* 0x000fe40001f61670 */
[----:B------:R-:W-:-:S02]  /*13940*/  P2R R78, PR, RZ, 0x10 ;  /* 0x00000010ff4e7803 */ /* 0x000fc40000000000 */
        /* <DEDUP_REMOVED lines=13> */
[----:B------:R-:W-:Y:S01]  /*13a20*/  FSEL R75, R32, -INF , !P3 ;  /* 0xff800000204b7808 */ /* 0x000fe20005800000 */
[----:B-1----:R-:W-:Y:S01]  /*13a30*/  IMAD.IADD R32, R70, 0x1, R5 ;  /* 0x0000000146207824 */ /* 0x002fe200078e0205 */
        /* <DEDUP_REMOVED lines=33> */
[----:B------:R-:W-:Y:S02]  /*13c50*/  VIADDMNMX R28, R5, R79, R66, PT ;  /* 0x0000004f051c7246 */ /* 0x000fe40003800142 */
        /* <DEDUP_REMOVED lines=63> */
[----:B------:R-:W-:-:S13]  /*14050*/  ISETP.GE.AND P5, PT, R13, 0x1, PT ;  /* 0x000000010d00780c */ /* 0x000fda0003fa6270 */
[----:B------:R-:W-:Y:S05]  /*14060*/  @!P5 BRA `(.L_x_1643) ;  /* 0x00000000004cd947 */ /* 0x000fea0003800000 */
[----:B------:R-:W-:Y:S01]  /*14070*/  IADD3 R36, -R163, R164, R5 ;  /* 0x000000a4a3247210 */ /* 0x000fe20007ffe105 */
        /* <DEDUP_REMOVED lines=10> */
.L_x_1645:
[----:B------:R-:W-:-:S13]  /*14120*/  ISETP.NE.AND P5, PT, R13, 0x1, PT ;  /* 0x000000010d00780c */ /* 0x000fda0003fa5270 */
[----:B------:R-:W0:Y:S02]  /*14130*/  @P5 LDC.64 R4, c[0x0][0x9e8] ;  /* 0x00027a00ff045b82 */ /* 0x000e240000000a00 */
[----:B0-----:R-:W-:-:S05]  /*14140*/  @P5 IMAD.HI.U32 R4, R36, R4, RZ ;  /* 0x0000000424045227 */ /* 0x001fca00078e00ff */
[----:B------:R-:W-:-:S07]  /*14150*/  @P5 SHF.R.U32.HI R36, RZ, R5, R4 ;  /* 0x00000005ff245219 */ /* 0x000fce0000011604 */
.L_x_1646:
[----:B------:R-:W-:Y:S05]  /*14160*/  BSYNC B0 ;  /* 0x0000000000007941 */ /* 0x000fea0003800000 */
.L_x_1644:
[----:B------:R-:W-:-:S05]  /*14170*/  IMAD R5, R36, R13, R76 ;  /* 0x0000000d24057224 */ /* 0x000fca00078e024c */
[----:B------:R-:W-:Y:S02]  /*14180*/  VIMNMX R32, R32, R5, !PT ;  /* 0x0000000520207248 */ /* 0x000fe40007fe0100 */
[----:B------:R-:W-:-:S07]  /*14190*/  VIADDMNMX R28, R5, R13, R28, PT ;  /* 0x0000000d051c7246 */ /* 0x000fce000380011c */
.L_x_1643:
[----:B------:R-:W-:Y:S01]  /*141a0*/  ISETP.GT.AND P2, PT, R32, 0x1, !P2 ;  /* 0x000000012000780c */ /* 0x000fe20005744270 */
[----:B------:R-:W-:Y:S01]  /*141b0*/  ULDC UR4, c[0x0][0x988] ;  /* 0x0002620000047ab9 */ /* 0x000fe20000000800 */
[----:B------:R-:W-:Y:S02]  /*141c0*/  FMNMX.FTZ R4, R101, R99, !PT ;  /* 0x0000006365047209 */ /* 0x000fe40007810000 */
[----:B------:R-:W-:Y:S02]  /*141d0*/  ISETP.LT.OR P2, PT, R28, 0x2, P2 ;  /* 0x000000021c00780c */ /* 0x000fe40001741670 */
[----:B------:R-:W-:Y:S02]  /*141e0*/  FMNMX.FTZ R4, R77, R4, !PT ;  /* 0x000000044d047209 */ /* 0x000fe40007810000 */
[----:B------:R-:W-:Y:S02]  /*141f0*/  FSEL R95, R3, -INF , !P2 ;  /* 0xff800000035f7808 */ /* 0x000fe40005000000 */
[----:B------:R-:W-:-:S02]  /*14200*/  ISETP.NE.AND P2, PT, R78, RZ, PT ;  /* 0x000000ff4e00720c */ /* 0x000fc40003f45270 */
[C---:B------:R-:W-:Y:S02]  /*14210*/  ISETP.GT.AND P6, PT, R32.reuse, 0x8, !P6 ;  /* 0x000000082000780c */ /* 0x040fe400077c4270 */
[----:B------:R-:W-:Y:S02]  /*14220*/  ISETP.GT.AND P2, PT, R32, 0x9, !P2 ;  /* 0x000000092000780c */ /* 0x000fe40005744270 */
[----:B------:R-:W-:Y:S02]  /*14230*/  FMNMX.FTZ R4, R67, R4, !PT ;  /* 0x0000000443047209 */ /* 0x000fe40007810000 */
[C---:B------:R-:W-:Y:S02]  /*14240*/  ISETP.LT.OR P2, PT, R28.reuse, 0xa, P2 ;  /* 0x0000000a1c00780c */ /* 0x040fe40001741670 */
[----:B------:R-:W-:Y:S02]  /*14250*/  ISETP.LT.OR P6, PT, R28, 0x9, P6 ;  /* 0x000000091c00780c */ /* 0x000fe400037c1670 */
[----:B------:R-:W-:-:S02]  /*14260*/  FSEL R93, R7, -INF , !P2 ;  /* 0xff800000075d7808 */ /* 0x000fc40005000000 */
[----:B------:R-:W-:Y:S02]  /*14270*/  ISETP.NE.AND P2, PT, R80, RZ, PT ;  /* 0x000000ff5000720c */ /* 0x000fe40003f45270 */
[----:B------:R-:W-:Y:S02]  /*14280*/  FMNMX.FTZ R4, R75, R4, !PT ;  /* 0x000000044b047209 */ /* 0x000fe40007810000 */
[----:B------:R-:W-:Y:S02]  /*14290*/  ISETP.GT.AND P2, PT, R32, 0x10, !P2 ;  /* 0x000000102000780c */ /* 0x000fe40005744270 */
[----:B------:R-:W-:Y:S02]  /*142a0*/  FSEL R3, R8, -INF , !P6 ;  /* 0xff80000008037808 */ /* 0x000fe40007000000 */
[----:B------:R-:W-:Y:S02]  /*142b0*/  ISETP.LT.OR P2, PT, R28, 0x11, P2 ;  /* 0x000000111c00780c */ /* 0x000fe40001741670 */
[----:B------:R-:W-:-:S02]  /*142c0*/  ISETP.NE.AND P6, PT, R84, RZ, PT ;  /* 0x000000ff5400720c */ /* 0x000fc40003fc5270 */
[----:B------:R-:W-:Y:S02]  /*142d0*/  FSEL R9, R9, -INF , !P2 ;  /* 0xff80000009097808 */ /* 0x000fe40005000000 */
[----:B------:R-:W-:Y:S02]  /*142e0*/  ISETP.NE.AND P2, PT, R82, RZ, PT ;  /* 0x000000ff5200720c */ /* 0x000fe40003f45270 */
[----:B------:R-:W-:Y:S02]  /*142f0*/  FMNMX.FTZ R4, R69, R4, !PT ;  /* 0x0000000445047209 */ /* 0x000fe40007810000 */
[----:B------:R-:W-:Y:S02]  /*14300*/  ISETP.GT.AND P2, PT, R32, 0x11, !P2 ;  /* 0x000000112000780c */ /* 0x000fe40005744270 */
[----:B------:R-:W-:Y:S02]  /*14310*/  FMNMX.FTZ R4, R71, R4, !PT ;  /* 0x0000000447047209 */ /* 0x000fe40007810000 */
[----:B------:R-:W-:-:S02]  /*14320*/  ISETP.LT.OR P2, PT, R28, 0x12, P2 ;  /* 0x000000121c00780c */ /* 0x000fc40001741670 */
[----:B------:R-:W-:Y:S02]  /*14330*/  ISETP.NE.AND P5, PT, R85, RZ, PT ;  /* 0x000000ff5500720c */ /* 0x000fe40003fa5270 */
        /* <DEDUP_REMOVED lines=44> */
[----:B------:R-:W-:Y:S01]  /*14600*/  ISETP.GT.AND P4, PT, R32, RZ, !P4 ;  /* 0x000000ff2000720c */ /* 0x000fe20006784270 */
[----:B------:R-:W0:Y:S01]  /*14610*/  SHFL.BFLY PT, R5, R4, 0x2, 0x1f ;  /* 0x0c401f0004057f89 */ /* 0x000e2200000e0000 */
[----:B------:R-:W-:Y:S02]  /*14620*/  FSEL R27, R30, -INF , !P2 ;  /* 0xff8000001e1b7808 */ /* 0x000fe40005000000 */
[----:B------:R-:W-:-:S02]  /*14630*/  ISETP.NE.AND P2, PT, R92, RZ, PT ;  /* 0x000000ff5c00720c */ /* 0x000fc40003f45270 */
[----:B------:R-:W-:Y:S02]  /*14640*/  ISETP.LT.OR P4, PT, R28, 0x1, P4 ;  /* 0x000000011c00780c */ /* 0x000fe40002781670 */
[----:B------:R-:W-:Y:S02]  /*14650*/  ISETP.GT.AND P2, PT, R32, 0x31, !P2 ;  /* 0x000000312000780c */ /* 0x000fe40005744270 */
[----:B------:R-:W-:Y:S02]  /*14660*/  FSEL R0, R0, -INF , !P4 ;  /* 0xff80000000007808 */ /* 0x000fe40006000000 */
[----:B------:R-:W-:Y:S02]  /*14670*/  ISETP.LT.OR P2, PT, R28, 0x32, P2 ;  /* 0x000000321c00780c */ /* 0x000fe40001741670 */
[----:B------:R-:W-:Y:S02]  /*14680*/  ISETP.NE.AND P5, PT, R97, RZ, PT ;  /* 0x000000ff6100720c */ /* 0x000fe40003fa5270 */
[----:B------:R-:W-:-:S02]  /*14690*/  FSEL R31, R31, -INF , !P2 ;  /* 0xff8000001f1f7808 */ /* 0x000fc40005000000 */
[----:B------:R-:W-:Y:S02]  /*146a0*/  ISETP.NE.AND P2, PT, R94, RZ, PT ;  /* 0x000000ff5e00720c */ /* 0x000fe40003f45270 */
[----:B------:R-:W-:Y:S02]  /*146b0*/  MOV R10, UR4 ;  /* 0x00000004000a7c02 */ /* 0x000fe40008000f00 */
[C---:B------:R-:W-:Y:S02]  /*146c0*/  ISETP.GT.AND P2, PT, R32.reuse, 0x38, !P2 ;  /* 0x000000382000780c */ /* 0x040fe40005744270 */
[----:B------:R-:W-:Y:S02]  /*146d0*/  ISETP.GT.AND P3, PT, R32, 0x58, !P3 ;  /* 0x000000582000780c */ /* 0x000fe40005f64270 */
[----:B------:R-:W-:Y:S02]  /*146e0*/  ISETP.LT.OR P2, PT, R28, 0x39, P2 ;  /* 0x000000391c00780c */ /* 0x000fe40001741670 */
[----:B0-----:R-:W-:-:S02]  /*146f0*/  FMNMX.FTZ R20, R4, R5, !PT ;  /* 0x0000000504147209 */ /* 0x001fc40007810000 */
[----:B------:R-:W-:Y:S02]  /*14700*/  FSEL R79, R34, -INF , !P2 ;  /* 0xff800000224f7808 */ /* 0x000fe40005000000 */
[----:B------:R-:W-:Y:S01]  /*14710*/  ISETP.NE.AND P2, PT, R96, RZ, PT ;  /* 0x000000ff6000720c */ /* 0x000fe20003f45270 */
[----:B------:R-:W0:Y:S01]  /*14720*/  SHFL.BFLY PT, R5, R20, 0x1, 0x1f ;  /* 0x0c201f0014057f89 */ /* 0x000e2200000e0000 */
        /* <DEDUP_REMOVED lines=21> */
[----:B------:R-:W-:-:S02]  /*14880*/  FMNMX.FTZ R4, R7, R4, !PT ;  /* 0x0000000407047209 */ /* 0x000fc40007810000 */
[----:B------:R-:W-:Y:S02]  /*14890*/  ISETP.LT.OR P2, PT, R28, 0x49, P2 ;  /* 0x000000491c00780c */ /* 0x000fe40001741670 */
[----:B------:R-:W-:Y:S02]  /*148a0*/  FMNMX.FTZ R4, R85, R4, !PT ;  /* 0x0000000455047209 */ /* 0x000fe40007810000 */
[----:B------:R-:W-:Y:S02]  /*148b0*/  FSEL R97, R42, -INF , !P2 ;  /* 0xff8000002a617808 */ /* 0x000fe40005000000 */
[----:B------:R-:W-:Y:S02]  /*148c0*/  FMNMX.FTZ R4, R27, R4, !PT ;  /* 0x000000041b047209 */ /* 0x000fe40007810000 */
[----:B------:R-:W-:Y:S02]  /*148d0*/  ISETP.GT.AND P2, PT, R32, 0x49, !P5 ;  /* 0x000000492000780c */ /* 0x000fe40006f44270 */
[----:B0-----:R-:W-:-:S02]  /*148e0*/  FMNMX.FTZ R5, R20, R5, !PT ;  /* 0x0000000514057209 */ /* 0x001fc40007810000 */
[----:B------:R-:W-:Y:S02]  /*148f0*/  FMNMX.FTZ R4, R31, R4, !PT ;  /* 0x000000041f047209 */ /* 0x000fe40007810000 */
[----:B------:R-:W-:Y:S01]  /*14900*/  ISETP.LT.OR P2, PT, R28, 0x4a, P2 ;  /* 0x0000004a1c00780c */ /* 0x000fe20001741670 */
[----:B------:R-:W-:Y:S01]  /*14910*/  FMUL.FTZ R8, R5, R10 ;  /* 0x0000000a05087220 */ /* 0x000fe20000410000 */
[----:B------:R-:W-:Y:S02]  /*14920*/  FMNMX.FTZ R4, R79, R4, !PT ;  /* 0x000000044f047209 */ /* 0x000fe40007810000 */
[----:B------:R-:W-:Y:S02]  /*14930*/  FSEL R43, R43, -INF , !P2 ;  /* 0xff8000002b2b7808 */ /* 0x000fe40005000000 */
[----:B------:R-:W-:Y:S02]  /*14940*/  FSETP.NEU.FTZ.AND P2, PT, R5, -INF , PT ;  /* 0xff8000000500780b */ /* 0x000fe40003f5d000 */
[----:B------:R-:W-:-:S02]  /*14950*/  ISETP.NE.AND P5, PT, R98, RZ, PT ;  /* 0x000000ff6200720c */ /* 0x000fc40003fa5270 */
[----:B------:R-:W-:Y:S02]  /*14960*/  FMNMX.FTZ R4, R35, R4, !PT ;  /* 0x0000000423047209 */ /* 0x000fe40007810000 */
[----:B------:R-:W-:Y:S02]  /*14970*/  FSEL R8, R8, RZ, P2 ;  /* 0x000000ff08087208 */ /* 0x000fe40001000000 */
[----:B------:R-:W-:Y:S02]  /*14980*/  ISETP.GT.AND P2, PT, R32, 0x50, !P5 ;  /* 0x000000502000780c */ /* 0x000fe40006f44270 */
[----:B------:R-:W-:Y:S01]  /*14990*/  FMNMX.FTZ R4, R81, R4, !PT ;  /* 0x0000000451047209 */ /* 0x000fe20007810000 */
[-CC-:B------:R-:W-:Y:S01]  /*149a0*/  FFMA.FTZ R154, R71, R10.reuse, -R8.reuse ;  /* 0x0000000a479a7223 */ /* 0x180fe20000010808 */
[----:B------:R-:W-:Y:S01]  /*149b0*/  ISETP.LT.OR P2, PT, R28, 0x51, P2 ;  /* 0x000000511c00780c */ /* 0x000fe20001741670 */
[-CC-:B------:R-:W-:Y:S01]  /*149c0*/  FFMA.FTZ R148, R73, R10.reuse, -R8.reuse ;  /* 0x0000000a49947223 */ /* 0x180fe20000010808 */
[----:B------:R-:W-:Y:S01]  /*149d0*/  ISETP.NE.AND P6, PT, R44, RZ, PT ;  /* 0x000000ff2c00720c */ /* 0x000fe20003fc5270 */
[--C-:B------:R-:W-:Y:S01]  /*149e0*/  FFMA.FTZ R156, R101, R10, -R8.reuse ;  /* 0x0000000a659c7223 */ /* 0x100fe20000010808 */
[----:B------:R-:W-:Y:S01]  /*149f0*/  FMNMX.FTZ R4, R83, R4, !PT ;  /* 0x0000000453047209 */ /* 0x000fe20007810000 */
[-CC-:B------:R-:W-:Y:S01]  /*14a00*/  FFMA.FTZ R99, R99, R10.reuse, -R8.reuse ;  /* 0x0000000a63637223 */ /* 0x180fe20000010808 */
[----:B------:R-:W-:Y:S01]  /*14a10*/  FSEL R45, R45, -INF , !P2 ;  /* 0xff8000002d2d7808 */ /* 0x000fe20005000000 */
[--C-:B------:R-:W-:Y:S01]  /*14a20*/  FFMA.FTZ R158, R77, R10, -R8.reuse ;  /* 0x0000000a4d9e7223 */ /* 0x100fe20000010808 */
[----:B------:R-:W-:Y:S01]  /*14a30*/  ISETP.GT.AND P2, PT, R32, 0x51, !P6 ;  /* 0x000000512000780c */ /* 0x000fe20007744270 */
[----:B------:R-:W-:Y:S01]  /*14a40*/  MUFU.EX2 R156, R156 ;  /* 0x0000009c009c7308 */ /* 0x000fe20000000800 */
[----:B------:R-:W-:Y:S01]  /*14a50*/  FMNMX.FTZ R4, R97, R4, !PT ;  /* 0x0000000461047209 */ /* 0x000fe20007810000 */
[-CC-:B------:R-:W-:Y:S01]  /*14a60*/  FFMA.FTZ R67, R67, R10.reuse, -R8.reuse ;  /* 0x0000000a43437223 */ /* 0x180fe20000010808 */
[----:B------:R-:W-:Y:S01]  /*14a70*/  ISETP.NE.AND P5, PT, R48, RZ, PT ;  /* 0x000000ff3000720c */ /* 0x000fe20003fa5270 */
[-CC-:B------:R-:W-:Y:S01]  /*14a80*/  FFMA.FTZ R152, R75, R10.reuse, -R8.reuse ;  /* 0x0000000a4b987223 */ /* 0x180fe20000010808 */
[----:B------:R-:W-:Y:S01]  /*14a90*/  ISETP.LT.OR P2, PT, R28, 0x52, P2 ;  /* 0x000000521c00780c */ /* 0x000fe20001741670 */
[--C-:B------:R-:W-:Y:S01]  /*14aa0*/  FFMA.FTZ R144, R47, R10, -R8.reuse ;  /* 0x0000000a2f907223 */ /* 0x100fe20000010808 */
[----:B------:R-:W-:Y:S01]  /*14ab0*/  FMNMX.FTZ R4, R43, R4, !PT ;  /* 0x000000042b047209 */ /* 0x000fe20007810000 */
[----:B------:R-:W0:Y:S01]  /*14ac0*/  MUFU.EX2 R99, R99 ;  /* 0x0000006300637308 */ /* 0x000e220000000800 */
[----:B------:R-:W-:Y:S01]  /*14ad0*/  ISETP.GT.AND P4, PT, R32, 0x59, !P5 ;  /* 0x000000592000780c */ /* 0x000fe20006f84270 */
[-CC-:B------:R-:W-:Y:S01]  /*14ae0*/  FFMA.FTZ R146, R33, R10.reuse, -R8.reuse ;  /* 0x0000000a21927223 */ /* 0x180fe20000010808 */
[C---:B------:R-:W-:Y:S01]  /*14af0*/  ISETP.LT.OR P3, PT, R28.reuse, 0x59, P3 ;  /* 0x000000591c00780c */ /* 0x040fe20001f61670 */
[-CC-:B------:R-:W-:Y:S01]  /*14b00*/  FFMA.FTZ R140, R41, R10.reuse, -R8.reuse ;  /* 0x0000000a298c7223 */ /* 0x180fe20000010808 */
[----:B------:R-:W-:Y:S01]  /*14b10*/  FSEL R39, R39, -INF , !P2 ;  /* 0xff80000027277808 */ /* 0x000fe20005000000 */
[--C-:B------:R-:W-:Y:S01]  /*14b20*/  FFMA.FTZ R142, R49, R10, -R8.reuse ;  /* 0x0000000a318e7223 */ /* 0x100fe20000010808 */
[----:B------:R-:W-:Y:S01]  /*14b30*/  FMNMX.FTZ R4, R45, R4, !PT ;  /* 0x000000042d047209 */ /* 0x000fe20007810000 */
[----:B------:R-:W1:Y:S01]  /*14b40*/  MUFU.EX2 R158, R158 ;  /* 0x0000009e009e7308 */ /* 0x000e620000000800 */
[----:B------:R-:W-:Y:S01]  /*14b50*/  ISETP.LT.OR P4, PT, R28, 0x5a, P4 ;  /* 0x0000005a1c00780c */ /* 0x000fe20002781670 */
[-CC-:B------:R-:W-:Y:S01]  /*14b60*/  FFMA.FTZ R136, R37, R10.reuse, -R8.reuse ;  /* 0x0000000a25887223 */ /* 0x180fe20000010808 */
[----:B------:R-:W-:Y:S01]  /*14b70*/  FSEL R71, R14, -INF , !P3 ;  /* 0xff8000000e477808 */ /* 0x000fe20005800000 */
[--C-:B------:R-:W-:Y:S01]  /*14b80*/  FFMA.FTZ R14, R29, R10, -R8.reuse ;  /* 0x0000000a1d0e7223 */ /* 0x100fe20000010808 */
[----:B------:R-:W-:Y:S01]  /*14b90*/  FMNMX.FTZ R4, R39, R4, !PT ;  /* 0x0000000427047209 */ /* 0x000fe20007810000 */
[--C-:B------:R-:W-:Y:S01]  /*14ba0*/  FFMA.FTZ R29, R51, R10, -R8.reuse ;  /* 0x0000000a331d7223 */ /* 0x100fe20000010808 */
[----:B------:R-:W-:Y:S01]  /*14bb0*/  FSEL R73, R46, -INF , !P4 ;  /* 0xff8000002e497808 */ /* 0x000fe20006000000 */
[----:B------:R-:W2:Y:S01]  /*14bc0*/  MUFU.EX2 R67, R67 ;  /* 0x0000004300437308 */ /* 0x000ea20000000800 */
[----:B------:R-:W-:Y:S01]  /*14bd0*/  FMNMX.FTZ R4, R71, R4, !PT ;  /* 0x0000000447047209 */ /* 0x000fe20007810000 */
[-CC-:B------:R-:W-:Y:S01]  /*14be0*/  FFMA.FTZ R69, R69, R10.reuse, -R8.reuse ;  /* 0x0000000a45457223 */ /* 0x180fe20000010808 */
[-CC-:B------:R-:W-:Y:S01]  /*14bf0*/  FFMA.FTZ R65, R65, R10.reuse, -R8.reuse ;  /* 0x0000000a41417223 */ /* 0x180fe20000010808 */
[--C-:B------:R-:W-:Y:S01]  /*14c00*/  FFMA.FTZ R63, R63, R10, -R8.reuse ;  /* 0x0000000a3f3f7223 */ /* 0x100fe20000010808 */
[----:B------:R-:W-:Y:S01]  /*14c10*/  FMNMX.FTZ R4, R73, R4, !PT ;  /* 0x0000000449047209 */ /* 0x000fe20007810000 */
[-CC-:B------:R-:W-:Y:S01]  /*14c20*/  FFMA.FTZ R47, R61, R10.reuse, -R8.reuse ;  /* 0x0000000a3d2f7223 */ /* 0x180fe20000010808 */
[-CC-:B------:R-:W-:Y:S01]  /*14c30*/  FFMA.FTZ R33, R59, R10.reuse, -R8.reuse ;  /* 0x0000000a3b217223 */ /* 0x180fe20000010808 */
[-CC-:B------:R-:W-:Y:S01]  /*14c40*/  FFMA.FTZ R41, R57, R10.reuse, -R8.reuse ;  /* 0x0000000a39297223 */ /* 0x180fe20000010808 */
[-CC-:B------:R-:W-:Y:S01]  /*14c50*/  FFMA.FTZ R49, R55, R10.reuse, -R8.reuse ;  /* 0x0000000a37317223 */ /* 0x180fe20000010808 */
[----:B------:R-:W3:Y:S01]  /*14c60*/  SHFL.BFLY PT, R51, R4, 0x2, 0x1f ;  /* 0x0c401f0004337f89 */ /* 0x000ee200000e0000 */
[-CC-:B------:R-:W-:Y:S01]  /*14c70*/  FFMA.FTZ R37, R53, R10.reuse, -R8.reuse ;  /* 0x0000000a35257223 */ /* 0x180fe20000010808 */
[-CC-:B------:R-:W-:Y:S01]  /*14c80*/  FFMA.FTZ R138, R25, R10.reuse, -R8.reuse ;  /* 0x0000000a198a7223 */ /* 0x180fe20000010808 */
[----:B------:R-:W-:Y:S01]  /*14c90*/  FFMA.FTZ R11, R11, R10, -R8 ;  /* 0x0000000a0b0b7223 */ /* 0x000fe20000010808 */
[----:B------:R-:W4:Y:S01]  /*14ca0*/  MUFU.EX2 R152, R152 ;  /* 0x0000009800987308 */ /* 0x000f220000000800 */
[----:B------:R-:W-:-:S07]  /*14cb0*/  ISETP.NE.AND P5, PT, R207, 0x1, PT ;  /* 0x00000001cf00780c */ /* 0x000fce0003fa5270 */
[----:B------:R-:W4:Y:S06]  /*14cc0*/  MUFU.EX2 R69, R69 ;  /* 0x0000004500457308 */ /* 0x000f2c0000000800 */
[----:B------:R-:W4:Y:S02]  /*14cd0*/  @P5 LDC R42, c[0x0][0x450] ;  /* 0x00011400ff2a5b82 */ /* 0x000f240000000800 */
[----:B------:R-:W4:Y:S01]  /*14ce0*/  MUFU.EX2 R154, R154 ;  /* 0x0000009a009a7308 */ /* 0x000f220000000800 */
[----:B---3--:R-:W-:-:S07]  /*14cf0*/  FMNMX.FTZ R51, R4, R51, !PT ;  /* 0x0000003304337209 */ /* 0x008fce0007810000 */
[----:B------:R-:W3:Y:S01]  /*14d00*/  MUFU.EX2 R65, R65 ;  /* 0x0000004100417308 */ /* 0x000ee20000000800 */
        /* <DEDUP_REMOVED lines=13> */
[-CC-:B------:R-:W-:Y:S01]  /*14de0*/  FFMA.FTZ R153, R9, R10.reuse, -R34.reuse ;  /* 0x0000000a09997223 */ /* 0x180fe20000010822 */
[----:B------:R-:W-:Y:S01]  /*14df0*/  FADD.FTZ R3, R156, R99 ;  /* 0x000000639c037221 */ /* 0x000fe20000010000 */
[----:B------:R-:W-:Y:S01]  /*14e00*/  MUFU.EX2 R157, R157 ;  /* 0x0000009d009d7308 */ /* 0x000fe20000000800 */
[-CC-:B------:R-:W-:Y:S01]  /*14e10*/  FFMA.FTZ R20, R91, R10.reuse, -R34.reuse ;  /* 0x0000000a5b147223 */ /* 0x180fe20000010822 */
[-CC-:B------:R-:W-:Y:S01]  /*14e20*/  FFMA.FTZ R155, R15, R10.reuse, -R34.reuse ;  /* 0x0000000a0f9b7223 */ /* 0x180fe20000010822 */
[----:B-1----:R-:W-:Y:S01]  /*14e30*/  FADD.FTZ R32, R158, R3 ;  /* 0x000000039e207221 */ /* 0x002fe20000010000 */
[-CC-:B------:R-:W-:Y:S01]  /*14e40*/  FFMA.FTZ R24, R89, R10.reuse, -R34.reuse ;  /* 0x0000000a59187223 */ /* 0x180fe20000010822 */
[-CC-:B------:R-:W-:Y:S01]  /*14e50*/  FFMA.FTZ R149, R21, R10.reuse, -R34.reuse ;  /* 0x0000000a15957223 */ /* 0x180fe20000010822 */
[-C--:B------:R-:W-:Y:S01]  /*14e60*/  FFMA.FTZ R151, R7, R10.reuse, -R34 ;  /* 0x0000000a07977223 */ /* 0x080fe20000010822 */
[----:B--2---:R-:W-:Y:S01]  /*14e70*/  FADD.FTZ R3, R67, R32 ;  /* 0x0000002043037221 */ /* 0x004fe20000010000 */
[----:B------:R-:W0:Y:S01]  /*14e80*/  MUFU.EX2 R0, R0 ;  /* 0x0000000000007308 */ /* 0x000e220000000800 */
[-CC-:B------:R-:W-:Y:S01]  /*14e90*/  FFMA.FTZ R26, R87, R10.reuse, -R34.reuse ;  /* 0x0000000a571a7223 */ /* 0x180fe20000010822 */
[-CC-:B------:R-:W-:Y:S01]  /*14ea0*/  FFMA.FTZ R28, R85, R10.reuse, -R34.reuse ;  /* 0x0000000a551c7223 */ /* 0x180fe20000010822 */
[----:B----4-:R-:W-:Y:S01]  /*14eb0*/  FADD.FTZ R32, R152, R3 ;  /* 0x0000000398207221 */ /* 0x010fe20000010000 */
[-CC-:B-----5:R-:W-:Y:S01]  /*14ec0*/  FFMA.FTZ R145, R27, R10.reuse, -R34.reuse ;  /* 0x0000000a1b917223 */ /* 0x1a0fe20000010822 */
[-C--:B------:R-:W-:Y:S01]  /*14ed0*/  FFMA.FTZ R30, R31, R10.reuse, -R34 ;  /* 0x0000000a1f1e7223 */ /* 0x080fe20000010822 */
[----:B------:R-:W1:Y:S01]  /*14ee0*/  @P5 LDC R15, c[0x0][0x44c] ;  /* 0x00011300ff0f5b82 */ /* 0x000e620000000800 */
[----:B------:R-:W-:Y:S01]  /*14ef0*/  FADD.FTZ R7, R69, R32 ;  /* 0x0000002045077221 */ /* 0x000fe20000010000 */
[----:B------:R-:W2:Y:S01]  /*14f00*/  MUFU.EX2 R159, R159 ;  /* 0x0000009f009f7308 */ /* 0x000ea20000000800 */
[-CC-:B------:R-:W-:Y:S01]  /*14f10*/  FFMA.FTZ R147, R79, R10.reuse, -R34.reuse ;  /* 0x0000000a4f937223 */ /* 0x180fe20000010822 */
[-CC-:B------:R-:W-:Y:S01]  /*14f20*/  FFMA.FTZ R32, R35, R10.reuse, -R34.reuse ;  /* 0x0000000a23207223 */ /* 0x180fe20000010822 */
[----:B------:R-:W-:Y:S01]  /*14f30*/  FADD.FTZ R38, R154, R7 ;  /* 0x000000079a267221 */ /* 0x000fe20000010000 */
[-CC-:B------:R-:W-:Y:S01]  /*14f40*/  FFMA.FTZ R141, R81, R10.reuse, -R34.reuse ;  /* 0x0000000a518d7223 */ /* 0x180fe20000010822 */
[-CC-:B------:R-:W-:Y:S01]  /*14f50*/  FFMA.FTZ R83, R83, R10.reuse, -R34.reuse ;  /* 0x0000000a53537223 */ /* 0x180fe20000010822 */
[-C--:B------:R-:W-:Y:S01]  /*14f60*/  FFMA.FTZ R97, R97, R10.reuse, -R34 ;  /* 0x0000000a61617223 */ /* 0x080fe20000010822 */
[----:B---3--:R-:W-:Y:S01]  /*14f70*/  FADD.FTZ R7, R65, R38 ;  /* 0x0000002641077221 */ /* 0x008fe20000010000 */
[----:B------:R-:W3:Y:S01]  /*14f80*/  MUFU.EX2 R8, R8 ;  /* 0x0000000800087308 */ /* 0x000ee20000000800 */
[----:B0-----:R-:W-:Y:S01]  /*14f90*/  FADD.FTZ R36, R157, R0 ;  /* 0x000000009d247221 */ /* 0x001fe20000010000 */
[-CC-:B------:R-:W-:Y:S01]  /*14fa0*/  FFMA.FTZ R43, R43, R10.reuse, -R34.reuse ;  /* 0x0000000a2b2b7223 */ /* 0x180fe20000010822 */
[----:B------:R-:W-:Y:S01]  /*14fb0*/  FADD.FTZ R38, R148, R7 ;  /* 0x0000000794267221 */ /* 0x000fe20000010000 */
[-CC-:B------:R-:W-:Y:S01]  /*14fc0*/  FFMA.FTZ R45, R45, R10.reuse, -R34.reuse ;  /* 0x0000000a2d2d7223 */ /* 0x180fe20000010822 */
[-CC-:B------:R-:W-:Y:S01]  /*14fd0*/  FFMA.FTZ R39, R39, R10.reuse, -R34.reuse ;  /* 0x0000000a27277223 */ /* 0x180fe20000010822 */
[-C--:B------:R-:W-:Y:S01]  /*14fe0*/  FFMA.FTZ R71, R71, R10.reuse, -R34 ;  /* 0x0000000a47477223 */ /* 0x080fe20000010822 */
[----:B------:R-:W-:Y:S01]  /*14ff0*/  FADD.FTZ R7, R63, R38 ;  /* 0x000000263f077221 */ /* 0x000fe20000010000 */
[----:B------:R-:W0:Y:S01]  /*15000*/  MUFU.EX2 R153, R153 ;  /* 0x0000009900997308 */ /* 0x000e220000000800 */
[----:B--2---:R-:W-:Y:S01]  /*15010*/  FADD.FTZ R3, R159, R36 ;  /* 0x000000249f037221 */ /* 0x004fe20000010000 */
[----:B------:R-:W-:Y:S01]  /*15020*/  FFMA.FTZ R73, R73, R10, -R34 ;  /* 0x0000000a49497223 */ /* 0x000fe20000010822 */
[----:B------:R-:W-:Y:S01]  /*15030*/  FADD.FTZ R40, R14, R7 ;  /* 0x000000070e287221 */ /* 0x000fe20000010000 */
[----:B------:R-:W-:Y:S01]  /*15040*/  IMAD.MOV.U32 R9, RZ, RZ, R178 ;  /* 0x000000ffff097224 */ /* 0x000fe200078e00b2 */
[----:B------:R-:W-:Y:S01]  /*15050*/  F2FP.F16.F32.PACK_AB R157, R0, R157 ;  /* 0x0000009d009d723e */ /* 0x000fe200000000ff */
[----:B-1----:R-:W-:-:S04]  /*15060*/  @P5 IMAD.HI.U32 R15, R178, R15, RZ ;  /* 0x0000000fb20f5227 */ /* 0x002fc800078e00ff */
[----:B------:R-:W-:Y:S01]  /*15070*/  FADD.FTZ R7, R29, R40 ;  /* 0x000000281d077221 */ /* 0x000fe20000010000 */
[----:B------:R-:W1:Y:S01]  /*15080*/  MUFU.EX2 R20, R20 ;  /* 0x0000001400147308 */ /* 0x000e620000000800 */
[C---:B---3--:R-:W-:Y:S01]  /*15090*/  FADD.FTZ R36, R8.reuse, R3 ;  /* 0x0000000308247221 */ /* 0x048fe20000010000 */
[----:B------:R-:W-:Y:S01]  /*150a0*/  F2FP.F16.F32.PACK_AB R159, R8, R159 ;  /* 0x0000009f089f723e */ /* 0x000fe200000000ff */
[----:B------:R-:W-:Y:S01]  /*150b0*/  VIADD R8, R72, 0xfffffffe ;  /* 0xfffffffe48087836 */ /* 0x000fe20000000000 */
[----:B------:R-:W-:Y:S02]  /*150c0*/  @P5 SHF.R.U32.HI R9, RZ, R42, R15 ;  /* 0x0000002aff095219 */ /* 0x000fe4000001160f */
[----:B------:R-:W-:Y:S02]  /*150d0*/  ISETP.GE.AND P5, PT, R13, 0x1, PT ;  /* 0x000000010d00780c */ /* 0x000fe40003fa6270 */
[----:B------:R-:W2:Y:S01]  /*150e0*/  MUFU.EX2 R155, R155 ;  /* 0x0000009b009b7308 */ /* 0x000ea20000000800 */
[----:B0-----:R-:W-:Y:S01]  /*150f0*/  FADD.FTZ R3, R153, R36 ;  /* 0x0000002499037221 */ /* 0x001fe20000010000 */
[----:B------:R-:W-:Y:S01]  /*15100*/  IMAD.IADD R9, R150, 0x1, R9 ;  /* 0x0000000196097824 */ /* 0x000fe200078e0209 */
[----:B------:R-:W-:-:S02]  /*15110*/  F2FP.F16.F32.PACK_AB R150, R29, R14 ;  /* 0x0000000e1d96723e */ /* 0x000fc400000000ff */
[----:B------:R-:W-:Y:S01]  /*15120*/  F2FP.F16.F32.PACK_AB R156, R99, R156 ;  /* 0x0000009c639c723e */ /* 0x000fe200000000ff */
[----:B------:R-:W-:Y:S01]  /*15130*/  IMAD.IADD R12, R9, 0x1, R12 ;  /* 0x00000001090c7824 */ /* 0x000fe200078e020c */
[----:B------:R-:W-:Y:S01]  /*15140*/  F2FP.F16.F32.PACK_AB R158, R67, R158 ;  /* 0x0000009e439e723e */ /* 0x000fe200000000ff */
[----:B------:R-:W0:Y:S01]  /*15150*/  MUFU.EX2 R24, R24 ;  /* 0x0000001800187308 */ /* 0x000e220000000800 */
[C---:B-1----:R-:W-:Y:S01]  /*15160*/  FADD.FTZ R36, R20.reuse, R3 ;  /* 0x0000000314247221 */ /* 0x042fe20000010000 */
[----:B------:R-:W-:Y:S02]  /*15170*/  F2FP.F16.F32.PACK_AB R152, R69, R152 ;  /* 0x000000984598723e */ /* 0x000fe400000000ff */
        /* <DEDUP_REMOVED lines=19> */
[----:B------:R-:W-:-:S06]  /*152b0*/  F2FP.F16.F32.PACK_AB R144, R47, R144 ;  /* 0x000000902f90723e */ /* 0x000fcc00000000ff */
        /* <DEDUP_REMOVED lines=51> */
[----:B--2---:R-:W-:Y:S01]  /*155f0*/  FADD.FTZ R7, R71, R0 ;  /* 0x0000000047077221 */ /* 0x004fe20000010000 */
[C---:B0-----:R-:W-:Y:S01]  /*15600*/  FADD.FTZ R3, R11.reuse, R42 ;  /* 0x0000002a0b037221 */ /* 0x041fe20000010000 */
[----:B------:R-:W-:Y:S02]  /*15610*/  F2FP.F16.F32.PACK_AB R138, R11, R138 ;  /* 0x0000008a0b8a723e */ /* 0x000fe400000000ff */
[C---:B-1----:R-:W-:Y:S01]  /*15620*/  FADD.FTZ R0, R14.reuse, R7 ;  /* 0x000000070e007221 */ /* 0x042fe20000010000 */
[----:B------:R-:W-:Y:S01]  /*15630*/  F2FP.F16.F32.PACK_AB R139, R14, R71 ;  /* 0x000000470e8b723e */ /* 0x000fe200000000ff */
[----:B------:R-:W-:Y:S06]  /*15640*/  @!P5 BRA `(.L_x_1647) ;  /* 0x000000000048d947 */ /* 0x000fec0003800000 */
[C---:B------:R-:W-:Y:S01]  /*15650*/  ISETP.GT.AND P2, PT, R9.reuse, RZ, PT ;  /* 0x000000ff0900720c */ /* 0x040fe20003f44270 */
[----:B------:R-:W-:Y:S01]  /*15660*/  BSSY B0, `(.L_x_1648) ;  /* 0x000000e000007945 */ /* 0x000fe20003800000 */
[----:B------:R-:W-:-:S11]  /*15670*/  VIADD R7, R9, 0xffffffff ;  /* 0xffffffff09077836 */ /* 0x000fd60000000000 */
        /* <DEDUP_REMOVED lines=8> */
.L_x_1649:
[----:B------:R-:W-:-:S13]  /*15700*/  ISETP.NE.AND P2, PT, R13, 0x1, PT ;  /* 0x000000010d00780c */ /* 0x000fda0003f45270 */
[----:B------:R-:W0:Y:S02]  /*15710*/  @P2 LDC.64 R14, c[0x0][0x9e8] ;  /* 0x00027a00ff0e2b82 */ /* 0x000e240000000a00 */
[----:B0-----:R-:W-:-:S05]  /*15720*/  @P2 IMAD.HI.U32 R14, R7, R14, RZ ;  /* 0x0000000e070e2227 */ /* 0x001fca00078e00ff */
[----:B------:R-:W-:-:S07]  /*15730*/  @P2 SHF.R.U32.HI R7, RZ, R15, R14 ;  /* 0x0000000fff072219 */ /* 0x000fce000001160e */
.L_x_1650:
[----:B------:R-:W-:Y:S05]  /*15740*/  BSYNC B0 ;  /* 0x0000000000007941 */ /* 0x000fea0003800000 */
.L_x_1648:
[----:B------:R-:W-:-:S05]  /*15750*/  IMAD R7, R7, R13, R13 ;  /* 0x0000000d07077224 */ /* 0x000fca00078e020d */
[----:B------:R-:W-:-:S07]  /*15760*/  VIMNMX R12, R12, R7, PT ;  /* 0x000000070c0c7248 */ /* 0x000fce0003fe0100 */
.L_x_1647:
[----:B------:R-:W-:Y:S01]  /*15770*/  IMAD.HI R12, R12, 0x2aaaaaab, RZ ;  /* 0x2aaaaaab0c0c7827 */ /* 0x000fe200078e02ff */
[----:B------:R-:W-:Y:S01]  /*15780*/  ULDC UR58, c[0x0][0x9d8] ;  /* 0x00027600003a7ab9 */ /* 0x000fe20000000800 */
[----:B------:R-:W-:Y:S01]  /*15790*/  ULDC UR59, c[0x0][0x9d8] ;  /* 0x00027600003b7ab9 */ /* 0x000fe20000000800 */
[----:B------:R-:W-:Y:S01]  /*157a0*/  BSSY B0, `(.L_x_1651) ;  /* 0x00003aa000007945 */ /* 0x000fe20003800000 */
[----:B------:R-:W-:Y:S01]  /*157b0*/  IMAD.MOV.U32 R88, RZ, RZ, 0x3f800000 ;  /* 0x3f800000ff587424 */ /* 0x000fe200078e00ff */
[----:B------:R-:W-:Y:S02]  /*157c0*/  SHF.R.U32.HI R7, RZ, 0x1f, R12 ;  /* 0x0000001fff077819 */ /* 0x000fe4000001160c */
[----:B------:R-:W-:Y:S02]  /*157d0*/  CS2R R86, SRZ ;  /* 0x0000000000567805 */ /* 0x000fe4000001ff00 */
[----:B------:R-:W-:Y:S02]  /*157e0*/  CS2R R84, SRZ ;  /* 0x0000000000547805 */ /* 0x000fe4000001ff00 */
[----:B------:R-:W-:-:S02]  /*157f0*/  CS2R R82, SRZ ;  /* 0x0000000000527805 */ /* 0x000fc4000001ff00 */
[----:B------:R-:W-:Y:S02]  /*15800*/  LEA.HI.SX32 R9, R12, R7, 0x1c ;  /* 0x000000070c097211 */ /* 0x000fe400078fe2ff */
[----:B------:R-:W-:Y:S02]  /*15810*/  CS2R R80, SRZ ;  /* 0x0000000000507805 */ /* 0x000fe4000001ff00 */
[----:B------:R-:W-:Y:S02]  /*15820*/  MOV R7, 0x3f800000 ;  /* 0x3f80000000077802 */ /* 0x000fe40000000f00 */
[----:B------:R-:W-:Y:S02]  /*15830*/  CS2R R78, SRZ ;  /* 0x00000000004e7805 */ /* 0x000fe4000001ff00 */
[----:B------:R-:W-:Y:S02]  /*15840*/  VIMNMX R9, R180, R9, !PT ;  /* 0x00000009b4097248 */ /* 0x000fe40007fe0100 */
[----:B------:R-:W-:-:S02]  /*15850*/  CS2R R76, SRZ ;  /* 0x00000000004c7805 */ /* 0x000fc4000001ff00 */
[----:B------:R-:W-:Y:S02]  /*15860*/  CS2R R74, SRZ ;  /* 0x00000000004a7805 */ /* 0x000fe4000001ff00 */
[----:B------:R-:W-:Y:S02]  /*15870*/  CS2R R72, SRZ ;  /* 0x0000000000487805 */ /* 0x000fe4000001ff00 */
        /* <DEDUP_REMOVED lines=25> */
[----:B------:R-:W-:Y:S06]  /*15a10*/  @!P2 BRA `(.L_x_1652) ;  /* 0x000000380008a947 */ /* 0x000fec0003800000 */
[----:B------:R-:W-:Y:S01]  /*15a20*/  BSSY B1, `(.L_x_1653) ;  /* 0x000037d000017945 */ /* 0x000fe20003800000 */
[----:B------:R-:W-:Y:S02]  /*15a30*/  IMAD.MOV.U32 R7, RZ, RZ, 0x3f800000 ;  /* 0x3f800000ff077424 */ /* 0x000fe400078e00ff */
[----:B------:R-:W-:-:S07]  /*15a40*/  IMAD.MOV.U32 R87, RZ, RZ, RZ ;  /* 0x000000ffff577224 */ /* 0x000fce00078e00ff */
.L_x_1672:
[----:B------:R-:W-:-:S05]  /*15a50*/  VIADD R14, R22, 0x1 ;  /* 0x00000001160e7836 */ /* 0x000fca0000000000 */
[----:B------:R-:W-:-:S04]  /*15a60*/  ISETP.NE.AND P2, PT, R14, 0x2, PT ;  /* 0x000000020e00780c */ /* 0x000fc80003f45270 */
[----:B------:R-:W-:Y:S02]  /*15a70*/  SEL R10, RZ, 0x1, P2 ;  /* 0x00000001ff0a7807 */ /* 0x000fe40001000000 */
[----:B------:R-:W-:Y:S02]  /*15a80*/  SEL R14, R14, RZ, P2 ;  /* 0x000000ff0e0e7207 */ /* 0x000fe40001000000 */
[----:B------:R-:W-:Y:S01]  /*15a90*/  LOP3.LUT R15, R23, R10, RZ, 0x3c, !PT ;  /* 0x0000000a170f7212 */ /* 0x000fe200078e3cff */
[----:B------:R-:W-:Y:S06]  /*15aa0*/  @!P0 BRA `(.L_x_1654) ;  /* 0x0000000000048947 */ /* 0x000fec0003800000 */
[----:B------:R-:W-:Y:S01]  /*15ab0*/  BPT.TRAP 0x1 ;  /* 0x000000040000795c */ /* 0x000fe20000300000 */
.L_x_1654:
[----:B------:R-:W-:Y:S01]  /*15ac0*/  IMAD R205, R14, 0x8, R2 ;  /* 0x000000080ecd7824 */ /* 0x000fe200078e0202 */
[----:B------:R-:W-:-:S04]  /*15ad0*/  SHF.L.U32 R10, R15, 0x1f, RZ ;  /* 0x0000001f0f0a7819 */ /* 0x000fc800000006ff */
[----:B------:R0:W1:Y:S01]  /*15ae0*/  SYNCS.PHASECHK.TRANS64.TRYWAIT P2, [R205+URZ+0x2a830], R10 ;  /* 0x02a8300acd0075a7 */ /* 0x000062000804017f */
[----:B------:R-:W-:Y:S05]  /*15af0*/  @!P0 BRA `(.L_x_1655) ;  /* 0x0000000000048947 */ /* 0x000fea0003800000 */
[----:B------:R-:W-:Y:S01]  /*15b00*/  BPT.TRAP 0x1 ;  /* 0x000000040000795c */ /* 0x000fe20000300000 */
.L_x_1655:
[----:B------:R-:W-:Y:S01]  /*15b10*/  IMAD R92, R14, 0x900, R6 ;  /* 0x000009000e5c7824 */ /* 0x000fe200078e0206 */
[----:B------:R-:W-:Y:S03]  /*15b20*/  BSSY B2, `(.L_x_1656) ;  /* 0x0000006000027945 */ /* 0x000fe60003800000 */
[C---:B------:R-:W-:Y:S01]  /*15b30*/  VIADD R12, R92.reuse, 0x2 ;  /* 0x000000025c0c7836 */ /* 0x040fe20000000000 */
[----:B------:R-:W-:Y:S01]  /*15b40*/  IADD3 R20, R92, 0x4, RZ ;  /* 0x000000045c147810 */ /* 0x000fe20007ffe0ff */
[----:B-1----:R-:W-:Y:S06]  /*15b50*/  @P2 BRA `(.L_x_1657) ;  /* 0x0000000000082947 */ /* 0x002fec0003800000 */
[----:B------:R-:W1:Y:S02]  /*15b60*/  SYNCS.PHASECHK.TRANS64.TRYWAIT P2, [R205+URZ+0x2a830], R10 ;  /* 0x02a8300acd0075a7 */ /* 0x000e64000804017f */
[----:B-1----:R-:W-:Y:S05]  /*15b70*/  @!P2 BRA `(.L_x_1658) ;  /* 0x0000016c001ca947 */ /* 0x002fea0003800000 */
.L_x_1657:
[----:B------:R-:W-:Y:S05]  /*15b80*/  BSYNC B2 ;  /* 0x0000000000027941 */ /* 0x000fea0003800000 */
.L_x_1656:
[----:B------:R-:W-:Y:S01]  /*15b90*/  R2UR UR50, R12 ;  /* 0x000000000c3272ca */ /* 0x000fe200000e0000 */
[----:B------:R-:W-:Y:S01]  /*15ba0*/  VIADD R12, R92, 0x6 ;  /* 0x000000065c0c7836 */ /* 0x000fe20000000000 */
[----:B------:R-:W2:Y:S01]  /*15bb0*/  LDL.64 R218, [R1+0x20] ;  /* 0x0000200001da7983 */ /* 0x000ea20000100a00 */
[----:B------:R-:W-:-:S03]  /*15bc0*/  IMAD.MOV.U32 R13, RZ, RZ, 0x40000040 ;  /* 0x40000040ff0d7424 */ /* 0x000fc600078e00ff */
[----:B------:R-:W-:Y:S01]  /*15bd0*/  R2UR UR30, R12 ;  /* 0x000000000c1e72ca */ /* 0x000fe200000e0000 */
[----:B------:R-:W-:Y:S01]  /*15be0*/  VIADD R12, R92, 0x306 ;  /* 0x000003065c0c7836 */ /* 0x000fe20000000000 */
[C---:B------:R-:W-:Y:S01]  /*15bf0*/  R2UR UR51, R13.reuse ;  /* 0x000000000d3372ca */ /* 0x040fe200000e0000 */
[----:B------:R-:W3:Y:S01]  /*15c00*/  LDL.64 R216, [R1+0x18] ;  /* 0x0000180001d87983 */ /* 0x000ee20000100a00 */
[C---:B------:R-:W-:Y:S02]  /*15c10*/  R2UR UR31, R13.reuse ;  /* 0x000000000d1f72ca */ /* 0x040fe400000e0000 */
[----:B------:R-:W-:Y:S01]  /*15c20*/  R2UR UR14, R12 ;  /* 0x000000000c0e72ca */ /* 0x000fe200000e0000 */
[----:B------:R-:W4:Y:S01]  /*15c30*/  LDL.64 R214, [R1+0x10] ;  /* 0x0000100001d67983 */ /* 0x000f220000100a00 */
[----:B------:R-:W-:-:S03]  /*15c40*/  R2UR UR15, R13 ;  /* 0x000000000d0f72ca */ /* 0x000fc600000e0000 */
[----:B------:R-:W5:Y:S01]  /*15c50*/  LDL.64 R12, [R1+0x30] ;  /* 0x00003000010c7983 */ /* 0x000f620000100a00 */
[----:B01----:R-:W-:-:S03]  /*15c60*/  IMAD.MOV.U32 R10, RZ, RZ, R92 ;  /* 0x000000ffff0a7224 */ /* 0x003fc600078e005c */
[----:B------:R-:W4:Y:S02]  /*15c70*/  LDL.64 R212, [R1+0x8] ;  /* 0x0000080001d47983 */ /* 0x000f240000100a00 */
[----:B------:R-:W-:Y:S01]  /*15c80*/  R2UR UR54, R10 ;  /* 0x000000000a3672ca */ /* 0x000fe200000e0000 */
[----:B------:R-:W-:Y:S01]  /*15c90*/  VIADD R10, R92, 0x300 ;  /* 0x000003005c0a7836 */ /* 0x000fe20000000000 */
[----:B------:R-:W4:Y:S01]  /*15ca0*/  LDL.64 R210, [R1] ;  /* 0x0000000001d27983 */ /* 0x000f220000100a00 */
[----:B------:R-:W-:Y:S01]  /*15cb0*/  IMAD.MOV.U32 R11, RZ, RZ, 0x40000040 ;  /* 0x40000040ff0b7424 */ /* 0x000fe200078e00ff */
[----:B------:R-:W-:Y:S01]  /*15cc0*/  R2UR UR34, R20 ;  /* 0x00000000142272ca */ /* 0x000fe200000e0000 */
[-C--:B------:R-:W-:Y:S01]  /*15cd0*/  FMUL.FTZ R24, R24, R88.reuse ;  /* 0x0000005818187220 */ /* 0x080fe20000410000 */
[----:B------:R-:W-:Y:S01]  /*15ce0*/  R2UR UR26, R10 ;  /* 0x000000000a1a72ca */ /* 0x000fe200000e0000 */
[C---:B------:R-:W-:Y:S01]  /*15cf0*/  VIADD R10, R92.reuse, 0x304 ;  /* 0x000003045c0a7836 */ /* 0x040fe20000000000 */
[----:B------:R-:W-:Y:S01]  /*15d00*/  IADD3 R20, R92, 0x302, RZ ;  /* 0x000003025c147810 */ /* 0x000fe20007ffe0ff */
[-C--:B------:R-:W-:Y:S01]  /*15d10*/  FMUL.FTZ R25, R25, R88.reuse ;  /* 0x0000005819197220 */ /* 0x080fe20000410000 */
[C---:B------:R-:W-:Y:S01]  /*15d20*/  R2UR UR55, R11.reuse ;  /* 0x000000000b3772ca */ /* 0x040fe200000e0000 */
[-C--:B------:R-:W-:Y:S01]  /*15d30*/  FMUL.FTZ R28, R28, R88.reuse ;  /* 0x000000581c1c7220 */ /* 0x080fe20000410000 */
[----:B------:R-:W-:Y:S01]  /*15d40*/  R2UR UR27, R11 ;  /* 0x000000000b1b72ca */ /* 0x000fe200000e0000 */
[-C--:B------:R-:W-:Y:S01]  /*15d50*/  FMUL.FTZ R29, R29, R88.reuse ;  /* 0x000000581d1d7220 */ /* 0x080fe20000410000 */
[----:B------:R-:W-:Y:S01]  /*15d60*/  R2UR UR18, R10 ;  /* 0x000000000a1272ca */ /* 0x000fe200000e0000 */
[-C--:B------:R-:W-:Y:S01]  /*15d70*/  FMUL.FTZ R32, R32, R88.reuse ;  /* 0x0000005820207220 */ /* 0x080fe20000410000 */
[----:B------:R-:W-:Y:S01]  /*15d80*/  R2UR UR19, R11 ;  /* 0x000000000b1372ca */ /* 0x000fe200000e0000 */
[-C--:B------:R-:W-:Y:S01]  /*15d90*/  FMUL.FTZ R33, R33, R88.reuse ;  /* 0x0000005821217220 */ /* 0x080fe20000410000 */
[----:B------:R-:W2:Y:S01]  /*15da0*/  LDL.64 R10, [R1+0x28] ;  /* 0x00002800010a7983 */ /* 0x000ea20000100a00 */
[----:B------:R-:W-:Y:S01]  /*15db0*/  R2UR UR22, R20 ;  /* 0x00000000141672ca */ /* 0x000fe200000e0000 */
        /* <DEDUP_REMOVED lines=26> */
[C---:B------:R-:W-:Y:S01]  /*15f60*/  VIADD R20, R92.reuse, 0x600 ;  /* 0x000006005c147836 */ /* 0x040fe20000000000 */
[----:B------:R-:W-:Y:S01]  /*15f70*/  MOV R89, 0x40000040 ;  /* 0x4000004000597802 */ /* 0x000fe20000000f00 */
[----:B------:R-:W-:-:S02]  /*15f80*/  VIADD R88, R92, 0x602 ;  /* 0x000006025c587836 */ /* 0x000fc40000000000 */
[-C--:B------:R-:W-:Y:S01]  /*15f90*/  FMUL.FTZ R26, R26, R7.reuse ;  /* 0x000000071a1a7220 */ /* 0x080fe20000410000 */
[C---:B------:R-:W-:Y:S02]  /*15fa0*/  VIADD R90, R92.reuse, 0x604 ;  /* 0x000006045c5a7836 */ /* 0x040fe40000000000 */
[-C--:B------:R-:W-:Y:S01]  /*15fb0*/  FMUL.FTZ R27, R27, R7.reuse ;  /* 0x000000071b1b7220 */ /* 0x080fe20000410000 */
[----:B------:R-:W-:Y:S02]  /*15fc0*/  VIADD R92, R92, 0x606 ;  /* 0x000006065c5c7836 */ /* 0x000fe40000000000 */
[-C--:B------:R-:W-:Y:S01]  /*15fd0*/  FMUL.FTZ R30, R30, R7.reuse ;  /* 0x000000071e1e7220 */ /* 0x080fe20000410000 */
[----:B------:R-:W-:Y:S02]  /*15fe0*/  IMAD.MOV.U32 R91, RZ, RZ, 0x40000040 ;  /* 0x40000040ff5b7424 */ /* 0x000fe400078e00ff */
[-C--:B------:R-:W-:Y:S01]  /*15ff0*/  FMUL.FTZ R31, R31, R7.reuse ;  /* 0x000000071f1f7220 */ /* 0x080fe20000410000 */
[----:B------:R-:W-:Y:S01]  /*16000*/  IMAD.MOV.U32 R93, RZ, RZ, 0x40000040 ;  /* 0x40000040ff5d7424 */ /* 0x000fe200078e00ff */
[----:B------:R-:W-:Y:S01]  /*16010*/  R2UR UR6, R88 ;  /* 0x00000000580672ca */ /* 0x000fe200000e0000 */
[----:B------:R-:W-:Y:S01]  /*16020*/  IMAD.MOV.U32 R21, RZ, RZ, 0x40000040 ;  /* 0x40000040ff157424 */ /* 0x000fe200078e00ff */
[----:B------:R-:W-:Y:S01]  /*16030*/  R2UR UR7, R89 ;  /* 0x00000000590772ca */ /* 0x000fe200000e0000 */
[-C--:B------:R-:W-:Y:S01]  /*16040*/  FMUL.FTZ R34, R34, R7.reuse ;  /* 0x0000000722227220 */ /* 0x080fe20000410000 */
        /* <DEDUP_REMOVED lines=8> */
[----:B------:R-:W-:Y:S01]  /*160d0*/  WARPGROUP.ARRIVE ;  /* 0x00000000000079c5 */ /* 0x000fe20000000000 */
[----:B------:R-:W-:Y:S01]  /*160e0*/  R2UR UR35, R21 ;  /* 0x00000000152372ca */ /* 0x000fe200000e0000 */
[-C--:B------:R-:W-:Y:S01]  /*160f0*/  FMUL.FTZ R43, R43, R7.reuse ;  /* 0x000000072b2b7220 */ /* 0x080fe20000410000 */
[----:B------:R-:W-:Y:S01]  /*16100*/  R2UR UR23, R21 ;  /* 0x00000000151772ca */ /* 0x000fe200000e0000 */
[-C--:B------:R-:W-:Y:S01]  /*16110*/  FMUL.FTZ R46, R46, R7.reuse ;  /* 0x000000072e2e7220 */ /* 0x080fe20000410000 */
[-C--:B------:R-:W-:Y:S01]  /*16120*/  FMUL.FTZ R47, R47, R7.reuse ;  /* 0x000000072f2f7220 */ /* 0x080fe20000410000 */
[----:B------:R-:W-:Y:S01]  /*16130*/  HGMMA.64x96x16.F32 R88, gdesc[UR52], RZ, !UPT, gsb0 ;  /* 0x01600000345879f0 */ /* 0x000fe2000c0008ff */
        /* <DEDUP_REMOVED lines=24> */
[----:B-----5:R-:W-:Y:S02]  /*162c0*/  R2UR UR32, R12 ;  /* 0x000000000c2072ca */ /* 0x020fe400000e0000 */
[----:B------:R-:W-:Y:S01]  /*162d0*/  R2UR UR33, R13 ;  /* 0x000000000d2172ca */ /* 0x000fe200000e0000 */
[----:B------:R-:W-:-:S12]  /*162e0*/  WARPGROUP.ARRIVE ;  /* 0x00000000000079c5 */ /* 0x000fd80000000000 */
[----:B------:R-:W-:Y:S01]  /*162f0*/  HGMMA.64x96x16.F32 R88, gdesc[UR32], R88, gsb0 ;  /* 0x01600000205879f0 */ /* 0x000fe20008000858 */
[----:B--2---:R-:W-:Y:S02]  /*16300*/  R2UR UR28, R10 ;  /* 0x000000000a1c72ca */ /* 0x004fe400000e0000 */
[----:B------:R-:W-:Y:S01]  /*16310*/  R2UR UR29, R11 ;  /* 0x000000000b1d72ca */ /* 0x000fe200000e0000 */
[----:B------:R-:W-:Y:S02]  /*16320*/  WARPGROUP.DEPBAR.LE gsb0, 0x0 ;  /* 0x00008000000079c5 */ /* 0x000fe40000010000 */
[----:B------:R-:W-:-:S10]  /*16330*/  WARPGROUP.ARRIVE ;  /* 0x00000000000079c5 */ /* 0x000fd40000000000 */
[----:B------:R-:W-:Y:S01]  /*16340*/  HGMMA.64x96x16.F32 R88, gdesc[UR28], R88, gsb0 ;  /* 0x016000001c5879f0 */ /* 0x000fe20008000858 */
[----:B------:R-:W-:Y:S02]  /*16350*/  R2UR UR24, R218 ;  /* 0x00000000da1872ca */ /* 0x000fe400000e0000 */
[----:B------:R-:W-:Y:S02]  /*16360*/  R2UR UR25, R219 ;  /* 0x00000000db1972ca */ /* 0x000fe400000e0000 */
[----:B---3--:R-:W-:Y:S02]  /*16370*/  R2UR UR20, R216 ;  /* 0x00000000d81472ca */ /* 0x008fe400000e0000 */
[----:B------:R-:W-:Y:S01]  /*16380*/  R2UR UR21, R217 ;  /* 0x00000000d91572ca */ /* 0x000fe200000e0000 */
[----:B------:R-:W-:Y:S02]  /*16390*/  WARPGROUP.DEPBAR.LE gsb0, 0x0 ;  /* 0x00008000000079c5 */ /* 0x000fe40000010000 */
[----:B------:R-:W-:-:S06]  /*163a0*/  WARPGROUP.ARRIVE ;  /* 0x00000000000079c5 */ /* 0x000fcc0000000000 */
[----:B------:R-:W-:Y:S01]  /*163b0*/  HGMMA.64x96x16.F32 R88, gdesc[UR24], R88, gsb0 ;  /* 0x01600000185879f0 */ /* 0x000fe20008000858 */
[----:B----4-:R-:W-:Y:S02]  /*163c0*/  R2UR UR16, R214 ;  /* 0x00000000d61072ca */ /* 0x010fe400000e0000 */
[----:B------:R-:W-:Y:S01]  /*163d0*/  R2UR UR17, R215 ;  /* 0x00000000d71172ca */ /* 0x000fe200000e0000 */
[----:B------:R-:W-:Y:S02]  /*163e0*/  WARPGROUP.DEPBAR.LE gsb0, 0x0 ;  /* 0x00008000000079c5 */ /* 0x000fe40000010000 */
[----:B------:R-:W-:-:S06]  /*163f0*/  WARPGROUP.ARRIVE ;  /* 0x00000000000079c5 */ /* 0x000fcc0000000000 */
[----:B------:R-:W-:Y:S01]  /*16400*/  HGMMA.64x96x16.F32 R88, gdesc[UR20], R88, gsb0 ;  /* 0x01600000145879f0 */ /* 0x000fe20008000858 */
[----:B------:R-:W-:Y:S02]  /*16410*/  R2UR UR12, R212 ;  /* 0x00000000d40c72ca */ /* 0x000fe400000e0000 */
[----:B------:R-:W-:Y:S01]  /*16420*/  R2UR UR13, R213 ;  /* 0x00000000d50d72ca */ /* 0x000fe200000e0000 */
[----:B------:R-:W-:Y:S02]  /*16430*/  WARPGROUP.DEPBAR.LE gsb0, 0x0 ;  /* 0x00008000000079c5 */ /* 0x000fe40000010000 */
[----:B------:R-:W-:-:S06]  /*16440*/  WARPGROUP.ARRIVE ;  /* 0x00000000000079c5 */ /* 0x000fcc0000000000 */
[----:B------:R-:W-:Y:S01]  /*16450*/  HGMMA.64x96x16.F32 R88, gdesc[UR16], R88, gsb0 ;  /* 0x01600000105879f0 */ /* 0x000fe20008000858 */
[----:B------:R-:W-:Y:S02]  /*16460*/  R2UR UR10, R20 ;  /* 0x00000000140a72ca */ /* 0x000fe400000e0000 */
[----:B------:R-:W-:Y:S02]  /*16470*/  R2UR UR11, R21 ;  /* 0x00000000150b72ca */ /* 0x000fe400000e0000 */
[----:B------:R-:W-:Y:S02]  /*16480*/  R2UR UR8, R210 ;  /* 0x00000000d20872ca */ /* 0x000fe400000e0000 */
[----:B------:R-:W-:Y:S01]  /*16490*/  R2UR UR9, R211 ;  /* 0x00000000d30972ca */ /* 0x000fe200000e0000 */
[----:B------:R-:W-:Y:S02]  /*164a0*/  WARPGROUP.DEPBAR.LE gsb0, 0x0 ;  /* 0x00008000000079c5 */ /* 0x000fe40000010000 */
[----:B------:R-:W-:-:S06]  /*164b0*/  WARPGROUP.ARRIVE ;  /* 0x00000000000079c5 */ /* 0x000fcc0000000000 */
[----:B------:R-:W-:Y:S03]  /*164c0*/  HGMMA.64x96x16.F32 R88, gdesc[UR12], R88, gsb0 ;  /* 0x016000000c5879f0 */ /* 0x000fe60008000858 */
[----:B------:R-:W-:Y:S02]  /*164d0*/  WARPGROUP.DEPBAR.LE gsb0, 0x0 ;  /* 0x00008000000079c5 */ /* 0x000fe40000010000 */
[----:B------:R-:W-:-:S06]  /*164e0*/  WARPGROUP.ARRIVE ;  /* 0x00000000000079c5 */ /* 0x000fcc0000000000 */
[----:B------:R-:W-:Y:S01]  /*164f0*/  HGMMA.64x96x16.F32 R88, gdesc[UR8], R88, gsb0 ;  /* 0x01600000085879f0 */ /* 0x000fe20008000858 */
[----:B------:R-:W-:Y:S01]  /*16500*/  UMOV UR4, UR56 ;  /* 0x0000003800047c82 */ /* 0x000fe20008000000 */
[----:B------:R-:W-:Y:S01]  /*16510*/  UMOV UR5, UR57 ;  /* 0x0000003900057c82 */ /* 0x000fe20008000000 */
        /* <DEDUP_REMOVED lines=12> */
.L_x_1659:
[----:B------:R-:W-:Y:S01]  /*165e0*/  SHF.L.U32 R7, R23, 0x1f, RZ ;  /* 0x0000001f17077819 */ /* 0x000fe200000006ff */
[----:B------:R-:W-:-:S04]  /*165f0*/  IMAD R20, R22, 0x8, R2 ;  /* 0x0000000816147824 */ /* 0x000fc800078e0202 */
[----:B------:R0:W1:Y:S01]  /*16600*/  SYNCS.PHASECHK.TRANS64.TRYWAIT P2, [R20+URZ+0x2a850], R7 ;  /* 0x02a85007140075a7 */ /* 0x000062000804017f */
[----:B------:R-:W-:Y:S05]  /*16610*/  @!P0 BRA `(.L_x_1660) ;  /* 0x0000000000048947 */ /* 0x000fea0003800000 */
[----:B------:R-:W-:Y:S01]  /*16620*/  BPT.TRAP 0x1 ;  /* 0x000000040000795c */ /* 0x000fe20000300000 */
.L_x_1660:
[----:B------:R-:W-:Y:S04]  /*16630*/  BSSY B2, `(.L_x_1661) ;  /* 0x0000004000027945 */ /* 0x000fe80003800000 */
[----:B-1----:R-:W-:Y:S05]  /*16640*/  @P2 BRA `(.L_x_1662) ;  /* 0x0000000000082947 */ /* 0x002fea0003800000 */
[----:B------:R-:W1:Y:S02]  /*16650*/  SYNCS.PHASECHK.TRANS64.TRYWAIT P2, [R20+URZ+0x2a850], R7 ;  /* 0x02a85007140075a7 */ /* 0x000e64000804017f */
[----:B-1----:R-:W-:Y:S05]  /*16660*/  @!P2 BRA `(.L_x_1663) ;  /* 0x000001600074a947 */ /* 0x002fea0003800000 */
.L_x_1662:
[----:B------:R-:W-:Y:S05]  /*16670*/  BSYNC B2 ;  /* 0x0000000000027941 */ /* 0x000fea0003800000 */
.L_x_1661:
[----:B------:R-:W2:Y:S01]  /*16680*/  LDL R10, [R1+0x38] ;  /* 0x00003800010a7983 */ /* 0x000ea20000100800 */
[----:B01----:R-:W-:Y:S01]  /*16690*/  VIADD R7, R2, 0x400 ;  /* 0x0000040002077836 */ /* 0x003fe20000000000 */
[----:B------:R-:W-:Y:S01]  /*166a0*/  WARPGROUP.ARRIVE ;  /* 0x00000000000079c5 */ /* 0x000fe20000000000 */
[----:B------:R-:W-:Y:S01]  /*166b0*/  IMAD.MOV.U32 R11, RZ, RZ, 0x40000040 ;  /* 0x40000040ff0b7424 */ /* 0x000fe200078e00ff */
[----:B------:R-:W-:Y:S01]  /*166c0*/  MOV R13, 0x40000040 ;  /* 0x40000040000d7802 */ /* 0x000fe20000000f00 */
[----:B------:R-:W-:Y:S01]  /*166d0*/  ULDC UR5, c[0x0][0x9d8] ;  /* 0x0002760000057ab9 */ /* 0x000fe20000000800 */
[----:B------:R-:W-:Y:S01]  /*166e0*/  SHF.R.U32.HI R7, RZ, 0x4, R7 ;  /* 0x00000004ff077819 */ /* 0x000fe20000011607 */
[----:B------:R-:W-:Y:S01]  /*166f0*/  FMUL.FTZ R23, R89, UR5 ;  /* 0x0000000559177c20 */ /* 0x000fe20008410000 */
[----:B------:R-:W-:Y:S01]  /*16700*/  R2UR UR7, R11 ;  /* 0x000000000b0772ca */ /* 0x000fe200000e0000 */
[----:B------:R-:W-:Y:S01]  /*16710*/  IMAD.MOV.U32 R11, RZ, RZ, 0x40000040 ;  /* 0x40000040ff0b7424 */ /* 0x000fe200078e00ff */
[----:B------:R-:W-:Y:S01]  /*16720*/  LOP3.LUT R7, R7, 0x3fff, RZ, 0xc0, !PT ;  /* 0x00003fff07077812 */ /* 0x000fe200078ec0ff */
[----:B------:R-:W-:Y:S01]  /*16730*/  FMUL.FTZ R21, R91, UR5 ;  /* 0x000000055b157c20 */ /* 0x000fe20008410000 */
[----:B------:R-:W-:Y:S01]  /*16740*/  ISETP.NE.AND P3, PT, R207, 0x1, PT ;  /* 0x00000001cf00780c */ /* 0x000fe20003f65270 */
[----:B------:R-:W-:Y:S01]  /*16750*/  FMUL.FTZ R91, R93, UR5 ;  /* 0x000000055d5b7c20 */ /* 0x000fe20008410000 */
[----:B------:R-:W-:Y:S01]  /*16760*/  LOP3.LUT R7, R7, 0x3000000, RZ, 0xfc, !PT ;  /* 0x0300000007077812 */ /* 0x000fe200078efcff */
        /* <DEDUP_REMOVED lines=16> */
[----:B------:R-:W-:-:S02]  /*16870*/  IMAD R132, R8, -0x60, RZ ;  /* 0xffffffa008847824 */ /* 0x000fc400078e02ff */
[----:B------:R-:W-:Y:S01]  /*16880*/  FMUL.FTZ R131, R133, UR5 ;  /* 0x0000000585837c20 */ /* 0x000fe20008410000 */
[----:B------:R-:W-:Y:S01]  /*16890*/  LOP3.LUT P2, RZ, R17, 0x100000, RZ, 0xc0, !PT ;  /* 0x0010000011ff7812 */ /* 0x000fe2000784c0ff */
[----:B------:R-:W0:Y:S01]  /*168a0*/  MUFU.TANH R23, R23 ;  /* 0x0000001700177308 */ /* 0x000e220000002400 */
[----:B------:R-:W-:-:S05]  /*168b0*/  @!P1 VIADD R205, R205, 0x2a840 ;  /* 0x0002a840cdcd9836 */ /* 0x000fca0000000000 */
[----:B------:R-:W-:Y:S02]  /*168c0*/  @!P1 PRMT R205, RZ, 0x654, R205 ;  /* 0x00000654ffcd9816 */ /* 0x000fe400000000cd */
[----:B------:R-:W1:Y:S08]  /*168d0*/  MUFU.TANH R21, R21 ;  /* 0x0000001500157308 */ /* 0x000e700000002400 */
        /* <DEDUP_REMOVED lines=18> */
[----:B--2---:R-:W-:Y:S01]  /*16a00*/  R2UR UR4, R10 ;  /* 0x000000000a0472ca */ /* 0x004fe200000e0000 */
[----:B------:R-:W-:-:S02]  /*16a10*/  IMAD R10, R22, 0x600, R7 ;  /* 0x00000600160a7824 */ /* 0x000fc400078e0207 */
[----:B------:R-:W-:Y:S01]  /*16a20*/  FMUL.FTZ R22, R88, UR5 ;  /* 0x0000000558167c20 */ /* 0x000fe20008410000 */
[----:B------:R-:W-:Y:S01]  /*16a30*/  FMUL.FTZ R88, R94, UR5 ;  /* 0x000000055e587c20 */ /* 0x000fe20008410000 */
[----:B------:R-:W-:Y:S01]  /*16a40*/  FMUL.FTZ R7, R90, UR5 ;  /* 0x000000055a077c20 */ /* 0x000fe20008410000 */
[C---:B------:R-:W-:Y:S01]  /*16a50*/  VIADD R12, R10.reuse, 0x80 ;  /* 0x000000800a0c7836 */ /* 0x040fe20000000000 */
[----:B------:R-:W-:Y:S01]  /*16a60*/  R2UR UR6, R10 ;  /* 0x000000000a0672ca */ /* 0x000fe200000e0000 */
        /* <DEDUP_REMOVED lines=12> */
[----:B------:R-:W-:Y:S01]  /*16b30*/  HGMMA.64x128x16.F32 R24, R156, gdesc[UR4].tnspB, R24, gsb0 ;  /* 0x41e000049c187df0 */ /* 0x000fe20008000818 */
[----:B------:R-:W-:Y:S01]  /*16b40*/  R2UR UR6, R12 ;  /* 0x000000000c0672ca */ /* 0x000fe200000e0000 */
[----:B------:R-:W-:Y:S01]  /*16b50*/  VIADD R12, R10, 0x100 ;  /* 0x000001000a0c7836 */ /* 0x000fe20000000000 */
[----:B------:R-:W-:Y:S01]  /*16b60*/  R2UR UR7, R13 ;  /* 0x000000000d0772ca */ /* 0x000fe200000e0000 */
[----:B------:R-:W-:-:S02]  /*16b70*/  IMAD.MOV.U32 R13, RZ, RZ, 0x40000040 ;  /* 0x40000040ff0d7424 */ /* 0x000fc400078e00ff */
[----:B------:R-:W-:Y:S01]  /*16b80*/  FMUL.FTZ R119, R127, UR5 ;  /* 0x000000057f777c20 */ /* 0x000fe20008410000 */
[----:B------:R-:W-:Y:S01]  /*16b90*/  FMUL.FTZ R124, R128, UR5 ;  /* 0x00000005807c7c20 */ /* 0x000fe20008410000 */
[----:B------:R-:W-:Y:S01]  /*16ba0*/  FMUL.FTZ R127, R135, UR5 ;  /* 0x00000005877f7c20 */ /* 0x000fe20008410000 */
[----:B------:R-:W2:Y:S01]  /*16bb0*/  MUFU.TANH R22, R22 ;  /* 0x0000001600167308 */ /* 0x000ea20000002400 */
        /* <DEDUP_REMOVED lines=31> */
[----:B------:R-:W-:Y:S01]  /*16db0*/  IMAD.MOV.U32 R13, RZ, RZ, 0x40000040 ;  /* 0x40000040ff0d7424 */ /* 0x000fe200078e00ff */
[----:B------:R-:W-:Y:S01]  /*16dc0*/  IADD3 R10, R10, 0x280, RZ ;  /* 0x000002800a0a7810 */ /* 0x000fe20007ffe0ff */
[----:B------:R-:W-:Y:S02]  /*16dd0*/  WARPGROUP.DEPBAR.LE gsb0, 0x0 ;  /* 0x00008000000079c5 */ /* 0x000fe40000010000 */
[----:B------:R-:W-:-:S08]  /*16de0*/  WARPGROUP.ARRIVE ;  /* 0x00000000000079c5 */ /* 0x000fd00000000000 */
[----:B------:R-:W-:Y:S01]  /*16df0*/  HGMMA.64x128x16.F32 R24, R144, gdesc[UR4].tnspB, R24, gsb0 ;  /* 0x41e0000490187df0 */ /* 0x000fe20008000818 */
[----:B------:R-:W-:Y:S01]  /*16e00*/  R2UR UR6, R12 ;  /* 0x000000000c0672ca */ /* 0x000fe200000e0000 */
[----:B------:R-:W-:Y:S01]  /*16e10*/  FMUL.FTZ R12, R102, UR5 ;  /* 0x00000005660c7c20 */ /* 0x000fe20008410000 */
[----:B------:R-:W-:Y:S01]  /*16e20*/  R2UR UR7, R13 ;  /* 0x000000000d0772ca */ /* 0x000fe200000e0000 */
[----:B------:R-:W-:Y:S01]  /*16e30*/  FMUL.FTZ R13, R103, UR5 ;  /* 0x00000005670d7c20 */ /* 0x000fe20008410000 */
[----:B------:R-:W-:Y:S01]  /*16e40*/  FMUL.FTZ R103, R111, UR5 ;  /* 0x000000056f677c20 */ /* 0x000fe20008410000 */
[----:B------:R-:W-:Y:S01]  /*16e50*/  FMUL.FTZ R111, R116, UR5 ;  /* 0x00000005746f7c20 */ /* 0x000fe20008410000 */
[----:B------:R-:W-:Y:S01]  /*16e60*/  FMUL.FTZ R116, R122, UR5 ;  /* 0x000000057a747c20 */ /* 0x000fe20008410000 */
[----:B------:R-:W-:Y:S01]  /*16e70*/  FMUL.FTZ R122, R130, UR5 ;  /* 0x00000005827a7c20 */ /* 0x000fe20008410000 */
[----:B------:R-:W-:Y:S02]  /*16e80*/  IMAD.IADD R130, R181, 0x1, R178 ;  /* 0x00000001b5827824 */ /* 0x000fe400078e02b2 */
[----:B------:R-:W-:Y:S01]  /*16e90*/  FMUL.FTZ R102, R110, UR5 ;  /* 0x000000056e667c20 */ /* 0x000fe20008410000 */
[----:B------:R-:W-:Y:S01]  /*16ea0*/  FMUL.FTZ R110, R118, UR5 ;  /* 0x00000005766e7c20 */ /* 0x000fe20008410000 */
[----:B------:R-:W-:Y:S01]  /*16eb0*/  FMUL.FTZ R118, R126, UR5 ;  /* 0x000000057e767c20 */ /* 0x000fe20008410000 */
[----:B------:R-:W-:Y:S01]  /*16ec0*/  FMUL.FTZ R126, R134, UR5 ;  /* 0x00000005867e7c20 */ /* 0x000fe20008410000 */
[----:B------:R-:W0:Y:S01]  /*16ed0*/  MUFU.TANH R12, R12 ;  /* 0x0000000c000c7308 */ /* 0x000e220000002400 */
[----:B------:R-:W-:-:S07]  /*16ee0*/  ULDC UR5, c[0x0][0x9e0] ;  /* 0x0002780000057ab9 */ /* 0x000fce0000000800 */
        /* <DEDUP_REMOVED lines=12> */
[----:B------:R-:W-:Y:S02]  /*16fb0*/  R2UR UR6, R10 ;  /* 0x000000000a0672ca */ /* 0x000fe400000e0000 */
[----:B------:R-:W-:Y:S01]  /*16fc0*/  R2UR UR7, R11 ;  /* 0x000000000b0772ca */ /* 0x000fe200000e0000 */
[----:B------:R-:W5:Y:S08]  /*16fd0*/  @P3 LDC R10, c[0x0][0x450] ;  /* 0x00011400ff0a3b82 */ /* 0x000f700000000800 */
[----:B------:R-:W1:Y:S02]  /*16fe0*/  @P3 LDC R11, c[0x0][0x44c] ;  /* 0x00011300ff0b3b82 */ /* 0x000e640000000800 */
[----:B-1----:R-:W-:-:S05]  /*16ff0*/  @P3 IMAD.HI.U32 R11, R130, R11, RZ ;  /* 0x0000000b820b3227 */ /* 0x002fca00078e00ff */
[----:B-----5:R-:W-:Y:S02]  /*17000*/  @P3 SHF.R.U32.HI R130, RZ, R10, R11 ;  /* 0x0000000aff823219 */ /* 0x020fe4000001160b */
[----:B------:R-:W-:-:S04]  /*17010*/  IADD3 R10, -R174, 0x1, R132 ;  /* 0x00000001ae0a7810 */ /* 0x000fc80007ffe184 */
[----:B------:R-:W-:-:S05]  /*17020*/  IADD3 R10, -R163, R10, R164 ;  /* 0x0000000aa30a7210 */ /* 0x000fca0007ffe1a4 */
[----:B------:R-:W-:Y:S01]  /*17030*/  VIADD R135, R10, UR4 ;  /* 0x000000040a877c36 */ /* 0x000fe20008000000 */
[----:B------:R-:W-:Y:S02]  /*17040*/  WARPGROUP.DEPBAR.LE gsb0, 0x0 ;  /* 0x00008000000079c5 */ /* 0x000fe40000010000 */
[----:B------:R-:W-:-:S06]  /*17050*/  WARPGROUP.ARRIVE ;  /* 0x00000000000079c5 */ /* 0x000fcc0000000000 */
[----:B------:R-:W-:Y:S03]  /*17060*/  HGMMA.64x128x16.F32 R24, R136, gdesc[UR4].tnspB, R24, gsb0 ;  /* 0x41e0000488187df0 */ /* 0x000fe60008000818 */
[----:B------:R-:W-:Y:S02]  /*17070*/  WARPGROUP.DEPBAR.LE gsb0, 0x0 ;  /* 0x00008000000079c5 */ /* 0x000fe40000010000 */
[----:B------:R-:W1:Y:S01]  /*17080*/  SHFL.IDX PT, R137, R130, RZ, 0x1c1f ;  /* 0x001c1fff82897589 */ /* 0x000e6200000e0000 */
[----:B------:R-:W-:Y:S01]  /*17090*/  VIADD R136, R10, UR5 ;  /* 0x000000050a887c36 */ /* 0x000fe20008000000 */
[----:B------:R0:W-:Y:S04]  /*170a0*/  @!P1 SYNCS.ARRIVE.TRANS64.RED.A1T0 RZ, [R205+URZ], RZ ;  /* 0x000000ffcdff99a7 */ /* 0x0001e8000810043f */
[----:B-1----:R-:W-:Y:S01]  /*170b0*/  IADD3 R134, R136, R137, RZ ;  /* 0x0000008988867210 */ /* 0x002fe20007ffe0ff */
[----:B------:R-:W-:Y:S01]  /*170c0*/  IMAD.IADD R133, R135, 0x1, R137 ;  /* 0x0000000187857824 */ /* 0x000fe200078e0289 */
[----:B0-234-:R-:W-:Y:S06]  /*170d0*/  @!P2 BRA `(.L_x_1664) ;  /* 0x00000000005ca947 */ /* 0x01dfec0003800000 */
[----:B------:R-:W-:Y:S01]  /*170e0*/  IADD3 R137, -R163, R164, R137 ;  /* 0x000000a4a3897210 */ /* 0x000fe20007ffe189 */
[----:B------:R-:W-:Y:S03]  /*170f0*/  BSSY B2, `(.L_x_1665) ;  /* 0x0000012000027945 */ /* 0x000fe60003800000 */
[----:B------:R-:W-:-:S13]  /*17100*/  ISETP.GT.AND P2, PT, R137, -0x1, PT ;  /* 0xffffffff8900780c */ /* 0x000fda0003f44270 */
[----:B------:R-:W-:Y:S05]  /*17110*/  @P2 BRA `(.L_x_1666) ;  /* 0x0000000000242947 */ /* 0x000fea0003800000 */
[----:B------:R-:W-:Y:S01]  /*17120*/  ULDC UR4, c[0x0][0x9e4] ;  /* 0x0002790000047ab9 */ /* 0x000fe20000000800 */
[----:B------:R-:W-:Y:S01]  /*17130*/  LOP3.LUT R137, RZ, R137, RZ, 0x33, !PT ;  /* 0x00000089ff897212 */ /* 0x000fe200078e33ff */
[----:B------:R-:W-:-:S05]  /*17140*/  IMAD.U32 R138, RZ, RZ, UR4 ;  /* 0x00000004ff8a7e24 */ /* 0x000fca000f8e00ff */
[----:B------:R-:W-:-:S13]  /*17150*/  ISETP.NE.AND P2, PT, R138, 0x1, PT ;  /* 0x000000018a00780c */ /* 0x000fda0003f45270 */
[----:B------:R-:W0:Y:S02]  /*17160*/  @P2 LDC.64 R10, c[0x0][0x9e8] ;  /* 0x00027a00ff0a2b82 */ /* 0x000e240000000a00 */
[----:B0-----:R-:W-:-:S05]  /*17170*/  @P2 IMAD.HI.U32 R10, R137, R10, RZ ;  /* 0x0000000a890a2227 */ /* 0x001fca00078e00ff */
[----:B------:R-:W-:-:S04]  /*17180*/  @P2 SHF.R.U32.HI R137, RZ, R11, R10 ;  /* 0x0000000bff892219 */ /* 0x000fc8000001160a */
[----:B------:R-:W-:Y:S01]  /*17190*/  LOP3.LUT R137, RZ, R137, RZ, 0x33, !PT ;  /* 0x00000089ff897212 */ /* 0x000fe200078e33ff */
[----:B------:R-:W-:Y:S06]  /*171a0*/  BRA `(.L_x_1667) ;  /* 0x0000000000187947 */ /* 0x000fec0003800000 */
.L_x_1666:
[----:B------:R-:W-:Y:S02]  /*171b0*/  ULDC UR4, c[0x0][0x9e4] ;  /* 0x0002790000047ab9 */ /* 0x000fe40000000800 */
[----:B------:R-:W-:-:S05]  /*171c0*/  IMAD.U32 R138, RZ, RZ, UR4 ;  /* 0x00000004ff8a7e24 */ /* 0x000fca000f8e00ff */
[----:B------:R-:W-:-:S13]  /*171d0*/  ISETP.NE.AND P2, PT, R138, 0x1, PT ;  /* 0x000000018a00780c */ /* 0x000fda0003f45270 */
[----:B------:R-:W0:Y:S02]  /*171e0*/  @P2 LDC.64 R10, c[0x0][0x9e8] ;  /* 0x00027a00ff0a2b82 */ /* 0x000e240000000a00 */
[----:B0-----:R-:W-:-:S05]  /*171f0*/  @P2 IMAD.HI.U32 R10, R137, R10, RZ ;  /* 0x0000000a890a2227 */ /* 0x001fca00078e00ff */
[----:B------:R-:W-:-:S07]  /*17200*/  @P2 SHF.R.U32.HI R137, RZ, R11, R10 ;  /* 0x0000000bff892219 */ /* 0x000fce000001160a */
.L_x_1667:
[----:B------:R-:W-:Y:S05]  /*17210*/  BSYNC B2 ;  /* 0x0000000000027941 */ /* 0x000fea0003800000 */
.L_x_1665:
[----:B------:R-:W-:-:S05]  /*17220*/  IMAD R137, R137, R138, R128 ;  /* 0x0000008a89897224 */ /* 0x000fca00078e0280 */
[----:B------:R-:W-:Y:S02]  /*17230*/  VIADDMNMX R134, R137, R138, R134, PT ;  /* 0x0000008a89867246 */ /* 0x000fe40003800186 */
[----:B------:R-:W-:-:S07]  /*17240*/  VIMNMX R133, R133, R137, !PT ;  /* 0x0000008985857248 */ /* 0x000fce0007fe0100 */
.L_x_1664:
[C---:B------:R-:W-:Y:S01]  /*17250*/  ISETP.GE.AND P2, PT, R132.reuse, 0x2, PT ;  /* 0x000000028400780c */ /* 0x040fe20003f46270 */
[----:B------:R-:W0:Y:S01]  /*17260*/  SHFL.IDX PT, R130, R130, 0x1, 0x1c1f ;  /* 0x003c1f0082827f89 */ /* 0x000e2200000e0000 */
[----:B------:R-:W-:Y:S02]  /*17270*/  ISETP.GE.AND P5, PT, R132, 0xa, PT ;  /* 0x0000000a8400780c */ /* 0x000fe40003fa6270 */
[----:B------:R-:W-:Y:S02]  /*17280*/  ISETP.GT.AND P3, PT, R133, 0x1, !P2 ;  /* 0x000000018500780c */ /* 0x000fe40005764270 */
[----:B------:R-:W-:Y:S02]  /*17290*/  LOP3.LUT R17, R17, 0xfffffffb, RZ, 0xc0, !PT ;  /* 0xfffffffb11117812 */ /* 0x000fe400078ec0ff */
[----:B------:R-:W-:Y:S02]  /*172a0*/  ISETP.LT.OR P4, PT, R134, 0x2, P3 ;  /* 0x000000028600780c */ /* 0x000fe40001f81670 */
[----:B------:R-:W-:-:S02]  /*172b0*/  ISETP.GE.AND P3, PT, R132, 0x9, PT ;  /* 0x000000098400780c */ /* 0x000fc40003f66270 */
[----:B------:R-:W-:Y:S02]  /*172c0*/  FSEL R23, R23, -INF , !P4 ;  /* 0xff80000017177808 */ /* 0x000fe40006000000 */
[----:B------:R-:W-:Y:S02]  /*172d0*/  ISETP.GT.AND P4, PT, R133, 0x8, !P3 ;  /* 0x000000088500780c */ /* 0x000fe40005f84270 */
[----:B------:R-:W-:Y:S02]  /*172e0*/  @P5 LOP3.LUT R17, R17, 0x4, RZ, 0xfc, !PT ;  /* 0x0000000411115812 */ /* 0x000fe400078efcff */
[----:B------:R-:W-:Y:S02]  /*172f0*/  ISETP.LT.OR P4, PT, R134, 0x9, P4 ;  /* 0x000000098600780c */ /* 0x000fe40002781670 */
[----:B------:R-:W-:Y:S02]  /*17300*/  LOP3.LUT R17, R17, 0xfffffff7, RZ, 0xc0, !PT ;  /* 0xfffffff711117812 */ /* 0x000fe400078ec0ff */
[----:B------:R-:W-:-:S02]  /*17310*/  FSEL R90, R90, -INF , !P4 ;  /* 0xff8000005a5a7808 */ /* 0x000fc40006000000 */
[----:B------:R-:W-:Y:S01]  /*17320*/  ISETP.GT.AND P4, PT, R133, 0x9, !P5 ;  /* 0x000000098500780c */ /* 0x000fe20006f84270 */
[--C-:B0-----:R-:W-:Y:S01]  /*17330*/  IMAD.IADD R136, R136, 0x1, R130.reuse ;  /* 0x0000000188887824 */ /* 0x101fe200078e0282 */
[----:B------:R-:W-:Y:S01]  /*17340*/  ISETP.GE.AND P5, PT, R132, 0x11, PT ;  /* 0x000000118400780c */ /* 0x000fe20003fa6270 */
[----:B------:R-:W-:Y:S01]  /*17350*/  IMAD.IADD R135, R135, 0x1, R130 ;  /* 0x0000000187877824 */ /* 0x000fe200078e0282 */
[----:B------:R-:W-:-:S04]  /*17360*/  ISETP.LT.OR P4, PT, R134, 0xa, P4 ;  /* 0x0000000a8600780c */ /* 0x000fc80002781670 */
[----:B------:R-:W-:Y:S02]  /*17370*/  FSEL R91, R91, -INF , !P4 ;  /* 0xff8000005b5b7808 */ /* 0x000fe40006000000 */
[----:B------:R-:W-:-:S04]  /*17380*/  ISETP.GT.AND P4, PT, R133, 0x10, !P5 ;  /* 0x000000108500780c */ /* 0x000fc80006f84270 */
[----:B------:R-:W-:Y:S02]  /*17390*/  ISETP.LT.OR P4, PT, R134, 0x11, P4 ;  /* 0x000000118600780c */ /* 0x000fe40002781670 */
[----:B------:R-:W-:Y:S02]  /*173a0*/  @P5 LOP3.LUT R17, R17, 0x8, RZ, 0xfc, !PT ;  /* 0x0000000811115812 */ /* 0x000fe400078efcff */
[----:B------:R-:W-:Y:S02]  /*173b0*/  ISETP.GE.AND P5, PT, R132, 0x12, PT ;  /* 0x000000128400780c */ /* 0x000fe40003fa6270 */
[----:B------:R-:W-:Y:S02]  /*173c0*/  LOP3.LUT R17, R17, 0xfff7ffff, RZ, 0xc0, !PT ;  /* 0xfff7ffff11117812 */ /* 0x000fe400078ec0ff */
[----:B------:R-:W-:Y:S02]  /*173d0*/  FSEL R94, R94, -INF , !P4 ;  /* 0xff8000005e5e7808 */ /* 0x000fe40006000000 */
[----:B------:R-:W-:-:S04]  /*173e0*/  ISETP.GT.AND P4, PT, R133, 0x11, !P5 ;  /* 0x000000118500780c */ /* 0x000fc80006f84270 */
[----:B------:R-:W-:-:S03]  /*173f0*/  ISETP.LT.OR P4, PT, R134, 0x12, P4 ;  /* 0x000000128600780c */ /* 0x000fc60002781670 */
        /* <DEDUP_REMOVED lines=80> */
[----:B------:R-:W-:Y:S02]  /*17900*/  FSEL R120, R120, -INF , !P4 ;  /* 0xff80000078787808 */ /* 0x000fe40006000000 */
[----:B------:R-:W-:Y:S02]  /*17910*/  LOP3.LUT R17, R17, 0xffffffdf, RZ, 0xc0, !PT ;  /* 0xffffffdf11117812 */ /* 0x000fe400078ec0ff */
[----:B------:R-:W-:-:S04]  /*17920*/  ISETP.GT.AND P4, PT, R133, 0x49, !P5 ;  /* 0x000000498500780c */ /* 0x000fc80006f84270 */
[----:B------:R-:W-:-:S03]  /*17930*/  ISETP.LT.OR P4, PT, R134, 0x4a, P4 ;  /* 0x0000004a8600780c */ /* 0x000fc60002781670 */
[----:B------:R-:W-:Y:S02]  /*17940*/  @P5 LOP3.LUT R17, R17, 0x20, RZ, 0xfc, !PT ;  /* 0x0000002011115812 */ /* 0x000fe400078efcff */
[----:B------:R-:W-:Y:S02]  /*17950*/  ISETP.GE.AND P5, PT, R132, 0x51, PT ;  /* 0x000000518400780c */ /* 0x000fe40003fa6270 */
[----:B------:R-:W-:Y:S02]  /*17960*/  FSEL R121, R121, -INF , !P4 ;  /* 0xff80000079797808 */ /* 0x000fe40006000000 */
[----:B------:R-:W-:Y:S02]  /*17970*/  ISETP.GT.AND P4, PT, R133, 0x50, !P5 ;  /* 0x000000508500780c */ /* 0x000fe40006f84270 */
[----:B------:R-:W-:Y:S02]  /*17980*/  LOP3.LUT R17, R17, 0xffffffef, RZ, 0xc0, !PT ;  /* 0xffffffef11117812 */ /* 0x000fe400078ec0ff */
[----:B------:R-:W-:-:S04]  /*17990*/  ISETP.LT.OR P4, PT, R134, 0x51, P4 ;  /* 0x000000518600780c */ /* 0x000fc80002781670 */
[----:B------:R-:W-:Y:S02]  /*179a0*/  FSEL R124, R124, -INF , !P4 ;  /* 0xff8000007c7c7808 */ /* 0x000fe40006000000 */
[----:B------:R-:W-:Y:S02]  /*179b0*/  ISETP.GE.AND P4, PT, R132, 0x52, PT ;  /* 0x000000528400780c */ /* 0x000fe40003f86270 */
[----:B------:R-:W-:Y:S02]  /*179c0*/  @P5 LOP3.LUT R17, R17, 0x10, RZ, 0xfc, !PT ;  /* 0x0000001011115812 */ /* 0x000fe400078efcff */
[----:B------:R-:W-:Y:S02]  /*179d0*/  ISETP.GT.AND P5, PT, R133, 0x51, !P4 ;  /* 0x000000518500780c */ /* 0x000fe400067a4270 */
[----:B------:R-:W-:Y:S02]  /*179e0*/  LOP3.LUT R17, R17, 0xfffffffd, RZ, 0xc0, !PT ;  /* 0xfffffffd11117812 */ /* 0x000fe400078ec0ff */
[----:B------:R-:W-:-:S04]  /*179f0*/  ISETP.LT.OR P5, PT, R134, 0x52, P5 ;  /* 0x000000528600780c */ /* 0x000fc80002fa1670 */
[----:B------:R-:W-:Y:S02]  /*17a00*/  FSEL R125, R125, -INF , !P5 ;  /* 0xff8000007d7d7808 */ /* 0x000fe40006800000 */
[----:B------:R-:W-:-:S04]  /*17a10*/  ISETP.GE.AND P5, PT, R132, 0x59, PT ;  /* 0x000000598400780c */ /* 0x000fc80003fa6270 */
[----:B------:R-:W-:-:S04]  /*17a20*/  ISETP.GT.AND P6, PT, R133, 0x58, !P5 ;  /* 0x000000588500780c */ /* 0x000fc80006fc4270 */
[----:B------:R-:W-:-:S04]  /*17a30*/  ISETP.LT.OR P6, PT, R134, 0x59, P6 ;  /* 0x000000598600780c */ /* 0x000fc800037c1670 */
[----:B------:R-:W-:Y:S02]  /*17a40*/  FSEL R129, R129, -INF , !P6 ;  /* 0xff80000081817808 */ /* 0x000fe40007000000 */
[----:B------:R-:W-:-:S13]  /*17a50*/  ISETP.GE.AND P6, PT, R132, 0x1, PT ;  /* 0x000000018400780c */ /* 0x000fda0003fc6270 */
[----:B------:R-:W-:Y:S02]  /*17a60*/  @P6 LOP3.LUT R17, R17, 0x2, RZ, 0xfc, !PT ;  /* 0x0000000211116812 */ /* 0x000fe400078efcff */
[----:B------:R-:W-:Y:S02]  /*17a70*/  ISETP.GT.AND P6, PT, R133, RZ, !P6 ;  /* 0x000000ff8500720c */ /* 0x000fe400077c4270 */
[----:B------:R-:W-:Y:S02]  /*17a80*/  LOP3.LUT R17, R17, 0xfffffffe, RZ, 0xc0, !PT ;  /* 0xfffffffe11117812 */ /* 0x000fe400078ec0ff */
[----:B------:R-:W-:-:S04]  /*17a90*/  ISETP.LT.OR P6, PT, R134, 0x1, P6 ;  /* 0x000000018600780c */ /* 0x000fc800037c1670 */
[----:B------:R-:W-:Y:S02]  /*17aa0*/  FSEL R22, R22, -INF , !P6 ;  /* 0xff80000016167808 */ /* 0x000fe40007000000 */
[----:B------:R-:W-:-:S13]  /*17ab0*/  ISETP.GE.AND P6, PT, R132, 0x5a, PT ;  /* 0x0000005a8400780c */ /* 0x000fda0003fc6270 */
[----:B------:R-:W-:Y:S02]  /*17ac0*/  @P6 LOP3.LUT R17, R17, 0x1, RZ, 0xfc, !PT ;  /* 0x0000000111116812 */ /* 0x000fe400078efcff */
[----:B------:R-:W-:-:S04]  /*17ad0*/  ISETP.GT.AND P6, PT, R133, 0x59, !P6 ;  /* 0x000000598500780c */ /* 0x000fc800077c4270 */
[----:B------:R-:W-:-:S04]  /*17ae0*/  ISETP.LT.OR P6, PT, R134, 0x5a, P6 ;  /* 0x0000005a8600780c */ /* 0x000fc800037c1670 */
[----:B------:R-:W-:Y:S02]  /*17af0*/  FSEL R131, R131, -INF , !P6 ;  /* 0xff80000083837808 */ /* 0x000fe40007000000 */
[----:B------:R-:W-:-:S13]  /*17b00*/  LOP3.LUT P6, RZ, R17, 0x100000, RZ, 0xc0, !PT ;  /* 0x0010000011ff7812 */ /* 0x000fda00078cc0ff */
[----:B------:R-:W-:Y:S05]  /*17b10*/  @!P6 BRA `(.L_x_1668) ;  /* 0x00000000005ce947 */ /* 0x000fea0003800000 */
        /* <DEDUP_REMOVED lines=13> */
.L_x_1670:
[----:B------:R-:W-:Y:S02]  /*17bf0*/  ULDC UR4, c[0x0][0x9e4] ;  /* 0x0002790000047ab9 */ /* 0x000fe40000000800 */
[----:B------:R-:W-:-:S04]  /*17c00*/  MOV R132, UR4 ;  /* 0x0000000400847c02 */ /* 0x000fc80008000f00 */
[----:B------:R-:W-:-:S13]  /*17c10*/  ISETP.NE.AND P6, PT, R132, 0x1, PT ;  /* 0x000000018400780c */ /* 0x000fda0003fc5270 */
[----:B------:R-:W0:Y:S02]  /*17c20*/  @P6 LDC.64 R10, c[0x0][0x9e8] ;  /* 0x00027a00ff0a6b82 */ /* 0x000e240000000a00 */
[----:B0-----:R-:W-:-:S05]  /*17c30*/  @P6 IMAD.HI.U32 R10, R130, R10, RZ ;  /* 0x0000000a820a6227 */ /* 0x001fca00078e00ff */
[----:B------:R-:W-:-:S07]  /*17c40*/  @P6 SHF.R.U32.HI R130, RZ, R11, R10 ;  /* 0x0000000bff826219 */ /* 0x000fce000001160a */
.L_x_1671:
[----:B------:R-:W-:Y:S05]  /*17c50*/  BSYNC B2 ;  /* 0x0000000000027941 */ /* 0x000fea0003800000 */
.L_x_1669:
[----:B------:R-:W-:-:S05]  /*17c60*/  IMAD R11, R130, R132, R128 ;  /* 0x00000084820b7224 */ /* 0x000fca00078e0280 */
[----:B------:R-:W-:Y:S02]  /*17c70*/  VIADDMNMX R136, R11, R132, R136, PT ;  /* 0x000000840b887246 */ /* 0x000fe40003800188 */
[----:B------:R-:W-:-:S07]  /*17c80*/  VIMNMX R135, R135, R11, !PT ;  /* 0x0000000b87877248 */ /* 0x000fce0007fe0100 */
.L_x_1668:
[C---:B------:R-:W-:Y:S01]  /*17c90*/  ISETP.GT.AND P2, PT, R135.reuse, 0x1, !P2 ;  /* 0x000000018700780c */ /* 0x040fe20005744270 */
[----:B------:R-:W-:Y:S01]  /*17ca0*/  ULDC UR4, c[0x0][0x988] ;  /* 0x0002620000047ab9 */ /* 0x000fe20000000800 */
[----:B------:R-:W-:Y:S01]  /*17cb0*/  ISETP.GT.AND P3, PT, R135, 0x8, !P3 ;  /* 0x000000088700780c */ /* 0x000fe20005f64270 */
[----:B------:R-:W-:Y:S01]  /*17cc0*/  @!P1 VIADD R20, R20, 0x2a860 ;  /* 0x0002a86014149836 */ /* 0x000fe20000000000 */
[C---:B------:R-:W-:Y:S02]  /*17cd0*/  ISETP.LT.OR P2, PT, R136.reuse, 0x2, P2 ;  /* 0x000000028800780c */ /* 0x040fe40001741670 */
[----:B------:R-:W-:Y:S02]  /*17ce0*/  ISETP.LT.OR P3, PT, R136, 0x9, P3 ;  /* 0x000000098800780c */ /* 0x000fe40001f61670 */
[----:B------:R-:W-:Y:S02]  /*17cf0*/  FSEL R21, R21, -INF , !P2 ;  /* 0xff80000015157808 */ /* 0x000fe40005000000 */
[----:B------:R-:W-:-:S02]  /*17d00*/  LOP3.LUT P2, RZ, R17, 0x4, RZ, 0xc0, !PT ;  /* 0x0000000411ff7812 */ /* 0x000fc4000784c0ff */
[----:B------:R-:W-:Y:S02]  /*17d10*/  FSEL R128, R88, -INF , !P3 ;  /* 0xff80000058807808 */ /* 0x000fe40005800000 */
[----:B------:R-:W-:Y:S02]  /*17d20*/  ISETP.GT.AND P2, PT, R135, 0x9, !P2 ;  /* 0x000000098700780c */ /* 0x000fe40005744270 */
[C---:B------:R-:W-:Y:S02]  /*17d30*/  LOP3.LUT P3, RZ, R17.reuse, 0x10000, RZ, 0xc0, !PT ;  /* 0x0001000011ff7812 */ /* 0x040fe4000786c0ff */
[----:B------:R-:W-:Y:S02]  /*17d40*/  ISETP.LT.OR P2, PT, R136, 0xa, P2 ;  /* 0x0000000a8800780c */ /* 0x000fe40001741670 */
[----:B------:R-:W-:Y:S02]  /*17d50*/  LOP3.LUT P6, RZ, R17, 0x8000, RZ, 0xc0, !PT ;  /* 0x0000800011ff7812 */ /* 0x000fe400078cc0ff */
[----:B------:R-:W-:-:S02]  /*17d60*/  FSEL R89, R89, -INF , !P2 ;  /* 0xff80000059597808 */ /* 0x000fc40005000000 */
[----:B------:R-:W-:Y:S02]  /*17d70*/  LOP3.LUT P2, RZ, R17, 0x8, RZ, 0xc0, !PT ;  /* 0x0000000811ff7812 */ /* 0x000fe4000784c0ff */
[----:B------:R-:W-:Y:S02]  /*17d80*/  FMNMX.FTZ R10, R22, R5, !PT ;  /* 0x00000005160a7209 */ /* 0x000fe40007810000 */
[----:B------:R-:W-:Y:S02]  /*17d90*/  ISETP.GT.AND P2, PT, R135, 0x10, !P2 ;  /* 0x000000108700780c */ /* 0x000fe40005744270 */
[----:B------:R-:W-:Y:S02]  /*17da0*/  FMNMX.FTZ R11, R23, R10, !PT ;  /* 0x0000000a170b7209 */ /* 0x000fe40007810000 */
[----:B------:R-:W-:Y:S02]  /*17db0*/  ISETP.LT.OR P2, PT, R136, 0x11, P2 ;  /* 0x000000118800780c */ /* 0x000fe40001741670 */
[----:B------:R-:W-:-:S02]  /*17dc0*/  FMNMX.FTZ R10, R90, R11, !PT ;  /* 0x0000000b5a0a7209 */ /* 0x000fc40007810000 */
[----:B------:R-:W-:Y:S02]  /*17dd0*/  FSEL R92, R92, -INF , !P2 ;  /* 0xff8000005c5c7808 */ /* 0x000fe40005000000 */
[----:B------:R-:W-:Y:S02]  /*17de0*/  LOP3.LUT P2, RZ, R17, 0x80000, RZ, 0xc0, !PT ;  /* 0x0008000011ff7812 */ /* 0x000fe4000784c0ff */
[----:B------:R-:W-:Y:S02]  /*17df0*/  FMNMX.FTZ R11, R91, R10, !PT ;  /* 0x0000000a5b0b7209 */ /* 0x000fe40007810000 */
[----:B------:R-:W-:Y:S02]  /*17e00*/  ISETP.GT.AND P2, PT, R135, 0x11, !P2 ;  /* 0x000000118700780c */ /* 0x000fe40005744270 */
[----:B------:R-:W-:Y:S02]  /*17e10*/  FMNMX.FTZ R10, R94, R11, !PT ;  /* 0x0000000b5e0a7209 */ /* 0x000fe40007810000 */
[----:B------:R-:W-:-:S02]  /*17e20*/  ISETP.LT.OR P2, PT, R136, 0x12, P2 ;  /* 0x000000128800780c */ /* 0x000fc40001741670 */
[----:B------:R-:W-:Y:S02]  /*17e30*/  FMNMX.FTZ R11, R95, R10, !PT ;  /* 0x0000000a5f0b7209 */ /* 0x000fe40007810000 */
[----:B------:R-:W-:Y:S02]  /*17e40*/  FSEL R93, R93, -INF , !P2 ;  /* 0xff8000005d5d7808 */ /* 0x000fe40005000000 */
[----:B------:R-:W-:Y:S02]  /*17e50*/  LOP3.LUT P2, RZ, R17, 0x40000, RZ, 0xc0, !PT ;  /* 0x0004000011ff7812 */ /* 0x000fe4000784c0ff */
[----:B------:R-:W-:Y:S02]  /*17e60*/  FMNMX.FTZ R10, R96, R11, !PT ;  /* 0x0000000b600a7209 */ /* 0x000fe40007810000 */
[----:B------:R-:W-:Y:S02]  /*17e70*/  ISETP.GT.AND P2, PT, R135, 0x18, !P2 ;  /* 0x000000188700780c */ /* 0x000fe40005744270 */
[----:B------:R-:W-:-:S02]  /*17e80*/  FMNMX.FTZ R11, R97, R10, !PT ;  /* 0x0000000a610b7209 */ /* 0x000fc40007810000 */
[----:B------:R-:W-:Y:S02]  /*17e90*/  ISETP.LT.OR P2, PT, R136, 0x19, P2 ;  /* 0x000000198800780c */ /* 0x000fe40001741670 */
[----:B------:R-:W-:Y:S02]  /*17ea0*/  FMNMX.FTZ R10, R100, R11, !PT ;  /* 0x0000000b640a7209 */ /* 0x000fe40007810000 */
[----:B------:R-:W-:Y:S02]  /*17eb0*/  FSEL R12, R12, -INF , !P2 ;  /* 0xff8000000c0c7808 */ /* 0x000fe40005000000 */
[----:B------:R-:W-:Y:S02]  /*17ec0*/  LOP3.LUT P2, RZ, R17, 0x20000, RZ, 0xc0, !PT ;  /* 0x0002000011ff7812 */ /* 0x000fe4000784c0ff */
        /* <DEDUP_REMOVED lines=30> */
[----:B------:R-:W-:Y:S02]  /*180b0*/  LOP3.LUT P2, RZ, R17, 0x1000, RZ, 0xc0, !PT ;  /* 0x0000100011ff7812 */ /* 0x000fe4000784c0ff */
[----:B------:R-:W-:-:S02]  /*180c0*/  FMNMX.FTZ R10, R129, R10, !PT ;  /* 0x0000000a810a7209 */ /* 0x000fc40007810000 */
[----:B------:R-:W-:Y:S02]  /*180d0*/  ISETP.GT.AND P2, PT, R135, 0x30, !P2 ;  /* 0x000000308700780c */ /* 0x000fe40005744270 */
[----:B------:R-:W-:Y:S01]  /*180e0*/  FMNMX.FTZ R88, R131, R10, !PT ;  /* 0x0000000a83587209 */ /* 0x000fe20007810000 */
[----:B------:R-:W-:Y:S01]  /*180f0*/  IMAD.U32 R10, RZ, RZ, UR4 ;  /* 0x00000004ff0a7e24 */ /* 0x000fe2000f8e00ff */
[----:B------:R-:W-:Y:S02]  /*18100*/  ISETP.LT.OR P2, PT, R136, 0x31, P2 ;  /* 0x000000318800780c */ /* 0x000fe40001741670 */
[C---:B------:R-:W-:Y:S01]  /*18110*/  LOP3.LUT P3, RZ, R17.reuse, 0x20, RZ, 0xc0, !PT ;  /* 0x0000002011ff7812 */ /* 0x040fe2000786c0ff */
[----:B------:R-:W0:Y:S01]  /*18120*/  SHFL.BFLY PT, R11, R88, 0x2, 0x1f ;  /* 0x0c401f00580b7f89 */ /* 0x000e2200000e0000 */
[----:B------:R-:W-:Y:S02]  /*18130*/  FSEL R106, R106, -INF , !P2 ;  /* 0xff8000006a6a7808 */ /* 0x000fe40005000000 */
[----:B------:R-:W-:-:S02]  /*18140*/  LOP3.LUT P2, RZ, R17, 0x800, RZ, 0xc0, !PT ;  /* 0x0000080011ff7812 */ /* 0x000fc4000784c0ff */
[----:B------:R-:W-:Y:S02]  /*18150*/  LOP3.LUT P6, RZ, R17, 0x10, RZ, 0xc0, !PT ;  /* 0x0000001011ff7812 */ /* 0x000fe400078cc0ff */
[C---:B------:R-:W-:Y:S02]  /*18160*/  ISETP.GT.AND P2, PT, R135.reuse, 0x31, !P2 ;  /* 0x000000318700780c */ /* 0x040fe40005744270 */
[----:B------:R-:W-:Y:S02]  /*18170*/  ISETP.GT.AND P4, PT, R135, 0x51, !P4 ;  /* 0x000000518700780c */ /* 0x000fe40006784270 */
[C---:B------:R-:W-:Y:S02]  /*18180*/  ISETP.LT.OR P2, PT, R136.reuse, 0x32, P2 ;  /* 0x000000328800780c */ /* 0x040fe40001741670 */
[----:B------:R-:W-:Y:S02]  /*18190*/  ISETP.LT.OR P4, PT, R136, 0x52, P4 ;  /* 0x000000528800780c */ /* 0x000fe40002781670 */
[----:B------:R-:W-:-:S02]  /*181a0*/  FSEL R107, R107, -INF , !P2 ;  /* 0xff8000006b6b7808 */ /* 0x000fc40005000000 */
[----:B------:R-:W-:Y:S02]  /*181b0*/  LOP3.LUT P2, RZ, R17, 0x400, RZ, 0xc0, !PT ;  /* 0x0000040011ff7812 */ /* 0x000fe4000784c0ff */
[C---:B------:R-:W-:Y:S02]  /*181c0*/  ISETP.GT.AND P5, PT, R135.reuse, 0x58, !P5 ;  /* 0x000000588700780c */ /* 0x040fe40006fa4270 */
[----:B------:R-:W-:Y:S02]  /*181d0*/  ISETP.GT.AND P2, PT, R135, 0x38, !P2 ;  /* 0x000000388700780c */ /* 0x000fe40005744270 */
[----:B------:R-:W-:Y:S02]  /*181e0*/  FSEL R123, R123, -INF , !P4 ;  /* 0xff8000007b7b7808 */ /* 0x000fe40006000000 */
[----:B------:R-:W-:Y:S02]  /*181f0*/  ISETP.LT.OR P2, PT, R136, 0x39, P2 ;  /* 0x000000398800780c */ /* 0x000fe40001741670 */
[----:B0-----:R-:W-:-:S02]  /*18200*/  FMNMX.FTZ R130, R88, R11, !PT ;  /* 0x0000000b58827209 */ /* 0x001fc40007810000 */
[----:B------:R-:W-:Y:S02]  /*18210*/  FSEL R110, R110, -INF , !P2 ;  /* 0xff8000006e6e7808 */ /* 0x000fe40005000000 */
[----:B------:R-:W-:Y:S01]  /*18220*/  LOP3.LUT P2, RZ, R17, 0x200, RZ, 0xc0, !PT ;  /* 0x0000020011ff7812 */ /* 0x000fe2000784c0ff */
[----:B------:R-:W0:Y:S01]  /*18230*/  SHFL.BFLY PT, R11, R130, 0x1, 0x1f ;  /* 0x0c201f00820b7f89 */ /* 0x000e2200000e0000 */
[----:B------:R-:W-:Y:S02]  /*18240*/  ISETP.LT.OR P5, PT, R136, 0x59, P5 ;  /* 0x000000598800780c */ /* 0x000fe40002fa1670 */
[----:B------:R-:W-:Y:S02]  /*18250*/  ISETP.GT.AND P2, PT, R135, 0x39, !P2 ;  /* 0x000000398700780c */ /* 0x000fe40005744270 */
[----:B------:R-:W-:Y:S02]  /*18260*/  FSEL R126, R126, -INF , !P5 ;  /* 0xff8000007e7e7808 */ /* 0x000fe40006800000 */
[----:B------:R-:W-:-:S04]  /*18270*/  ISETP.LT.OR P2, PT, R136, 0x3a, P2 ;  /* 0x0000003a8800780c */ /* 0x000fc80001741670 */
[----:B------:R-:W-:Y:S02]  /*18280*/  FSEL R112, R112, -INF , !P2 ;  /* 0xff80000070707808 */ /* 0x000fe40005000000 */
[----:B------:R-:W-:-:S04]  /*18290*/  LOP3.LUT P2, RZ, R17, 0x100, RZ, 0xc0, !PT ;  /* 0x0000010011ff7812 */ /* 0x000fc8000784c0ff */
[----:B------:R-:W-:-:S04]  /*182a0*/  ISETP.GT.AND P2, PT, R135, 0x40, !P2 ;  /* 0x000000408700780c */ /* 0x000fc80005744270 */
[----:B------:R-:W-:Y:S02]  /*182b0*/  ISETP.LT.OR P2, PT, R136, 0x41, P2 ;  /* 0x000000418800780c */ /* 0x000fe40001741670 */
[----:B0-----:R-:W-:Y:S02]  /*182c0*/  FMNMX.FTZ R11, R130, R11, !PT ;  /* 0x0000000b820b7209 */ /* 0x001fe40007810000 */
[----:B------:R-:W-:Y:S02]  /*182d0*/  FSEL R116, R116, -INF , !P2 ;  /* 0xff80000074747808 */ /* 0x000fe40005000000 */
[----:B------:R-:W-:Y:S01]  /*182e0*/  LOP3.LUT P2, RZ, R17, 0x80, RZ, 0xc0, !PT ;  /* 0x0000008011ff7812 */ /* 0x000fe2000784c0ff */
[----:B------:R-:W-:-:S03]  /*182f0*/  FMUL.FTZ R133, R11, R10 ;  /* 0x0000000a0b857220 */ /* 0x000fc60000410000 */
[----:B------:R-:W-:-:S04]  /*18300*/  ISETP.GT.AND P2, PT, R135, 0x41, !P2 ;  /* 0x000000418700780c */ /* 0x000fc80005744270 */
[----:B------:R-:W-:-:S04]  /*18310*/  ISETP.LT.OR P2, PT, R136, 0x42, P2 ;  /* 0x000000428800780c */ /* 0x000fc80001741670 */
[----:B------:R-:W-:Y:S02]  /*18320*/  FSEL R117, R117, -INF , !P2 ;  /* 0xff80000075757808 */ /* 0x000fe40005000000 */
[----:B------:R-:W-:-:S04]  /*18330*/  LOP3.LUT P2, RZ, R17, 0x40, RZ, 0xc0, !PT ;  /* 0x0000004011ff7812 */ /* 0x000fc8000784c0ff */
[----:B------:R-:W-:-:S04]  /*18340*/  ISETP.GT.AND P2, PT, R135, 0x48, !P2 ;  /* 0x000000488700780c */ /* 0x000fc80005744270 */
[----:B------:R-:W-:-:S04]  /*18350*/  ISETP.LT.OR P2, PT, R136, 0x49, P2 ;  /* 0x000000498800780c */ /* 0x000fc80001741670 */
[----:B------:R-:W-:Y:S02]  /*18360*/  FSEL R118, R118, -INF , !P2 ;  /* 0xff80000076767808 */ /* 0x000fe40005000000 */
[----:B------:R-:W-:-:S04]  /*18370*/  ISETP.GT.AND P2, PT, R135, 0x49, !P3 ;  /* 0x000000498700780c */ /* 0x000fc80005f44270 */
[----:B------:R-:W-:-:S04]  /*18380*/  ISETP.LT.OR P2, PT, R136, 0x4a, P2 ;  /* 0x0000004a8800780c */ /* 0x000fc80001741670 */
[----:B------:R-:W-:Y:S02]  /*18390*/  FSEL R119, R119, -INF , !P2 ;  /* 0xff80000077777808 */ /* 0x000fe40005000000 */
[----:B------:R-:W-:Y:S02]  /*183a0*/  ISETP.GT.AND P2, PT, R135, 0x50, !P6 ;  /* 0x000000508700780c */ /* 0x000fe40007744270 */
[----:B------:R-:W-:Y:S02]  /*183b0*/  LOP3.LUT P6, RZ, R17, 0x2, RZ, 0xc0, !PT ;  /* 0x0000000211ff7812 */ /* 0x000fe400078cc0ff */
[----:B------:R-:W-:-:S04]  /*183c0*/  ISETP.LT.OR P2, PT, R136, 0x51, P2 ;  /* 0x000000518800780c */ /* 0x000fc80001741670 */
[----:B------:R-:W-:Y:S02]  /*183d0*/  FSEL R122, R122, -INF , !P2 ;  /* 0xff8000007a7a7808 */ /* 0x000fe40005000000 */
[----:B------:R-:W-:Y:S02]  /*183e0*/  ISETP.GT.AND P2, PT, R135, RZ, !P6 ;  /* 0x000000ff8700720c */ /* 0x000fe40007744270 */
[----:B------:R-:W-:Y:S02]  /*183f0*/  LOP3.LUT P6, RZ, R17, 0x1, RZ, 0xc0, !PT ;  /* 0x0000000111ff7812 */ /* 0x000fe400078cc0ff */
[----:B------:R-:W-:Y:S02]  /*18400*/  ISETP.LT.OR P2, PT, R136, 0x1, P2 ;  /* 0x000000018800780c */ /* 0x000fe40001741670 */
[----:B------:R-:W-:Y:S02]  /*18410*/  ISETP.GT.AND P3, PT, R135, 0x59, !P6 ;  /* 0x000000598700780c */ /* 0x000fe40007764270 */
[----:B------:R-:W-:-:S02]  /*18420*/  FSEL R7, R7, -INF , !P2 ;  /* 0xff80000007077808 */ /* 0x000fc40005000000 */
[----:B------:R-:W-:Y:S02]  /*18430*/  FSETP.NEU.FTZ.AND P2, PT, R11, -INF , PT ;  /* 0xff8000000b00780b */ /* 0x000fe40003f5d000 */
[----:B------:R-:W-:Y:S02]  /*18440*/  ISETP.LT.OR P3, PT, R136, 0x5a, P3 ;  /* 0x0000005a8800780c */ /* 0x000fe40001f61670 */
[----:B------:R-:W-:Y:S02]  /*18450*/  FSEL R133, R133, RZ, P2 ;  /* 0x000000ff85857208 */ /* 0x000fe40001000000 */
[----:B------:R-:W-:-:S03]  /*18460*/  FSEL R127, R127, -INF , !P3 ;  /* 0xff8000007f7f7808 */ /* 0x000fc60005800000 */
        /* <DEDUP_REMOVED lines=8> */
[----:B------:R-:W-:Y:S01]  /*184f0*/  FSEL R108, R11, RZ, P2 ;  /* 0x000000ff0b6c7208 */ /* 0x000fe20001000000 */
[----:B------:R-:W-:Y:S01]  /*18500*/  MUFU.EX2 R156, R156 ;  /* 0x0000009c009c7308 */ /* 0x000fe20000000800 */
[----:B------:R-:W-:Y:S01]  /*18510*/  FMNMX.FTZ R88, R128, R23, !PT ;  /* 0x0000001780587209 */ /* 0x000fe20007810000 */
[-CC-:B------:R-:W-:Y:S01]  /*18520*/  FFMA.FTZ R154, R96, R10.reuse, -R133.reuse ;  /* 0x0000000a609a7223 */ /* 0x180fe20000010885 */
[-CC-:B------:R-:W-:Y:S01]  /*18530*/  FFMA.FTZ R148, R100, R10.reuse, -R133.reuse ;  /* 0x0000000a64947223 */ /* 0x180fe20000010885 */
[--C-:B------:R-:W-:Y:S01]  /*18540*/  FFMA.FTZ R150, R104, R10, -R133.reuse ;  /* 0x0000000a68967223 */ /* 0x100fe20000010885 */
[----:B------:R-:W-:Y:S01]  /*18550*/  FMNMX.FTZ R23, R89, R88, !PT ;  /* 0x0000005859177209 */ /* 0x000fe20007810000 */
[-CC-:B------:R-:W-:Y:S01]  /*18560*/  FFMA.FTZ R96, R105, R10.reuse, -R133.reuse ;  /* 0x0000000a69607223 */ /* 0x180fe20000010885 */
[-CC-:B------:R-:W-:Y:S01]  /*18570*/  FFMA.FTZ R146, R111, R10.reuse, -R133.reuse ;  /* 0x0000000a6f927223 */ /* 0x180fe20000010885 */
        /* <DEDUP_REMOVED lines=16> */
[----:B------:R-:W-:Y:S01]  /*18680*/  FMNMX.FTZ R88, R98, R91, !PT ;  /* 0x0000005b62587209 */ /* 0x000fe20007810000 */
[----:B------:R-:W-:-:S03]  /*18690*/  FFMA.FTZ R91, R95, R10, -R133 ;  /* 0x0000000a5f5b7223 */ /* 0x000fc60000010885 */
        /* <DEDUP_REMOVED lines=11> */
[----:B------:R-:W-:Y:S01]  /*18750*/  FMNMX.FTZ R88, R116, R95, !PT ;  /* 0x0000005f74587209 */ /* 0x000fe20007810000 */
[-CC-:B------:R-:W-:Y:S01]  /*18760*/  FFMA.FTZ R95, R101, R10.reuse, -R133.reuse ;  /* 0x0000000a655f7223 */ /* 0x180fe20000010885 */
[----:B------:R-:W-:Y:S02]  /*18770*/  FFMA.FTZ R101, R115, R10, -R133 ;  /* 0x0000000a73657223 */ /* 0x000fe40000010885 */
        /* <DEDUP_REMOVED lines=9> */
[----:B------:R-:W-:Y:S01]  /*18810*/  FFMA.FTZ R97, R109, R10, -R133 ;  /* 0x0000000a6d617223 */ /* 0x000fe20000010885 */
[----:B------:R-:W-:Y:S02]  /*18820*/  FADD.FTZ R109, -R108, R5 ;  /* 0x000000056c6d7221 */ /* 0x000fe40000010100 */
        /* <DEDUP_REMOVED lines=11> */
[----:B0-----:R-:W-:Y:S01]  /*188e0*/  FMNMX.FTZ R90, R88, R90, !PT ;  /* 0x0000005a585a7209 */ /* 0x001fe20007810000 */
[----:B------:R-:W-:-:S06]  /*188f0*/  FMUL.FTZ R88, R109, R10 ;  /* 0x0000000a6d587220 */ /* 0x000fcc0000410000 */
[----:B------:R-:W-:Y:S01]  /*18900*/  MUFU.EX2 R142, R142 ;  /* 0x0000008e008e7308 */ /* 0x000fe20000000800 */
[C---:B------:R-:W-:Y:S01]  /*18910*/  FSETP.NEU.FTZ.AND P2, PT, R90.reuse, -INF , PT ;  /* 0xff8000005a00780b */ /* 0x040fe20003f5d000 */
[----:B------:R-:W-:-:S05]  /*18920*/  FMUL.FTZ R108, R90, R10 ;  /* 0x0000000a5a6c7220 */ /* 0x000fca0000410000 */
[----:B------:R-:W-:Y:S01]  /*18930*/  FSEL R109, R108, RZ, P2 ;  /* 0x000000ff6c6d7208 */ /* 0x000fe20001000000 */
[----:B------:R-:W0:Y:S04]  /*18940*/  MUFU.EX2 R88, R88 ;  /* 0x0000005800587308 */ /* 0x000e280000000800 */
[-CC-:B------:R-:W-:Y:S01]  /*18950*/  FFMA.FTZ R157, R7, R10.reuse, -R109.reuse ;  /* 0x0000000a079d7223 */ /* 0x180fe2000001086d */
[----:B------:R-:W-:Y:S01]  /*18960*/  FSEL R7, R90, RZ, P2 ;  /* 0x000000ff5a077208 */ /* 0x000fe20001000000 */
[-CC-:B------:R-:W-:Y:S01]  /*18970*/  FFMA.FTZ R21, R21, R10.reuse, -R109.reuse ;  /* 0x0000000a15157223 */ /* 0x180fe2000001086d */
[-CC-:B------:R-:W-:Y:S01]  /*18980*/  FFMA.FTZ R159, R128, R10.reuse, -R109.reuse ;  /* 0x0000000a809f7223 */ /* 0x180fe2000001086d */
[-CC-:B------:R-:W-:Y:S01]  /*18990*/  FFMA.FTZ R89, R89, R10.reuse, -R109.reuse ;  /* 0x0000000a59597223 */ /* 0x180fe2000001086d */
[-CC-:B------:R-:W-:Y:S01]  /*189a0*/  FFMA.FTZ R149, R98, R10.reuse, -R109.reuse ;  /* 0x0000000a62957223 */ /* 0x180fe2000001086d */
[----:B------:R-:W-:Y:S01]  /*189b0*/  FADD.FTZ R7, -R7, R4 ;  /* 0x0000000407077221 */ /* 0x000fe20000010100 */
[----:B------:R-:W-:Y:S01]  /*189c0*/  MUFU.EX2 R157, R157 ;  /* 0x0000009d009d7308 */ /* 0x000fe20000000800 */
[-CC-:B------:R-:W-:Y:S01]  /*189d0*/  FFMA.FTZ R153, R92, R10.reuse, -R109.reuse ;  /* 0x0000000a5c997223 */ /* 0x180fe2000001086d */
[-CC-:B------:R-:W-:Y:S01]  /*189e0*/  FFMA.FTZ R92, R93, R10.reuse, -R109.reuse ;  /* 0x0000000a5d5c7223 */ /* 0x180fe2000001086d */
[-C--:B------:R-:W-:Y:S01]  /*189f0*/  FMUL.FTZ R7, R7, R10.reuse ;  /* 0x0000000a07077220 */ /* 0x080fe20000410000 */
[-CC-:B------:R-:W-:Y:S01]  /*18a00*/  FFMA.FTZ R155, R12, R10.reuse, -R109.reuse ;  /* 0x0000000a0c9b7223 */ /* 0x180fe2000001086d */
[-CC-:B------:R-:W-:Y:S01]  /*18a10*/  FFMA.FTZ R12, R13, R10.reuse, -R109.reuse ;  /* 0x0000000a0d0c7223 */ /* 0x180fe2000001086d */
[----:B0-----:R-:W-:Y:S01]  /*18a20*/  FFMA.FTZ R3, R88, R3, R156 ;  /* 0x0000000358037223 */ /* 0x001fe2000001009c */
[-CC-:B------:R-:W-:Y:S01]  /*18a30*/  FFMA.FTZ R13, R99, R10.reuse, -R109.reuse ;  /* 0x0000000a630d7223 */ /* 0x180fe2000001086d */
[----:B------:R-:W-:Y:S01]  /*18a40*/  MUFU.EX2 R21, R21 ;  /* 0x0000001500157308 */ /* 0x000fe20000000800 */
[-C--:B------:R-:W-:Y:S01]  /*18a50*/  FFMA.FTZ R151, R102, R10.reuse, -R109 ;  /* 0x0000000a66977223 */ /* 0x080fe2000001086d */
[----:B------:R-:W-:Y:S01]  /*18a60*/  FADD.FTZ R3, R22, R3 ;  /* 0x0000000316037221 */ /* 0x000fe20000010000 */
[-CC-:B------:R-:W-:Y:S01]  /*18a70*/  FFMA.FTZ R103, R103, R10.reuse, -R109.reuse ;  /* 0x0000000a67677223 */ /* 0x180fe2000001086d */
[-CC-:B------:R-:W-:Y:S01]  /*18a80*/  FFMA.FTZ R145, R106, R10.reuse, -R109.reuse ;  /* 0x0000000a6a917223 */ /* 0x180fe2000001086d */
[-C--:B------:R-:W-:Y:S01]  /*18a90*/  FFMA.FTZ R93, R107, R10.reuse, -R109 ;  /* 0x0000000a6b5d7223 */ /* 0x080fe2000001086d */
[----:B------:R-:W-:Y:S01]  /*18aa0*/  FADD.FTZ R98, R158, R3 ;  /* 0x000000039e627221 */ /* 0x000fe20000010000 */
[-CC-:B------:R-:W-:Y:S01]  /*18ab0*/  FFMA.FTZ R147, R110, R10.reuse, -R109.reuse ;  /* 0x0000000a6e937223 */ /* 0x180fe2000001086d */
[----:B------:R-:W0:Y:S01]  /*18ac0*/  MUFU.EX2 R7, R7 ;  /* 0x0000000700077308 */ /* 0x000e220000000800 */
[-CC-:B------:R-:W-:Y:S01]  /*18ad0*/  FFMA.FTZ R141, R116, R10.reuse, -R109.reuse ;  /* 0x0000000a748d7223 */ /* 0x180fe2000001086d */
[C---:B------:R-:W-:Y:S01]  /*18ae0*/  FADD.FTZ R3, R23.reuse, R98 ;  /* 0x0000006217037221 */ /* 0x040fe20000010000 */
[--C-:B------:R-:W-:Y:S01]  /*18af0*/  FFMA.FTZ R143, R118, R10, -R109.reuse ;  /* 0x0000000a768f7223 */ /* 0x100fe2000001086d */
[----:B------:R-:W-:Y:S01]  /*18b00*/  F2FP.F16.F32.PACK_AB R158, R23, R158 ;  /* 0x0000009e179e723e */ /* 0x000fe200000000ff */
[-C--:B------:R-:W-:Y:S01]  /*18b10*/  FFMA.FTZ R137, R122, R10.reuse, -R109 ;  /* 0x0000000a7a897223 */ /* 0x080fe2000001086d */
[----:B------:R-:W-:Y:S01]  /*18b20*/  FADD.FTZ R98, R152, R3 ;  /* 0x0000000398627221 */ /* 0x000fe20000010000 */
[-CC-:B------:R-:W-:Y:S01]  /*18b30*/  FFMA.FTZ R123, R123, R10.reuse, -R109.reuse ;  /* 0x0000000a7b7b7223 */ /* 0x180fe2000001086d */
[----:B------:R-:W1:Y:S01]  /*18b40*/  MUFU.EX2 R159, R159 ;  /* 0x0000009f009f7308 */ /* 0x000e620000000800 */
[----:B------:R-:W-:Y:S01]  /*18b50*/  FFMA.FTZ R126, R126, R10, -R109 ;  /* 0x0000000a7e7e7223 */ /* 0x000fe2000001086d */
[----:B------:R-:W-:Y:S01]  /*18b60*/  FADD.FTZ R3, R91, R98 ;  /* 0x000000625b037221 */ /* 0x000fe20000010000 */
[----:B------:R-:W-:-:S02]  /*18b70*/  F2FP.F16.F32.PACK_AB R156, R22, R156 ;  /* 0x0000009c169c723e */ /* 0x000fc400000000ff */
[----:B------:R-:W-:Y:S01]  /*18b80*/  ISETP.GT.AND P2, PT, R8, R9, PT ;  /* 0x000000090800720c */ /* 0x000fe20003f44270 */
[----:B------:R-:W-:Y:S01]  /*18b90*/  FADD.FTZ R3, R154, R3 ;  /* 0x000000039a037221 */ /* 0x000fe20000010000 */
[C---:B------:R-:W-:Y:S01]  /*18ba0*/  F2FP.F16.F32.PACK_AB R154, R94.reuse, R154 ;  /* 0x0000009a5e9a723e */ /* 0x040fe200000000ff */
[----:B------:R-:W2:Y:S01]  /*18bb0*/  MUFU.EX2 R89, R89 ;  /* 0x0000005900597308 */ /* 0x000ea20000000800 */
[----:B0-----:R-:W-:Y:S01]  /*18bc0*/  FFMA.FTZ R0, R7, R0, R157 ;  /* 0x0000000007007223 */ /* 0x001fe2000001009d */
[----:B------:R-:W-:Y:S01]  /*18bd0*/  FADD.FTZ R3, R94, R3 ;  /* 0x000000035e037221 */ /* 0x000fe20000010000 */
[----:B------:R-:W-:Y:S01]  /*18be0*/  F2FP.F16.F32.PACK_AB R152, R91, R152 ;  /* 0x000000985b98723e */ /* 0x000fe200000000ff */
[----:B------:R-:W-:Y:S02]  /*18bf0*/  VIADD R8, R8, 0xffffffff ;  /* 0xffffffff08087836 */ /* 0x000fe40000000000 */
[----:B------:R-:W-:Y:S01]  /*18c00*/  FADD.FTZ R98, R21, R0 ;  /* 0x0000000015627221 */ /* 0x000fe20000010000 */
[----:B------:R-:W-:Y:S01]  /*18c10*/  FADD.FTZ R102, R148, R3 ;  /* 0x0000000394667221 */ /* 0x000fe20000010000 */
[-CC-:B------:R-:W-:Y:S01]  /*18c20*/  FFMA.FTZ R0, R112, R10.reuse, -R109.reuse ;  /* 0x0000000a70007223 */ /* 0x180fe2000001086d */
[----:B------:R-:W0:Y:S01]  /*18c30*/  MUFU.EX2 R153, R153 ;  /* 0x0000009900997308 */ /* 0x000e220000000800 */
[----:B-1----:R-:W-:Y:S01]  /*18c40*/  FADD.FTZ R98, R159, R98 ;  /* 0x000000629f627221 */ /* 0x002fe20000010000 */
[----:B------:R-:W-:Y:S01]  /*18c50*/  FADD.FTZ R99, R95, R102 ;  /* 0x000000665f637221 */ /* 0x000fe20000010000 */
[----:B------:R-:W-:Y:S01]  /*18c60*/  @!P1 PRMT R102, RZ, 0x654, R20 ;  /* 0x00000654ff669816 */ /* 0x000fe20000000014 */
[----:B------:R-:W-:Y:S01]  /*18c70*/  FFMA.FTZ R20, R117, R10, -R109 ;  /* 0x0000000a75147223 */ /* 0x000fe2000001086d */
[----:B------:R-:W-:Y:S01]  /*18c80*/  F2FP.F16.F32.PACK_AB R148, R95, R148 ;  /* 0x000000945f94723e */ /* 0x000fe200000000ff */
[----:B------:R-:W-:Y:S01]  /*18c90*/  FADD.FTZ R99, R150, R99 ;  /* 0x0000006396637221 */ /* 0x000fe20000010000 */
[----:B------:R1:W-:Y:S01]  /*18ca0*/  @!P1 SYNCS.ARRIVE.TRANS64.RED.A1T0 RZ, [R102+URZ], RZ ;  /* 0x000000ff66ff99a7 */ /* 0x0003e2000810043f */
[----:B------:R-:W3:Y:S01]  /*18cb0*/  MUFU.EX2 R92, R92 ;  /* 0x0000005c005c7308 */ /* 0x000ee20000000800 */
[----:B--2---:R-:W-:Y:S01]  /*18cc0*/  FADD.FTZ R98, R89, R98 ;  /* 0x0000006259627221 */ /* 0x004fe20000010000 */
[C---:B------:R-:W-:Y:S01]  /*18cd0*/  FADD.FTZ R99, R96.reuse, R99 ;  /* 0x0000006360637221 */ /* 0x040fe20000010000 */
[----:B------:R-:W-:-:S02]  /*18ce0*/  F2FP.F16.F32.PACK_AB R150, R96, R150 ;  /* 0x000000966096723e */ /* 0x000fc400000000ff */
[----:B------:R-:W-:Y:S01]  /*18cf0*/  F2FP.F16.F32.PACK_AB R157, R21, R157 ;  /* 0x0000009d159d723e */ /* 0x000fe200000000ff */
[----:B------:R-:W-:Y:S01]  /*18d00*/  FADD.FTZ R106, R144, R99 ;  /* 0x00000063906a7221 */ /* 0x000fe20000010000 */
[----:B------:R-:W-:Y:S01]  /*18d10*/  F2FP.F16.F32.PACK_AB R144, R97, R144 ;  /* 0x000000906190723e */ /* 0x000fe200000000ff */
[----:B------:R-:W2:Y:S01]  /*18d20*/  MUFU.EX2 R155, R155 ;  /* 0x0000009b009b7308 */ /* 0x000ea20000000800 */
[----:B0-----:R-:W-:Y:S01]  /*18d30*/  FADD.FTZ R3, R153, R98 ;  /* 0x0000006299037221 */ /* 0x001fe20000010000 */
[----:B------:R-:W-:-:S06]  /*18d40*/  F2FP.F16.F32.PACK_AB R159, R89, R159 ;  /* 0x0000009f599f723e */ /* 0x000fcc00000000ff */
[----:B------:R-:W1:Y:S01]  /*18d50*/  MUFU.EX2 R12, R12 ;  /* 0x0000000c000c7308 */ /* 0x000e620000000800 */
[C---:B---3--:R-:W-:Y:S01]  /*18d60*/  FADD.FTZ R98, R92.reuse, R3 ;  /* 0x000000035c627221 */ /* 0x048fe20000010000 */
[----:B------:R-:W-:-:S06]  /*18d70*/  F2FP.F16.F32.PACK_AB R153, R92, R153 ;  /* 0x000000995c99723e */ /* 0x000fcc00000000ff */
[----:B------:R-:W0:Y:S01]  /*18d80*/  MUFU.EX2 R149, R149 ;  /* 0x0000009500957308 */ /* 0x000e220000000800 */
[----:B--2---:R-:W-:Y:S01]  /*18d90*/  FADD.FTZ R3, R155, R98 ;  /* 0x000000629b037221 */ /* 0x004fe20000010000 */
[-CC-:B------:R-:W-:Y:S01]  /*18da0*/  FFMA.FTZ R98, R119, R10.reuse, -R109.reuse ;  /* 0x0000000a77627223 */ /* 0x180fe2000001086d */
[----:B------:R-:W-:-:S05]  /*18db0*/  FFMA.FTZ R109, R127, R10, -R109 ;  /* 0x0000000a7f6d7223 */ /* 0x000fca000001086d */
[----:B------:R-:W2:Y:S01]  /*18dc0*/  MUFU.EX2 R13, R13 ;  /* 0x0000000d000d7308 */ /* 0x000ea20000000800 */
[C---:B-1----:R-:W-:Y:S01]  /*18dd0*/  FADD.FTZ R102, R12.reuse, R3 ;  /* 0x000000030c667221 */ /* 0x042fe20000010000 */
[----:B------:R-:W-:Y:S01]  /*18de0*/  FADD.FTZ R3, R97, R106 ;  /* 0x0000006a61037221 */ /* 0x000fe20000010000 */
[----:B------:R-:W-:-:S03]  /*18df0*/  F2FP.F16.F32.PACK_AB R155, R12, R155 ;  /* 0x0000009b0c9b723e */ /* 0x000fc600000000ff */
[----:B------:R-:W-:Y:S01]  /*18e00*/  FADD.FTZ R99, R146, R3 ;  /* 0x0000000392637221 */ /* 0x000fe20000010000 */
[C---:B------:R-:W-:Y:S01]  /*18e10*/  F2FP.F16.F32.PACK_AB R146, R100.reuse, R146 ;  /* 0x000000926492723e */ /* 0x040fe200000000ff */
[----:B------:R-:W1:Y:S01]  /*18e20*/  MUFU.EX2 R151, R151 ;  /* 0x0000009700977308 */ /* 0x000e620000000800 */
[----:B0-----:R-:W-:Y:S01]  /*18e30*/  FADD.FTZ R102, R149, R102 ;  /* 0x0000006695667221 */ /* 0x001fe20000010000 */
[----:B------:R-:W-:-:S04]  /*18e40*/  FADD.FTZ R99, R100, R99 ;  /* 0x0000006364637221 */ /* 0x000fc80000010000 */
[----:B------:R-:W-:Y:S01]  /*18e50*/  FADD.FTZ R106, R140, R99 ;  /* 0x000000638c6a7221 */ /* 0x000fe20000010000 */
[----:B------:R-:W-:Y:S01]  /*18e60*/  F2FP.F16.F32.PACK_AB R140, R101, R140 ;  /* 0x0000008c658c723e */ /* 0x000fe200000000ff */
[----:B------:R-:W0:Y:S01]  /*18e70*/  MUFU.EX2 R4, R103 ;  /* 0x0000006700047308 */ /* 0x000e220000000800 */
[C---:B--2---:R-:W-:Y:S01]  /*18e80*/  FADD.FTZ R102, R13.reuse, R102 ;  /* 0x000000660d667221 */ /* 0x044fe20000010000 */
[----:B------:R-:W-:-:S06]  /*18e90*/  F2FP.F16.F32.PACK_AB R149, R13, R149 ;  /* 0x000000950d95723e */ /* 0x000fcc00000000ff */
[----:B------:R-:W2:Y:S01]  /*18ea0*/  MUFU.EX2 R145, R145 ;  /* 0x0000009100917308 */ /* 0x000ea20000000800 */
[----:B-1----:R-:W-:-:S07]  /*18eb0*/  FADD.FTZ R3, R151, R102 ;  /* 0x0000006697037221 */ /* 0x002fce0000010000 */
[----:B------:R-:W1:Y:S01]  /*18ec0*/  MUFU.EX2 R93, R93 ;  /* 0x0000005d005d7308 */ /* 0x000e620000000800 */
[C---:B0-----:R-:W-:Y:S01]  /*18ed0*/  FADD.FTZ R102, R4.reuse, R3 ;  /* 0x0000000304667221 */ /* 0x041fe20000010000 */
[----:B------:R-:W-:Y:S01]  /*18ee0*/  FADD.FTZ R3, R101, R106 ;  /* 0x0000006a65037221 */ /* 0x000fe20000010000 */
[----:B------:R-:W-:Y:S02]  /*18ef0*/  F2FP.F16.F32.PACK_AB R151, R4, R151 ;  /* 0x000000970497723e */ /* 0x000fe400000000ff */
[----:B------:R-:W-:Y:S01]  /*18f00*/  MOV R4, R90 ;  /* 0x0000005a00047202 */ /* 0x000fe20000000f00 */
[----:B------:R-:W-:Y:S02]  /*18f10*/  FADD.FTZ R23, R142, R3 ;  /* 0x000000038e177221 */ /* 0x000fe40000010000 */
[----:B------:R-:W0:Y:S01]  /*18f20*/  MUFU.EX2 R147, R147 ;  /* 0x0000009300937308 */ /* 0x000e220000000800 */
[----:B--2---:R-:W-:-:S07]  /*18f30*/  FADD.FTZ R102, R145, R102 ;  /* 0x0000006691667221 */ /* 0x004fce0000010000 */
        /* <DEDUP_REMOVED lines=9> */
[C---:B-1----:R-:W-:Y:S01]  /*18fd0*/  FADD.FTZ R94, R0.reuse, R3 ;  /* 0x00000003005e7221 */ /* 0x042fe20000010000 */
[----:B------:R-:W-:-:S06]  /*18fe0*/  F2FP.F16.F32.PACK_AB R147, R0, R147 ;  /* 0x000000930093723e */ /* 0x000fcc00000000ff */
[----:B------:R-:W1:Y:S01]  /*18ff0*/  MUFU.EX2 R105, R105 ;  /* 0x0000006900697308 */ /* 0x000e620000000800 */
[----:B0-----:R-:W-:-:S07]  /*19000*/  FADD.FTZ R96, R136, R23 ;  /* 0x0000001788607221 */ /* 0x001fce0000010000 */
[----:B------:R-:W0:Y:S01]  /*19010*/  MUFU.EX2 R20, R20 ;  /* 0x0000001400147308 */ /* 0x000e220000000800 */
[----:B--2---:R-:W-:-:S07]  /*19020*/  FADD.FTZ R3, R141, R94 ;  /* 0x0000005e8d037221 */ /* 0x004fce0000010000 */
[----:B------:R-:W2:Y:S01]  /*19030*/  MUFU.EX2 R138, R138 ;  /* 0x0000008a008a7308 */ /* 0x000ea20000000800 */
[C---:B-1----:R-:W-:Y:S01]  /*19040*/  FADD.FTZ R23, R105.reuse, R96 ;  /* 0x0000006069177221 */ /* 0x042fe20000010000 */
[----:B------:R-:W-:-:S06]  /*19050*/  F2FP.F16.F32.PACK_AB R136, R105, R136 ;  /* 0x000000886988723e */ /* 0x000fcc00000000ff */
[----:B------:R-:W1:Y:S01]  /*19060*/  MUFU.EX2 R143, R143 ;  /* 0x0000008f008f7308 */ /* 0x000e620000000800 */
[C---:B0-----:R-:W-:Y:S01]  /*19070*/  FADD.FTZ R94, R20.reuse, R3 ;  /* 0x00000003145e7221 */ /* 0x041fe20000010000 */
[----:B------:R-:W-:-:S06]  /*19080*/  F2FP.F16.F32.PACK_AB R141, R20, R141 ;  /* 0x0000008d148d723e */ /* 0x000fcc00000000ff */
[----:B------:R-:W0:Y:S01]  /*19090*/  MUFU.EX2 R98, R98 ;  /* 0x0000006200627308 */ /* 0x000e220000000800 */
[----:B--2---:R-:W-:-:S07]  /*190a0*/  FADD.FTZ R96, R138, R23 ;  /* 0x000000178a607221 */ /* 0x004fce0000010000 */
[----:B------:R-:W2:Y:S01]  /*190b0*/  MUFU.EX2 R5, R131 ;  /* 0x0000008300057308 */ /* 0x000ea20000000800 */
[----:B-1----:R-:W-:-:S07]  /*190c0*/  FADD.FTZ R23, R143, R94 ;  /* 0x0000005e8f177221 */ /* 0x002fce0000010000 */
[----:B------:R-:W1:Y:S01]  /*190d0*/  MUFU.EX2 R137, R137 ;  /* 0x0000008900897308 */ /* 0x000e620000000800 */
[C---:B0-----:R-:W-:Y:S01]  /*190e0*/  FADD.FTZ R94, R98.reuse, R23 ;  /* 0x00000017625e7221 */ /* 0x041fe20000010000 */
[----:B------:R-:W-:Y:S01]  /*190f0*/  F2FP.F16.F32.PACK_AB R143, R98, R143 ;  /* 0x0000008f628f723e */ /* 0x000fe200000000ff */
[----:B------:R-:W-:-:S05]  /*19100*/  IMAD.MOV.U32 R23, RZ, RZ, R15 ;  /* 0x000000ffff177224 */ /* 0x000fca00078e000f */
[----:B------:R-:W0:Y:S01]  /*19110*/  MUFU.EX2 R22, R123 ;  /* 0x0000007b00167308 */ /* 0x000e220000000800 */
[C---:B--2---:R-:W-:Y:S01]  /*19120*/  FADD.FTZ R3, R5.reuse, R96 ;  /* 0x0000006005037221 */ /* 0x044fe20000010000 */
[----:B------:R-:W-:-:S06]  /*19130*/  F2FP.F16.F32.PACK_AB R138, R5, R138 ;  /* 0x0000008a058a723e */ /* 0x000fcc00000000ff */
[----:B------:R-:W2:Y:S01]  /*19140*/  MUFU.EX2 R126, R126 ;  /* 0x0000007e007e7308 */ /* 0x000ea20000000800 */
[----:B-1----:R-:W-:-:S07]  /*19150*/  FADD.FTZ R5, R137, R94 ;  /* 0x0000005e89057221 */ /* 0x002fce0000010000 */
[----:B------:R-:W1:Y:S01]  /*19160*/  MUFU.EX2 R109, R109 ;  /* 0x0000006d006d7308 */ /* 0x000e620000000800 */
[C---:B0-----:R-:W-:Y:S01]  /*19170*/  FADD.FTZ R5, R22.reuse, R5 ;  /* 0x0000000516057221 */ /* 0x041fe20000010000 */
[----:B------:R-:W-:Y:S01]  /*19180*/  F2FP.F16.F32.PACK_AB R137, R22, R137 ;  /* 0x000000891689723e */ /* 0x000fe200000000ff */
[----:B------:R-:W-:Y:S02]  /*19190*/  IMAD.MOV.U32 R22, RZ, RZ, R14 ;  /* 0x000000ffff167224 */ /* 0x000fe400078e000e */
[----:B--2---:R-:W-:-:S04]  /*191a0*/  FADD.FTZ R5, R126, R5 ;  /* 0x000000057e057221 */ /* 0x004fc80000010000 */
[C---:B-1----:R-:W-:Y:S01]  /*191b0*/  FADD.FTZ R0, R109.reuse, R5 ;  /* 0x000000056d007221 */ /* 0x042fe20000010000 */
[----:B------:R-:W-:Y:S01]  /*191c0*/  F2FP.F16.F32.PACK_AB R139, R109, R126 ;  /* 0x0000007e6d8b723e */ /* 0x000fe200000000ff */
[----:B------:R-:W-:Y:S01]  /*191d0*/  IMAD.MOV.U32 R5, RZ, RZ, R11 ;  /* 0x000000ffff057224 */ /* 0x000fe200078e000b */
[----:B------:R-:W-:Y:S06]  /*191e0*/  @P2 BRA `(.L_x_1672) ;  /* 0xffffffc800182947 */ /* 0x000fec000383ffff */
[----:B------:R-:W-:Y:S05]  /*191f0*/  BSYNC B1 ;  /* 0x0000000000017941 */ /* 0x000fea0003800000 */
.L_x_1653:
[----:B------:R-:W-:Y:S02]  /*19200*/  IMAD.MOV.U32 R4, RZ, RZ, R90 ;  /* 0x000000ffff047224 */ /* 0x000fe400078e005a */
[----:B------:R-:W-:Y:S02]  /*19210*/  IMAD.MOV.U32 R5, RZ, RZ, R11 ;  /* 0x000000ffff057224 */ /* 0x000fe400078e000b */
[----:B------:R-:W-:Y:S02]  /*19220*/  IMAD.MOV.U32 R22, RZ, RZ, R14 ;  /* 0x000000ffff167224 */ /* 0x000fe400078e000e */
[----:B------:R-:W-:-:S07]  /*19230*/  IMAD.MOV.U32 R23, RZ, RZ, R15 ;  /* 0x000000ffff177224 */ /* 0x000fce00078e000f */
.L_x_1652:
[----:B------:R-:W-:Y:S05]  /*19240*/  BSYNC B0 ;  /* 0x0000000000007941 */ /* 0x000fea0003800000 */
.L_x_1651:
[----:B------:R-:W0:Y:S01]  /*19250*/  LDC R211, c[0x0][0x448] ;  /* 0x00011200ffd37b82 */ /* 0x000e220000000800 */
[----:B------:R-:W-:Y:S01]  /*19260*/  VIADD R9, R178, 0x7f ;  /* 0x0000007fb2097836 */ /* 0x000fe20000000000 */
[----:B------:R-:W-:Y:S01]  /*19270*/  LOP3.LUT R17, R17, 0xffefffff, RZ, 0xc0, !PT ;  /* 0xffefffff11117812 */ /* 0x000fe200078ec0ff */
[----:B------:R-:W-:Y:S01]  /*19280*/  ULDC UR4, c[0x0][0x9dc] ;  /* 0x0002770000047ab9 */ /* 0x000fe20000000800 */
[----:B------:R-:W-:-:S04]  /*19290*/  IADD3 R14, R164, 0x1, -R163 ;  /* 0x00000001a40e7810 */ /* 0x000fc80007ffe8a3 */
[----:B------:R-:W1:Y:S01]  /*192a0*/  LDC R210, c[0x0][0x9e4] ;  /* 0x00027900ffd27b82 */ /* 0x000e620000000800 */
[----:B0-----:R-:W-:-:S13]  /*192b0*/  ISETP.NE.AND P2, PT, R211, 0x1, PT ;  /* 0x00000001d300780c */ /* 0x001fda0003f45270 */
[----:B------:R-:W0:Y:S01]  /*192c0*/  @P2 LDC R12, c[0x0][0x44c] ;  /* 0x00011300ff0c2b82 */ /* 0x000e220000000800 */
[----:B------:R-:W-:-:S04]  /*192d0*/  @P2 LOP3.LUT R17, R17, 0x100000, RZ, 0xfc, !PT ;  /* 0x0010000011112812 */ /* 0x000fc800078efcff */
[----:B------:R-:W-:-:S03]  /*192e0*/  LOP3.LUT R17, R17, 0xffdfffff, RZ, 0xc0, !PT ;  /* 0xffdfffff11117812 */ /* 0x000fc600078ec0ff */
[----:B------:R-:W2:Y:S01]  /*192f0*/  @P2 LDC R11, c[0x0][0x450] ;  /* 0x00011400ff0b2b82 */ /* 0x000ea20000000800 */
[----:B0-----:R-:W-:-:S05]  /*19300*/  @P2 IMAD.HI.U32 R12, R9, R12, RZ ;  /* 0x0000000c090c2227 */ /* 0x001fca00078e00ff */
[----:B--2---:R-:W-:Y:S02]  /*19310*/  @P2 SHF.R.U32.HI R9, RZ, R11, R12 ;  /* 0x0000000bff092219 */ /* 0x004fe4000001160c */
[----:B-1----:R-:W-:-:S03]  /*19320*/  ISETP.GE.AND P2, PT, R210, 0x1, PT ;  /* 0x00000001d200780c */ /* 0x002fc60003f46270 */
[----:B------:R-:W-:-:S05]  /*19330*/  IMAD.IADD R9, R14, 0x1, R9 ;  /* 0x000000010e097824 */ /* 0x000fca00078e0209 */
[----:B------:R-:W-:-:S05]  /*19340*/  IADD3 R11, R9, -UR4, RZ ;  /* 0x80000004090b7c10 */ /* 0x000fca000fffe0ff */
[----:B------:R-:W-:Y:S01]  /*19350*/  @P2 LOP3.LUT R17, R17, 0x200000, RZ, 0xfc, !PT ;  /* 0x0020000011112812 */ /* 0x000fe200078efcff */
        /* <DEDUP_REMOVED lines=11> */
.L_x_1675:
[----:B------:R-:W-:-:S13]  /*19410*/  ISETP.NE.AND P2, PT, R210, 0x1, PT ;  /* 0x00000001d200780c */ /* 0x000fda0003f45270 */
[----:B------:R-:W0:Y:S02]  /*19420*/  @P2 LDC.64 R12, c[0x0][0x9e8] ;  /* 0x00027a00ff0c2b82 */ /* 0x000e240000000a00 */
[----:B0-----:R-:W-:-:S05]  /*19430*/  @P2 IMAD.HI.U32 R12, R9, R12, RZ ;  /* 0x0000000c090c2227 */ /* 0x001fca00078e00ff */
[----:B------:R-:W-:-:S07]  /*19440*/  @P2 SHF.R.U32.HI R9, RZ, R13, R12 ;  /* 0x0000000dff092219 */ /* 0x000fce000001160c */
.L_x_1676:
[----:B------:R-:W-:Y:S05]  /*19450*/  BSYNC B0 ;  /* 0x0000000000007941 */ /* 0x000fea0003800000 */
.L_x_1674:
[----:B------:R-:W-:-:S05]  /*19460*/  IMAD R12, R9, R210, RZ ;  /* 0x000000d2090c7224 */ /* 0x000fca00078e02ff */
[----:B------:R-:W-:-:S07]  /*19470*/  VIMNMX R11, R11, R12, !PT ;  /* 0x0000000c0b0b7248 */ /* 0x000fce0007fe0100 */
.L_x_1673:
[----:B------:R-:W-:Y:S01]  /*19480*/  VIADD R11, R11, 0x5f ;  /* 0x0000005f0b0b7836 */ /* 0x000fe20000000000 */
[----:B------:R-:W-:Y:S03]  /*19490*/  BSSY B0, `(.L_x_1677) ;  /* 0x0000259000007945 */ /* 0x000fe60003800000 */
[----:B------:R-:W-:-:S05]  /*194a0*/  IMAD.HI R11, R11, 0x2aaaaaab, RZ ;  /* 0x2aaaaaab0b0b7827 */ /* 0x000fca00078e02ff */
[----:B------:R-:W-:-:S04]  /*194b0*/  SHF.R.U32.HI R12, RZ, 0x1f, R11 ;  /* 0x0000001fff0c7819 */ /* 0x000fc8000001160b */
[----:B------:R-:W-:-:S04]  /*194c0*/  LEA.HI.SX32 R11, R11, R12, 0x1c ;  /* 0x0000000c0b0b7211 */ /* 0x000fc800078fe2ff */
[----:B------:R-:W-:-:S04]  /*194d0*/  VIMNMX R11, R180, R11, !PT ;  /* 0x0000000bb40b7248 */ /* 0x000fc80007fe0100 */
[----:B------:R-:W-:-:S13]  /*194e0*/  ISETP.GE.AND P2, PT, R8, R11, PT ;  /* 0x0000000b0800720c */ /* 0x000fda0003f46270 */
[----:B------:R-:W-:Y:S05]  /*194f0*/  @!P2 BRA `(.L_x_1678) ;  /* 0x000000240048a947 */ /* 0x000fea0003800000 */
[----:B------:R-:W-:Y:S01]  /*19500*/  BSSY B1, `(.L_x_1678) ;  /* 0x0000251000017945 */ /* 0x000fe20003800000 */
[----:B------:R-:W-:Y:S02]  /*19510*/  IMAD.MOV.U32 R12, RZ, RZ, R4 ;  /* 0x000000ffff0c7224 */ /* 0x000fe400078e0004 */
[----:B------:R-:W-:Y:S02]  /*19520*/  IMAD.MOV.U32 R13, RZ, RZ, R5 ;  /* 0x000000ffff0d7224 */ /* 0x000fe400078e0005 */
[----:B------:R-:W-:Y:S02]  /*19530*/  IMAD.MOV.U32 R14, RZ, RZ, R8 ;  /* 0x000000ffff0e7224 */ /* 0x000fe400078e0008 */
[----:B------:R-:W-:Y:S02]  /*19540*/  IMAD.MOV.U32 R205, RZ, RZ, R23 ;  /* 0x000000ffffcd7224 */ /* 0x000fe400078e0017 */
[----:B------:R-:W-:-:S07]  /*19550*/  IMAD.MOV.U32 R207, RZ, RZ, R22 ;  /* 0x000000ffffcf7224 */ /* 0x000fce00078e0016 */
.L_x_1689:
[----:B------:R-:W-:-:S04]  /*19560*/  IADD3 R15, R207, 0x1, RZ ;  /* 0x00000001cf0f7810 */ /* 0x000fc80007ffe0ff */
[----:B------:R-:W-:-:S04]  /*19570*/  ISETP.NE.AND P2, PT, R15, 0x2, PT ;  /* 0x000000020f00780c */ /* 0x000fc80003f45270 */
[----:B------:R-:W-:Y:S02]  /*19580*/  SEL R15, R15, RZ, P2 ;  /* 0x000000ff0f0f7207 */ /* 0x000fe40001000000 */
[----:B------:R-:W-:-:S03]  /*19590*/  SEL R4, RZ, 0x1, P2 ;  /* 0x00000001ff047807 */ /* 0x000fc60001000000 */
[----:B------:R-:W-:Y:S01]  /*195a0*/  IMAD.MOV.U32 R22, RZ, RZ, R15 ;  /* 0x000000ffff167224 */ /* 0x000fe200078e000f */
[----:B------:R-:W-:Y:S01]  /*195b0*/  LOP3.LUT R23, R205, R4, RZ, 0x3c, !PT ;  /* 0x00000004cd177212 */ /* 0x000fe200078e3cff */
[----:B------:R-:W-:Y:S06]  /*195c0*/  @!P0 BRA `(.L_x_1679) ;  /* 0x0000000000048947 */ /* 0x000fec0003800000 */
[----:B------:R-:W-:Y:S01]  /*195d0*/  BPT.TRAP 0x1 ;  /* 0x000000040000795c */ /* 0x000fe20000300000 */
.L_x_1679:
[----:B------:R-:W-:Y:S01]  /*195e0*/  IMAD R4, R22, 0x8, R2 ;  /* 0x0000000816047824 */ /* 0x000fe200078e0202 */
[----:B------:R-:W-:-:S04]  /*195f0*/  SHF.L.U32 R5, R23, 0x1f, RZ ;  /* 0x0000001f17057819 */ /* 0x000fc800000006ff */
[----:B------:R0:W1:Y:S01]  /*19600*/  SYNCS.PHASECHK.TRANS64.TRYWAIT P2, [R4+URZ+0x2a830], R5 ;  /* 0x02a83005040075a7 */ /* 0x000062000804017f */
[----:B------:R-:W-:Y:S05]  /*19610*/  @!P0 BRA `(.L_x_1680) ;  /* 0x0000000000048947 */ /* 0x000fea0003800000 */
[----:B------:R-:W-:Y:S01]  /*19620*/  BPT.TRAP 0x1 ;  /* 0x000000040000795c */ /* 0x000fe20000300000 */
.L_x_1680:
[----:B------:R-:W-:Y:S01]  /*19630*/  IMAD R92, R22, 0x900, R6 ;  /* 0x00000900165c7824 */ /* 0x000fe200078e0206 */
[----:B------:R-:W-:Y:S03]  /*19640*/  BSSY B2, `(.L_x_1681) ;  /* 0x0000006000027945 */ /* 0x000fe60003800000 */
[C---:B------:R-:W-:Y:S02]  /*19650*/  VIADD R8, R92.reuse, 0x2 ;  /* 0x000000025c087836 */ /* 0x040fe40000000000 */
[----:B------:R-:W-:Y:S01]  /*19660*/  VIADD R20, R92, 0x4 ;  /* 0x000000045c147836 */ /* 0x000fe20000000000 */
[----:B-1----:R-:W-:Y:S06]  /*19670*/  @P2 BRA `(.L_x_1682) ;  /* 0x0000000000082947 */ /* 0x002fec0003800000 */
[----:B------:R-:W1:Y:S02]  /*19680*/  SYNCS.PHASECHK.TRANS64.TRYWAIT P2, [R4+URZ+0x2a830], R5 ;  /* 0x02a83005040075a7 */ /* 0x000e64000804017f */
[----:B-1----:R-:W-:Y:S05]  /*19690*/  @!P2 BRA `(.L_x_1683) ;  /* 0x00000130007ca947 */ /* 0x002fea0003800000 */
.L_x_1682:
[----:B------:R-:W-:Y:S05]  /*196a0*/  BSYNC B2 ;  /* 0x0000000000027941 */ /* 0x000fea0003800000 */
.L_x_1681:
[----:B------:R-:W-:Y:S01]  /*196b0*/  R2UR UR34, R20 ;  /* 0x00000000142272ca */ /* 0x000fe200000e0000 */
[----:B------:R-:W-:Y:S01]  /*196c0*/  VIADD R20, R92, 0x302 ;  /* 0x000003025c147836 */ /* 0x000fe20000000000 */
[----:B------:R-:W2:Y:S01]  /*196d0*/  LDL.64 R218, [R1+0x18] ;  /* 0x0000180001da7983 */ /* 0x000ea20000100a00 */
[----:B------:R-:W-:-:S03]  /*196e0*/  IMAD.MOV.U32 R21, RZ, RZ, 0x40000040 ;  /* 0x40000040ff157424 */ /* 0x000fc600078e00ff */
[----:B------:R-:W-:Y:S01]  /*196f0*/  R2UR UR22, R20 ;  /* 0x00000000141672ca */ /* 0x000fe200000e0000 */
[----:B------:R-:W3:Y:S01]  /*19700*/  LDL.64 R216, [R1+0x10] ;  /* 0x0000100001d87983 */ /* 0x000ee20000100a00 */
[----:B------:R-:W-:Y:S02]  /*19710*/  IADD3 R20, R92, 0x600, RZ ;  /* 0x000006005c147810 */ /* 0x000fe40007ffe0ff */
[C---:B------:R-:W-:Y:S01]  /*19720*/  R2UR UR35, R21.reuse ;  /* 0x00000000152372ca */ /* 0x040fe200000e0000 */
[----:B------:R-:W4:Y:S01]  /*19730*/  LDL.64 R214, [R1+0x8] ;  /* 0x0000080001d67983 */ /* 0x000f220000100a00 */
[C---:B------:R-:W-:Y:S02]  /*19740*/  R2UR UR23, R21.reuse ;  /* 0x00000000151772ca */ /* 0x040fe400000e0000 */
[----:B------:R-:W-:Y:S01]  /*19750*/  R2UR UR10, R20 ;  /* 0x00000000140a72ca */ /* 0x000fe200000e0000 */
[----:B------:R-:W5:Y:S01]  /*19760*/  LDL.64 R212, [R1] ;  /* 0x0000000001d47983 */ /* 0x000f620000100a00 */
[----:B------:R-:W-:Y:S01]  /*19770*/  R2UR UR11, R21 ;  /* 0x00000000150b72ca */ /* 0x000fe200000e0000 */
[----:B01----:R-:W-:Y:S01]  /*19780*/  IMAD.MOV.U32 R4, RZ, RZ, R92 ;  /* 0x000000ffff047224 */ /* 0x003fe200078e005c */
[----:B------:R-:W-:Y:S01]  /*19790*/  R2UR UR50, R8 ;  /* 0x00000000083272ca */ /* 0x000fe200000e0000 */
[----:B------:R-:W2:Y:S01]  /*197a0*/  LDL.64 R20, [R1+0x30] ;  /* 0x0000300001147983 */ /* 0x000ea20000100a00 */
[----:B------:R-:W-:Y:S01]  /*197b0*/  VIADD R8, R92, 0x6 ;  /* 0x000000065c087836 */ /* 0x000fe20000000000 */
[----:B------:R-:W-:Y:S01]  /*197c0*/  MOV R9, 0x40000040 ;  /* 0x4000004000097802 */ /* 0x000fe20000000f00 */
[----:B------:R-:W-:Y:S01]  /*197d0*/  IMAD.MOV.U32 R5, RZ, RZ, 0x40000040 ;  /* 0x40000040ff057424 */ /* 0x000fe200078e00ff */
[----:B------:R-:W-:Y:S01]  /*197e0*/  R2UR UR54, R4 ;  /* 0x00000000043672ca */ /* 0x000fe200000e0000 */
[----:B------:R-:W-:Y:S01]  /*197f0*/  VIADD R4, R92, 0x300 ;  /* 0x000003005c047836 */ /* 0x000fe20000000000 */
[----:B------:R-:W-:Y:S01]  /*19800*/  R2UR UR30, R8 ;  /* 0x00000000081e72ca */ /* 0x000fe200000e0000 */
[----:B------:R-:W-:Y:S01]  /*19810*/  VIADD R8, R92, 0x306 ;  /* 0x000003065c087836 */ /* 0x000fe20000000000 */
        /* <DEDUP_REMOVED lines=8> */
[----:B------:R-:W3:Y:S01]  /*198a0*/  LDL.64 R8, [R1+0x28] ;  /* 0x0000280001087983 */ /* 0x000ee20000100a00 */
        /* <DEDUP_REMOVED lines=29> */
[C---:B------:R-:W-:Y:S01]  /*19a80*/  R2UR UR55, R5.reuse ;  /* 0x00000000053772ca */ /* 0x040fe200000e0000 */
[C---:B------:R-:W-:Y:S01]  /*19a90*/  VIADD R4, R92.reuse, 0x304 ;  /* 0x000003045c047836 */ /* 0x040fe20000000000 */
[C---:B------:R-:W-:Y:S01]  /*19aa0*/  R2UR UR27, R5.reuse ;  /* 0x00000000051b72ca */ /* 0x040fe200000e0000 */
[C---:B------:R-:W-:Y:S01]  /*19ab0*/  VIADD R88, R92.reuse, 0x602 ;  /* 0x000006025c587836 */ /* 0x040fe20000000000 */
[----:B------:R-:W-:Y:S01]  /*19ac0*/  R2UR UR19, R5 ;  /* 0x00000000051372ca */ /* 0x000fe200000e0000 */
[----:B------:R-:W-:Y:S01]  /*19ad0*/  VIADD R90, R92, 0x604 ;  /* 0x000006045c5a7836 */ /* 0x000fe20000000000 */
[----:B------:R-:W-:Y:S01]  /*19ae0*/  R2UR UR18, R4 ;  /* 0x00000000041272ca */ /* 0x000fe200000e0000 */
[----:B------:R-:W-:-:S02]  /*19af0*/  VIADD R92, R92, 0x606 ;  /* 0x000006065c5c7836 */ /* 0x000fc40000000000 */
[-C--:B------:R-:W-:Y:S01]  /*19b00*/  FMUL.FTZ R26, R26, R7.reuse ;  /* 0x000000071a1a7220 */ /* 0x080fe20000410000 */
[----:B------:R-:W-:Y:S02]  /*19b10*/  IMAD.MOV.U32 R89, RZ, RZ, 0x40000040 ;  /* 0x40000040ff597424 */ /* 0x000fe400078e00ff */
[-C--:B------:R-:W-:Y:S01]  /*19b20*/  FMUL.FTZ R27, R27, R7.reuse ;  /* 0x000000071b1b7220 */ /* 0x080fe20000410000 */
[----:B------:R-:W-:Y:S02]  /*19b30*/  IMAD.MOV.U32 R91, RZ, RZ, 0x40000040 ;  /* 0x40000040ff5b7424 */ /* 0x000fe400078e00ff */
[-C--:B------:R-:W-:Y:S01]  /*19b40*/  FMUL.FTZ R30, R30, R7.reuse ;  /* 0x000000071e1e7220 */ /* 0x080fe20000410000 */
[----:B------:R-:W-:Y:S01]  /*19b50*/  IMAD.MOV.U32 R93, RZ, RZ, 0x40000040 ;  /* 0x40000040ff5d7424 */ /* 0x000fe200078e00ff */
[----:B------:R-:W-:Y:S01]  /*19b60*/  R2UR UR6, R88 ;  /* 0x00000000580672ca */ /* 0x000fe200000e0000 */
[----:B------:R-:W4:Y:S01]  /*19b70*/  LDL.64 R4, [R1+0x20] ;  /* 0x0000200001047983 */ /* 0x000f220000100a00 */
        /* <DEDUP_REMOVED lines=11> */
[-C--:B------:R-:W-:Y:S01]  /*19c30*/  FMUL.FTZ R42, R42, R7.reuse ;  /* 0x000000072a2a7220 */ /* 0x080fe20000410000 */
[-C--:B------:R-:W-:Y:S01]  /*19c40*/  FMUL.FTZ R43, R43, R7.reuse ;  /* 0x000000072b2b7220 */ /* 0x080fe20000410000 */
[-C--:B------:R-:W-:Y:S01]  /*19c50*/  FMUL.FTZ R46, R46, R7.reuse ;  /* 0x000000072e2e7220 */ /* 0x080fe20000410000 */
        /* <DEDUP_REMOVED lines=26> */
[----:B------:R-:W-:Y:S01]  /*19e00*/  WARPGROUP.ARRIVE ;  /* 0x00000000000079c5 */ /* 0x000fe20000000000 */
[----:B--2---:R-:W-:Y:S02]  /*19e10*/  R2UR UR32, R20 ;  /* 0x00000000142072ca */ /* 0x004fe400000e0000 */
[----:B------:R-:W-:-:S13]  /*19e20*/  R2UR UR33, R21 ;  /* 0x00000000152172ca */ /* 0x000fda00000e0000 */
[----:B------:R-:W-:Y:S01]  /*19e30*/  HGMMA.64x96x16.F32 R88, gdesc[UR32], R88, gsb0 ;  /* 0x01600000205879f0 */ /* 0x000fe20008000858 */
[----:B---3--:R-:W-:Y:S02]  /*19e40*/  R2UR UR28, R8 ;  /* 0x00000000081c72ca */ /* 0x008fe400000e0000 */
[----:B------:R-:W-:Y:S01]  /*19e50*/  R2UR UR29, R9 ;  /* 0x00000000091d72ca */ /* 0x000fe200000e0000 */
[----:B------:R-:W-:Y:S02]  /*19e60*/  WARPGROUP.DEPBAR.LE gsb0, 0x0 ;  /* 0x00008000000079c5 */ /* 0x000fe40000010000 */
[----:B------:R-:W-:-:S10]  /*19e70*/  WARPGROUP.ARRIVE ;  /* 0x00000000000079c5 */ /* 0x000fd40000000000 */
[----:B------:R-:W-:Y:S01]  /*19e80*/  HGMMA.64x96x16.F32 R88, gdesc[UR28], R88, gsb0 ;  /* 0x016000001c5879f0 */ /* 0x000fe20008000858 */
[----:B----4-:R-:W-:Y:S02]  /*19e90*/  R2UR UR24, R4 ;  /* 0x00000000041872ca */ /* 0x010fe400000e0000 */
[----:B------:R-:W-:Y:S02]  /*19ea0*/  R2UR UR25, R5 ;  /* 0x00000000051972ca */ /* 0x000fe400000e0000 */
[----:B------:R-:W-:Y:S02]  /*19eb0*/  R2UR UR20, R218 ;  /* 0x00000000da1472ca */ /* 0x000fe400000e0000 */
        /* <DEDUP_REMOVED lines=14> */
[----:B-----5:R-:W-:Y:S02]  /*19fa0*/  R2UR UR8, R212 ;  /* 0x00000000d40872ca */ /* 0x020fe400000e0000 */
        /* <DEDUP_REMOVED lines=21> */
.L_x_1684:
[----:B------:R-:W-:Y:S02]  /*1a100*/  SHF.L.U32 R4, R205, 0x1f, RZ ;  /* 0x0000001fcd047819 */ /* 0x000fe400000006ff */
[----:B------:R-:W-:-:S04]  /*1a110*/  LEA R20, R207, R2, 0x3 ;  /* 0x00000002cf147211 */ /* 0x000fc800078e18ff */
[----:B------:R0:W1:Y:S01]  /*1a120*/  SYNCS.PHASECHK.TRANS64.TRYWAIT P2, [R20+URZ+0x2a850], R4 ;  /* 0x02a85004140075a7 */ /* 0x000062000804017f */
[----:B------:R-:W-:Y:S05]  /*1a130*/  @!P0 BRA `(.L_x_1685) ;  /* 0x0000000000048947 */ /* 0x000fea0003800000 */
[----:B------:R-:W-:Y:S01]  /*1a140*/  BPT.TRAP 0x1 ;  /* 0x000000040000795c */ /* 0x000fe20000300000 */
.L_x_1685:
[----:B------:R-:W-:Y:S04]  /*1a150*/  BSSY B2, `(.L_x_1686) ;  /* 0x0000004000027945 */ /* 0x000fe80003800000 */
[----:B-1----:R-:W-:Y:S05]  /*1a160*/  @P2 BRA `(.L_x_1687) ;  /* 0x0000000000082947 */ /* 0x002fea0003800000 */
[----:B------:R-:W1:Y:S02]  /*1a170*/  SYNCS.PHASECHK.TRANS64.TRYWAIT P2, [R20+URZ+0x2a850], R4 ;  /* 0x02a85004140075a7 */ /* 0x000e64000804017f */
[----:B-1----:R-:W-:Y:S05]  /*1a180*/  @!P2 BRA `(.L_x_1688) ;  /* 0x0000012400d4a947 */ /* 0x002fea0003800000 */
.L_x_1687:
[----:B------:R-:W-:Y:S05]  /*1a190*/  BSYNC B2 ;  /* 0x0000000000027941 */ /* 0x000fea0003800000 */
.L_x_1686:
[----:B01----:R-:W-:Y:S01]  /*1a1a0*/  VIADD R4, R2, 0x400 ;  /* 0x0000040002047836 */ /* 0x003fe20000000000 */
[----:B------:R-:W-:Y:S01]  /*1a1b0*/  WARPGROUP.ARRIVE ;  /* 0x00000000000079c5 */ /* 0x000fe20000000000 */
[----:B------:R-:W-:Y:S02]  /*1a1c0*/  IMAD.MOV.U32 R9, RZ, RZ, 0x40000040 ;  /* 0x40000040ff097424 */ /* 0x000fe400078e00ff */
[----:B------:R-:W-:Y:S01]  /*1a1d0*/  FMUL.FTZ R7, R88, UR59 ;  /* 0x0000003b58077c20 */ /* 0x000fe20008410000 */
[----:B------:R-:W-:Y:S01]  /*1a1e0*/  IMAD.MOV.U32 R5, RZ, RZ, 0x40000040 ;  /* 0x40000040ff057424 */ /* 0x000fe200078e00ff */
[----:B------:R-:W-:Y:S01]  /*1a1f0*/  SHF.R.U32.HI R4, RZ, 0x4, R4 ;  /* 0x00000004ff047819 */ /* 0x000fe20000011604 */
[----:B------:R-:W-:Y:S01]  /*1a200*/  FMUL.FTZ R21, R89, UR59 ;  /* 0x0000003b59157c20 */ /* 0x000fe20008410000 */
[----:B------:R-:W-:Y:S01]  /*1a210*/  R2UR UR7, R9 ;  /* 0x00000000090772ca */ /* 0x000fe200000e0000 */
[----:B------:R-:W-:Y:S01]  /*1a220*/  FMUL.FTZ R89, R91, UR59 ;  /* 0x0000003b5b597c20 */ /* 0x000fe20008410000 */
[----:B------:R-:W-:Y:S01]  /*1a230*/  LOP3.LUT R4, R4, 0x3fff, RZ, 0xc0, !PT ;  /* 0x00003fff04047812 */ /* 0x000fe200078ec0ff */
[----:B------:R-:W0:Y:S01]  /*1a240*/  MUFU.TANH R7, R7 ;  /* 0x0000000700077308 */ /* 0x000e220000002400 */
        /* <DEDUP_REMOVED lines=8> */
[----:B------:R-:W1:Y:S01]  /*1a2d0*/  MUFU.TANH R21, R21 ;  /* 0x0000001500157308 */ /* 0x000e620000002400 */
[----:B------:R-:W-:Y:S01]  /*1a2e0*/  FMUL.FTZ R99, R100, UR59 ;  /* 0x0000003b64637c20 */ /* 0x000fe20008410000 */
[----:B------:R-:W-:Y:S01]  /*1a2f0*/  FMUL.FTZ R100, R101, UR59 ;  /* 0x0000003b65647c20 */ /* 0x000fe20008410000 */
[C---:B------:R-:W-:Y:S01]  /*1a300*/  VIADD R4, R8.reuse, 0x80 ;  /* 0x0000008008047836 */ /* 0x040fe20000000000 */
[----:B------:R-:W-:Y:S01]  /*1a310*/  R2UR UR6, R8 ;  /* 0x00000000080672ca */ /* 0x000fe200000e0000 */
        /* <DEDUP_REMOVED lines=12> */
[----:B------:R-:W-:Y:S01]  /*1a3e0*/  HGMMA.64x128x16.F32 R24, R156, gdesc[UR4].tnspB, R24, gsb0 ;  /* 0x41e000049c187df0 */ /* 0x000fe20008000818 */
[----:B------:R-:W-:Y:S01]  /*1a3f0*/  R2UR UR6, R4 ;  /* 0x00000000040672ca */ /* 0x000fe200000e0000 */
[----:B------:R-:W-:Y:S01]  /*1a400*/  VIADD R4, R8, 0x100 ;  /* 0x0000010008047836 */ /* 0x000fe20000000000 */
[----:B------:R-:W-:Y:S01]  /*1a410*/  R2UR UR7, R5 ;  /* 0x00000000050772ca */ /* 0x000fe200000e0000 */
[----:B------:R-:W-:-:S02]  /*1a420*/  IMAD.MOV.U32 R5, RZ, RZ, 0x40000040 ;  /* 0x40000040ff057424 */ /* 0x000fc400078e00ff */
[----:B------:R-:W-:Y:S01]  /*1a430*/  FMUL.FTZ R98, R102, UR59 ;  /* 0x0000003b66627c20 */ /* 0x000fe20008410000 */
[----:B------:R-:W-:Y:S01]  /*1a440*/  FMUL.FTZ R102, R106, UR59 ;  /* 0x0000003b6a667c20 */ /* 0x000fe20008410000 */
[----:B------:R-:W4:Y:S01]  /*1a450*/  MUFU.TANH R95, R95 ;  /* 0x0000005f005f7308 */ /* 0x000f220000002400 */
[----:B------:R-:W-:Y:S01]  /*1a460*/  FMUL.FTZ R106, R110, UR59 ;  /* 0x0000003b6e6a7c20 */ /* 0x000fe20008410000 */
[----:B------:R-:W-:Y:S01]  /*1a470*/  FMUL.FTZ R110, R113, UR59 ;  /* 0x0000003b716e7c20 */ /* 0x000fe20008410000 */
[----:B------:R-:W-:Y:S01]  /*1a480*/  FMUL.FTZ R116, R116, UR59 ;  /* 0x0000003b74747c20 */ /* 0x000fe20008410000 */
[----:B------:R-:W-:Y:S01]  /*1a490*/  FMUL.FTZ R112, R117, UR59 ;  /* 0x0000003b75707c20 */ /* 0x000fe20008410000 */
[----:B------:R-:W-:Y:S01]  /*1a4a0*/  FMUL.FTZ R113, R120, UR59 ;  /* 0x0000003b78717c20 */ /* 0x000fe20008410000 */
[----:B------:R-:W-:Y:S01]  /*1a4b0*/  FMUL.FTZ R117, R124, UR59 ;  /* 0x0000003b7c757c20 */ /* 0x000fe20008410000 */
[----:B------:R-:W-:Y:S01]  /*1a4c0*/  FMUL.FTZ R120, R125, UR59 ;  /* 0x0000003b7d787c20 */ /* 0x000fe20008410000 */
[----:B------:R-:W5:Y:S01]  /*1a4d0*/  MUFU.TANH R96, R96 ;  /* 0x0000006000607308 */ /* 0x000f620000002400 */
        /* <DEDUP_REMOVED lines=17> */
[----:B------:R-:W-:Y:S01]  /*1a5f0*/  ULDC UR4, c[0x0][0x988] ;  /* 0x0002620000047ab9 */ /* 0x000fe20000000800 */
[----:B------:R-:W-:Y:S01]  /*1a600*/  @!P1 VIADD R20, R20, 0x2a860 ;  /* 0x0002a86014149836 */ /* 0x000fe20000000000 */
[----:B------:R-:W-:Y:S01]  /*1a610*/  ISETP.GT.AND P2, PT, R14, R11, PT ;  /* 0x0000000b0e00720c */ /* 0x000fe20003f44270 */
[----:B------:R-:W-:-:S02]  /*1a620*/  IMAD.MOV.U32 R205, RZ, RZ, R23 ;  /* 0x000000ffffcd7224 */ /* 0x000fc400078e0017 */
[----:B------:R-:W-:Y:S01]  /*1a630*/  IMAD.MOV.U32 R207, RZ, RZ, R22 ;  /* 0x000000ffffcf7224 */ /* 0x000fe200078e0016 */
[----:B------:R-:W5:Y:S01]  /*1a640*/  MUFU.TANH R103, R103 ;  /* 0x0000006700677308 */ /* 0x000f620000002400 */
[----:B------:R-:W-:-:S07]  /*1a650*/  @!P1 PRMT R20, RZ, 0x654, R20 ;  /* 0x00000654ff149816 */ /* 0x000fce0000000014 */
[----:B------:R-:W5:Y:S08]  /*1a660*/  MUFU.TANH R104, R104 ;  /* 0x0000006800687308 */ /* 0x000f700000002400 */
[----:B------:R-:W5:Y:S08]  /*1a670*/  MUFU.TANH R107, R107 ;  /* 0x0000006b006b7308 */ /* 0x000f700000002400 */
[----:B------:R-:W5:Y:S08]  /*1a680*/  MUFU.TANH R108, R108 ;  /* 0x0000006c006c7308 */ /* 0x000f700000002400 */
[----:B------:R-:W5:Y:S08]  /*1a690*/  MUFU.TANH R109, R109 ;  /* 0x0000006d006d7308 */ /* 0x000f700000002400 */
[----:B------:R-:W5:Y:S08]  /*1a6a0*/  MUFU.TANH R110, R110 ;  /* 0x0000006e006e7308 */ /* 0x000f700000002400 */
        /* <DEDUP_REMOVED lines=11> */
[----:B------:R-:W-:Y:S02]  /*1a760*/  R2UR UR6, R4 ;  /* 0x00000000040672ca */ /* 0x000fe400000e0000 */
[----:B------:R-:W-:Y:S01]  /*1a770*/  R2UR UR7, R5 ;  /* 0x00000000050772ca */ /* 0x000fe200000e0000 */
[----:B------:R-:W-:Y:S01]  /*1a780*/  IMAD.MOV.U32 R5, RZ, RZ, 0x40000040 ;  /* 0x40000040ff057424 */ /* 0x000fe200078e00ff */
[----:B------:R-:W-:Y:S02]  /*1a790*/  IADD3 R4, R8, 0x180, RZ ;  /* 0x0000018008047810 */ /* 0x000fe40007ffe0ff */
        /* <DEDUP_REMOVED lines=25> */
[----:B------:R-:W-:Y:S01]  /*1a930*/  MUFU.TANH R129, R129 ;  /* 0x0000008100817308 */ /* 0x000fe20000002400 */
[----:B------:R-:W-:-:S07]  /*1a940*/  VIADD R8, R8, 0x280 ;  /* 0x0000028008087836 */ /* 0x000fce0000000000 */
[----:B------:R-:W-:Y:S08]  /*1a950*/  MUFU.TANH R130, R130 ;  /* 0x0000008200827308 */ /* 0x000ff00000002400 */
[----:B------:R-:W-:Y:S08]  /*1a960*/  MUFU.TANH R131, R131 ;  /* 0x0000008300837308 */ /* 0x000ff00000002400 */
[----:B------:R-:W-:Y:S01]  /*1a970*/  MUFU.TANH R132, R132 ;  /* 0x0000008400847308 */ /* 0x000fe20000002400 */
[----:B------:R-:W-:-:S02]  /*1a980*/  WARPGROUP.DEPBAR.LE gsb0, 0x0 ;  /* 0x00008000000079c5 */ /* 0x000fc40000010000 */
[----:B------:R-:W-:-:S06]  /*1a990*/  WARPGROUP.ARRIVE ;  /* 0x00000000000079c5 */ /* 0x000fcc0000000000 */
[----:B------:R-:W-:Y:S01]  /*1a9a0*/  HGMMA.64x128x16.F32 R24, R144, gdesc[UR4].tnspB, R24, gsb0 ;  /* 0x41e0000490187df0 */ /* 0x000fe20008000818 */
[----:B------:R-:W-:Y:S02]  /*1a9b0*/  R2UR UR7, R5 ;  /* 0x00000000050772ca */ /* 0x000fe400000e0000 */
[----:B0-----:R-:W-:Y:S02]  /*1a9c0*/  FMNMX.FTZ R5, R7, R13, !PT ;  /* 0x0000000d07057209 */ /* 0x001fe40007810000 */
[----:B------:R-:W-:Y:S02]  /*1a9d0*/  R2UR UR6, R4 ;  /* 0x00000000040672ca */ /* 0x000fe400000e0000 */
[----:B-1----:R-:W-:Y:S01]  /*1a9e0*/  FMNMX.FTZ R5, R21, R5, !PT ;  /* 0x0000000515057209 */ /* 0x002fe20007810000 */
[----:B------:R0:W1:Y:S03]  /*1a9f0*/  MUFU.TANH R4, R116 ;  /* 0x0000007400047308 */ /* 0x0000660000002400 */
[----:B--2---:R-:W-:-:S04]  /*1aa00*/  FMNMX.FTZ R5, R91, R5, !PT ;  /* 0x000000055b057209 */ /* 0x004fc80007810000 */
[----:B---3--:R-:W-:Y:S01]  /*1aa10*/  FMNMX.FTZ R5, R92, R5, !PT ;  /* 0x000000055c057209 */ /* 0x008fe20007810000 */
[----:B0-----:R-:W-:Y:S01]  /*1aa20*/  FMUL.FTZ R116, R121, UR59 ;  /* 0x0000003b79747c20 */ /* 0x001fe20008410000 */
[----:B------:R-:W-:Y:S02]  /*1aa30*/  FMUL.FTZ R121, R128, UR59 ;  /* 0x0000003b80797c20 */ /* 0x000fe40008410000 */
[----:B----4-:R-:W-:Y:S01]  /*1aa40*/  FMNMX.FTZ R5, R95, R5, !PT ;  /* 0x000000055f057209 */ /* 0x010fe20007810000 */
[----:B------:R-:W-:-:S03]  /*1aa50*/  FMUL.FTZ R128, R133, UR59 ;  /* 0x0000003b85807c20 */ /* 0x000fc60008410000 */
[----:B-----5:R-:W-:Y:S01]  /*1aa60*/  FMNMX.FTZ R5, R96, R5, !PT ;  /* 0x0000000560057209 */ /* 0x020fe20007810000 */
[----:B------:R-:W0:Y:S03]  /*1aa70*/  MUFU.TANH R116, R116 ;  /* 0x0000007400747308 */ /* 0x000e260000002400 */
[----:B------:R-:W-:-:S04]  /*1aa80*/  FMNMX.FTZ R5, R99, R5, !PT ;  /* 0x0000000563057209 */ /* 0x000fc80007810000 */
[----:B------:R-:W-:Y:S01]  /*1aa90*/  FMNMX.FTZ R5, R100, R5, !PT ;  /* 0x0000000564057209 */ /* 0x000fe20007810000 */
[----:B------:R-:W2:Y:S03]  /*1aaa0*/  MUFU.TANH R121, R121 ;  /* 0x0000007900797308 */ /* 0x000ea60000002400 */
[----:B------:R-:W-:-:S04]  /*1aab0*/  FMNMX.FTZ R5, R103, R5, !PT ;  /* 0x0000000567057209 */ /* 0x000fc80007810000 */
[----:B------:R-:W-:Y:S01]  /*1aac0*/  FMNMX.FTZ R5, R104, R5, !PT ;  /* 0x0000000568057209 */ /* 0x000fe20007810000 */
[----:B------:R-:W3:Y:S03]  /*1aad0*/  MUFU.TANH R128, R128 ;  /* 0x0000008000807308 */ /* 0x000ee60000002400 */
[----:B------:R-:W-:-:S04]  /*1aae0*/  FMNMX.FTZ R5, R107, R5, !PT ;  /* 0x000000056b057209 */ /* 0x000fc80007810000 */
[----:B------:R-:W-:-:S04]  /*1aaf0*/  FMNMX.FTZ R5, R108, R5, !PT ;  /* 0x000000056c057209 */ /* 0x000fc80007810000 */
[----:B------:R-:W-:-:S04]  /*1ab00*/  FMNMX.FTZ R5, R109, R5, !PT ;  /* 0x000000056d057209 */ /* 0x000fc80007810000 */
[----:B------:R-:W-:-:S04]  /*1ab10*/  FMNMX.FTZ R5, R110, R5, !PT ;  /* 0x000000056e057209 */ /* 0x000fc80007810000 */
[----:B-1----:R-:W-:-:S04]  /*1ab20*/  FMNMX.FTZ R5, R4, R5, !PT ;  /* 0x0000000504057209 */ /* 0x002fc80007810000 */
[----:B------:R-:W-:-:S04]  /*1ab30*/  FMNMX.FTZ R5, R112, R5, !PT ;  /* 0x0000000570057209 */ /* 0x000fc80007810000 */
[----:B------:R-:W-:-:S04]  /*1ab40*/  FMNMX.FTZ R5, R113, R5, !PT ;  /* 0x0000000571057209 */ /* 0x000fc80007810000 */
[----:B0-----:R-:W-:-:S04]  /*1ab50*/  FMNMX.FTZ R5, R116, R5, !PT ;  /* 0x0000000574057209 */ /* 0x001fc80007810000 */
[----:B------:R-:W-:-:S04]  /*1ab60*/  FMNMX.FTZ R5, R117, R5, !PT ;  /* 0x0000000575057209 */ /* 0x000fc80007810000 */
[----:B------:R-:W-:-:S04]  /*1ab70*/  FMNMX.FTZ R5, R120, R5, !PT ;  /* 0x0000000578057209 */ /* 0x000fc80007810000 */
[----:B--2---:R-:W-:-:S04]  /*1ab80*/  FMNMX.FTZ R5, R121, R5, !PT ;  /* 0x0000000579057209 */ /* 0x004fc80007810000 */
[----:B------:R-:W-:-:S04]  /*1ab90*/  FMNMX.FTZ R5, R124, R5, !PT ;  /* 0x000000057c057209 */ /* 0x000fc80007810000 */
[----:B------:R-:W-:-:S04]  /*1aba0*/  FMNMX.FTZ R5, R125, R5, !PT ;  /* 0x000000057d057209 */ /* 0x000fc80007810000 */
[----:B---3--:R-:W-:-:S05]  /*1abb0*/  FMNMX.FTZ R5, R128, R5, !PT ;  /* 0x0000000580057209 */ /* 0x008fca0007810000 */
[----:B------:R-:W0:Y:S02]  /*1abc0*/  SHFL.BFLY PT, R10, R5, 0x2, 0x1f ;  /* 0x0c401f00050a7f89 */ /* 0x000e2400000e0000 */
[----:B0-----:R-:W-:-:S05]  /*1abd0*/  FMNMX.FTZ R5, R5, R10, !PT ;  /* 0x0000000a05057209 */ /* 0x001fca0007810000 */
[----:B------:R-:W0:Y:S01]  /*1abe0*/  SHFL.BFLY PT, R10, R5, 0x1, 0x1f ;  /* 0x0c201f00050a7f89 */ /* 0x000e2200000e0000 */
[----:B------:R-:W-:Y:S02]  /*1abf0*/  WARPGROUP.DEPBAR.LE gsb0, 0x0 ;  /* 0x00008000000079c5 */ /* 0x000fe40000010000 */
[----:B------:R-:W-:-:S06]  /*1ac00*/  WARPGROUP.ARRIVE ;  /* 0x00000000000079c5 */ /* 0x000fcc0000000000 */
[----:B------:R-:W-:Y:S01]  /*1ac10*/  HGMMA.64x128x16.F32 R24, R140, gdesc[UR4].tnspB, R24, gsb0 ;  /* 0x41e000048c187df0 */ /* 0x000fe20008000818 */
[----:B------:R-:W-:Y:S02]  /*1ac20*/  R2UR UR6, R8 ;  /* 0x00000000080672ca */ /* 0x000fe400000e0000 */
[----:B0-----:R-:W-:Y:S01]  /*1ac30*/  FMNMX.FTZ R5, R5, R10, !PT ;  /* 0x0000000a05057209 */ /* 0x001fe20007810000 */
[----:B------:R-:W-:Y:S01]  /*1ac40*/  IMAD.U32 R10, RZ, RZ, UR4 ;  /* 0x00000004ff0a7e24 */ /* 0x000fe2000f8e00ff */
[----:B------:R-:W-:-:S03]  /*1ac50*/  @!P1 LEA R8, R15, R2, 0x3 ;  /* 0x000000020f089211 */ /* 0x000fc600078e18ff */
[----:B------:R-:W-:Y:S01]  /*1ac60*/  FADD.FTZ R88, -R5, R13 ;  /* 0x0000000d05587221 */ /* 0x000fe20000010100 */
[----:B------:R-:W-:Y:S01]  /*1ac70*/  FMNMX.FTZ R13, R9, R12, !PT ;  /* 0x0000000c090d7209 */ /* 0x000fe20007810000 */
[-C--:B------:R-:W-:Y:S01]  /*1ac80*/  FMUL.FTZ R135, R5, R10.reuse ;  /* 0x0000000a05877220 */ /* 0x080fe20000410000 */
[----:B------:R-:W-:Y:S02]  /*1ac90*/  @!P1 VIADD R8, R8, 0x2a840 ;  /* 0x0002a84008089836 */ /* 0x000fe40000000000 */
[-C--:B------:R-:W-:Y:S01]  /*1aca0*/  FMUL.FTZ R88, R88, R10.reuse ;  /* 0x0000000a58587220 */ /* 0x080fe20000410000 */
[----:B------:R-:W-:Y:S01]  /*1acb0*/  FMNMX.FTZ R13, R89, R13, !PT ;  /* 0x0000000d590d7209 */ /* 0x000fe20007810000 */
[-CC-:B------:R-:W-:Y:S01]  /*1acc0*/  FFMA.FTZ R156, R7, R10.reuse, -R135.reuse ;  /* 0x0000000a079c7223 */ /* 0x180fe20000010887 */
[-CC-:B------:R-:W-:Y:S01]  /*1acd0*/  FFMA.FTZ R146, R4, R10.reuse, -R135.reuse ;  /* 0x0000000a04927223 */ /* 0x180fe20000010887 */
[-CC-:B------:R-:W-:Y:S01]  /*1ace0*/  FFMA.FTZ R150, R107, R10.reuse, -R135.reuse ;  /* 0x0000000a6b967223 */ /* 0x180fe20000010887 */
[----:B------:R-:W-:Y:S01]  /*1acf0*/  FMNMX.FTZ R13, R90, R13, !PT ;  /* 0x0000000d5a0d7209 */ /* 0x000fe20007810000 */
[-CC-:B------:R-:W-:Y:S01]  /*1ad00*/  FFMA.FTZ R133, R21, R10.reuse, -R135.reuse ;  /* 0x0000000a15857223 */ /* 0x180fe20000010887 */
[----:B------:R-:W-:Y:S01]  /*1ad10*/  MUFU.EX2 R88, R88 ;  /* 0x0000005800587308 */ /* 0x000fe20000000800 */
[-CC-:B------:R-:W-:Y:S01]  /*1ad20*/  FFMA.FTZ R158, R91, R10.reuse, -R135.reuse ;  /* 0x0000000a5b9e7223 */ /* 0x180fe20000010887 */
[----:B------:R-:W-:Y:S01]  /*1ad30*/  FMNMX.FTZ R13, R93, R13, !PT ;  /* 0x0000000d5d0d7209 */ /* 0x000fe20007810000 */
[-CC-:B------:R-:W-:Y:S01]  /*1ad40*/  FFMA.FTZ R152, R95, R10.reuse, -R135.reuse ;  /* 0x0000000a5f987223 */ /* 0x180fe20000010887 */
[-CC-:B------:R-:W-:Y:S01]  /*1ad50*/  FFMA.FTZ R134, R96, R10.reuse, -R135.reuse ;  /* 0x0000000a60867223 */ /* 0x180fe20000010887 */
[-CC-:B------:R-:W-:Y:S01]  /*1ad60*/  FFMA.FTZ R154, R99, R10.reuse, -R135.reuse ;  /* 0x0000000a639a7223 */ /* 0x180fe20000010887 */
[----:B------:R-:W-:Y:S01]  /*1ad70*/  FMNMX.FTZ R13, R94, R13, !PT ;  /* 0x0000000d5e0d7209 */ /* 0x000fe20007810000 */
[-CC-:B------:R-:W-:Y:S01]  /*1ad80*/  FFMA.FTZ R21, R100, R10.reuse, -R135.reuse ;  /* 0x0000000a64157223 */ /* 0x180fe20000010887 */
[----:B------:R-:W0:Y:S01]  /*1ad90*/  MUFU.EX2 R156, R156 ;  /* 0x0000009c009c7308 */ /* 0x000e220000000800 */
[-CC-:B------:R-:W-:Y:S01]  /*1ada0*/  FFMA.FTZ R148, R103, R10.reuse, -R135.reuse ;  /* 0x0000000a67947223 */ /* 0x180fe20000010887 */
[----:B------:R-:W-:Y:S01]  /*1adb0*/  FMNMX.FTZ R13, R97, R13, !PT ;  /* 0x0000000d610d7209 */ /* 0x000fe20007810000 */
[-CC-:B------:R-:W-:Y:S01]  /*1adc0*/  FFMA.FTZ R103, R108, R10.reuse, -R135.reuse ;  /* 0x0000000a6c677223 */ /* 0x180fe20000010887 */
[-CC-:B------:R-:W-:Y:S01]  /*1add0*/  FFMA.FTZ R144, R109, R10.reuse, -R135.reuse ;  /* 0x0000000a6d907223 */ /* 0x180fe20000010887 */
[-CC-:B------:R-:W-:Y:S01]  /*1ade0*/  FFMA.FTZ R91, R110, R10.reuse, -R135.reuse ;  /* 0x0000000a6e5b7223 */ /* 0x180fe20000010887 */
[----:B------:R-:W-:Y:S01]  /*1adf0*/  FMNMX.FTZ R13, R98, R13, !PT ;  /* 0x0000000d620d7209 */ /* 0x000fe20007810000 */
[-CC-:B------:R-:W-:Y:S01]  /*1ae00*/  FFMA.FTZ R95, R112, R10.reuse, -R135.reuse ;  /* 0x0000000a705f7223 */ /* 0x180fe20000010887 */
[----:B------:R-:W1:Y:S01]  /*1ae10*/  MUFU.EX2 R133, R133 ;  /* 0x0000008500857308 */ /* 0x000e620000000800 */
[-CC-:B------:R-:W-:Y:S01]  /*1ae20*/  FFMA.FTZ R96, R116, R10.reuse, -R135.reuse ;  /* 0x0000000a74607223 */ /* 0x180fe20000010887 */
[----:B------:R-:W-:Y:S01]  /*1ae30*/  FMNMX.FTZ R13, R101, R13, !PT ;  /* 0x0000000d650d7209 */ /* 0x000fe20007810000 */
[-CC-:B------:R-:W-:Y:S01]  /*1ae40*/  FFMA.FTZ R99, R120, R10.reuse, -R135.reuse ;  /* 0x0000000a78637223 */ /* 0x180fe20000010887 */
[-CC-:B------:R-:W-:Y:S01]  /*1ae50*/  FFMA.FTZ R100, R124, R10.reuse, -R135.reuse ;  /* 0x0000000a7c647223 */ /* 0x180fe20000010887 */
[----:B------:R-:W-:Y:S01]  /*1ae60*/  FFMA.FTZ R128, R128, R10, -R135 ;  /* 0x0000000a80807223 */ /* 0x000fe20000010887 */
[----:B------:R-:W-:-:S02]  /*1ae70*/  FMNMX.FTZ R13, R102, R13, !PT ;  /* 0x0000000d660d7209 */ /* 0x000fc40007810000 */
[----:B------:R-:W2:Y:S02]  /*1ae80*/  MUFU.EX2 R158, R158 ;  /* 0x0000009e009e7308 */ /* 0x000ea40000000800 */
[----:B------:R-:W-:-:S04]  /*1ae90*/  FMNMX.FTZ R13, R105, R13, !PT ;  /* 0x0000000d690d7209 */ /* 0x000fc80007810000 */
[----:B------:R-:W-:Y:S02]  /*1aea0*/  FMNMX.FTZ R13, R106, R13, !PT ;  /* 0x0000000d6a0d7209 */ /* 0x000fe40007810000 */
[----:B------:R-:W-:Y:S02]  /*1aeb0*/  MUFU.EX2 R152, R152 ;  /* 0x0000009800987308 */ /* 0x000fe40000000800 */
        /* <DEDUP_REMOVED lines=18> */
[----:B------:R-:W-:-:S05]  /*1afe0*/  FMNMX.FTZ R7, R132, R7, !PT ;  /* 0x0000000784077209 */ /* 0x000fca0007810000 */
[----:B------:R-:W3:Y:S01]  /*1aff0*/  SHFL.BFLY PT, R13, R7, 0x2, 0x1f ;  /* 0x0c401f00070d7f89 */ /* 0x000ee200000e0000 */
[----:B------:R-:W-:Y:S08]  /*1b000*/  MUFU.EX2 R144, R144 ;  /* 0x0000009000907308 */ /* 0x000ff00000000800 */
[----:B------:R-:W-:Y:S08]  /*1b010*/  MUFU.EX2 R91, R91 ;  /* 0x0000005b005b7308 */ /* 0x000ff00000000800 */
[----:B------:R-:W-:Y:S01]  /*1b020*/  MUFU.EX2 R146, R146 ;  /* 0x0000009200927308 */ /* 0x000fe20000000800 */
[----:B---3--:R-:W-:-:S07]  /*1b030*/  FMNMX.FTZ R4, R7, R13, !PT ;  /* 0x0000000d07047209 */ /* 0x008fce0007810000 */
[----:B------:R-:W-:Y:S01]  /*1b040*/  MUFU.EX2 R95, R95 ;  /* 0x0000005f005f7308 */ /* 0x000fe20000000800 */
[-CC-:B------:R-:W-:Y:S01]  /*1b050*/  FFMA.FTZ R13, R121, R10.reuse, -R135.reuse ;  /* 0x0000000a790d7223 */ /* 0x180fe20000010887 */
[----:B------:R-:W3:Y:S06]  /*1b060*/  SHFL.BFLY PT, R7, R4, 0x1, 0x1f ;  /* 0x0c201f0004077f89 */ /* 0x000eec00000e0000 */
[----:B------:R-:W-:Y:S01]  /*1b070*/  MUFU.EX2 R96, R96 ;  /* 0x0000006000607308 */ /* 0x000fe20000000800 */
[----:B------:R-:W-:Y:S02]  /*1b080*/  WARPGROUP.DEPBAR.LE gsb0, 0x0 ;  /* 0x00008000000079c5 */ /* 0x000fe40000010000 */
[----:B------:R-:W-:Y:S01]  /*1b090*/  WARPGROUP.ARRIVE ;  /* 0x00000000000079c5 */ /* 0x000fe20000000000 */
[-CC-:B------:R-:W-:Y:S01]  /*1b0a0*/  FFMA.FTZ R141, R92, R10.reuse, -R135.reuse ;  /* 0x0000000a5c8d7223 */ /* 0x180fe20000010887 */
[-CC-:B------:R-:W-:Y:S01]  /*1b0b0*/  FFMA.FTZ R92, R104, R10.reuse, -R135.reuse ;  /* 0x0000000a685c7223 */ /* 0x180fe20000010887 */
[-CC-:B------:R-:W-:Y:S01]  /*1b0c0*/  FFMA.FTZ R140, R113, R10.reuse, -R135.reuse ;  /* 0x0000000a718c7223 */ /* 0x180fe20000010887 */
[-CC-:B------:R-:W-:Y:S01]  /*1b0d0*/  FFMA.FTZ R142, R117, R10.reuse, -R135.reuse ;  /* 0x0000000a758e7223 */ /* 0x180fe20000010887 */
[----:B------:R-:W-:Y:S01]  /*1b0e0*/  MUFU.EX2 R99, R99 ;  /* 0x0000006300637308 */ /* 0x000fe20000000800 */
[----:B------:R-:W-:-:S07]  /*1b0f0*/  FFMA.FTZ R104, R125, R10, -R135 ;  /* 0x0000000a7d687223 */ /* 0x000fce0000010887 */
[----:B------:R-:W-:Y:S01]  /*1b100*/  MUFU.EX2 R141, R141 ;  /* 0x0000008d008d7308 */ /* 0x000fe20000000800 */
[----:B---3--:R-:W-:-:S05]  /*1b110*/  FMNMX.FTZ R4, R4, R7, !PT ;  /* 0x0000000704047209 */ /* 0x008fca0007810000 */
[CC--:B------:R-:W-:Y:S01]  /*1b120*/  FMUL.FTZ R107, R4.reuse, R10.reuse ;  /* 0x0000000a046b7220 */ /* 0x0c0fe20000410000 */
[----:B------:R-:W-:Y:S01]  /*1b130*/  FADD.FTZ R7, -R4, R12 ;  /* 0x0000000c04077221 */ /* 0x000fe20000010100 */
[----:B------:R-:W-:Y:S02]  /*1b140*/  MUFU.EX2 R92, R92 ;  /* 0x0000005c005c7308 */ /* 0x000fe40000000800 */
[-CC-:B------:R-:W-:Y:S01]  /*1b150*/  FFMA.FTZ R157, R9, R10.reuse, -R107.reuse ;  /* 0x0000000a099d7223 */ /* 0x180fe2000001086b */
[----:B------:R-:W-:Y:S02]  /*1b160*/  IMAD.MOV.U32 R9, RZ, RZ, 0x40000040 ;  /* 0x40000040ff097424 */ /* 0x000fe400078e00ff */
[-C--:B------:R-:W-:Y:S01]  /*1b170*/  FMUL.FTZ R7, R7, R10.reuse ;  /* 0x0000000a07077220 */ /* 0x080fe20000410000 */
[-CC-:B------:R-:W-:Y:S01]  /*1b180*/  FFMA.FTZ R89, R89, R10.reuse, -R107.reuse ;  /* 0x0000000a59597223 */ /* 0x180fe2000001086b */
[-CC-:B------:R-:W-:Y:S01]  /*1b190*/  FFMA.FTZ R159, R90, R10.reuse, -R107.reuse ;  /* 0x0000000a5a9f7223 */ /* 0x180fe2000001086b */
[-CC-:B------:R-:W-:Y:S01]  /*1b1a0*/  FFMA.FTZ R90, R93, R10.reuse, -R107.reuse ;  /* 0x0000000a5d5a7223 */ /* 0x180fe2000001086b */
[----:B------:R-:W-:Y:S01]  /*1b1b0*/  R2UR UR7, R9 ;  /* 0x00000000090772ca */ /* 0x000fe200000e0000 */
[----:B------:R-:W-:Y:S01]  /*1b1c0*/  MUFU.EX2 R157, R157 ;  /* 0x0000009d009d7308 */ /* 0x000fe20000000800 */
[-CC-:B------:R-:W-:Y:S01]  /*1b1d0*/  FFMA.FTZ R153, R94, R10.reuse, -R107.reuse ;  /* 0x0000000a5e997223 */ /* 0x180fe2000001086b */
[-CC-:B------:R-:W-:Y:S01]  /*1b1e0*/  FFMA.FTZ R93, R97, R10.reuse, -R107.reuse ;  /* 0x0000000a615d7223 */ /* 0x180fe2000001086b */
[-CC-:B------:R-:W-:Y:S01]  /*1b1f0*/  FFMA.FTZ R149, R102, R10.reuse, -R107.reuse ;  /* 0x0000000a66957223 */ /* 0x180fe2000001086b */
[----:B0-----:R-:W-:Y:S01]  /*1b200*/  FFMA.FTZ R102, R88, R3, R156 ;  /* 0x0000000358667223 */ /* 0x001fe2000001009c */
[-CC-:B------:R-:W-:Y:S01]  /*1b210*/  FFMA.FTZ R155, R98, R10.reuse, -R107.reuse ;  /* 0x0000000a629b7223 */ /* 0x180fe2000001086b */
[-CC-:B------:R-:W-:Y:S01]  /*1b220*/  FFMA.FTZ R94, R101, R10.reuse, -R107.reuse ;  /* 0x0000000a655e7223 */ /* 0x180fe2000001086b */
[----:B------:R-:W-:Y:S01]  /*1b230*/  @!P1 PRMT R9, RZ, 0x654, R8 ;  /* 0x00000654ff099816 */ /* 0x000fe20000000008 */
[----:B------:R-:W0:Y:S01]  /*1b240*/  MUFU.EX2 R7, R7 ;  /* 0x0000000700077308 */ /* 0x000e220000000800 */
[----:B-1----:R-:W-:Y:S01]  /*1b250*/  FADD.FTZ R3, R133, R102 ;  /* 0x0000006685037221 */ /* 0x002fe20000010000 */
[-CC-:B------:R-:W-:Y:S01]  /*1b260*/  FFMA.FTZ R97, R105, R10.reuse, -R107.reuse ;  /* 0x0000000a69617223 */ /* 0x180fe2000001086b */
[-C--:B------:R-:W-:Y:S01]  /*1b270*/  FFMA.FTZ R151, R106, R10.reuse, -R107 ;  /* 0x0000000a6a977223 */ /* 0x080fe2000001086b */
[----:B------:R-:W-:Y:S01]  /*1b280*/  HGMMA.64x128x16.F32 R24, R136, gdesc[UR4].tnspB, R24, gsb0 ;  /* 0x41e0000488187df0 */ /* 0x000fe20008000818 */
[----:B--2---:R-:W-:Y:S01]  /*1b290*/  FADD.FTZ R102, R158, R3 ;  /* 0x000000039e667221 */ /* 0x004fe20000010000 */
        /* <DEDUP_REMOVED lines=9> */
[----:B------:R-:W-:Y:S01]  /*1b330*/  FFMA.FTZ R131, R131, R10, -R107 ;  /* 0x0000000a83837223 */ /* 0x000fe2000001086b */
[----:B------:R-:W2:Y:S01]  /*1b340*/  MUFU.EX2 R159, R159 ;  /* 0x0000009f009f7308 */ /* 0x000ea20000000800 */
[----:B0-----:R-:W-:Y:S01]  /*1b350*/  FFMA.FTZ R0, R7, R0, R157 ;  /* 0x0000000007007223 */ /* 0x001fe2000001009d */
[----:B------:R-:W-:-:S02]  /*1b360*/  F2FP.F16.F32.PACK_AB R158, R141, R158 ;  /* 0x0000009e8d9e723e */ /* 0x000fc400000000ff */
[----:B------:R-:W-:-:S04]  /*1b370*/  F2FP.F16.F32.PACK_AB R156, R133, R156 ;  /* 0x0000009c859c723e */ /* 0x000fc800000000ff */
[----:B------:R-:W0:Y:S01]  /*1b380*/  MUFU.EX2 R90, R90 ;  /* 0x0000005a005a7308 */ /* 0x000e220000000800 */
[C---:B-1----:R-:W-:Y:S01]  /*1b390*/  FADD.FTZ R0, R89.reuse, R0 ;  /* 0x0000000059007221 */ /* 0x042fe20000010000 */
[----:B------:R-:W-:-:S06]  /*1b3a0*/  F2FP.F16.F32.PACK_AB R157, R89, R157 ;  /* 0x0000009d599d723e */ /* 0x000fcc00000000ff */
[----:B------:R-:W1:Y:S01]  /*1b3b0*/  MUFU.EX2 R153, R153 ;  /* 0x0000009900997308 */ /* 0x000e620000000800 */
[----:B--2---:R-:W-:-:S07]  /*1b3c0*/  FADD.FTZ R3, R159, R0 ;  /* 0x000000009f037221 */ /* 0x004fce0000010000 */
[----:B------:R-:W2:Y:S01]  /*1b3d0*/  MUFU.EX2 R93, R93 ;  /* 0x0000005d005d7308 */ /* 0x000ea20000000800 */
[----:B0-----:R-:W-:-:S07]  /*1b3e0*/  F2FP.F16.F32.PACK_AB R159, R90, R159 ;  /* 0x0000009f5a9f723e */ /* 0x001fce00000000ff */
[----:B------:R-:W0:Y:S08]  /*1b3f0*/  MUFU.EX2 R155, R155 ;  /* 0x0000009b009b7308 */ /* 0x000e300000000800 */
[----:B------:R-:W3:Y:S08]  /*1b400*/  MUFU.EX2 R94, R94 ;  /* 0x0000005e005e7308 */ /* 0x000ef00000000800 */
[----:B------:R-:W4:Y:S08]  /*1b410*/  MUFU.EX2 R149, R149 ;  /* 0x0000009500957308 */ /* 0x000f300000000800 */
[----:B------:R-:W5:Y:S08]  /*1b420*/  MUFU.EX2 R97, R97 ;  /* 0x0000006100617308 */ /* 0x000f700000000800 */
[----:B------:R-:W5:Y:S08]  /*1b430*/  MUFU.EX2 R151, R151 ;  /* 0x0000009700977308 */ /* 0x000f700000000800 */
[----:B------:R-:W5:Y:S08]  /*1b440*/  MUFU.EX2 R98, R98 ;  /* 0x0000006200627308 */ /* 0x000f700000000800 */
        /* <DEDUP_REMOVED lines=8> */
[----:B------:R1:W-:Y:S05]  /*1b4d0*/  @!P1 SYNCS.ARRIVE.TRANS64.RED.A1T0 RZ, [R9+URZ], RZ ;  /* 0x000000ff09ff99a7 */ /* 0x0003ea000810043f */
[----:B------:R-:W-:Y:S01]  /*1b4e0*/  MUFU.EX2 R13, R13 ;  /* 0x0000000d000d7308 */ /* 0x000fe20000000800 */
[----:B-1----:R-:W-:Y:S01]  /*1b4f0*/  FADD.FTZ R9, R141, R102 ;  /* 0x000000668d097221 */ /* 0x002fe20000010000 */
[----:B------:R1:W-:Y:S03]  /*1b500*/  @!P1 SYNCS.ARRIVE.TRANS64.RED.A1T0 RZ, [R20+URZ], RZ ;  /* 0x000000ff14ff99a7 */ /* 0x0003e6000810043f */
[----:B------:R-:W-:Y:S01]  /*1b510*/  FADD.FTZ R15, R152, R9 ;  /* 0x00000009980f7221 */ /* 0x000fe20000010000 */
[----:B------:R-:W-:-:S02]  /*1b520*/  FFMA.FTZ R9, R123, R10, -R107 ;  /* 0x0000000a7b097223 */ /* 0x000fc4000001086b */
[----:B------:R-:W-:Y:S01]  /*1b530*/  MUFU.EX2 R129, R129 ;  /* 0x0000008100817308 */ /* 0x000fe20000000800 */
[C---:B------:R-:W-:Y:S01]  /*1b540*/  F2FP.F16.F32.PACK_AB R152, R134.reuse, R152 ;  /* 0x000000988698723e */ /* 0x040fe200000000ff */
[----:B------:R-:W-:Y:S01]  /*1b550*/  FADD.FTZ R15, R134, R15 ;  /* 0x0000000f860f7221 */ /* 0x000fe20000010000 */
[----:B-1----:R-:W-:Y:S01]  /*1b560*/  FADD.FTZ R20, R90, R3 ;  /* 0x000000035a147221 */ /* 0x002fe20000010000 */
[-C--:B------:R-:W-:Y:S02]  /*1b570*/  FFMA.FTZ R3, R122, R10.reuse, -R107 ;  /* 0x0000000a7a037223 */ /* 0x080fe4000001086b */
[----:B------:R-:W-:Y:S01]  /*1b580*/  FADD.FTZ R102, R154, R15 ;  /* 0x0000000f9a667221 */ /* 0x000fe20000010000 */
[----:B------:R-:W-:Y:S01]  /*1b590*/  FADD.FTZ R20, R153, R20 ;  /* 0x0000001499147221 */ /* 0x000fe20000010000 */
[----:B--2---:R-:W-:Y:S01]  /*1b5a0*/  F2FP.F16.F32.PACK_AB R153, R93, R153 ;  /* 0x000000995d99723e */ /* 0x004fe200000000ff */
[----:B------:R-:W-:Y:S01]  /*1b5b0*/  MUFU.EX2 R9, R9 ;  /* 0x0000000900097308 */ /* 0x000fe20000000800 */
[----:B------:R-:W-:Y:S01]  /*1b5c0*/  FADD.FTZ R105, R21, R102 ;  /* 0x0000006615697221 */ /* 0x000fe20000010000 */
[----:B------:R-:W-:Y:S01]  /*1b5d0*/  FADD.FTZ R20, R93, R20 ;  /* 0x000000145d147221 */ /* 0x000fe20000010000 */
[----:B------:R-:W-:Y:S01]  /*1b5e0*/  FFMA.FTZ R15, R127, R10, -R107 ;  /* 0x0000000a7f0f7223 */ /* 0x000fe2000001086b */
[----:B------:R-:W-:Y:S01]  /*1b5f0*/  F2FP.F16.F32.PACK_AB R154, R21, R154 ;  /* 0x0000009a159a723e */ /* 0x000fe200000000ff */
[----:B------:R-:W-:Y:S01]  /*1b600*/  FADD.FTZ R105, R148, R105 ;  /* 0x0000006994697221 */ /* 0x000fe20000010000 */
[----:B0-----:R-:W-:Y:S01]  /*1b610*/  FADD.FTZ R101, R155, R20 ;  /* 0x000000149b657221 */ /* 0x001fe20000010000 */
[----:B------:R-:W-:Y:S01]  /*1b620*/  FFMA.FTZ R107, R132, R10, -R107 ;  /* 0x0000000a846b7223 */ /* 0x000fe2000001086b */
[----:B------:R-:W0:Y:S01]  /*1b630*/  MUFU.EX2 R3, R3 ;  /* 0x0000000300037308 */ /* 0x000e220000000800 */
[----:B------:R-:W-:Y:S01]  /*1b640*/  FADD.FTZ R105, R92, R105 ;  /* 0x000000695c697221 */ /* 0x000fe20000010000 */
[C---:B---3--:R-:W-:Y:S01]  /*1b650*/  FADD.FTZ R20, R94.reuse, R101 ;  /* 0x000000655e147221 */ /* 0x048fe20000010000 */
[----:B------:R-:W-:-:S02]  /*1b660*/  F2FP.F16.F32.PACK_AB R155, R94, R155 ;  /* 0x0000009b5e9b723e */ /* 0x000fc400000000ff */
[----:B------:R-:W-:Y:S01]  /*1b670*/  FADD.FTZ R102, R150, R105 ;  /* 0x0000006996667221 */ /* 0x000fe20000010000 */
[----:B----4-:R-:W-:Y:S01]  /*1b680*/  FADD.FTZ R20, R149, R20 ;  /* 0x0000001495147221 */ /* 0x010fe20000010000 */
[----:B------:R-:W-:Y:S01]  /*1b690*/  F2FP.F16.F32.PACK_AB R148, R92, R148 ;  /* 0x000000945c94723e */ /* 0x000fe200000000ff */
[----:B------:R-:W-:Y:S01]  /*1b6a0*/  MUFU.EX2 R15, R15 ;  /* 0x0000000f000f7308 */ /* 0x000fe20000000800 */
[----:B------:R-:W-:Y:S01]  /*1b6b0*/  FADD.FTZ R101, R103, R102 ;  /* 0x0000006667657221 */ /* 0x000fe20000010000 */
[C---:B-----5:R-:W-:Y:S01]  /*1b6c0*/  FADD.FTZ R20, R97.reuse, R20 ;  /* 0x0000001461147221 */ /* 0x060fe20000010000 */
[----:B------:R-:W-:Y:S02]  /*1b6d0*/  F2FP.F16.F32.PACK_AB R149, R97, R149 ;  /* 0x000000956195723e */ /* 0x000fe400000000ff */
[----:B------:R-:W-:Y:S01]  /*1b6e0*/  FADD.FTZ R90, R144, R101 ;  /* 0x00000065905a7221 */ /* 0x000fe20000010000 */
[----:B------:R-:W-:Y:S01]  /*1b6f0*/  FADD.FTZ R89, R151, R20 ;  /* 0x0000001497597221 */ /* 0x000fe20000010000 */
[----:B------:R-:W-:Y:S01]  /*1b700*/  F2FP.F16.F32.PACK_AB R150, R103, R150 ;  /* 0x000000966796723e */ /* 0x000fe200000000ff */
[----:B------:R-:W1:Y:S01]  /*1b710*/  MUFU.EX2 R100, R100 ;  /* 0x0000006400647308 */ /* 0x000e620000000800 */
[----:B------:R-:W-:Y:S01]  /*1b720*/  FADD.FTZ R93, R91, R90 ;  /* 0x0000005a5b5d7221 */ /* 0x000fe20000010000 */
[----:B------:R-:W-:Y:S01]  /*1b730*/  FADD.FTZ R20, R98, R89 ;  /* 0x0000005962147221 */ /* 0x000fe20000010000 */
[----:B0-----:R-:W-:-:S02]  /*1b740*/  F2FP.F16.F32.PACK_AB R141, R9, R3 ;  /* 0x00000003098d723e */ /* 0x001fc400000000ff */
[----:B------:R-:W-:Y:S01]  /*1b750*/  FADD.FTZ R90, R146, R93 ;  /* 0x0000005d925a7221 */ /* 0x000fe20000010000 */
[----:B------:R-:W-:Y:S01]  /*1b760*/  FADD.FTZ R89, R145, R20 ;  /* 0x0000001491597221 */ /* 0x000fe20000010000 */
[----:B------:R-:W-:Y:S01]  /*1b770*/  F2FP.F16.F32.PACK_AB R145, R8, R145 ;  /* 0x000000910891723e */ /* 0x000fe200000000ff */
[----:B------:R-:W-:Y:S01]  /*1b780*/  MUFU.EX2 R130, R130 ;  /* 0x0000008200827308 */ /* 0x000fe20000000800 */
[----:B------:R-:W-:Y:S01]  /*1b790*/  F2FP.F16.F32.PACK_AB R151, R98, R151 ;  /* 0x000000976297723e */ /* 0x000fe200000000ff */
[----:B------:R-:W-:Y:S01]  /*1b7a0*/  FADD.FTZ R20, R8, R89 ;  /* 0x0000005908147221 */ /* 0x000fe20000010000 */
[----:B------:R-:W-:Y:S01]  /*1b7b0*/  FADD.FTZ R89, R95, R90 ;  /* 0x0000005a5f597221 */ /* 0x000fe20000010000 */
[----:B------:R-:W-:Y:S01]  /*1b7c0*/  VIADD R8, R14, 0xffffffff ;  /* 0xffffffff0e087836 */ /* 0x000fe20000000000 */
[----:B------:R-:W-:Y:S01]  /*1b7d0*/  F2FP.F16.F32.PACK_AB R144, R91, R144 ;  /* 0x000000905b90723e */ /* 0x000fe200000000ff */
[----:B------:R-:W-:Y:S01]  /*1b7e0*/  FADD.FTZ R21, R147, R20 ;  /* 0x0000001493157221 */ /* 0x000fe20000010000 */
[----:B------:R-:W-:Y:S01]  /*1b7f0*/  FADD.FTZ R89, R140, R89 ;  /* 0x000000598c597221 */ /* 0x000fe20000010000 */
[----:B------:R-:W0:Y:S01]  /*1b800*/  MUFU.EX2 R104, R104 ;  /* 0x0000006800687308 */ /* 0x000e220000000800 */
[C---:B------:R-:W-:Y:S01]  /*1b810*/  F2FP.F16.F32.PACK_AB R147, R0.reuse, R147 ;  /* 0x000000930093723e */ /* 0x040fe200000000ff */
[----:B------:R-:W-:Y:S01]  /*1b820*/  FADD.FTZ R20, R0, R21 ;  /* 0x0000001500147221 */ /* 0x000fe20000010000 */
[----:B------:R-:W-:Y:S01]  /*1b830*/  FADD.FTZ R89, R96, R89 ;  /* 0x0000005960597221 */ /* 0x000fe20000010000 */
[----:B-1----:R-:W-:Y:S01]  /*1b840*/  F2FP.F16.F32.PACK_AB R136, R100, R13 ;  /* 0x0000000d6488723e */ /* 0x002fe200000000ff */
[----:B------:R-:W-:-:S02]  /*1b850*/  IMAD.MOV.U32 R14, RZ, RZ, R8 ;  /* 0x000000ffff0e7224 */ /* 0x000fc400078e0008 */
[----:B------:R-:W-:Y:S01]  /*1b860*/  FADD.FTZ R20, R3, R20 ;  /* 0x0000001403147221 */ /* 0x000fe20000010000 */
[----:B------:R-:W-:Y:S01]  /*1b870*/  FADD.FTZ R90, R142, R89 ;  /* 0x000000598e5a7221 */ /* 0x000fe20000010000 */
[----:B------:R-:W1:Y:S01]  /*1b880*/  MUFU.EX2 R131, R131 ;  /* 0x0000008300837308 */ /* 0x000e620000000800 */
[----:B------:R-:W-:Y:S01]  /*1b890*/  F2FP.F16.F32.PACK_AB R146, R95, R146 ;  /* 0x000000925f92723e */ /* 0x000fe200000000ff */
[----:B------:R-:W-:Y:S01]  /*1b8a0*/  FADD.FTZ R20, R9, R20 ;  /* 0x0000001409147221 */ /* 0x000fe20000010000 */
[----:B------:R-:W-:Y:S01]  /*1b8b0*/  FADD.FTZ R90, R99, R90 ;  /* 0x0000005a635a7221 */ /* 0x000fe20000010000 */
[----:B------:R-:W-:Y:S02]  /*1b8c0*/  F2FP.F16.F32.PACK_AB R140, R96, R140 ;  /* 0x0000008c608c723e */ /* 0x000fe400000000ff */
[----:B------:R-:W-:Y:S01]  /*1b8d0*/  FADD.FTZ R20, R143, R20 ;  /* 0x000000148f147221 */ /* 0x000fe20000010000 */
[----:B------:R-:W-:Y:S01]  /*1b8e0*/  FADD.FTZ R21, R13, R90 ;  /* 0x0000005a0d157221 */ /* 0x000fe20000010000 */
[----:B------:R-:W2:Y:S01]  /*1b8f0*/  MUFU.EX2 R12, R128 ;  /* 0x00000080000c7308 */ /* 0x000ea20000000800 */
[----:B------:R-:W-:Y:S01]  /*1b900*/  F2FP.F16.F32.PACK_AB R142, R99, R142 ;  /* 0x0000008e638e723e */ /* 0x000fe200000000ff */
[C---:B------:R-:W-:Y:S01]  /*1b910*/  FADD.FTZ R20, R15.reuse, R20 ;  /* 0x000000140f147221 */ /* 0x040fe20000010000 */
[----:B------:R-:W-:Y:S01]  /*1b920*/  FADD.FTZ R21, R100, R21 ;  /* 0x0000001564157221 */ /* 0x000fe20000010000 */
[----:B------:R-:W-:Y:S01]  /*1b930*/  F2FP.F16.F32.PACK_AB R143, R15, R143 ;  /* 0x0000008f0f8f723e */ /* 0x000fe200000000ff */
[----:B------:R-:W-:-:S02]  /*1b940*/  IMAD.MOV.U32 R13, RZ, RZ, R5 ;  /* 0x000000ffff0d7224 */ /* 0x000fc400078e0005 */
[----:B------:R-:W-:Y:S01]  /*1b950*/  FADD.FTZ R3, R129, R20 ;  /* 0x0000001481037221 */ /* 0x000fe20000010000 */
[----:B0-----:R-:W-:Y:S01]  /*1b960*/  FADD.FTZ R21, R104, R21 ;  /* 0x0000001568157221 */ /* 0x001fe20000010000 */
[----:B------:R-:W0:Y:S01]  /*1b970*/  MUFU.EX2 R107, R107 ;  /* 0x0000006b006b7308 */ /* 0x000e220000000800 */
[C---:B------:R-:W-:Y:S01]  /*1b980*/  F2FP.F16.F32.PACK_AB R137, R130.reuse, R129 ;  /* 0x000000818289723e */ /* 0x040fe200000000ff */
[----:B------:R-:W-:-:S04]  /*1b990*/  FADD.FTZ R0, R130, R3 ;  /* 0x0000000382007221 */ /* 0x000fc80000010000 */
[----:B-1----:R-:W-:Y:S01]  /*1b9a0*/  FADD.FTZ R0, R131, R0 ;  /* 0x0000000083007221 */ /* 0x002fe20000010000 */
[C---:B--2---:R-:W-:Y:S01]  /*1b9b0*/  FADD.FTZ R3, R12.reuse, R21 ;  /* 0x000000150c037221 */ /* 0x044fe20000010000 */
[----:B------:R-:W-:Y:S02]  /*1b9c0*/  F2FP.F16.F32.PACK_AB R138, R12, R104 ;  /* 0x000000680c8a723e */ /* 0x000fe400000000ff */
[----:B------:R-:W-:Y:S01]  /*1b9d0*/  MOV R12, R4 ;  /* 0x00000004000c7202 */ /* 0x000fe20000000f00 */
[C---:B0-----:R-:W-:Y:S01]  /*1b9e0*/  FADD.FTZ R0, R107.reuse, R0 ;  /* 0x000000006b007221 */ /* 0x041fe20000010000 */
[----:B------:R-:W-:Y:S01]  /*1b9f0*/  F2FP.F16.F32.PACK_AB R139, R107, R131 ;  /* 0x000000836b8b723e */ /* 0x000fe200000000ff */
[----:B------:R-:W-:Y:S06]  /*1ba00*/  @P2 BRA `(.L_x_1689) ;  /* 0xffffffd800d42947 */ /* 0x000fec000383ffff */
[----:B------:R-:W-:Y:S05]  /*1ba10*/  BSYNC B1 ;  /* 0x0000000000017941 */ /* 0x000fea0003800000 */
.L_x_1678:
[----:B------:R-:W-:Y:S05]  /*1ba20*/  BSYNC B0 ;  /* 0x0000000000007941 */ /* 0x000fea0003800000 */
.L_x_1677:
[----:B------:R-:W-:Y:S01]  /*1ba30*/  ISETP.GE.AND P2, PT, R8, R180, PT ;  /* 0x000000b40800720c */ /* 0x000fe20003f46270 */
[----:B------:R-:W-:-:S12]  /*1ba40*/  BSSY B0, `(.L_x_1690) ;  /* 0x0000381000007945 */ /* 0x000fd80003800000 */
[----:B------:R-:W-:Y:S05]  /*1ba50*/  @!P2 BRA `(.L_x_1691) ;  /* 0x0000003400fca947 */ /* 0x000fea0003800000 */
[----:B------:R-:W-:Y:S02]  /*1ba60*/  IMAD.MOV.U32 R9, RZ, RZ, R4 ;  /* 0x000000ffff097224 */ /* 0x000fe400078e0004 */
[----:B------:R-:W-:Y:S02]  /*1ba70*/  IMAD.MOV.U32 R12, RZ, RZ, R5 ;  /* 0x000000ffff0c7224 */ /* 0x000fe400078e0005 */
[----:B------:R-:W-:Y:S02]  /*1ba80*/  IMAD.MOV.U32 R205, RZ, RZ, R23 ;  /* 0x000000ffffcd7224 */ /* 0x000fe400078e0017 */
[----:B------:R-:W-:-:S07]  /*1ba90*/  IMAD.MOV.U32 R207, RZ, RZ, R22 ;  /* 0x000000ffffcf7224 */ /* 0x000fce00078e0016 */
.L_x_1710:
[----:B------:R-:W-:-:S05]  /*1baa0*/  VIADD R13, R207, 0x1 ;  /* 0x00000001cf0d7836 */ /* 0x000fca0000000000 */
[----:B------:R-:W-:-:S04]  /*1bab0*/  ISETP.NE.AND P2, PT, R13, 0x2, PT ;  /* 0x000000020d00780c */ /* 0x000fc80003f45270 */
[----:B------:R-:W-:Y:S02]  /*1bac0*/  SEL R4, RZ, 0x1, P2 ;  /* 0x00000001ff047807 */ /* 0x000fe40001000000 */
[----:B------:R-:W-:Y:S02]  /*1bad0*/  SEL R13, R13, RZ, P2 ;  /* 0x000000ff0d0d7207 */ /* 0x000fe40001000000 */
[----:B------:R-:W-:Y:S02]  /*1bae0*/  LOP3.LUT R23, R205, R4, RZ, 0x3c, !PT ;  /* 0x00000004cd177212 */ /* 0x000fe400078e3cff */
[----:B------:R-:W-:Y:S01]  /*1baf0*/  MOV R22, R13 ;  /* 0x0000000d00167202 */ /* 0x000fe20000000f00 */
[----:B------:R-:W-:Y:S06]  /*1bb00*/  @!P0 BRA `(.L_x_1692) ;  /* 0x0000000000048947 */ /* 0x000fec0003800000 */
[----:B------:R-:W-:Y:S01]  /*1bb10*/  BPT.TRAP 0x1 ;  /* 0x000000040000795c */ /* 0x000fe20000300000 */
.L_x_1692:
[----:B------:R-:W-:Y:S01]  /*1bb20*/  IMAD R4, R22, 0x8, R2 ;  /* 0x0000000816047824 */ /* 0x000fe200078e0202 */
[----:B------:R-:W-:-:S04]  /*1bb30*/  SHF.L.U32 R5, R23, 0x1f, RZ ;  /* 0x0000001f17057819 */ /* 0x000fc800000006ff */
[----:B------:R0:W1:Y:S01]  /*1bb40*/  SYNCS.PHASECHK.TRANS64.TRYWAIT P2, [R4+URZ+0x2a830], R5 ;  /* 0x02a83005040075a7 */ /* 0x000062000804017f */
[----:B------:R-:W-:Y:S05]  /*1bb50*/  @!P0 BRA `(.L_x_1693) ;  /* 0x0000000000048947 */ /* 0x000fea0003800000 */
[----:B------:R-:W-:Y:S01]  /*1bb60*/  BPT.TRAP 0x1 ;  /* 0x000000040000795c */ /* 0x000fe20000300000 */
.L_x_1693:
[----:B------:R-:W-:Y:S01]  /*1bb70*/  IMAD R90, R22, 0x900, R6 ;  /* 0x00000900165a7824 */ /* 0x000fe200078e0206 */
[----:B------:R-:W-:Y:S03]  /*1bb80*/  BSSY B1, `(.L_x_1694) ;  /* 0x0000006000017945 */ /* 0x000fe60003800000 */
[C---:B------:R-:W-:Y:S02]  /*1bb90*/  VIADD R10, R90.reuse, 0x2 ;  /* 0x000000025a0a7836 */ /* 0x040fe40000000000 */
[----:B------:R-:W-:Y:S01]  /*1bba0*/  VIADD R14, R90, 0x4 ;  /* 0x000000045a0e7836 */ /* 0x000fe20000000000 */
[----:B-1----:R-:W-:Y:S06]  /*1bbb0*/  @P2 BRA `(.L_x_1695) ;  /* 0x0000000000082947 */ /* 0x002fec0003800000 */
[----:B------:R-:W1:Y:S02]  /*1bbc0*/  SYNCS.PHASECHK.TRANS64.TRYWAIT P2, [R4+URZ+0x2a830], R5 ;  /* 0x02a83005040075a7 */ /* 0x000e64000804017f */
[----:B-1----:R-:W-:Y:S05]  /*1bbd0*/  @!P2 BRA `(.L_x_1696) ;  /* 0x0000010c0054a947 */ /* 0x002fea0003800000 */
.L_x_1695:
[----:B------:R-:W-:Y:S05]  /*1bbe0*/  BSYNC B1 ;  /* 0x0000000000017941 */ /* 0x000fea0003800000 */
.L_x_1694:
        /* <DEDUP_REMOVED lines=13> */
[----:B------:R-:W-:Y:S02]  /*1bcc0*/  R2UR UR50, R10 ;  /* 0x000000000a3272ca */ /* 0x000fe400000e0000 */
[----:B------:R-:W-:Y:S01]  /*1bcd0*/  IADD3 R10, R90, 0x6, RZ ;  /* 0x000000065a0a7810 */ /* 0x000fe20007ffe0ff */
[----:B01----:R-:W-:Y:S01]  /*1bce0*/  IMAD.MOV.U32 R4, RZ, RZ, R90 ;  /* 0x000000ffff047224 */ /* 0x003fe200078e005a */
[----:B------:R-:W4:Y:S01]  /*1bcf0*/  LDL.64 R212, [R1] ;  /* 0x0000000001d47983 */ /* 0x000f220000100a00 */
[----:B------:R-:W-:Y:S01]  /*1bd00*/  IMAD.MOV.U32 R11, RZ, RZ, 0x40000040 ;  /* 0x40000040ff0b7424 */ /* 0x000fe200078e00ff */
[----:B------:R-:W-:Y:S01]  /*1bd10*/  R2UR UR30, R10 ;  /* 0x000000000a1e72ca */ /* 0x000fe200000e0000 */
[----:B------:R-:W-:Y:S01]  /*1bd20*/  VIADD R10, R90, 0x306 ;  /* 0x000003065a0a7836 */ /* 0x000fe20000000000 */
[----:B------:R-:W-:Y:S01]  /*1bd30*/  R2UR UR54, R4 ;  /* 0x00000000043672ca */ /* 0x000fe200000e0000 */
[----:B------:R-:W-:Y:S01]  /*1bd40*/  VIADD R4, R90, 0x300 ;  /* 0x000003005a047836 */ /* 0x000fe20000000000 */
[C---:B------:R-:W-:Y:S01]  /*1bd50*/  R2UR UR51, R11.reuse ;  /* 0x000000000b3372ca */ /* 0x040fe200000e0000 */
[----:B------:R-:W-:Y:S01]  /*1bd60*/  IMAD.MOV.U32 R5, RZ, RZ, 0x40000040 ;  /* 0x40000040ff057424 */ /* 0x000fe200078e00ff */
        /* <DEDUP_REMOVED lines=39> */
[C---:B------:R-:W-:Y:S01]  /*1bfe0*/  IADD3 R20, R90.reuse, 0x602, RZ ;  /* 0x000006025a147810 */ /* 0x040fe20007ffe0ff */
[C---:B------:R-:W-:Y:S01]  /*1bff0*/  VIADD R88, R90.reuse, 0x604 ;  /* 0x000006045a587836 */ /* 0x040fe20000000000 */
[----:B------:R-:W-:Y:S01]  /*1c000*/  R2UR UR27, R5 ;  /* 0x00000000051b72ca */ /* 0x000fe200000e0000 */
[----:B------:R-:W-:Y:S01]  /*1c010*/  VIADD R90, R90, 0x606 ;  /* 0x000006065a5a7836 */ /* 0x000fe20000000000 */
[----:B------:R-:W-:Y:S01]  /*1c020*/  R2UR UR18, R4 ;  /* 0x00000000041272ca */ /* 0x000fe200000e0000 */
[----:B------:R-:W-:-:S02]  /*1c030*/  IMAD.MOV.U32 R89, RZ, RZ, 0x40000040 ;  /* 0x40000040ff597424 */ /* 0x000fc400078e00ff */
[----:B------:R-:W-:Y:S01]  /*1c040*/  IMAD.MOV.U32 R91, RZ, RZ, 0x40000040 ;  /* 0x40000040ff5b7424 */ /* 0x000fe200078e00ff */
[----:B------:R-:W-:Y:S01]  /*1c050*/  R2UR UR42, R88 ;  /* 0x00000000582a72ca */ /* 0x000fe200000e0000 */
[----:B------:R-:W-:Y:S01]  /*1c060*/  IMAD.MOV.U32 R21, RZ, RZ, 0x40000040 ;  /* 0x40000040ff157424 */ /* 0x000fe200078e00ff */
[----:B------:R-:W-:Y:S02]  /*1c070*/  R2UR UR43, R89 ;  /* 0x00000000592b72ca */ /* 0x000fe400000e0000 */
[----:B------:R-:W-:Y:S02]  /*1c080*/  R2UR UR38, R90 ;  /* 0x000000005a2672ca */ /* 0x000fe400000e0000 */
[----:B------:R-:W-:Y:S02]  /*1c090*/  R2UR UR39, R91 ;  /* 0x000000005b2772ca */ /* 0x000fe400000e0000 */
[----:B------:R-:W-:Y:S01]  /*1c0a0*/  WARPGROUP.ARRIVE ;  /* 0x00000000000079c5 */ /* 0x000fe20000000000 */
[----:B------:R-:W-:-:S02]  /*1c0b0*/  R2UR UR19, R5 ;  /* 0x00000000051372ca */ /* 0x000fc400000e0000 */
[----:B------:R-:W3:Y:S03]  /*1c0c0*/  LDL.64 R4, [R1+0x20] ;  /* 0x0000200001047983 */ /* 0x000ee60000100a00 */
[----:B------:R-:W-:Y:S03]  /*1c0d0*/  HGMMA.64x96x16.F32 R88, gdesc[UR52], RZ, !UPT, gsb0 ;  /* 0x01600000345879f0 */ /* 0x000fe6000c0008ff */
[----:B------:R-:W-:Y:S02]  /*1c0e0*/  WARPGROUP.DEPBAR.LE gsb0, 0x0 ;  /* 0x00008000000079c5 */ /* 0x000fe40000010000 */
[----:B------:R-:W-:-:S06]  /*1c0f0*/  WARPGROUP.ARRIVE ;  /* 0x00000000000079c5 */ /* 0x000fcc0000000000 */
[----:B------:R-:W-:Y:S03]  /*1c100*/  HGMMA.64x96x16.F32 R88, gdesc[UR48], R88, gsb0 ;  /* 0x01600000305879f0 */ /* 0x000fe60008000858 */
[----:B------:R-:W-:Y:S02]  /*1c110*/  WARPGROUP.DEPBAR.LE gsb0, 0x0 ;  /* 0x00008000000079c5 */ /* 0x000fe40000010000 */
[----:B------:R-:W-:Y:S01]  /*1c120*/  WARPGROUP.ARRIVE ;  /* 0x00000000000079c5 */ /* 0x000fe20000000000 */
[----:B-----5:R-:W-:Y:S02]  /*1c130*/  R2UR UR32, R14 ;  /* 0x000000000e2072ca */ /* 0x020fe400000e0000 */
[----:B------:R-:W-:-:S13]  /*1c140*/  R2UR UR33, R15 ;  /* 0x000000000f2172ca */ /* 0x000fda00000e0000 */
[----:B------:R-:W-:Y:S01]  /*1c150*/  HGMMA.64x96x16.F32 R88, gdesc[UR32], R88, gsb0 ;  /* 0x01600000205879f0 */ /* 0x000fe20008000858 */
[----:B--2---:R-:W-:Y:S02]  /*1c160*/  R2UR UR28, R10 ;  /* 0x000000000a1c72ca */ /* 0x004fe400000e0000 */
[----:B------:R-:W-:Y:S01]  /*1c170*/  R2UR UR29, R11 ;  /* 0x000000000b1d72ca */ /* 0x000fe200000e0000 */
[----:B------:R-:W-:Y:S02]  /*1c180*/  WARPGROUP.DEPBAR.LE gsb0, 0x0 ;  /* 0x00008000000079c5 */ /* 0x000fe40000010000 */
[----:B------:R-:W-:-:S10]  /*1c190*/  WARPGROUP.ARRIVE ;  /* 0x00000000000079c5 */ /* 0x000fd40000000000 */
[----:B------:R-:W-:Y:S01]  /*1c1a0*/  HGMMA.64x96x16.F32 R88, gdesc[UR28], R88, gsb0 ;  /* 0x016000001c5879f0 */ /* 0x000fe20008000858 */
[----:B---3--:R-:W-:Y:S02]  /*1c1b0*/  R2UR UR24, R4 ;  /* 0x00000000041872ca */ /* 0x008fe400000e0000 */
        /* <DEDUP_REMOVED lines=36> */
[----:B------:R-:W-:Y:S01]  /*1c400*/  HGMMA.64x96x16.F32 R88, gdesc[UR36], R88, gsb0 ;  /* 0x01600000245879f0 */ /* 0x000fe20008000858 */
        /* <DEDUP_REMOVED lines=33> */
[----:B------:R-:W-:Y:S05]  /*1c620*/  @!P0 BRA `(.L_x_1697) ;  /* 0x0000000000048947 */ /* 0x000fea0003800000 */
[----:B------:R-:W-:Y:S01]  /*1c630*/  BPT.TRAP 0x1 ;  /* 0x000000040000795c */ /* 0x000fe20000300000 */
.L_x_1697:
[----:B------:R-:W-:Y:S01]  /*1c640*/  SHF.L.U32 R4, R205, 0x1f, RZ ;  /* 0x0000001fcd047819 */ /* 0x000fe200000006ff */
[----:B------:R-:W-:-:S04]  /*1c650*/  IMAD R14, R207, 0x8, R2 ;  /* 0x00000008cf0e7824 */ /* 0x000fc800078e0202 */
[----:B------:R0:W1:Y:S01]  /*1c660*/  SYNCS.PHASECHK.TRANS64.TRYWAIT P2, [R14+URZ+0x2a850], R4 ;  /* 0x02a850040e0075a7 */ /* 0x000062000804017f */
[----:B------:R-:W-:Y:S05]  /*1c670*/  @!P0 BRA `(.L_x_1698) ;  /* 0x0000000000048947 */ /* 0x000fea0003800000 */
[----:B------:R-:W-:Y:S01]  /*1c680*/  BPT.TRAP 0x1 ;  /* 0x000000040000795c */ /* 0x000fe20000300000 */
.L_x_1698:
[----:B------:R-:W-:Y:S04]  /*1c690*/  BSSY B1, `(.L_x_1699) ;  /* 0x0000004000017945 */ /* 0x000fe80003800000 */
[----:B-1----:R-:W-:Y:S05]  /*1c6a0*/  @P2 BRA `(.L_x_1700) ;  /* 0x0000000000082947 */ /* 0x002fea0003800000 */
[----:B------:R-:W1:Y:S02]  /*1c6b0*/  SYNCS.PHASECHK.TRANS64.TRYWAIT P2, [R14+URZ+0x2a850], R4 ;  /* 0x02a850040e0075a7 */ /* 0x000e64000804017f */
[----:B-1----:R-:W-:Y:S05]  /*1c6c0*/  @!P2 BRA `(.L_x_1701) ;  /* 0x0000010000aca947 */ /* 0x002fea0003800000 */
.L_x_1700:
[----:B------:R-:W-:Y:S05]  /*1c6d0*/  BSYNC B1 ;  /* 0x0000000000017941 */ /* 0x000fea0003800000 */
.L_x_1699:
[----:B01----:R-:W-:Y:S01]  /*1c6e0*/  IADD3 R4, R2, 0x400, RZ ;  /* 0x0000040002047810 */ /* 0x003fe20007ffe0ff */
[----:B------:R-:W-:Y:S01]  /*1c6f0*/  IMAD.MOV.U32 R5, RZ, RZ, 0x40000040 ;  /* 0x40000040ff057424 */ /* 0x000fe200078e00ff */
[----:B------:R-:W-:Y:S01]  /*1c700*/  WARPGROUP.ARRIVE ;  /* 0x00000000000079c5 */ /* 0x000fe20000000000 */
[----:B------:R-:W-:Y:S01]  /*1c710*/  IMAD.MOV.U32 R11, RZ, RZ, 0x40000040 ;  /* 0x40000040ff0b7424 */ /* 0x000fe200078e00ff */
[----:B------:R-:W-:Y:S01]  /*1c720*/  SHF.R.U32.HI R4, RZ, 0x4, R4 ;  /* 0x00000004ff047819 */ /* 0x000fe20000011604 */
[----:B------:R-:W2:Y:S01]  /*1c730*/  LDL R7, [R1+0x38] ;  /* 0x0000380001077983 */ /* 0x000ea20000100800 */
        /* <DEDUP_REMOVED lines=11> */
[----:B------:R-:W-:-:S02]  /*1c7f0*/  IMAD R4, R207, 0x600, R4 ;  /* 0x00000600cf047824 */ /* 0x000fc400078e0204 */
[----:B------:R-:W-:Y:S01]  /*1c800*/  FMUL.FTZ R121, R125, UR58 ;  /* 0x0000003a7d797c20 */ /* 0x000fe20008410000 */
[----:B------:R-:W-:Y:S01]  /*1c810*/  FMUL.FTZ R125, R129, UR58 ;  /* 0x0000003a817d7c20 */ /* 0x000fe20008410000 */
[----:B------:R-:W-:Y:S02]  /*1c820*/  IMAD.IADD R129, R181, 0x1, R178 ;  /* 0x00000001b5817824 */ /* 0x000fe400078e02b2 */
[----:B------:R-:W-:Y:S01]  /*1c830*/  FMUL.FTZ R21, R89, UR58 ;  /* 0x0000003a59157c20 */ /* 0x000fe20008410000 */
[C---:B------:R-:W-:Y:S01]  /*1c840*/  R2UR UR6, R4.reuse ;  /* 0x00000000040672ca */ /* 0x040fe200000e0000 */
[----:B------:R-:W-:Y:S02]  /*1c850*/  VIADD R10, R4, 0x80 ;  /* 0x00000080040a7836 */ /* 0x000fe40000000000 */
        /* <DEDUP_REMOVED lines=19> */
[----:B------:R-:W-:Y:S01]  /*1c990*/  FMUL.FTZ R117, R123, UR58 ;  /* 0x0000003a7b757c20 */ /* 0x000fe20008410000 */
[----:B------:R-:W-:Y:S01]  /*1c9a0*/  FMUL.FTZ R112, R119, UR58 ;  /* 0x0000003a77707c20 */ /* 0x000fe20008410000 */
[----:B------:R-:W-:Y:S01]  /*1c9b0*/  FMUL.FTZ R123, R131, UR58 ;  /* 0x0000003a837b7c20 */ /* 0x000fe20008410000 */
[----:B------:R-:W-:Y:S01]  /*1c9c0*/  FMUL.FTZ R119, R127, UR58 ;  /* 0x0000003a7f777c20 */ /* 0x000fe20008410000 */
[----:B------:R-:W-:Y:S01]  /*1c9d0*/  IMAD R131, R8, -0x60, RZ ;  /* 0xffffffa008837824 */ /* 0x000fe200078e02ff */
[----:B------:R-:W0:Y:S01]  /*1c9e0*/  MUFU.TANH R20, R20 ;  /* 0x0000001400147308 */ /* 0x000e220000002400 */
[----:B------:R-:W-:Y:S02]  /*1c9f0*/  ULDC UR5, c[0x0][0x9e0] ;  /* 0x0002780000057ab9 */ /* 0x000fe40000000800 */
[----:B------:R-:W-:-:S05]  /*1ca00*/  IMAD.IADD R127, R131, 0x1, -R174 ;  /* 0x00000001837f7824 */ /* 0x000fca00078e0aae */
        /* <DEDUP_REMOVED lines=22> */
[----:B------:R-:W-:Y:S02]  /*1cb70*/  R2UR UR7, R11 ;  /* 0x000000000b0772ca */ /* 0x000fe400000e0000 */
[----:B------:R-:W-:Y:S02]  /*1cb80*/  MOV R11, 0x40000040 ;  /* 0x40000040000b7802 */ /* 0x000fe40000000f00 */
        /* <DEDUP_REMOVED lines=19> */
[----:B------:R-:W2:Y:S08]  /*1ccc0*/  MUFU.TANH R7, R7 ;  /* 0x0000000700077308 */ /* 0x000eb00000002400 */
        /* <DEDUP_REMOVED lines=8> */
[----:B------:R-:W-:-:S03]  /*1cd50*/  IMAD.MOV.U32 R11, RZ, RZ, 0x40000040 ;  /* 0x40000040ff0b7424 */ /* 0x000fc600078e00ff */
[----:B------:R-:W0:Y:S01]  /*1cd60*/  MUFU.TANH R98, R98 ;  /* 0x0000006200627308 */ /* 0x000e220000002400 */
[----:B------:R-:W-:-:S07]  /*1cd70*/  VIADD R4, R4, 0x280 ;  /* 0x0000028004047836 */ /* 0x000fce0000000000 */
        /* <DEDUP_REMOVED lines=40> */
[----:B-----5:R-:W-:Y:S01]  /*1d000*/  @P2 SHF.R.U32.HI R129, RZ, R4, R5 ;  /* 0x00000004ff812219 */ /* 0x020fe20000011605 */
[----:B------:R-:W-:Y:S02]  /*1d010*/  @!P1 IMAD R4, R13, 0x8, R2 ;  /* 0x000000080d049824 */ /* 0x000fe400078e0202 */
[----:B------:R-:W-:Y:S01]  /*1d020*/  FMUL.FTZ R13, R134, UR58 ;  /* 0x0000003a860d7c20 */ /* 0x000fe20008410000 */
[----:B------:R-:W-:Y:S02]  /*1d030*/  ISETP.GE.AND P2, PT, R210, 0x1, PT ;  /* 0x00000001d200780c */ /* 0x000fe40003f46270 */
[----:B------:R-:W-:-:S03]  /*1d040*/  @!P1 IADD3 R4, R4, 0x2a840, RZ ;  /* 0x0002a84004049810 */ /* 0x000fc60007ffe0ff */
[----:B------:R-:W1:Y:S01]  /*1d050*/  MUFU.TANH R13, R13 ;  /* 0x0000000d000d7308 */ /* 0x000e620000002400 */
[----:B------:R-:W-:Y:S01]  /*1d060*/  @!P1 PRMT R4, RZ, 0x654, R4 ;  /* 0x00000654ff049816 */ /* 0x000fe20000000004 */
[----:B------:R-:W-:Y:S02]  /*1d070*/  WARPGROUP.DEPBAR.LE gsb0, 0x0 ;  /* 0x00008000000079c5 */ /* 0x000fe40000010000 */
[----:B------:R-:W-:-:S06]  /*1d080*/  WARPGROUP.ARRIVE ;  /* 0x00000000000079c5 */ /* 0x000fcc0000000000 */
[----:B------:R-:W-:Y:S03]  /*1d090*/  HGMMA.64x128x16.F32 R24, R136, gdesc[UR4].tnspB, R24, gsb0 ;  /* 0x41e0000488187df0 */ /* 0x000fe60008000818 */
[----:B------:R-:W-:Y:S02]  /*1d0a0*/  WARPGROUP.DEPBAR.LE gsb0, 0x0 ;  /* 0x00008000000079c5 */ /* 0x000fe40000010000 */
[----:B------:R-:W5:Y:S01]  /*1d0b0*/  SHFL.IDX PT, R136, R129, RZ, 0x1c1f ;  /* 0x001c1fff81887589 */ /* 0x000f6200000e0000 */
[----:B------:R3:W-:Y:S02]  /*1d0c0*/  @!P1 SYNCS.ARRIVE.TRANS64.RED.A1T0 RZ, [R4+URZ], RZ ;  /* 0x000000ff04ff99a7 */ /* 0x0007e4000810043f */
[----:B---3--:R-:W-:-:S04]  /*1d0d0*/  IADD3 R4, -R174, 0x1, R131 ;  /* 0x00000001ae047810 */ /* 0x008fc80007ffe183 */
[----:B------:R-:W-:-:S05]  /*1d0e0*/  IADD3 R4, -R163, R4, R164 ;  /* 0x00000004a3047210 */ /* 0x000fca0007ffe1a4 */
[C---:B------:R-:W-:Y:S02]  /*1d0f0*/  VIADD R135, R4.reuse, UR5 ;  /* 0x0000000504877c36 */ /* 0x040fe40008000000 */
[----:B------:R-:W-:Y:S02]  /*1d100*/  VIADD R134, R4, UR4 ;  /* 0x0000000404867c36 */ /* 0x000fe40008000000 */
[--C-:B-----5:R-:W-:Y:S02]  /*1d110*/  IMAD.IADD R133, R135, 0x1, R136.reuse ;  /* 0x0000000187857824 */ /* 0x120fe400078e0288 */
        /* <DEDUP_REMOVED lines=15> */
.L_x_1704:
[----:B------:R-:W-:Y:S02]  /*1d210*/  ULDC UR4, c[0x0][0x9e4] ;  /* 0x0002790000047ab9 */ /* 0x000fe40000000800 */
[----:B------:R-:W-:-:S04]  /*1d220*/  MOV R137, UR4 ;  /* 0x0000000400897c02 */ /* 0x000fc80008000f00 */
[----:B------:R-:W-:-:S13]  /*1d230*/  ISETP.NE.AND P2, PT, R137, 0x1, PT ;  /* 0x000000018900780c */ /* 0x000fda0003f45270 */
[----:B------:R-:W0:Y:S02]  /*1d240*/  @P2 LDC.64 R4, c[0x0][0x9e8] ;  /* 0x00027a00ff042b82 */ /* 0x000e240000000a00 */
[----:B0-----:R-:W-:-:S05]  /*1d250*/  @P2 IMAD.HI.U32 R4, R136, R4, RZ ;  /* 0x0000000488042227 */ /* 0x001fca00078e00ff */
[----:B------:R-:W-:-:S07]  /*1d260*/  @P2 SHF.R.U32.HI R136, RZ, R5, R4 ;  /* 0x00000005ff882219 */ /* 0x000fce0000011604 */
.L_x_1705:
[----:B------:R-:W-:Y:S05]  /*1d270*/  BSYNC B1 ;  /* 0x0000000000017941 */ /* 0x000fea0003800000 */
.L_x_1703:
[----:B------:R-:W-:-:S05]  /*1d280*/  IMAD R136, R136, R137, R127 ;  /* 0x0000008988887224 */ /* 0x000fca00078e027f */
[----:B------:R-:W-:Y:S02]  /*1d290*/  VIADDMNMX R133, R136, R137, R133, PT ;  /* 0x0000008988857246 */ /* 0x000fe40003800185 */
[----:B------:R-:W-:-:S07]  /*1d2a0*/  VIMNMX R132, R132, R136, !PT ;  /* 0x0000008884847248 */ /* 0x000fce0007fe0100 */
.L_x_1702:
        /* <DEDUP_REMOVED lines=154> */
.L_x_1708:
[----:B------:R-:W-:Y:S02]  /*1dc50*/  ULDC UR4, c[0x0][0x9e4] ;  /* 0x0002790000047ab9 */ /* 0x000fe40000000800 */
[----:B------:R-:W-:-:S05]  /*1dc60*/  IMAD.U32 R131, RZ, RZ, UR4 ;  /* 0x00000004ff837e24 */ /* 0x000fca000f8e00ff */
[----:B------:R-:W-:-:S13]  /*1dc70*/  ISETP.NE.AND P6, PT, R131, 0x1, PT ;  /* 0x000000018300780c */ /* 0x000fda0003fc5270 */
[----:B------:R-:W0:Y:S02]  /*1dc80*/  @P6 LDC.64 R4, c[0x0][0x9e8] ;  /* 0x00027a00ff046b82 */ /* 0x000e240000000a00 */
[----:B0-----:R-:W-:-:S05]  /*1dc90*/  @P6 IMAD.HI.U32 R4, R129, R4, RZ ;  /* 0x0000000481046227 */ /* 0x001fca00078e00ff */
[----:B------:R-:W-:-:S07]  /*1dca0*/  @P6 SHF.R.U32.HI R129, RZ, R5, R4 ;  /* 0x00000005ff816219 */ /* 0x000fce0000011604 */
.L_x_1709:
[----:B------:R-:W-:Y:S05]  /*1dcb0*/  BSYNC B1 ;  /* 0x0000000000017941 */ /* 0x000fea0003800000 */
.L_x_1707:
[----:B------:R-:W-:-:S05]  /*1dcc0*/  IMAD R4, R129, R131, R127 ;  /* 0x0000008381047224 */ /* 0x000fca00078e027f */
[----:B------:R-:W-:Y:S02]  /*1dcd0*/  VIADDMNMX R135, R4, R131, R135, PT ;  /* 0x0000008304877246 */ /* 0x000fe40003800187 */
[----:B------:R-:W-:-:S07]  /*1dce0*/  VIMNMX R134, R134, R4, !PT ;  /* 0x0000000486867248 */ /* 0x000fce0007fe0100 */
.L_x_1706:
[C---:B------:R-:W-:Y:S01]  /*1dcf0*/  ISETP.GT.AND P2, PT, R134.reuse, 0x1, !P2 ;  /* 0x000000018600780c */ /* 0x040fe20005744270 */
[----:B------:R-:W-:Y:S01]  /*1dd00*/  ULDC UR4, c[0x0][0x988] ;  /* 0x0002620000047ab9 */ /* 0x000fe20000000800 */
[----:B------:R-:W-:Y:S01]  /*1dd10*/  ISETP.GT.AND P3, PT, R134, 0x8, !P3 ;  /* 0x000000088600780c */ /* 0x000fe20005f64270 */
[----:B------:R-:W-:Y:S01]  /*1dd20*/  @!P1 VIADD R14, R14, 0x2a860 ;  /* 0x0002a8600e0e9836 */ /* 0x000fe20000000000 */
[C---:B------:R-:W-:Y:S01]  /*1dd30*/  ISETP.LT.OR P2, PT, R135.reuse, 0x2, P2 ;  /* 0x000000028700780c */ /* 0x040fe20001741670 */
[----:B------:R-:W-:Y:S01]  /*1dd40*/  IMAD.MOV.U32 R205, RZ, RZ, R23 ;  /* 0x000000ffffcd7224 */ /* 0x000fe200078e0017 */
[----:B------:R-:W-:Y:S01]  /*1dd50*/  ISETP.LT.OR P3, PT, R135, 0x9, P3 ;  /* 0x000000098700780c */ /* 0x000fe20001f61670 */
[----:B------:R-:W-:Y:S01]  /*1dd60*/  IMAD.MOV.U32 R207, RZ, RZ, R22 ;  /* 0x000000ffffcf7224 */ /* 0x000fe200078e0016 */
[----:B------:R-:W-:Y:S02]  /*1dd70*/  FSEL R15, R15, -INF , !P2 ;  /* 0xff8000000f0f7808 */ /* 0x000fe40005000000 */
[----:B------:R-:W-:-:S02]  /*1dd80*/  LOP3.LUT P2, RZ, R17, 0x4, RZ, 0xc0, !PT ;  /* 0x0000000411ff7812 */ /* 0x000fc4000784c0ff */
[----:B------:R-:W-:Y:S02]  /*1dd90*/  FSEL R127, R88, -INF , !P3 ;  /* 0xff800000587f7808 */ /* 0x000fe40005800000 */
[----:B------:R-:W-:Y:S02]  /*1dda0*/  ISETP.GT.AND P2, PT, R134, 0x9, !P2 ;  /* 0x000000098600780c */ /* 0x000fe40005744270 */
[----:B------:R-:W-:Y:S02]  /*1ddb0*/  LOP3.LUT P3, RZ, R17, 0x10000, RZ, 0xc0, !PT ;  /* 0x0001000011ff7812 */ /* 0x000fe4000786c0ff */
        /* <DEDUP_REMOVED lines=23> */
[----:B------:R-:W-:Y:S01]  /*1df30*/  FSEL R129, R10, -INF , !P2 ;  /* 0xff8000000a817808 */ /* 0x000fe20005000000 */
[----:B------:R-:W-:Y:S01]  /*1df40*/  IMAD.U32 R10, RZ, RZ, UR4 ;  /* 0x00000004ff0a7e24 */ /* 0x000fe2000f8e00ff */
        /* <DEDUP_REMOVED lines=34> */
[----:B------:R-:W-:Y:S02]  /*1e170*/  FMNMX.FTZ R4, R130, R5, !PT ;  /* 0x0000000582047209 */ /* 0x000fe40007810000 */
        /* <DEDUP_REMOVED lines=21> */
[----:B------:R-:W-:-:S04]  /*1e2d0*/  ISETP.GT.AND P2, PT, R134, 0x39, !P2 ;  /* 0x000000398600780c */ /* 0x000fc80005744270 */
        /* <DEDUP_REMOVED lines=23> */
[C---:B------:R-:W-:Y:S02]  /*1e450*/  ISETP.GT.AND P2, PT, R134.reuse, RZ, !P6 ;  /* 0x000000ff8600720c */ /* 0x040fe40007744270 */
[----:B------:R-:W-:Y:S02]  /*1e460*/  LOP3.LUT P6, RZ, R17, 0x1, RZ, 0xc0, !PT ;  /* 0x0000000111ff7812 */ /* 0x000fe400078cc0ff */
[----:B------:R-:W-:Y:S02]  /*1e470*/  ISETP.LT.OR P2, PT, R135, 0x1, P2 ;  /* 0x000000018700780c */ /* 0x000fe40001741670 */
[----:B------:R-:W-:Y:S02]  /*1e480*/  ISETP.GT.AND P3, PT, R134, 0x59, !P6 ;  /* 0x000000598600780c */ /* 0x000fe40007764270 */
[----:B------:R-:W-:-:S02]  /*1e490*/  FSEL R7, R7, -INF , !P2 ;  /* 0xff80000007077808 */ /* 0x000fc40005000000 */
[----:B------:R-:W-:Y:S02]  /*1e4a0*/  FSETP.NEU.FTZ.AND P2, PT, R5, -INF , PT ;  /* 0xff8000000500780b */ /* 0x000fe40003f5d000 */
[----:B------:R-:W-:Y:S02]  /*1e4b0*/  FMNMX.FTZ R4, R7, R9, !PT ;  /* 0x0000000907047209 */ /* 0x000fe40007810000 */
[----:B------:R-:W-:Y:S02]  /*1e4c0*/  FSEL R131, R131, RZ, P2 ;  /* 0x000000ff83837208 */ /* 0x000fe40001000000 */
[----:B------:R-:W-:Y:S02]  /*1e4d0*/  FMNMX.FTZ R4, R15, R4, !PT ;  /* 0x000000040f047209 */ /* 0x000fe40007810000 */
[----:B------:R-:W-:Y:S01]  /*1e4e0*/  ISETP.LT.OR P3, PT, R135, 0x5a, P3 ;  /* 0x0000005a8700780c */ /* 0x000fe20001f61670 */
[--C-:B------:R-:W-:Y:S01]  /*1e4f0*/  FFMA.FTZ R156, R20, R10, -R131.reuse ;  /* 0x0000000a149c7223 */ /* 0x100fe20000010883 */
[----:B------:R-:W-:Y:S01]  /*1e500*/  FMNMX.FTZ R4, R127, R4, !PT ;  /* 0x000000047f047209 */ /* 0x000fe20007810000 */
[-CC-:B------:R-:W-:Y:S01]  /*1e510*/  FFMA.FTZ R20, R21, R10.reuse, -R131.reuse ;  /* 0x0000000a15147223 */ /* 0x180fe20000010883 */
[-CC-:B------:R-:W-:Y:S01]  /*1e520*/  FFMA.FTZ R158, R90, R10.reuse, -R131.reuse ;  /* 0x0000000a5a9e7223 */ /* 0x180fe20000010883 */
[--C-:B------:R-:W-:Y:S01]  /*1e530*/  FFMA.FTZ R90, R95, R10, -R131.reuse ;  /* 0x0000000a5f5a7223 */ /* 0x100fe20000010883 */
[----:B------:R-:W-:Y:S01]  /*1e540*/  FMNMX.FTZ R21, R89, R4, !PT ;  /* 0x0000000459157209 */ /* 0x000fe20007810000 */
[-CC-:B------:R-:W-:Y:S01]  /*1e550*/  FFMA.FTZ R144, R108, R10.reuse, -R131.reuse ;  /* 0x0000000a6c907223 */ /* 0x180fe20000010883 */
[----:B------:R-:W-:Y:S01]  /*1e560*/  FSEL R126, R126, -INF , !P3 ;  /* 0xff8000007e7e7808 */ /* 0x000fe20005800000 */
        /* <DEDUP_REMOVED lines=26> */
[----:B------:R-:W-:-:S03]  /*1e710*/  FFMA.FTZ R130, R130, R10, -R131 ;  /* 0x0000000a82827223 */ /* 0x000fc60000010883 */
[----:B------:R-:W-:-:S03]  /*1e720*/  FMNMX.FTZ R91, R103, R4, !PT ;  /* 0x00000004675b7209 */ /* 0x000fc60007810000 */
[----:B------:R-:W-:Y:S01]  /*1e730*/  MUFU.EX2 R152, R152 ;  /* 0x0000009800987308 */ /* 0x000fe20000000800 */
[----:B------:R-:W-:Y:S01]  /*1e740*/  FMNMX.FTZ R4, R106, R91, !PT ;  /* 0x0000005b6a047209 */ /* 0x000fe20007810000 */
[-CC-:B------:R-:W-:Y:S01]  /*1e750*/  FFMA.FTZ R91, R97, R10.reuse, -R131.reuse ;  /* 0x0000000a615b7223 */ /* 0x180fe20000010883 */
[----:B------:R-:W-:Y:S01]  /*1e760*/  FSEL R97, R13, -INF , !P5 ;  /* 0xff8000000d617808 */ /* 0x000fe20006800000 */
[----:B------:R-:W-:Y:S01]  /*1e770*/  FFMA.FTZ R13, R105, R10, -R131 ;  /* 0x0000000a690d7223 */ /* 0x000fe20000010883 */
[----:B------:R-:W-:Y:S02]  /*1e780*/  FMNMX.FTZ R95, R107, R4, !PT ;  /* 0x000000046b5f7209 */ /* 0x000fe40007810000 */
[----:B------:R-:W-:Y:S01]  /*1e790*/  FSEL R105, R5, RZ, P2 ;  /* 0x000000ff05697208 */ /* 0x000fe20001000000 */
[----:B------:R-:W-:Y:S01]  /*1e7a0*/  MUFU.EX2 R90, R90 ;  /* 0x0000005a005a7308 */ /* 0x000fe20000000800 */
[----:B------:R-:W-:-:S03]  /*1e7b0*/  FMNMX.FTZ R95, R110, R95, !PT ;  /* 0x0000005f6e5f7209 */ /* 0x000fc60007810000 */
[----:B------:R-:W-:Y:S01]  /*1e7c0*/  FADD.FTZ R105, -R105, R12 ;  /* 0x0000000c69697221 */ /* 0x000fe20000010100 */
        /* <DEDUP_REMOVED lines=12> */
[----:B------:R-:W-:Y:S01]  /*1e890*/  FMNMX.FTZ R4, R126, R95, !PT ;  /* 0x0000005f7e047209 */ /* 0x000fe20007810000 */
[----:B------:R-:W-:Y:S02]  /*1e8a0*/  FFMA.FTZ R95, R109, R10, -R131 ;  /* 0x0000000a6d5f7223 */ /* 0x000fe40000010883 */
        /* <DEDUP_REMOVED lines=22> */
[-C--:B------:R-:W-:Y:S01]  /*1ea10*/  FFMA.FTZ R89, R89, R10.reuse, -R105 ;  /* 0x0000000a59597223 */ /* 0x080fe20000010869 */
[----:B------:R-:W-:Y:S01]  /*1ea20*/  FADD.FTZ R7, -R98, R9 ;  /* 0x0000000962077221 */ /* 0x000fe20000010100 */
[-CC-:B------:R-:W-:Y:S01]  /*1ea30*/  FFMA.FTZ R151, R102, R10.reuse, -R105.reuse ;  /* 0x0000000a66977223 */ /* 0x180fe20000010869 */
[----:B------:R-:W-:Y:S01]  /*1ea40*/  MUFU.EX2 R157, R157 ;  /* 0x0000009d009d7308 */ /* 0x000fe20000000800 */
[-CC-:B------:R-:W-:Y:S01]  /*1ea50*/  FFMA.FTZ R153, R92, R10.reuse, -R105.reuse ;  /* 0x0000000a5c997223 */ /* 0x180fe20000010869 */
[-C--:B------:R-:W-:Y:S01]  /*1ea60*/  FMUL.FTZ R7, R7, R10.reuse ;  /* 0x0000000a07077220 */ /* 0x080fe20000410000 */
[-CC-:B------:R-:W-:Y:S01]  /*1ea70*/  FFMA.FTZ R92, R93, R10.reuse, -R105.reuse ;  /* 0x0000000a5d5c7223 */ /* 0x180fe20000010869 */
[-CC-:B------:R-:W-:Y:S01]  /*1ea80*/  FFMA.FTZ R155, R129, R10.reuse, -R105.reuse ;  /* 0x0000000a819b7223 */ /* 0x180fe20000010869 */
[----:B0-----:R-:W-:Y:S01]  /*1ea90*/  FFMA.FTZ R3, R88, R3, R156 ;  /* 0x0000000358037223 */ /* 0x001fe2000001009c */
[-CC-:B------:R-:W-:Y:S01]  /*1eaa0*/  FFMA.FTZ R11, R11, R10.reuse, -R105.reuse ;  /* 0x0000000a0b0b7223 */ /* 0x180fe20000010869 */
[-C--:B------:R-:W-:Y:S01]  /*1eab0*/  FFMA.FTZ R145, R106, R10.reuse, -R105 ;  /* 0x0000000a6a917223 */ /* 0x080fe20000010869 */
[----:B------:R-:W0:Y:S01]  /*1eac0*/  MUFU.EX2 R7, R7 ;  /* 0x0000000700077308 */ /* 0x000e220000000800 */
[----:B------:R-:W-:Y:S01]  /*1ead0*/  FADD.FTZ R3, R20, R3 ;  /* 0x0000000314037221 */ /* 0x000fe20000010000 */
[-CC-:B------:R-:W-:Y:S01]  /*1eae0*/  FFMA.FTZ R93, R99, R10.reuse, -R105.reuse ;  /* 0x0000000a635d7223 */ /* 0x180fe20000010869 */
[-CC-:B------:R-:W-:Y:S01]  /*1eaf0*/  FFMA.FTZ R103, R103, R10.reuse, -R105.reuse ;  /* 0x0000000a67677223 */ /* 0x180fe20000010869 */
[-C--:B------:R-:W-:Y:S01]  /*1eb00*/  FFMA.FTZ R98, R107, R10.reuse, -R105 ;  /* 0x0000000a6b627223 */ /* 0x080fe20000010869 */
[----:B------:R-:W-:Y:S01]  /*1eb10*/  FADD.FTZ R102, R158, R3 ;  /* 0x000000039e667221 */ /* 0x000fe20000010000 */
[-CC-:B------:R-:W-:Y:S01]  /*1eb20*/  FFMA.FTZ R147, R110, R10.reuse, -R105.reuse ;  /* 0x0000000a6e937223 */ /* 0x180fe20000010869 */
[--C-:B------:R-:W-:Y:S01]  /*1eb30*/  FFMA.FTZ R141, R116, R10, -R105.reuse ;  /* 0x0000000a748d7223 */ /* 0x100fe20000010869 */
[----:B------:R-:W1:Y:S01]  /*1eb40*/  MUFU.EX2 R15, R15 ;  /* 0x0000000f000f7308 */ /* 0x000e620000000800 */
[C---:B------:R-:W-:Y:S01]  /*1eb50*/  FADD.FTZ R3, R21.reuse, R102 ;  /* 0x0000006615037221 */ /* 0x040fe20000010000 */
[----:B------:R-:W-:Y:S01]  /*1eb60*/  F2FP.F16.F32.PACK_AB R158, R21, R158 ;  /* 0x0000009e159e723e */ /* 0x000fe200000000ff */
[----:B------:R-:W-:Y:S01]  /*1eb70*/  FFMA.FTZ R143, R118, R10, -R105 ;  /* 0x0000000a768f7223 */ /* 0x000fe20000010869 */
[----:B------:R-:W-:Y:S01]  /*1eb80*/  F2FP.F16.F32.PACK_AB R156, R20, R156 ;  /* 0x0000009c149c723e */ /* 0x000fe200000000ff */
[----:B------:R-:W-:Y:S01]  /*1eb90*/  FADD.FTZ R3, R152, R3 ;  /* 0x0000000398037221 */ /* 0x000fe20000010000 */
[-CC-:B------:R-:W-:Y:S01]  /*1eba0*/  FFMA.FTZ R119, R119, R10.reuse, -R105.reuse ;  /* 0x0000000a77777223 */ /* 0x180fe20000010869 */
[----:B------:R-:W-:Y:S01]  /*1ebb0*/  FFMA.FTZ R137, R122, R10, -R105 ;  /* 0x0000000a7a897223 */ /* 0x000fe20000010869 */
[----:B------:R-:W2:Y:S01]  /*1ebc0*/  MUFU.EX2 R159, R159 ;  /* 0x0000009f009f7308 */ /* 0x000ea20000000800 */
[----:B0-----:R-:W-:Y:S01]  /*1ebd0*/  FFMA.FTZ R0, R7, R0, R157 ;  /* 0x0000000007007223 */ /* 0x001fe2000001009d */
[C---:B------:R-:W-:Y:S01]  /*1ebe0*/  FADD.FTZ R3, R90.reuse, R3 ;  /* 0x000000035a037221 */ /* 0x040fe20000010000 */
[----:B------:R-:W-:Y:S01]  /*1ebf0*/  FFMA.FTZ R123, R123, R10, -R105 ;  /* 0x0000000a7b7b7223 */ /* 0x000fe20000010869 */
[----:B------:R-:W-:-:S02]  /*1ec00*/  F2FP.F16.F32.PACK_AB R152, R90, R152 ;  /* 0x000000985a98723e */ /* 0x000fc400000000ff */
[----:B------:R-:W-:Y:S01]  /*1ec10*/  FADD.FTZ R106, R154, R3 ;  /* 0x000000039a6a7221 */ /* 0x000fe20000010000 */
[----:B------:R-:W-:Y:S01]  /*1ec20*/  F2FP.F16.F32.PACK_AB R154, R91, R154 ;  /* 0x0000009a5b9a723e */ /* 0x000fe200000000ff */
[----:B------:R-:W0:Y:S01]  /*1ec30*/  MUFU.EX2 R89, R89 ;  /* 0x0000005900597308 */ /* 0x000e220000000800 */
[----:B-1----:R-:W-:Y:S01]  /*1ec40*/  FADD.FTZ R102, R15, R0 ;  /* 0x000000000f667221 */ /* 0x002fe20000010000 */
[----:B------:R-:W-:Y:S01]  /*1ec50*/  FADD.FTZ R3, R91, R106 ;  /* 0x0000006a5b037221 */ /* 0x000fe20000010000 */
[----:B------:R-:W-:Y:S01]  /*1ec60*/  FFMA.FTZ R0, R112, R10, -R105 ;  /* 0x0000000a70007223 */ /* 0x000fe20000010869 */
[----:B------:R-:W-:Y:S02]  /*1ec70*/  ISETP.GT.AND P2, PT, R8, R180, PT ;  /* 0x000000b40800720c */ /* 0x000fe40003f44270 */
[----:B------:R-:W-:Y:S01]  /*1ec80*/  FADD.FTZ R99, R148, R3 ;  /* 0x0000000394637221 */ /* 0x000fe20000010000 */
[C---:B------:R-:W-:Y:S01]  /*1ec90*/  F2FP.F16.F32.PACK_AB R148, R94.reuse, R148 ;  /* 0x000000945e94723e */ /* 0x040fe200000000ff */
[----:B------:R-:W1:Y:S01]  /*1eca0*/  MUFU.EX2 R153, R153 ;  /* 0x0000009900997308 */ /* 0x000e620000000800 */
[----:B--2---:R-:W-:Y:S01]  /*1ecb0*/  FADD.FTZ R102, R159, R102 ;  /* 0x000000669f667221 */ /* 0x004fe20000010000 */
[----:B------:R-:W-:Y:S01]  /*1ecc0*/  FADD.FTZ R99, R94, R99 ;  /* 0x000000635e637221 */ /* 0x000fe20000010000 */
[----:B------:R-:W-:-:S02]  /*1ecd0*/  F2FP.F16.F32.PACK_AB R157, R15, R157 ;  /* 0x0000009d0f9d723e */ /* 0x000fc400000000ff */
[----:B------:R-:W-:Y:S01]  /*1ece0*/  IADD3 R8, R8, -0x1, RZ ;  /* 0xffffffff08087810 */ /* 0x000fe20007ffe0ff */
[----:B------:R-:W-:Y:S01]  /*1ecf0*/  FADD.FTZ R106, R150, R99 ;  /* 0x00000063966a7221 */ /* 0x000fe20000010000 */
[----:B------:R-:W-:Y:S01]  /*1ed00*/  @!P1 PRMT R99, RZ, 0x654, R14 ;  /* 0x00000654ff639816 */ /* 0x000fe2000000000e */
[----:B------:R-:W2:Y:S01]  /*1ed10*/  MUFU.EX2 R92, R92 ;  /* 0x0000005c005c7308 */ /* 0x000ea20000000800 */
[----:B0-----:R-:W-:Y:S01]  /*1ed20*/  FADD.FTZ R102, R89, R102 ;  /* 0x0000006659667221 */ /* 0x001fe20000010000 */
[----:B------:R-:W-:Y:S01]  /*1ed30*/  FFMA.FTZ R14, R117, R10, -R105 ;  /* 0x0000000a750e7223 */ /* 0x000fe20000010869 */
[----:B------:R0:W-:Y:S01]  /*1ed40*/  @!P1 SYNCS.ARRIVE.TRANS64.RED.A1T0 RZ, [R99+URZ], RZ ;  /* 0x000000ff63ff99a7 */ /* 0x0001e2000810043f */
[----:B------:R-:W-:Y:S02]  /*1ed50*/  F2FP.F16.F32.PACK_AB R150, R13, R150 ;  /* 0x000000960d96723e */ /* 0x000fe400000000ff */
[----:B------:R-:W-:Y:S02]  /*1ed60*/  F2FP.F16.F32.PACK_AB R159, R89, R159 ;  /* 0x0000009f599f723e */ /* 0x000fe400000000ff */
[----:B------:R-:W3:Y:S01]  /*1ed70*/  MUFU.EX2 R155, R155 ;  /* 0x0000009b009b7308 */ /* 0x000ee20000000800 */
        /* <DEDUP_REMOVED lines=8> */
[----:B---3--:R-:W-:Y:S01]  /*1ee00*/  FADD.FTZ R102, R155, R102 ;  /* 0x000000669b667221 */ /* 0x008fe20000010000 */
[----:B------:R-:W-:-:S04]  /*1ee10*/  FADD.FTZ R3, R95, R106 ;  /* 0x0000006a5f037221 */ /* 0x000fc80000010000 */
[----:B0-----:R-:W-:Y:S01]  /*1ee20*/  FADD.FTZ R99, R146, R3 ;  /* 0x0000000392637221 */ /* 0x001fe20000010000 */
[-C--:B------:R-:W-:Y:S01]  /*1ee30*/  FFMA.FTZ R3, R97, R10.reuse, -R105 ;  /* 0x0000000a61037223 */ /* 0x080fe20000010869 */
[----:B------:R-:W0:Y:S01]  /*1ee40*/  MUFU.EX2 R93, R93 ;  /* 0x0000005d005d7308 */ /* 0x000e220000000800 */
[----:B-1----:R-:W-:Y:S01]  /*1ee50*/  FADD.FTZ R102, R11, R102 ;  /* 0x000000660b667221 */ /* 0x002fe20000010000 */
[----:B------:R-:W-:Y:S01]  /*1ee60*/  FADD.FTZ R99, R96, R99 ;  /* 0x0000006360637221 */ /* 0x000fe20000010000 */
[----:B------:R-:W-:Y:S01]  /*1ee70*/  FFMA.FTZ R105, R126, R10, -R105 ;  /* 0x0000000a7e697223 */ /* 0x000fe20000010869 */
[----:B------:R-:W-:Y:S02]  /*1ee80*/  F2FP.F16.F32.PACK_AB R146, R96, R146 ;  /* 0x000000926092723e */ /* 0x000fe400000000ff */
[----:B------:R-:W-:Y:S01]  /*1ee90*/  FADD.FTZ R99, R140, R99 ;  /* 0x000000638c637221 */ /* 0x000fe20000010000 */
[C---:B------:R-:W-:Y:S01]  /*1eea0*/  F2FP.F16.F32.PACK_AB R140, R100.reuse, R140 ;  /* 0x0000008c648c723e */ /* 0x040fe200000000ff */
[----:B------:R-:W1:Y:S01]  /*1eeb0*/  MUFU.EX2 R151, R151 ;  /* 0x0000009700977308 */ /* 0x000e620000000800 */
[----:B--2---:R-:W-:Y:S01]  /*1eec0*/  FADD.FTZ R102, R149, R102 ;  /* 0x0000006695667221 */ /* 0x004fe20000010000 */
[----:B------:R-:W-:Y:S01]  /*1eed0*/  FADD.FTZ R99, R100, R99 ;  /* 0x0000006364637221 */ /* 0x000fe20000010000 */
[----:B------:R-:W-:-:S05]  /*1eee0*/  F2FP.F16.F32.PACK_AB R155, R11, R155 ;  /* 0x0000009b0b9b723e */ /* 0x000fca00000000ff */
[----:B------:R-:W2:Y:S01]  /*1eef0*/  MUFU.EX2 R9, R103 ;  /* 0x0000006700097308 */ /* 0x000ea20000000800 */
[C---:B0-----:R-:W-:Y:S01]  /*1ef00*/  FADD.FTZ R102, R93.reuse, R102 ;  /* 0x000000665d667221 */ /* 0x041fe20000010000 */
[----:B------:R-:W-:-:S06]  /*1ef10*/  F2FP.F16.F32.PACK_AB R149, R93, R149 ;  /* 0x000000955d95723e */ /* 0x000fcc00000000ff */
[----:B------:R-:W0:Y:S01]  /*1ef20*/  MUFU.EX2 R145, R145 ;  /* 0x0000009100917308 */ /* 0x000e220000000800 */
[----:B-1----:R-:W-:-:S07]  /*1ef30*/  FADD.FTZ R102, R151, R102 ;  /* 0x0000006697667221 */ /* 0x002fce0000010000 */
[----:B------:R-:W1:Y:S01]  /*1ef40*/  MUFU.EX2 R98, R98 ;  /* 0x0000006200627308 */ /* 0x000e620000000800 */
[C---:B--2---:R-:W-:Y:S01]  /*1ef50*/  FADD.FTZ R102, R9.reuse, R102 ;  /* 0x0000006609667221 */ /* 0x044fe20000010000 */
[----:B------:R-:W-:Y:S01]  /*1ef60*/  F2FP.F16.F32.PACK_AB R151, R9, R151 ;  /* 0x000000970997723e */ /* 0x000fe200000000ff */
[----:B------:R-:W-:-:S05]  /*1ef70*/  IMAD.MOV.U32 R9, RZ, RZ, R4 ;  /* 0x000000ffff097224 */ /* 0x000fca00078e0004 */
        /* <DEDUP_REMOVED lines=38> */
[----:B0-----:R-:W-:Y:S01]  /*1f1e0*/  FADD.FTZ R20, R139, R20 ;  /* 0x000000148b147221 */ /* 0x001fe20000010000 */
[C---:B-1----:R-:W-:Y:S01]  /*1f1f0*/  FADD.FTZ R3, R12.reuse, R91 ;  /* 0x0000005b0c037221 */ /* 0x042fe20000010000 */
[----:B------:R-:W-:Y:S01]  /*1f200*/  F2FP.F16.F32.PACK_AB R138, R12, R138 ;  /* 0x0000008a0c8a723e */ /* 0x000fe200000000ff */
[----:B------:R-:W-:Y:S02]  /*1f210*/  IMAD.MOV.U32 R12, RZ, RZ, R5 ;  /* 0x000000ffff0c7224 */ /* 0x000fe400078e0005 */
[C---:B--2---:R-:W-:Y:S01]  /*1f220*/  FADD.FTZ R0, R105.reuse, R20 ;  /* 0x0000001469007221 */ /* 0x044fe20000010000 */
[----:B------:R-:W-:Y:S01]  /*1f230*/  F2FP.F16.F32.PACK_AB R139, R105, R139 ;  /* 0x0000008b698b723e */ /* 0x000fe200000000ff */
[----:B------:R-:W-:Y:S06]  /*1f240*/  @P2 BRA `(.L_x_1710) ;  /* 0xffffffc800142947 */ /* 0x000fec000383ffff */
.L_x_1691:
[----:B------:R-:W-:Y:S05]  /*1f250*/  BSYNC B0 ;  /* 0x0000000000007941 */ /* 0x000fea0003800000 */
.L_x_1690:
        /* <DEDUP_REMOVED lines=67> */
.L_x_1711:
[----:B------:R-:W-:Y:S01]  /*1f690*/  IMAD R13, R22, 0x8, R2 ;  /* 0x00000008160d7824 */ /* 0x000fe200078e0202 */
[----:B------:R-:W-:-:S04]  /*1f6a0*/  SHF.L.U32 R6, R23, 0x1f, RZ ;  /* 0x0000001f17067819 */ /* 0x000fc800000006ff */
[----:B------:R0:W1:Y:S01]  /*1f6b0*/  SYNCS.PHASECHK.TRANS64.TRYWAIT P2, [R13+URZ+0x2a850], R6 ;  /* 0x02a850060d0075a7 */ /* 0x000062000804017f */
[----:B------:R-:W-:Y:S05]  /*1f6c0*/  @!P0 BRA `(.L_x_1712) ;  /* 0x0000000000048947 */ /* 0x000fea0003800000 */
[----:B------:R-:W-:Y:S01]  /*1f6d0*/  BPT.TRAP 0x1 ;  /* 0x000000040000795c */ /* 0x000fe20000300000 */
.L_x_1712:
[----:B------:R-:W-:Y:S01]  /*1f6e0*/  VIADD R2, R2, 0x400 ;  /* 0x0000040002027836 */ /* 0x000fe20000000000 */
[----:B------:R-:W-:Y:S04]  /*1f6f0*/  BSSY B0, `(.L_x_1713) ;  /* 0x0000008000007945 */ /* 0x000fe80003800000 */
[----:B------:R-:W-:-:S04]  /*1f700*/  SHF.R.U32.HI R2, RZ, 0x4, R2 ;  /* 0x00000004ff027819 */ /* 0x000fc80000011602 */
[----:B------:R-:W-:-:S04]  /*1f710*/  LOP3.LUT R2, R2, 0x3fff, RZ, 0xc0, !PT ;  /* 0x00003fff02027812 */ /* 0x000fc800078ec0ff */
[----:B------:R-:W-:-:S05]  /*1f720*/  LOP3.LUT R7, R2, 0x3000000, RZ, 0xfc, !PT ;  /* 0x0300000002077812 */ /* 0x000fca00078efcff */
[----:B------:R-:W-:Y:S01]  /*1f730*/  IMAD R2, R22, 0x600, R7 ;  /* 0x0000060016027824 */ /* 0x000fe200078e0207 */
[----:B-1----:R-:W-:Y:S06]  /*1f740*/  @P2 BRA `(.L_x_1714) ;  /* 0x0000000000082947 */ /* 0x002fec0003800000 */
[----:B------:R-:W1:Y:S02]  /*1f750*/  SYNCS.PHASECHK.TRANS64.TRYWAIT P0, [R13+URZ+0x2a850], R6 ;  /* 0x02a850060d0075a7 */ /* 0x000e64000800017f */
[----:B-1----:R-:W-:Y:S05]  /*1f760*/  @!P0 BRA `(.L_x_1715) ;  /* 0x000000d000988947 */ /* 0x002fea0003800000 */
.L_x_1714:
[----:B------:R-:W-:Y:S05]  /*1f770*/  BSYNC B0 ;  /* 0x0000000000007941 */ /* 0x000fea0003800000 */
.L_x_1713:
[----:B------:R-:W-:Y:S01]  /*1f780*/  IMAD.MOV.U32 R7, RZ, RZ, 0x40000040 ;  /* 0x40000040ff077424 */ /* 0x000fe200078e00ff */
[----:B01----:R-:W-:Y:S01]  /*1f790*/  MOV R6, R2 ;  /* 0x0000000200067202 */ /* 0x003fe20000000f00 */
[----:B------:R-:W-:Y:S01]  /*1f7a0*/  WARPGROUP.ARRIVE ;  /* 0x00000000000079c5 */ /* 0x000fe20000000000 */
[----:B------:R-:W-:Y:S01]  /*1f7b0*/  @!P1 IADD3 R12, R13, 0x2a860, RZ ;  /* 0x0002a8600d0c9810 */ /* 0x000fe20007ffe0ff */
[----:B------:R-:W-:Y:S01]  /*1f7c0*/  VIADD R22, R22, 0x1 ;  /* 0x0000000116167836 */ /* 0x000fe20000000000 */
[----:B------:R-:W-:Y:S01]  /*1f7d0*/  R2UR UR6, R6 ;  /* 0x00000000060672ca */ /* 0x000fe200000e0000 */
[----:B------:R-:W-:Y:S01]  /*1f7e0*/  VIADD R6, R2, 0x80 ;  /* 0x0000008002067836 */ /* 0x000fe20000000000 */
[----:B------:R-:W-:Y:S01]  /*1f7f0*/  R2UR UR7, R7 ;  /* 0x00000000070772ca */ /* 0x000fe200000e0000 */
[----:B------:R-:W-:Y:S01]  /*1f800*/  IMAD.MOV.U32 R7, RZ, RZ, 0x40000040 ;  /* 0x40000040ff077424 */ /* 0x000fe200078e00ff */
[----:B------:R-:W-:Y:S01]  /*1f810*/  @!P1 PRMT R12, RZ, 0x654, R12 ;  /* 0x00000654ff0c9816 */ /* 0x000fe2000000000c */
[----:B------:R-:W-:Y:S01]  /*1f820*/  VIADD R188, R188, 0x1 ;  /* 0x00000001bcbc7836 */ /* 0x000fe20000000000 */
[----:B------:R-:W-:-:S04]  /*1f830*/  ISETP.NE.AND P2, PT, R22, 0x2, PT ;  /* 0x000000021600780c */ /* 0x000fc80003f45270 */
[----:B------:R-:W-:-:S05]  /*1f840*/  SEL R22, R22, RZ, P2 ;  /* 0x000000ff16167207 */ /* 0x000fca0001000000 */
        /* <DEDUP_REMOVED lines=26> */
[----:B------:R-:W0:Y:S02]  /*1f9f0*/  SHFL.BFLY PT, R2, R3, 0x2, 0x1f ;  /* 0x0c401f0003027f89 */ /* 0x000e2400000e0000 */
[----:B0-----:R-:W-:Y:S01]  /*1fa00*/  FADD.FTZ R2, R2, R3 ;  /* 0x0000000302027221 */ /* 0x001fe20000010000 */
[----:B------:R-:W-:Y:S01]  /*1fa10*/  IMAD.MOV.U32 R3, RZ, RZ, -0x800000 ;  /* 0xff800000ff037424 */ /* 0x000fe200078e00ff */
[----:B------:R-:W-:Y:S02]  /*1fa20*/  WARPGROUP.DEPBAR.LE gsb0, 0x0 ;  /* 0x00008000000079c5 */ /* 0x000fe40000010000 */
[----:B------:R-:W-:-:S06]  /*1fa30*/  WARPGROUP.ARRIVE ;  /* 0x00000000000079c5 */ /* 0x000fcc0000000000 */
[----:B------:R-:W-:Y:S01]  /*1fa40*/  HGMMA.64x128x16.F32 R24, R140, gdesc[UR4].tnspB, R24, gsb0 ;  /* 0x41e000048c187df0 */ /* 0x000fe20008000818 */
[----:B------:R-:W-:Y:S02]  /*1fa50*/  R2UR UR6, R6 ;  /* 0x00000000060672ca */ /* 0x000fe400000e0000 */
[----:B------:R-:W-:Y:S02]  /*1fa60*/  R2UR UR7, R7 ;  /* 0x00000000070772ca */ /* 0x000fe400000e0000 */
[----:B------:R-:W0:Y:S02]  /*1fa70*/  SHFL.BFLY PT, R7, R0, 0x2, 0x1f ;  /* 0x0c401f0000077f89 */ /* 0x000e2400000e0000 */
[----:B0-----:R-:W-:Y:S01]  /*1fa80*/  FADD.FTZ R6, R7, R0 ;  /* 0x0000000007067221 */ /* 0x001fe20000010000 */
[----:B------:R-:W-:Y:S01]  /*1fa90*/  SEL R0, RZ, 0x1, P2 ;  /* 0x00000001ff007807 */ /* 0x000fe20001000000 */
[----:B------:R-:W0:Y:S03]  /*1faa0*/  SHFL.BFLY PT, R7, R2, 0x1, 0x1f ;  /* 0x0c201f0002077f89 */ /* 0x000e2600000e0000 */
[----:B------:R-:W-:Y:S01]  /*1fab0*/  LOP3.LUT R23, R23, R0, RZ, 0x3c, !PT ;  /* 0x0000000017177212 */ /* 0x000fe200078e3cff */
[----:B------:R-:W1:Y:S01]  /*1fac0*/  SHFL.BFLY PT, R9, R6, 0x1, 0x1f ;  /* 0x0c201f0006097f89 */ /* 0x000e6200000e0000 */
[----:B------:R-:W-:-:S02]  /*1fad0*/  IMAD.MOV.U32 R0, RZ, RZ, -0x800000 ;  /* 0xff800000ff007424 */ /* 0x000fc400078e00ff */
[----:B0-----:R-:W-:Y:S01]  /*1fae0*/  FADD.FTZ R14, R2, R7 ;  /* 0x00000007020e7221 */ /* 0x001fe20000010000 */
[----:B------:R-:W-:Y:S02]  /*1faf0*/  IMAD.MOV.U32 R7, RZ, RZ, RZ ;  /* 0x000000ffff077224 */ /* 0x000fe400078e00ff */
        /* <DEDUP_REMOVED lines=84> */
.L_x_1576:
[----:B------:R-:W0:Y:S08]  /*20040*/  S2UR UR5, SR_CgaCtaId ;  /* 0x00000000000579c3 */ /* 0x000e300000008800 */
[----:B------:R-:W-:Y:S06]  /*20050*/  BAR.SYNC.DEFER_BLOCKING 0x5, 0x180 ;  /* 0x0146000000007b1d */ /* 0x000fec0000010000 */
[----:B------:R-:W-:Y:S01]  /*20060*/  UMOV UR4, 0x400 ;  /* 0x0000040000047882 */ /* 0x000fe20000000000 */
[----:B------:R-:W-:Y:S01]  /*20070*/  BSSY B0, `(.L_x_1716) ;  /* 0x00002d3000007945 */ /* 0x000fe20003800000 */
[----:B0-----:R-:W-:-:S06]  /*20080*/  ULEA UR4, UR5, UR4, 0x18 ;  /* 0x0000000405047291 */ /* 0x001fcc000f8ec03f */
[----:B------:R-:W-:-:S05]  /*20090*/  IMAD.U32 R2, RZ, RZ, UR4 ;  /* 0x00000004ff027e24 */ /* 0x000fca000f8e00ff */
[----:B------:R0:W1:Y:S01]  /*200a0*/  LDS.128 R28, [R2+0x2a8d0] ;  /* 0x02a8d000021c7984 */ /* 0x0000620000000c00 */
[----:B------:R-:W-:Y:S06]  /*200b0*/  BAR.ARV 0x4, 0x180 ;  /* 0x0106000000007b1d */ /* 0x000fec0000002000 */
[----:B------:R-:W-:Y:S05]  /*200c0*/  @P0 BRA `(.L_x_1717) ;  /* 0x00000020004c0947 */ /* 0x000fea0003800000 */
[----:B------:R-:W2:Y:S01]  /*200d0*/  LDL R4, [R1+0x88] ;  /* 0x0000880001047983 */ /* 0x000ea20000100800 */
[----:B------:R-:W-:Y:S01]  /*200e0*/  ULDC.64 UR4, c[0x0][0xc00] ;  /* 0x0003000000047ab9 */ /* 0x000fe20000000a00 */
[----:B------:R-:W-:Y:S01]  /*200f0*/  ULDC.64 UR6, c[0x0][0xc08] ;  /* 0x0003020000067ab9 */ /* 0x000fe20000000a00 */
[----:B------:R-:W3:Y:S01]  /*20100*/  S2R R5, SR_SWINHI ;  /* 0x0000000000057919 */ /* 0x000ee20000002f00 */
[----:B------:R-:W-:Y:S02]  /*20110*/  MOV R72, R2 ;  /* 0x0000000200487202 */ /* 0x000fe40000000f00 */
[----:B---3--:R-:W-:Y:S01]  /*20120*/  MOV R73, R5 ;  /* 0x0000000500497202 */ /* 0x008fe20000000f00 */
[----:B------:R-:W-:Y:S02]  /*20130*/  BAR.SYNC.DEFER_BLOCKING 0x1, 0x100 ;  /* 0x0044000000007b1d */ /* 0x000fe40000010000 */
[----:B--2---:R-:W-:-:S03]  /*20140*/  IMAD.WIDE R4, R4, 0x2, R72 ;  /* 0x0000000204047825 */ /* 0x004fc600078e0248 */
[C---:B------:R-:W-:Y:S02]  /*20150*/  LOP3.LUT R7, R4.reuse, 0x380, RZ, 0xc0, !PT ;  /* 0x0000038004077812 */ /* 0x040fe400078ec0ff */
[C---:B------:R-:W-:Y:S02]  /*20160*/  IADD3 R35, P6, R4.reuse, 0x20, RZ ;  /* 0x0000002004237810 */ /* 0x040fe40007fde0ff */
[----:B------:R-:W-:Y:S02]  /*20170*/  SHF.R.U64 R7, R7, 0x3, RZ ;  /* 0x0000000307077819 */ /* 0x000fe400000012ff */
[C---:B------:R-:W-:Y:S01]  /*20180*/  IADD3 R10, P5, R4.reuse, 0x40, RZ ;  /* 0x00000040040a7810 */ /* 0x040fe20007fbe0ff */
[----:B------:R-:W-:Y:S01]  /*20190*/  IMAD.X R9, RZ, RZ, R5, P6 ;  /* 0x000000ffff097224 */ /* 0x000fe200030e0605 */
[C---:B------:R-:W-:Y:S02]  /*201a0*/  IADD3 R101, P4, R4.reuse, 0x60, RZ ;  /* 0x0000006004657810 */ /* 0x040fe40007f9e0ff */
[----:B------:R-:W-:-:S02]  /*201b0*/  IADD3 R103, P3, R4, 0x4000, RZ ;  /* 0x0000400004677810 */ /* 0x000fc40007f7e0ff */
[C---:B------:R-:W-:Y:S01]  /*201c0*/  IADD3 R105, P2, R4.reuse, 0x4020, RZ ;  /* 0x0000402004697810 */ /* 0x040fe20007f5e0ff */
[--C-:B------:R-:W-:Y:S01]  /*201d0*/  IMAD.X R13, RZ, RZ, R5.reuse, P4 ;  /* 0x000000ffff0d7224 */ /* 0x100fe200020e0605 */
[C---:B------:R-:W-:Y:S01]  /*201e0*/  IADD3 R107, P1, R4.reuse, 0x4040, RZ ;  /* 0x00004040046b7810 */ /* 0x040fe20007f3e0ff */
[--C-:B------:R-:W-:Y:S01]  /*201f0*/  IMAD.X R15, RZ, RZ, R5.reuse, P3 ;  /* 0x000000ffff0f7224 */ /* 0x100fe200018e0605 */
[----:B------:R-:W-:Y:S01]  /*20200*/  IADD3 R109, P0, R4, 0x4060, RZ ;  /* 0x00004060046d7810 */ /* 0x000fe20007f1e0ff */
[--C-:B------:R-:W-:Y:S01]  /*20210*/  IMAD.X R25, RZ, RZ, R5.reuse, P2 ;  /* 0x000000ffff197224 */ /* 0x100fe200010e0605 */
[----:B------:R-:W-:Y:S01]  /*20220*/  LOP3.LUT R4, R7, R4, RZ, 0x3c, !PT ;  /* 0x0000000407047212 */ /* 0x000fe200078e3cff */
[--C-:B------:R-:W-:Y:S01]  /*20230*/  IMAD.X R27, RZ, RZ, R5.reuse, P1 ;  /* 0x000000ffff1b7224 */ /* 0x100fe200008e0605 */
[----:B------:R-:W-:Y:S01]  /*20240*/  LOP3.LUT R6, R35, 0x380, RZ, 0xc0, !PT ;  /* 0x0000038023067812 */ /* 0x000fe200078ec0ff */
[----:B------:R-:W-:Y:S01]  /*20250*/  IMAD.X R33, RZ, RZ, R5, P0 ;  /* 0x000000ffff217224 */ /* 0x000fe200000e0605 */
[----:B------:R-:W-:-:S02]  /*20260*/  LOP3.LUT R7, R10, 0x380, RZ, 0xc0, !PT ;  /* 0x000003800a077812 */ /* 0x000fc400078ec0ff */
[----:B------:R-:W-:Y:S02]  /*20270*/  SHF.R.U64 R6, R6, 0x3, RZ ;  /* 0x0000000306067819 */ /* 0x000fe400000012ff */
[----:B------:R-:W-:Y:S02]  /*20280*/  SHF.R.U64 R7, R7, 0x3, RZ ;  /* 0x0000000307077819 */ /* 0x000fe400000012ff */
[----:B------:R-:W-:Y:S02]  /*20290*/  LOP3.LUT R12, R101, 0x380, RZ, 0xc0, !PT ;  /* 0x00000380650c7812 */ /* 0x000fe400078ec0ff */
[----:B------:R-:W-:Y:S02]  /*202a0*/  LOP3.LUT R14, R103, 0x380, RZ, 0xc0, !PT ;  /* 0x00000380670e7812 */ /* 0x000fe400078ec0ff */
[----:B------:R-:W-:Y:S02]  /*202b0*/  LOP3.LUT R24, R105, 0x380, RZ, 0xc0, !PT ;  /* 0x0000038069187812 */ /* 0x000fe400078ec0ff */
[----:B------:R-:W-:-:S02]  /*202c0*/  LOP3.LUT R26, R107, 0x380, RZ, 0xc0, !PT ;  /* 0x000003806b1a7812 */ /* 0x000fc400078ec0ff */
[----:B-1----:R-:W-:Y:S02]  /*202d0*/  LOP3.LUT R28, R109, 0x380, RZ, 0xc0, !PT ;  /* 0x000003806d1c7812 */ /* 0x002fe400078ec0ff */
[----:B------:R-:W-:Y:S02]  /*202e0*/  IADD3.X R11, RZ, R5, RZ, P5, !PT ;  /* 0x00000005ff0b7210 */ /* 0x000fe40002ffe4ff */
[----:B------:R-:W-:Y:S02]  /*202f0*/  LOP3.LUT R8, R6, R35, RZ, 0x3c, !PT ;  /* 0x0000002306087212 */ /* 0x000fe400078e3cff */
[----:B------:R-:W-:Y:S02]  /*20300*/  LOP3.LUT R10, R7, R10, RZ, 0x3c, !PT ;  /* 0x0000000a070a7212 */ /* 0x000fe400078e3cff */
[----:B------:R-:W-:Y:S02]  /*20310*/  MOV R34, R4 ;  /* 0x0000000400227202 */ /* 0x000fe40000000f00 */
[----:B------:R-:W-:-:S02]  /*20320*/  SHF.R.U64 R12, R12, 0x3, RZ ;  /* 0x000000030c0c7819 */ /* 0x000fc400000012ff */
[----:B------:R-:W-:Y:S02]  /*20330*/  SHF.R.U64 R14, R14, 0x3, RZ ;  /* 0x000000030e0e7819 */ /* 0x000fe400000012ff */
[----:B------:R-:W-:Y:S02]  /*20340*/  F2FP.F16.F32.PACK_AB R4, R21, R20 ;  /* 0x000000141504723e */ /* 0x000fe400000000ff */
[----:B------:R-:W-:Y:S02]  /*20350*/  F2FP.F16.F32.PACK_AB R5, R95, R94 ;  /* 0x0000005e5f05723e */ /* 0x000fe400000000ff */
[----:B------:R-:W-:Y:S02]  /*20360*/  F2FP.F16.F32.PACK_AB R6, R89, R88 ;  /* 0x000000585906723e */ /* 0x000fe400000000ff */
[----:B------:R-:W-:Y:S02]  /*20370*/  F2FP.F16.F32.PACK_AB R7, R97, R96 ;  /* 0x000000606107723e */ /* 0x000fe400000000ff */
[----:B------:R-:W-:-:S02]  /*20380*/  SHF.R.U64 R24, R24, 0x3, RZ ;  /* 0x0000000318187819 */ /* 0x000fc400000012ff */
[----:B------:R-:W-:Y:S01]  /*20390*/  SHF.R.U64 R26, R26, 0x3, RZ ;  /* 0x000000031a1a7819 */ /* 0x000fe200000012ff */
[----:B------:R1:W-:Y:S01]  /*203a0*/  STSM.16.M88.4 [R34], R4 ;  /* 0x0000000422007844 */ /* 0x0003e20000000200 */
[----:B------:R-:W-:Y:S02]  /*203b0*/  SHF.R.U64 R28, R28, 0x3, RZ ;  /* 0x000000031c1c7819 */ /* 0x000fe400000012ff */
[----:B------:R-:W-:Y:S02]  /*203c0*/  LOP3.LUT R12, R12, R101, RZ, 0x3c, !PT ;  /* 0x000000650c0c7212 */ /* 0x000fe400078e3cff */
[----:B------:R-:W-:Y:S01]  /*203d0*/  LOP3.LUT R14, R14, R103, RZ, 0x3c, !PT ;  /* 0x000000670e0e7212 */ /* 0x000fe200078e3cff */
[----:B------:R-:W2:Y:S01]  /*203e0*/  LDC.64 R100, c[0x0][0xc00] ;  /* 0x00030000ff647b82 */ /* 0x000ea20000000a00 */
[----:B------:R-:W-:Y:S02]  /*203f0*/  LOP3.LUT R24, R24, R105, RZ, 0x3c, !PT ;  /* 0x0000006918187212 */ /* 0x000fe400078e3cff */
[----:B------:R-:W-:-:S02]  /*20400*/  LOP3.LUT R26, R26, R107, RZ, 0x3c, !PT ;  /* 0x0000006b1a1a7212 */ /* 0x000fc400078e3cff */
[----:B------:R-:W-:Y:S02]  /*20410*/  LOP3.LUT R32, R28, R109, RZ, 0x3c, !PT ;  /* 0x0000006d1c207212 */ /* 0x000fe400078e3cff */
[----:B------:R-:W-:Y:S02]  /*20420*/  MOV R107, R8 ;  /* 0x00000008006b7202 */ /* 0x000fe40000000f00 */
[----:B------:R-:W-:Y:S02]  /*20430*/  MOV R106, R10 ;  /* 0x0000000a006a7202 */ /* 0x000fe40000000f00 */
[----:B-1----:R-:W-:Y:S02]  /*20440*/  F2FP.F16.F32.PACK_AB R4, R91, R90 ;  /* 0x0000005a5b04723e */ /* 0x002fe400000000ff */
[----:B------:R-:W-:Y:S02]  /*20450*/  F2FP.F16.F32.PACK_AB R5, R99, R98 ;  /* 0x000000626305723e */ /* 0x000fe400000000ff */
[----:B------:R-:W-:-:S02]  /*20460*/  F2FP.F16.F32.PACK_AB R6, R37, R36 ;  /* 0x000000242506723e */ /* 0x000fc400000000ff */
[----:B------:R-:W-:Y:S02]  /*20470*/  F2FP.F16.F32.PACK_AB R7, R39, R38 ;  /* 0x000000262707723e */ /* 0x000fe400000000ff */
[----:B------:R-:W-:Y:S02]  /*20480*/  F2FP.F16.F32.PACK_AB R8, R41, R40 ;  /* 0x000000282908723e */ /* 0x000fe400000000ff */
[----:B------:R-:W-:Y:S01]  /*20490*/  F2FP.F16.F32.PACK_AB R9, R43, R42 ;  /* 0x0000002a2b09723e */ /* 0x000fe200000000ff */
[----:B------:R1:W-:Y:S01]  /*204a0*/  STSM.16.M88.4 [R107], R4 ;  /* 0x000000046b007844 */ /* 0x0003e20000000200 */
[----:B------:R-:W-:Y:S02]  /*204b0*/  F2FP.F16.F32.PACK_AB R10, R45, R44 ;  /* 0x0000002c2d0a723e */ /* 0x000fe400000000ff */
[----:B------:R-:W-:Y:S02]  /*204c0*/  F2FP.F16.F32.PACK_AB R11, R47, R46 ;  /* 0x0000002e2f0b723e */ /* 0x000fe400000000ff */
[----:B------:R-:W-:-:S02]  /*204d0*/  MOV R105, R12 ;  /* 0x0000000c00697202 */ /* 0x000fc40000000f00 */
[----:B------:R-:W-:Y:S01]  /*204e0*/  MOV R28, R14 ;  /* 0x0000000e001c7202 */ /* 0x000fe20000000f00 */
[----:B------:R-:W-:Y:S01]  /*204f0*/  STSM.16.M88.4 [R106], R8 ;  /* 0x000000086a007844 */ /* 0x000fe20000000200 */
[----:B------:R-:W-:Y:S02]  /*20500*/  MOV R104, R24 ;  /* 0x0000001800687202 */ /* 0x000fe40000000f00 */
[----:B------:R-:W-:Y:S02]  /*20510*/  MOV R103, R26 ;  /* 0x0000001a00677202 */ /* 0x000fe40000000f00 */
[----:B------:R-:W-:Y:S02]  /*20520*/  F2FP.F16.F32.PACK_AB R12, R49, R48 ;  /* 0x00000030310c723e */ /* 0x000fe400000000ff */
        /* <DEDUP_REMOVED lines=9> */
[----:B------:R-:W-:Y:S01]  /*205c0*/  F2FP.F16.F32.PACK_AB R32, R65, R64 ;  /* 0x000000404120723e */ /* 0x000fe200000000ff */
[----:B------:R3:W-:Y:S01]  /*205d0*/  STSM.16.M88.4 [R28], R24 ;  /* 0x000000181c007844 */ /* 0x0007e20000000200 */
[----:B------:R-:W-:Y:S02]  /*205e0*/  F2FP.F16.F32.PACK_AB R33, R67, R66 ;  /* 0x000000424321723e */ /* 0x000fe400000000ff */
[----:B------:R-:W-:Y:S02]  /*205f0*/  F2FP.F16.F32.PACK_AB R34, R69, R68 ;  /* 0x000000444522723e */ /* 0x000fe400000000ff */
[----:B------:R-:W-:Y:S02]  /*20600*/  F2FP.F16.F32.PACK_AB R35, R71, R70 ;  /* 0x000000464723723e */ /* 0x000fe400000000ff */
[----:B-1----:R-:W-:Y:S01]  /*20610*/  F2FP.F16.F32.PACK_AB R4, R93, R92 ;  /* 0x0000005c5d04723e */ /* 0x002fe200000000ff */
[----:B--2---:R-:W-:Y:S01]  /*20620*/  IMAD.WIDE R12, R187, 0x4, R100 ;  /* 0x00000004bb0c7825 */ /* 0x004fe200078e0264 */
[----:B------:R-:W-:Y:S01]  /*20630*/  F2FP.F16.F32.PACK_AB R5, R75, R74 ;  /* 0x0000004a4b05723e */ /* 0x000fe200000000ff */
[----:B------:R-:W-:Y:S01]  /*20640*/  STSM.16.M88.4 [R104], R32 ;  /* 0x0000002068007844 */ /* 0x000fe20000000200 */
[----:B------:R-:W-:Y:S01]  /*20650*/  F2FP.F16.F32.PACK_AB R6, R77, R76 ;  /* 0x0000004c4d06723e */ /* 0x000fe200000000ff */
[----:B------:R-:W1:Y:S01]  /*20660*/  LDC R101, c[0x0][0xbe8] ;  /* 0x0002fa00ff657b82 */ /* 0x000e620000000800 */
[----:B------:R-:W-:-:S02]  /*20670*/  F2FP.F16.F32.PACK_AB R7, R79, R78 ;  /* 0x0000004e4f07723e */ /* 0x000fc400000000ff */
[----:B------:R-:W-:Y:S01]  /*20680*/  F2FP.F16.F32.PACK_AB R8, R81, R80 ;  /* 0x000000505108723e */ /* 0x000fe200000000ff */
[----:B---3--:R-:W-:Y:S01]  /*20690*/  IMAD.MOV.U32 R28, RZ, RZ, RZ ;  /* 0x000000ffff1c7224 */ /* 0x008fe200078e00ff */
[----:B------:R-:W-:Y:S01]  /*206a0*/  F2FP.F16.F32.PACK_AB R9, R83, R82 ;  /* 0x000000525309723e */ /* 0x000fe200000000ff */
[----:B------:R2:W-:Y:S01]  /*206b0*/  STSM.16.M88.4 [R103], R4 ;  /* 0x0000000467007844 */ /* 0x0005e20000000200 */
[----:B------:R-:W-:Y:S02]  /*206c0*/  F2FP.F16.F32.PACK_AB R10, R85, R84 ;  /* 0x00000054550a723e */ /* 0x000fe400000000ff */
[----:B------:R-:W-:Y:S01]  /*206d0*/  F2FP.F16.F32.PACK_AB R11, R87, R86 ;  /* 0x00000056570b723e */ /* 0x000fe200000000ff */
[----:B------:R-:W3:Y:S01]  /*206e0*/  LDC.64 R14, c[0x0][0xba8] ;  /* 0x0002ea00ff0e7b82 */ /* 0x000ee20000000a00 */
[----:B------:R-:W-:-:S03]  /*206f0*/  ISETP.NE.U32.AND P0, PT, RZ, UR4, PT ;  /* 0x00000004ff007c0c */ /* 0x000fc6000bf05070 */
[----:B------:R4:W-:Y:S04]  /*20700*/  STSM.16.M88.4 [R102], R8 ;  /* 0x0000000866007844 */ /* 0x0009e80000000200 */
[----:B------:R-:W-:Y:S01]  /*20710*/  BAR.SYNC.DEFER_BLOCKING 0x1, 0x100 ;  /* 0x0044000000007b1d */ /* 0x000fe20000010000 */
[----:B------:R-:W-:-:S13]  /*20720*/  ISETP.NE.AND.EX P0, PT, RZ, UR5, PT, P0 ;  /* 0x00000005ff007c0c */ /* 0x000fda000bf05300 */
[----:B------:R-:W3:Y:S01]  /*20730*/  @P0 LDG.E R28, desc[UR46][R12.64] ;  /* 0x0000002e0c1c0981 */ /* 0x000ee2000c1e1900 */
[----:B------:R-:W-:Y:S01]  /*20740*/  ISETP.NE.U32.AND P1, PT, RZ, UR6, PT ;  /* 0x00000006ff007c0c */ /* 0x000fe2000bf25070 */
[----:B------:R-:W-:Y:S01]  /*20750*/  ULDC UR6, c[0x0][0xa88] ;  /* 0x0002a20000067ab9 */ /* 0x000fe20000000800 */
[C---:B------:R-:W-:Y:S02]  /*20760*/  ISETP.NE.AND P2, PT, R186.reuse, RZ, PT ;  /* 0x000000ffba00720c */ /* 0x040fe40003f45270 */
[----:B------:R-:W-:Y:S01]  /*20770*/  MOV R100, UR6 ;  /* 0x0000000600647c02 */ /* 0x000fe20008000f00 */
[----:B------:R-:W-:Y:S01]  /*20780*/  ULDC UR6, c[0x0][0xad4] ;  /* 0x0002b50000067ab9 */ /* 0x000fe20000000800 */
[----:B------:R-:W-:Y:S02]  /*20790*/  ISETP.NE.AND.EX P1, PT, RZ, UR7, PT, P1 ;  /* 0x00000007ff007c0c */ /* 0x000fe4000bf25310 */
[----:B------:R-:W-:Y:S01]  /*207a0*/  SEL R186, R186, UR6, P2 ;  /* 0x00000006baba7c07 */ /* 0x000fe20009000000 */
[----:B------:R-:W-:-:S03]  /*207b0*/  IMAD.MOV.U32 R26, RZ, RZ, 0x9b8 ;  /* 0x000009b8ff1a7424 */ /* 0x000fc600078e00ff */
[----:B------:R-:W-:-:S04]  /*207c0*/  ISETP.GT.AND P3, PT, R186, 0x1, PT ;  /* 0x00000001ba00780c */ /* 0x000fc80003f64270 */
[----:B------:R-:W-:-:S03]  /*207d0*/  SEL R26, R26, 0x978, P3 ;  /* 0x000009781a1a7807 */ /* 0x000fc60001800000 */
[----:B--2---:R-:W2:Y:S08]  /*207e0*/  @P1 LDC.64 R4, c[0x0][0xc08] ;  /* 0x00030200ff041b82 */ /* 0x004eb00000000a00 */
[----:B------:R-:W0:Y:S08]  /*207f0*/  LDC.64 R6, c[0x0][R26+0x220] ;  /* 0x000088001a067b82 */ /* 0x000e300000000a00 */
[----:B----4-:R-:W4:Y:S01]  /*20800*/  LDC.64 R8, c[0x0][R26+0x218] ;  /* 0x000086001a087b82 */ /* 0x010f220000000a00 */
[----:B-1----:R-:W-:-:S07]  /*20810*/  ISETP.NE.AND P4, PT, R101, 0x1, PT ;  /* 0x000000016500780c */ /* 0x002fce0003f85270 */
[----:B------:R-:W1:Y:S01]  /*20820*/  LDC.64 R10, c[0x0][R26+0x228] ;  /* 0x00008a001a0a7b82 */ /* 0x000e620000000a00 */
[----:B--2---:R-:W-:-:S05]  /*20830*/  @P1 IMAD.WIDE R4, R187, 0x4, R4 ;  /* 0x00000004bb041825 */ /* 0x004fca00078e0204 */
[----:B------:R2:W5:Y:S01]  /*20840*/  @P1 LDG.E R100, desc[UR46][R4.64] ;  /* 0x0000002e04641981 */ /* 0x000562000c1e1900 */
[----:B------:R-:W-:Y:S01]  /*20850*/  ISETP.NE.U32.AND P2, PT, RZ, UR4, PT ;  /* 0x00000004ff007c0c */ /* 0x000fe2000bf45070 */
[----:B------:R-:W1:Y:S01]  /*20860*/  @P4 LDC R35, c[0x0][0xbec] ;  /* 0x0002fb00ff234b82 */ /* 0x000e620000000800 */
[----:B------:R-:W-:Y:S02]  /*20870*/  SHF.R.S32.HI R24, RZ, 0x1f, R187 ;  /* 0x0000001fff187819 */ /* 0x000fe400000114bb */
[----:B------:R-:W-:-:S04]  /*20880*/  ISETP.NE.AND.EX P2, PT, RZ, UR5, PT, P2 ;  /* 0x00000005ff007c0c */ /* 0x000fc8000bf45320 */
[----:B------:R-:W-:Y:S01]  /*20890*/  SEL R102, R187, RZ, !P2 ;  /* 0x000000ffbb667207 */ /* 0x000fe20005000000 */
[----:B--2---:R-:W2:Y:S01]  /*208a0*/  LDC.64 R4, c[0x0][R26+0x210] ;  /* 0x000084001a047b82 */ /* 0x004ea20000000a00 */
[----:B------:R-:W-:Y:S01]  /*208b0*/  SEL R25, R24, RZ, !P2 ;  /* 0x000000ff18197207 */ /* 0x000fe20005000000 */
[----:B------:R-:W-:-:S06]  /*208c0*/  IMAD.IADD R24, R181, 0x1, R178 ;  /* 0x00000001b5187824 */ /* 0x000fcc00078e02b2 */
[----:B------:R-:W2:Y:S01]  /*208d0*/  @P4 LDC R105, c[0x0][0xbf0] ;  /* 0x0002fc00ff694b82 */ /* 0x000ea20000000800 */
[----:B0-----:R-:W-:-:S07]  /*208e0*/  IMAD R7, R7, R102, RZ ;  /* 0x0000006607077224 */ /* 0x001fce00078e02ff */
[----:B---3--:R-:W0:Y:S01]  /*208f0*/  @!P3 LDC R14, c[0x0][0xb50] ;  /* 0x0002d400ff0ebb82 */ /* 0x008e220000000800 */
[----:B------:R-:W-:Y:S01]  /*20900*/  IMAD R33, R6, R25, R7 ;  /* 0x0000001906217224 */ /* 0x000fe200078e0207 */
[----:B------:R-:W-:Y:S01]  /*20910*/  SEL R25, R190, RZ, P3 ;  /* 0x000000ffbe197207 */ /* 0x000fe20001800000 */
[----:B------:R-:W-:-:S05]  /*20920*/  IMAD.WIDE.U32 R6, R6, R102, RZ ;  /* 0x0000006606067225 */ /* 0x000fca00078e00ff */
[----:B------:R-:W3:Y:S01]  /*20930*/  @!P3 LDC R15, c[0x0][0xb54] ;  /* 0x0002d500ff0fbb82 */ /* 0x000ee20000000800 */
[-C--:B----4-:R-:W-:Y:S02]  /*20940*/  IMAD R27, R9, R183.reuse, RZ ;  /* 0x000000b7091b7224 */ /* 0x090fe400078e02ff */
[----:B------:R-:W-:-:S04]  /*20950*/  IMAD.WIDE.U32 R8, R8, R183, RZ ;  /* 0x000000b708087225 */ /* 0x000fc800078e00ff */
[----:B------:R-:W-:Y:S02]  /*20960*/  IMAD.IADD R32, R9, 0x1, R27 ;  /* 0x0000000109207824 */ /* 0x000fe400078e021b */
[----:B------:R-:W-:Y:S02]  /*20970*/  IMAD.IADD R9, R7, 0x1, R33 ;  /* 0x0000000107097824 */ /* 0x000fe400078e0221 */
[----:B------:R-:W-:Y:S02]  /*20980*/  IMAD.MOV.U32 R7, RZ, RZ, R24 ;  /* 0x000000ffff077224 */ /* 0x000fe400078e0018 */
[-C--:B-1----:R-:W-:Y:S02]  /*20990*/  IMAD R27, R11, R25.reuse, RZ ;  /* 0x000000190b1b7224 */ /* 0x082fe400078e02ff */
[----:B------:R-:W-:-:S05]  /*209a0*/  IMAD.WIDE.U32 R10, R10, R25, RZ ;  /* 0x000000190a0a7225 */ /* 0x000fca00078e00ff */
[----:B------:R-:W-:Y:S02]  /*209b0*/  IADD3 R27, R11, R27, RZ ;  /* 0x0000001b0b1b7210 */ /* 0x000fe40007ffe0ff */
[--C-:B------:R-:W-:Y:S01]  /*209c0*/  IADD3 R8, P2, P5, R6, R8, R28.reuse ;  /* 0x0000000806087210 */ /* 0x100fe20007d5e01c */
[----:B------:R-:W-:Y:S01]  /*209d0*/  @P4 IMAD.HI.U32 R6, R24, R35, RZ ;  /* 0x0000002318064227 */ /* 0x000fe200078e00ff */
[----:B------:R-:W-:-:S04]  /*209e0*/  SHF.R.S32.HI R103, RZ, 0x1f, R28 ;  /* 0x0000001fff677819 */ /* 0x000fc8000001141c */
[----:B--2---:R-:W-:Y:S02]  /*209f0*/  @P4 SHF.R.U32.HI R7, RZ, R105, R6 ;  /* 0x00000069ff074219 */ /* 0x004fe40000011606 */
[----:B------:R-:W-:Y:S02]  /*20a00*/  IADD3.X R9, R9, R32, R103, P2, P5 ;  /* 0x0000002009097210 */ /* 0x000fe400017ea467 */
[----:B------:R-:W-:Y:S01]  /*20a10*/  IADD3 R10, P2, P5, R7, R8, R10 ;  /* 0x00000008070a7210 */ /* 0x000fe20007d5e00a */
[--C-:B------:R-:W-:Y:S01]  /*20a20*/  IMAD.MOV R25, RZ, RZ, -R7.reuse ;  /* 0x000000ffff197224 */ /* 0x100fe200078e0a07 */
[----:B------:R-:W-:-:S03]  /*20a30*/  SHF.R.S32.HI R6, RZ, 0x1f, R7 ;  /* 0x0000001fff067819 */ /* 0x000fc60000011407 */
[----:B------:R-:W-:Y:S01]  /*20a40*/  IMAD R7, R101, R25, R24 ;  /* 0x0000001965077224 */ /* 0x000fe200078e0218 */
[----:B------:R-:W-:-:S03]  /*20a50*/  IADD3.X R11, R6, R9, R27, P2, P5 ;  /* 0x00000009060b7210 */ /* 0x000fc600017ea41b */
[-C--:B------:R-:W-:Y:S01]  /*20a60*/  IMAD R5, R5, R7.reuse, RZ ;  /* 0x0000000705057224 */ /* 0x080fe200078e02ff */
[----:B------:R-:W-:Y:S01]  /*20a70*/  SHF.R.S32.HI R9, RZ, 0x1f, R7 ;  /* 0x0000001fff097819 */ /* 0x000fe20000011407 */
[----:B------:R-:W-:-:S04]  /*20a80*/  IMAD.WIDE.U32 R10, R4, R7, R10 ;  /* 0x00000007040a7225 */ /* 0x000fc800078e000a */
[----:B------:R-:W-:Y:S01]  /*20a90*/  IMAD R5, R4, R9, R5 ;  /* 0x0000000904057224 */ /* 0x000fe200078e0205 */
[----:B0-----:R-:W-:-:S03]  /*20aa0*/  LEA R14, P2, R10, R14, 0x2 ;  /* 0x0000000e0a0e7211 */ /* 0x001fc600078410ff */
[----:B------:R-:W-:-:S05]  /*20ab0*/  IMAD.IADD R4, R11, 0x1, R5 ;  /* 0x000000010b047824 */ /* 0x000fca00078e0205 */
[----:B---3--:R-:W-:Y:S01]  /*20ac0*/  LEA.HI.X R15, R10, R15, R4, 0x2, P2 ;  /* 0x0000000f0a0f7211 */ /* 0x008fe200010f1404 */
[----:B------:R-:W-:Y:S06]  /*20ad0*/  @P1 BRA `(.L_x_1718) ;  /* 0x0000000000101947 */ /* 0x000fec0003800000 */
[----:B------:R-:W-:Y:S05]  /*20ae0*/  @!P0 BRA `(.L_x_1718) ;  /* 0x00000000000c8947 */ /* 0x000fea0003800000 */
[----:B------:R-:W2:Y:S04]  /*20af0*/  LDG.E R5, desc[UR46][R12.64] ;  /* 0x0000002e0c057981 */ /* 0x000ea8000c1e1900 */
[----:B-----5:R-:W2:Y:S02]  /*20b00*/  LDG.E R100, desc[UR46][R12.64+0x4] ;  /* 0x0000042e0c647981 */ /* 0x020ea4000c1e1900 */
[----:B--2---:R-:W-:-:S07]  /*20b10*/  IMAD.IADD R100, R100, 0x1, -R5 ;  /* 0x0000000164647824 */ /* 0x004fce00078e0a05 */
.L_x_1718:
[----:B------:R-:W2:Y:S01]  /*20b20*/  LDL R8, [R1+0x84] ;  /* 0x0000840001087983 */ /* 0x000ea20000100800 */
[----:B-----5:R-:W-:Y:S01]  /*20b30*/  IMAD R100, R100, R101, RZ ;  /* 0x0000006564647224 */ /* 0x020fe200078e02ff */
[----:B------:R-:W-:Y:S02]  /*20b40*/  LOP3.LUT P0, RZ, R230, 0x3, RZ, 0xc0, !PT ;  /* 0x00000003e6ff7812 */ /* 0x000fe4000780c0ff */
[----:B------:R-:W-:Y:S04]  /*20b50*/  SHFL.IDX PT, R4, R14, RZ, 0x1c1f ;  /* 0x001c1fff0e047589 */ /* 0x000fe800000e0000 */
[----:B------:R-:W0:Y:S04]  /*20b60*/  SHFL.IDX PT, R5, R15, RZ, 0x1c1f ;  /* 0x001c1fff0f057589 */ /* 0x000e2800000e0000 */
[----:B------:R-:W-:Y:S04]  /*20b70*/  SHFL.IDX PT, R6, R14, 0x1, 0x1c1f ;  /* 0x003c1f000e067f89 */ /* 0x000fe800000e0000 */
[----:B------:R-:W1:Y:S01]  /*20b80*/  SHFL.IDX PT, R7, R15, 0x1, 0x1c1f ;  /* 0x003c1f000f077f89 */ /* 0x000e6200000e0000 */
[----:B--2---:R-:W-:-:S04]  /*20b90*/  IMAD.IADD R9, R8, 0x1, R178 ;  /* 0x0000000108097824 */ /* 0x004fc800078e02b2 */
[C---:B------:R-:W-:Y:S01]  /*20ba0*/  VIADD R12, R9.reuse, 0x8 ;  /* 0x00000008090c7836 */ /* 0x040fe20000000000 */
[----:B------:R-:W-:-:S04]  /*20bb0*/  ISETP.GE.OR P1, PT, R9, R100, P0 ;  /* 0x000000640900720c */ /* 0x000fc80000726670 */
[----:B------:R-:W-:-:S09]  /*20bc0*/  ISETP.GE.OR P0, PT, R12, R100, P0 ;  /* 0x000000640c00720c */ /* 0x000fd20000706670 */
        /* <DEDUP_REMOVED lines=16> */
[----:B------:R-:W-:Y:S01]  /*20cd0*/  IADD3 R33, P2, R72, 0x4000, RZ ;  /* 0x0000400048217810 */ /* 0x000fe20007f5e0ff */
[----:B------:R-:W-:Y:S01]  /*20ce0*/  ULDC.64 UR4, c[0x0][0xae8] ;  /* 0x0002ba0000047ab9 */ /* 0x000fe20000000a00 */
[----:B------:R-:W-:Y:S01]  /*20cf0*/  LOP3.LUT R8, R8, R9, RZ, 0x3c, !PT ;  /* 0x0000000908087212 */ /* 0x000fe200078e3cff */
[----:B------:R-:W-:Y:S01]  /*20d00*/  IMAD.X R9, RZ, RZ, R73, P6 ;  /* 0x000000ffff097224 */ /* 0x000fe200030e0649 */
[C---:B------:R-:W-:Y:S01]  /*20d10*/  IADD3 R3, P6, R72.reuse, 0x7000, RZ ;  /* 0x0000700048037810 */ /* 0x040fe20007fde0ff */
[----:B------:R-:W-:Y:S01]  /*20d20*/  IMAD.IADD R21, R21, 0x1, R103 ;  /* 0x0000000115157824 */ /* 0x000fe200078e0267 */
[----:B------:R-:W-:-:S02]  /*20d30*/  IADD3 R37, P1, R72, 0x5000, RZ ;  /* 0x0000500048257810 */ /* 0x000fc40007f3e0ff */
[----:B------:R-:W-:Y:S02]  /*20d40*/  LOP3.LUT R0, R3, 0x380, RZ, 0xc0, !PT ;  /* 0x0000038003007812 */ /* 0x000fe400078ec0ff */
[----:B------:R-:W-:Y:S01]  /*20d50*/  IADD3 R41, P0, R72, 0x6000, RZ ;  /* 0x0000600048297810 */ /* 0x000fe20007f1e0ff */
[----:B------:R-:W-:Y:S01]  /*20d60*/  IMAD.X R45, RZ, RZ, R73, P6 ;  /* 0x000000ffff2d7224 */ /* 0x000fe200030e0649 */
[----:B------:R-:W-:Y:S01]  /*20d70*/  SHF.R.U64 R0, R0, 0x3, RZ ;  /* 0x0000000300007819 */ /* 0x000fe200000012ff */
[----:B------:R-:W-:Y:S01]  /*20d80*/  IMAD.WIDE.U32 R20, R183, UR4, R20 ;  /* 0x00000004b7147c25 */ /* 0x000fe2000f8e0014 */
[----:B------:R-:W-:Y:S01]  /*20d90*/  LOP3.LUT R12, R13, 0x380, RZ, 0xc0, !PT ;  /* 0x000003800d0c7812 */ /* 0x000fe200078ec0ff */
[----:B------:R-:W5:Y:S01]  /*20da0*/  LD.E.128 R8, desc[UR46][R8.64] ;  /* 0x0000002e08087980 */ /* 0x000f62000c101d00 */
[----:B------:R-:W-:Y:S02]  /*20db0*/  LOP3.LUT R44, R0, R3, RZ, 0x3c, !PT ;  /* 0x00000003002c7212 */ /* 0x000fe400078e3cff */
[----:B------:R-:W-:-:S02]  /*20dc0*/  LEA R3, R185, R209, 0x5 ;  /* 0x000000d1b9037211 */ /* 0x000fc400078e28ff */
[----:B------:R-:W-:Y:S02]  /*20dd0*/  LOP3.LUT R24, R25, 0x380, RZ, 0xc0, !PT ;  /* 0x0000038019187812 */ /* 0x000fe400078ec0ff */
[----:B------:R-:W-:Y:S01]  /*20de0*/  LOP3.LUT R32, R33, 0x380, RZ, 0xc0, !PT ;  /* 0x0000038021207812 */ /* 0x000fe200078ec0ff */
[----:B------:R-:W-:Y:S01]  /*20df0*/  IMAD.IADD R48, R178, 0x1, R3 ;  /* 0x00000001b2307824 */ /* 0x000fe200078e0203 */
[----:B------:R-:W-:Y:S02]  /*20e00*/  LOP3.LUT R36, R37, 0x380, RZ, 0xc0, !PT ;  /* 0x0000038025247812 */ /* 0x000fe400078ec0ff */
[----:B------:R-:W-:Y:S01]  /*20e10*/  LOP3.LUT R40, R41, 0x380, RZ, 0xc0, !PT ;  /* 0x0000038029287812 */ /* 0x000fe200078ec0ff */
[----:B0-----:R-:W-:Y:S01]  /*20e20*/  @P4 IMAD.HI.U32 R0, R48, R51, RZ ;  /* 0x0000003330004227 */ /* 0x001fe200078e00ff */
[----:B------:R-:W-:Y:S01]  /*20e30*/  SHF.R.S32.HI R49, RZ, 0x1f, R102 ;  /* 0x0000001fff317819 */ /* 0x000fe20000011466 */
[----:B------:R-:W5:Y:S01]  /*20e40*/  LD.E.128 R44, desc[UR46][R44.64] ;  /* 0x0000002e2c2c7980 */ /* 0x000f62000c101d00 */
[----:B------:R-:W-:Y:S01]  /*20e50*/  LOP3.LUT R5, R72, 0x380, RZ, 0xc0, !PT ;  /* 0x0000038048057812 */ /* 0x000fe200078ec0ff */
[----:B------:R-:W-:Y:S01]  /*20e60*/  IMAD R21, R183, UR5, R21 ;  /* 0x00000005b7157c24 */ /* 0x000fe2000f8e0215 */
[----:B------:R-:W-:Y:S01]  /*20e70*/  ULDC.64 UR4, c[0x0][0xaf0] ;  /* 0x0002bc0000047ab9 */ /* 0x000fe20000000a00 */
[----:B------:R-:W-:Y:S01]  /*20e80*/  IMAD.MOV.U32 R3, RZ, RZ, R48 ;  /* 0x000000ffff037224 */ /* 0x000fe200078e0030 */
[----:B-1----:R-:W-:Y:S01]  /*20e90*/  @P4 SHF.R.U32.HI R3, RZ, R53, R0 ;  /* 0x00000035ff034219 */ /* 0x002fe20000011600 */
[----:B------:R-:W-:Y:S01]  /*20ea0*/  IMAD R49, R49, UR4, RZ ;  /* 0x0000000431317c24 */ /* 0x000fe2000f8e02ff */
[----:B------:R-:W-:-:S02]  /*20eb0*/  SHF.R.U64 R12, R12, 0x3, RZ ;  /* 0x000000030c0c7819 */ /* 0x000fc400000012ff */
[----:B------:R-:W-:Y:S02]  /*20ec0*/  SHF.R.U64 R24, R24, 0x3, RZ ;  /* 0x0000000318187819 */ /* 0x000fe400000012ff */
[----:B------:R-:W-:Y:S02]  /*20ed0*/  SHF.R.U64 R32, R32, 0x3, RZ ;  /* 0x0000000320207819 */ /* 0x000fe400000012ff */
[----:B------:R-:W-:Y:S02]  /*20ee0*/  SHF.R.U64 R36, R36, 0x3, RZ ;  /* 0x0000000324247819 */ /* 0x000fe400000012ff */
[----:B------:R-:W-:Y:S02]  /*20ef0*/  SHF.R.U64 R40, R40, 0x3, RZ ;  /* 0x0000000328287819 */ /* 0x000fe400000012ff */
[----:B------:R-:W-:Y:S01]  /*20f00*/  SHF.R.U64 R5, R5, 0x3, RZ ;  /* 0x0000000305057819 */ /* 0x000fe200000012ff */
[--C-:B------:R-:W-:Y:S01]  /*20f10*/  IMAD.MOV R28, RZ, RZ, -R3.reuse ;  /* 0x000000ffff1c7224 */ /* 0x100fe200078e0a03 */
[----:B------:R-:W-:Y:S01]  /*20f20*/  SHF.R.S32.HI R0, RZ, 0x1f, R3 ;  /* 0x0000001fff007819 */ /* 0x000fe20000011403 */
[----:B------:R-:W-:Y:S01]  /*20f30*/  IMAD R49, R102, UR5, R49 ;  /* 0x0000000566317c24 */ /* 0x000fe2000f8e0231 */
[----:B------:R-:W-:Y:S01]  /*20f40*/  LOP3.LUT R12, R12, R13, RZ, 0x3c, !PT ;  /* 0x0000000d0c0c7212 */ /* 0x000fe200078e3cff */
[----:B------:R-:W-:Y:S01]  /*20f50*/  IMAD.WIDE.U32 R20, R102, UR4, R20 ;  /* 0x0000000466147c25 */ /* 0x000fe2000f8e0014 */
[----:B------:R-:W-:Y:S01]  /*20f60*/  LOP3.LUT R24, R24, R25, RZ, 0x3c, !PT ;  /* 0x0000001918187212 */ /* 0x000fe200078e3cff */
[----:B------:R-:W-:Y:S01]  /*20f70*/  ULDC.64 UR4, c[0x0][0xae0] ;  /* 0x0002b80000047ab9 */ /* 0x000fe20000000a00 */
[----:B------:R-:W-:Y:S01]  /*20f80*/  LOP3.LUT R32, R32, R33, RZ, 0x3c, !PT ;  /* 0x0000002120207212 */ /* 0x000fe200078e3cff */
[--C-:B------:R-:W-:Y:S01]  /*20f90*/  IMAD.X R25, RZ, RZ, R73.reuse, P3 ;  /* 0x000000ffff197224 */ /* 0x100fe200018e0649 */
[----:B------:R-:W-:Y:S01]  /*20fa0*/  LOP3.LUT R36, R36, R37, RZ, 0x3c, !PT ;  /* 0x0000002524247212 */ /* 0x000fe200078e3cff */
[--C-:B------:R-:W-:Y:S01]  /*20fb0*/  IMAD.X R33, RZ, RZ, R73.reuse, P2 ;  /* 0x000000ffff217224 */ /* 0x100fe200010e0649 */
[----:B------:R-:W-:Y:S01]  /*20fc0*/  LOP3.LUT R40, R40, R41, RZ, 0x3c, !PT ;  /* 0x0000002928287212 */ /* 0x000fe200078e3cff */
[--C-:B------:R-:W-:Y:S01]  /*20fd0*/  IMAD.X R37, RZ, RZ, R73.reuse, P1 ;  /* 0x000000ffff257224 */ /* 0x100fe200008e0649 */
[----:B------:R-:W-:Y:S01]  /*20fe0*/  IADD3.X R13, RZ, R73, RZ, P5, !PT ;  /* 0x00000049ff0d7210 */ /* 0x000fe20002ffe4ff */
[----:B------:R-:W-:Y:S01]  /*20ff0*/  IMAD.X R41, RZ, RZ, R73, P0 ;  /* 0x000000ffff297224 */ /* 0x000fe200000e0649 */
[----:B------:R-:W-:Y:S01]  /*21000*/  LOP3.LUT R72, R5, R72, RZ, 0x3c, !PT ;  /* 0x0000004805487212 */ /* 0x000fe200078e3cff */
[----:B------:R-:W-:Y:S01]  /*21010*/  IMAD R0, R0, UR4, RZ ;  /* 0x0000000400007c24 */ /* 0x000fe2000f8e02ff */
[----:B------:R-:W5:Y:S01]  /*21020*/  LD.E.128 R24, desc[UR46][R24.64] ;  /* 0x0000002e18187980 */ /* 0x000f62000c101d00 */
[----:B------:R-:W-:-:S02]  /*21030*/  IMAD R101, R101, R28, R48 ;  /* 0x0000001c65657224 */ /* 0x000fc400078e0230 */
[----:B------:R-:W-:Y:S01]  /*21040*/  IMAD.IADD R21, R21, 0x1, R49 ;  /* 0x0000000115157824 */ /* 0x000fe200078e0231 */
[----:B------:R0:W5:Y:S01]  /*21050*/  LD.E.128 R4, desc[UR46][R72.64] ;  /* 0x0000002e48047980 */ /* 0x000162000c101d00 */
[C---:B------:R-:W-:Y:S01]  /*21060*/  IMAD R49, R3.reuse, UR5, R0 ;  /* 0x0000000503317c24 */ /* 0x040fe2000f8e0200 */
[----:B------:R-:W-:Y:S02]  /*21070*/  SHF.R.S32.HI R0, RZ, 0x1f, R101 ;  /* 0x0000001fff007819 */ /* 0x000fe40000011465 */
        /* <DEDUP_REMOVED lines=14> */
[----:B------:R-:W-:Y:S02]  /*21160*/  IMAD.IADD R51, R209, 0x1, R178 ;  /* 0x00000001d1337824 */ /* 0x000fe400078e02b2 */
[C---:B------:R-:W-:Y:S02]  /*21170*/  IMAD R49, R101.reuse, UR5, R0 ;  /* 0x0000000565317c24 */ /* 0x040fe4000f8e0200 */
[----:B------:R-:W-:Y:S01]  /*21180*/  IMAD.WIDE.U32 R20, R101, UR4, R20 ;  /* 0x0000000465147c25 */ /* 0x000fe2000f8e0014 */
[CC--:B------:R-:W-:Y:S01]  /*21190*/  ISETP.GE.AND P2, PT, R51.reuse, R100.reuse, PT ;  /* 0x000000643300720c */ /* 0x0c0fe20003f46270 */
[----:B------:R-:W-:Y:S01]  /*211a0*/  ULDC.64 UR4, c[0x0][0xa80] ;  /* 0x0002a00000047ab9 */ /* 0x000fe20000000a00 */
[----:B------:R-:W-:Y:S01]  /*211b0*/  IADD3 R3, R51, 0x20, RZ ;  /* 0x0000002033037810 */ /* 0x000fe20007ffe0ff */
[----:B------:R-:W-:Y:S01]  /*211c0*/  IMAD.IADD R21, R21, 0x1, R49 ;  /* 0x0000000115157824 */ /* 0x000fe200078e0231 */
[----:B------:R-:W-:Y:S01]  /*211d0*/  LEA R28, P3, R20, UR4, 0x1 ;  /* 0x00000004141c7c11 */ /* 0x000fe2000f8608ff */
[----:B------:R-:W-:Y:S01]  /*211e0*/  VIADD R0, R2, 0x2a820 ;  /* 0x0002a82002007836 */ /* 0x000fe20000000000 */
[----:B------:R-:W-:Y:S01]  /*211f0*/  ISETP.GE.AND P0, PT, R3, R100, PT ;  /* 0x000000640300720c */ /* 0x000fe20003f06270 */
[----:B------:R-:W-:Y:S01]  /*21200*/  VIADD R3, R51, 0x40 ;  /* 0x0000004033037836 */ /* 0x000fe20000000000 */
[----:B------:R-:W-:-:S02]  /*21210*/  LEA.HI.X R50, R20, UR5, R21, 0x1, P3 ;  /* 0x0000000514327c11 */ /* 0x000fc400098f0c15 */
[----:B------:R-:W-:Y:S01]  /*21220*/  PRMT R0, RZ, 0x654, R0 ;  /* 0x00000654ff007816 */ /* 0x000fe20000000000 */
[----:B-1----:R0:W1:Y:S01]  /*21230*/  SHFL.IDX PT, R49, R28, RZ, 0x181f ;  /* 0x00181fff1c317589 */ /* 0x00206200000e0000 */
[----:B------:R-:W-:Y:S01]  /*21240*/  ISETP.GE.AND P1, PT, R3, R100, PT ;  /* 0x000000640300720c */ /* 0x000fe20003f26270 */
[----:B------:R-:W-:Y:S01]  /*21250*/  BSSY B1, `(.L_x_1720) ;  /* 0x000000f000017945 */ /* 0x000fe20003800000 */
[----:B------:R0:W-:Y:S01]  /*21260*/  SYNCS.ARRIVE.TRANS64.RED.A1T0 RZ, [R0+URZ], RZ ;  /* 0x000000ff00ff79a7 */ /* 0x0001e2000810043f */
[----:B------:R0:W2:Y:S01]  /*21270*/  SHFL.IDX PT, R3, R50, RZ, 0x181f ;  /* 0x00181fff32037589 */ /* 0x0000a200000e0000 */
[----:B------:R-:W-:Y:S02]  /*21280*/  SHF.R.S32.HI R104, RZ, 0x1f, R184 ;  /* 0x0000001fff687819 */ /* 0x000fe400000114b8 */
        /* <DEDUP_REMOVED lines=11> */
.L_x_1721:
[----:B------:R-:W-:Y:S05]  /*21340*/  BSYNC B1 ;  /* 0x0000000000017941 */ /* 0x000fea0003800000 */
.L_x_1720:
        /* <DEDUP_REMOVED lines=13> */
.L_x_1723:
[----:B------:R-:W-:Y:S05]  /*21420*/  BSYNC B1 ;  /* 0x0000000000017941 */ /* 0x000fea0003800000 */
.L_x_1722:
        /* <DEDUP_REMOVED lines=13> */
.L_x_1725:
[----:B------:R-:W-:Y:S05]  /*21500*/  BSYNC B1 ;  /* 0x0000000000017941 */ /* 0x000fea0003800000 */
.L_x_1724:
[----:B0-----:R-:W-:Y:S01]  /*21510*/  VIADD R3, R51, 0x60 ;  /* 0x0000006033037836 */ /* 0x001fe20000000000 */
[----:B---3--:R0:W3:Y:S04]  /*21520*/  SHFL.IDX PT, R7, R50, 0x3, 0x181f ;  /* 0x00781f0032077f89 */ /* 0x0080e800000e0000 */
[----:B------:R-:W-:Y:S01]  /*21530*/  ISETP.GE.AND P0, PT, R3, R100, PT ;  /* 0x000000640300720c */ /* 0x000fe20003f06270 */
[----:B------:R0:W0:-:S12]  /*21540*/  SHFL.IDX PT, R9, R28, 0x3, 0x181f ;  /* 0x00781f001c097f89 */ /* 0x00001800000e0000 */
[----:B------:R-:W-:Y:S05]  /*21550*/  @P0 BRA `(.L_x_1726) ;  /* 0x0000001800100947 */ /* 0x000fea0003800000 */
[----:B------:R-:W-:Y:S02]  /*21560*/  ULDC UR4, c[0x0][0xac8] ;  /* 0x0002b20000047ab9 */ /* 0x000fe40000000800 */
[----:B------:R-:W-:-:S13]  /*21570*/  ISETP.GE.AND P1, PT, R182, UR4, PT ;  /* 0x00000004b6007c0c */ /* 0x000fda000bf26270 */
[----:B0-----:R-:W-:-:S04]  /*21580*/  @!P1 LEA R4, P0, R182, R9, 0x1 ;  /* 0x00000009b6049211 */ /* 0x001fc800078008ff */
[----:B---3--:R-:W-:Y:S02]  /*21590*/  @!P1 LEA.HI.X R5, R182, R7, R105, 0x1, P0 ;  /* 0x00000007b6059211 */ /* 0x008fe400000f0c69 */
[----:B------:R-:W-:-:S03]  /*215a0*/  ISETP.GE.AND P0, PT, R184, UR4, PT ;  /* 0x00000004b8007c0c */ /* 0x000fc6000bf06270 */
[----:B------:R0:W-:Y:S10]  /*215b0*/  @!P1 ST.E.128 desc[UR46][R4.64], R24 ;  /* 0x0000001804009985 */ /* 0x0001f4000c101d2e */
[----:B------:R-:W-:Y:S05]  /*215c0*/  @P0 BRA `(.L_x_1726) ;  /* 0x0000001400f40947 */ /* 0x000fea0003800000 */
[----:B0-----:R-:W-:-:S04]  /*215d0*/  LEA R4, P0, R184, R9, 0x1 ;  /* 0x00000009b8047211 */ /* 0x001fc800078008ff */
[----:B------:R-:W-:-:S05]  /*215e0*/  LEA.HI.X R5, R184, R7, R104, 0x1, P0 ;  /* 0x00000007b8057211 */ /* 0x000fca00000f0c68 */
[----:B------:R0:W-:Y:S01]  /*215f0*/  ST.E.128 desc[UR46][R4.64], R44 ;  /* 0x0000002c04007985 */ /* 0x0001e2000c101d2e */
[----:B------:R-:W-:Y:S05]  /*21600*/  BRA `(.L_x_1726) ;  /* 0x0000001400e47947 */ /* 0x000fea0003800000 */
.L_x_1719:
[----:B------:R-:W1:Y:S01]  /*21610*/  @P4 LDC R11, c[0x0][0xbec] ;  /* 0x0002fb00ff0b4b82 */ /* 0x000e620000000800 */
[----:B------:R-:W-:Y:S01]  /*21620*/  ULDC.64 UR4, c[0x0][0xb08] ;  /* 0x0002c20000047ab9 */ /* 0x000fe20000000a00 */
[----:B0-----:R-:W-:Y:S01]  /*21630*/  SHF.R.S32.HI R3, RZ, 0x1f, R102 ;  /* 0x0000001fff037819 */ /* 0x001fe20000011466 */
[----:B------:R-:W-:Y:S01]  /*21640*/  IMAD R103, R103, UR4, RZ ;  /* 0x0000000467677c24 */ /* 0x000fe2000f8e02ff */
[----:B------:R-:W-:Y:S01]  /*21650*/  ULDC.64 UR6, c[0x0][0xb30] ;  /* 0x0002cc0000067ab9 */ /* 0x000fe20000000a00 */
[C---:B------:R-:W-:Y:S01]  /*21660*/  IMAD.WIDE.U32 R4, R28.reuse, UR4, RZ ;  /* 0x000000041c047c25 */ /* 0x040fe2000f8e00ff */
[----:B------:R-:W-:Y:S01]  /*21670*/  ISETP.GE.AND P0, PT, R9, R100, PT ;  /* 0x000000640900720c */ /* 0x000fe20003f06270 */
[----:B------:R-:W-:Y:S01]  /*21680*/  BSSY B1, `(.L_x_1727) ;  /* 0x0000071000017945 */ /* 0x000fe20003800000 */
[----:B------:R-:W0:Y:S01]  /*21690*/  @P4 LDC R0, c[0x0][0xbf0] ;  /* 0x0002fc00ff004b82 */ /* 0x000e220000000800 */
[----:B------:R-:W-:Y:S01]  /*216a0*/  IMAD R103, R28, UR5, R103 ;  /* 0x000000051c677c24 */ /* 0x000fe2000f8e0267 */
[----:B------:R-:W-:Y:S01]  /*216b0*/  ULDC.64 UR4, c[0x0][0xb38] ;  /* 0x0002ce0000047ab9 */ /* 0x000fe20000000a00 */
[----:B------:R-:W-:-:S02]  /*216c0*/  SHF.R.S32.HI R25, RZ, 0x1f, R198 ;  /* 0x0000001fff197819 */ /* 0x000fc400000114c6 */
[----:B------:R-:W-:Y:S01]  /*216d0*/  IMAD.IADD R5, R5, 0x1, R103 ;  /* 0x0000000105057824 */ /* 0x000fe200078e0267 */
[----:B------:R-:W-:Y:S02]  /*216e0*/  SHF.R.S32.HI R26, RZ, 0x1f, R199 ;  /* 0x0000001fff1a7819 */ /* 0x000fe400000114c7 */
        /* <DEDUP_REMOVED lines=9> */
[----:B-1----:R-:W-:Y:S01]  /*21780*/  @P4 IMAD.HI.U32 R11, R24, R11, RZ ;  /* 0x0000000b180b4227 */ /* 0x002fe200078e00ff */
[----:B------:R-:W-:-:S02]  /*21790*/  SHF.R.S32.HI R13, RZ, 0x1f, R206 ;  /* 0x0000001fff0d7819 */ /* 0x000fc400000114ce */
[----:B------:R-:W-:Y:S01]  /*217a0*/  SHF.R.S32.HI R14, RZ, 0x1f, R208 ;  /* 0x0000001fff0e7819 */ /* 0x000fe200000114d0 */
[C---:B------:R-:W-:Y:S02]  /*217b0*/  IMAD R7, R102.reuse, UR5, R3 ;  /* 0x0000000566077c24 */ /* 0x040fe4000f8e0203 */
[----:B------:R-:W-:Y:S01]  /*217c0*/  IMAD.WIDE.U32 R4, R102, UR4, R4 ;  /* 0x0000000466047c25 */ /* 0x000fe2000f8e0004 */
[----:B------:R-:W-:-:S03]  /*217d0*/  ULDC.64 UR4, c[0x0][0xb48] ;  /* 0x0002d20000047ab9 */ /* 0x000fc60000000a00 */
[----:B------:R-:W-:Y:S01]  /*217e0*/  IMAD.MOV.U32 R3, RZ, RZ, R24 ;  /* 0x000000ffff037224 */ /* 0x000fe200078e0018 */
[----:B0-----:R-:W-:Y:S02]  /*217f0*/  @P4 SHF.R.U32.HI R3, RZ, R0, R11 ;  /* 0x00000000ff034219 */ /* 0x001fe4000001160b */
[----:B------:R-:W-:Y:S02]  /*21800*/  IADD3 R5, R5, R7, RZ ;  /* 0x0000000705057210 */ /* 0x000fe40007ffe0ff */
        /* <DEDUP_REMOVED lines=16> */
[----:B------:R-:W-:Y:S01]  /*21910*/  LEA R0, P1, R4, UR4, 0x2 ;  /* 0x0000000404007c11 */ /* 0x000fe2000f8210ff */
[----:B------:R-:W-:-:S03]  /*21920*/  VIADD R6, R2, 0x2a820 ;  /* 0x0002a82002067836 */ /* 0x000fc60000000000 */
[----:B------:R-:W-:Y:S02]  /*21930*/  LEA.HI.X R3, R4, UR5, R3, 0x2, P1 ;  /* 0x0000000504037c11 */ /* 0x000fe400088f1403 */
[----:B------:R-:W-:Y:S01]  /*21940*/  PRMT R6, RZ, 0x654, R6 ;  /* 0x00000654ff067816 */ /* 0x000fe20000000006 */
[----:B------:R0:W1:Y:S03]  /*21950*/  SHFL.IDX PT, R4, R0, RZ, 0x1c1f ;  /* 0x001c1fff00047589 */ /* 0x00006600000e0000 */
[----:B------:R0:W-:Y:S01]  /*21960*/  SYNCS.ARRIVE.TRANS64.RED.A1T0 RZ, [R6+URZ], RZ ;  /* 0x000000ff06ff79a7 */ /* 0x0001e2000810043f */
        /* <DEDUP_REMOVED lines=9> */
[CC--:B------:R-:W-:Y:S01]  /*21a00*/  @!P1 LEA R8, P5, R206.reuse, R4.reuse, 0x2 ;  /* 0x00000004ce089211 */ /* 0x0c0fe200078a10ff */
        /* <DEDUP_REMOVED lines=31> */
[----:B------:R-:W-:Y:S02]  /*21c00*/  @!P0 LEA.HI.X R11, R198, R5, R25, 0x2, P6 ;  /* 0x00000005c60b8211 */ /* 0x000fe400030f1419 */
[----:B------:R-:W-:Y:S01]  /*21c10*/  ISETP.GE.AND P2, PT, R195, UR4, PT ;  /* 0x00000004c3007c0c */ /* 0x000fe2000bf46270 */
[----:B------:R1:W-:Y:S01]  /*21c20*/  @!P1 ST.E.64 desc[UR46][R8.64], R56 ;  /* 0x0000003808009985 */ /* 0x0003e2000c101b2e */
[----:B------:R-:W-:-:S03]  /*21c30*/  ISETP.GE.AND P1, PT, R194, UR4, PT ;  /* 0x00000004c2007c0c */ /* 0x000fc6000bf26270 */
[----:B------:R2:W-:Y:S01]  /*21c40*/  @!P0 ST.E.64 desc[UR46][R10.64], R60 ;  /* 0x0000003c0a008985 */ /* 0x0005e2000c101b2e */
[----:B------:R-:W-:Y:S02]  /*21c50*/  ISETP.GE.AND P0, PT, R193, UR4, PT ;  /* 0x00000004c1007c0c */ /* 0x000fe4000bf06270 */
[----:B0-----:R-:W-:-:S04]  /*21c60*/  @!P3 LEA R6, P5, R197, R4, 0x2 ;  /* 0x00000004c506b211 */ /* 0x001fc800078a10ff */
[-C--:B------:R-:W-:Y:S02]  /*21c70*/  @!P3 LEA.HI.X R7, R197, R5.reuse, R237, 0x2, P5 ;  /* 0x00000005c507b211 */ /* 0x080fe400028f14ed */
[----:B------:R-:W-:Y:S02]  /*21c80*/  ISETP.GE.AND P5, PT, R192, UR4, PT ;  /* 0x00000004c0007c0c */ /* 0x000fe4000bfa6270 */
[CC--:B-1----:R-:W-:Y:S01]  /*21c90*/  @!P4 LEA R8, P6, R196.reuse, R4.reuse, 0x2 ;  /* 0x00000004c408c211 */ /* 0x0c2fe200078c10ff */
[----:B------:R0:W-:Y:S03]  /*21ca0*/  @!P3 ST.E.64 desc[UR46][R6.64], R64 ;  /* 0x000000400600b985 */ /* 0x0001e6000c101b2e */
[----:B------:R-:W-:Y:S02]  /*21cb0*/  @!P4 LEA.HI.X R9, R196, R5, R236, 0x2, P6 ;  /* 0x00000005c409c211 */ /* 0x000fe400030f14ec */
[----:B--2---:R-:W-:-:S03]  /*21cc0*/  @!P1 LEA R10, P6, R194, R4, 0x2 ;  /* 0x00000004c20a9211 */ /* 0x004fc600078c10ff */
[----:B------:R1:W-:Y:S01]  /*21cd0*/  @!P4 ST.E.64 desc[UR46][R8.64], R68 ;  /* 0x000000440800c985 */ /* 0x0003e2000c101b2e */
[----:B------:R-:W-:Y:S02]  /*21ce0*/  @!P1 LEA.HI.X R11, R194, R5, R234, 0x2, P6 ;  /* 0x00000005c20b9211 */ /* 0x000fe400030f14ea */
[----:B0-----:R-:W-:-:S04]  /*21cf0*/  @!P2 LEA R6, P3, R195, R4, 0x2 ;  /* 0x00000004c306a211 */ /* 0x001fc800078610ff */
[----:B------:R-:W-:Y:S02]  /*21d00*/  @!P2 LEA.HI.X R7, R195, R5, R235, 0x2, P3 ;  /* 0x00000005c307a211 */ /* 0x000fe400018f14eb */
[----:B-1----:R-:W-:-:S03]  /*21d10*/  @!P0 LEA R8, P4, R193, R4, 0x2 ;  /* 0x00000004c1088211 */ /* 0x002fc600078810ff */
[----:B------:R3:W-:Y:S01]  /*21d20*/  @!P2 ST.E.64 desc[UR46][R6.64], R92 ;  /* 0x0000005c0600a985 */ /* 0x0007e2000c101b2e */
[C---:B------:R-:W-:Y:S02]  /*21d30*/  @!P5 LEA R4, P3, R192.reuse, R4, 0x2 ;  /* 0x00000004c004d211 */ /* 0x040fe400078610ff */
[-C--:B------:R-:W-:Y:S01]  /*21d40*/  @!P0 LEA.HI.X R9, R193, R5.reuse, R233, 0x2, P4 ;  /* 0x00000005c1098211 */ /* 0x080fe200020f14e9 */
[----:B------:R3:W-:Y:S01]  /*21d50*/  @!P1 ST.E.64 desc[UR46][R10.64], R76 ;  /* 0x0000004c0a009985 */ /* 0x0007e2000c101b2e */
[----:B------:R-:W-:-:S03]  /*21d60*/  @!P5 LEA.HI.X R5, R192, R5, R231, 0x2, P3 ;  /* 0x00000005c005d211 */ /* 0x000fc600018f14e7 */
[----:B------:R3:W-:Y:S04]  /*21d70*/  @!P0 ST.E.64 desc[UR46][R8.64], R80 ;  /* 0x0000005008008985 */ /* 0x0007e8000c101b2e */
[----:B------:R3:W-:Y:S02]  /*21d80*/  @!P5 ST.E.64 desc[UR46][R4.64], R84 ;  /* 0x000000540400d985 */ /* 0x0007e4000c101b2e */
.L_x_1728:
[----:B------:R-:W-:Y:S05]  /*21d90*/  BSYNC B1 ;  /* 0x0000000000017941 */ /* 0x000fea0003800000 */
.L_x_1727:
        /* <DEDUP_REMOVED lines=70> */
.L_x_1717:
[----:B------:R-:W-:Y:S01]  /*22200*/  ULDC.64 UR4, c[0x0][0xc08] ;  /* 0x0003020000047ab9 */ /* 0x000fe20000000a00 */
[----:B------:R-:W2:Y:S01]  /*22210*/  LDC.64 R4, c[0x0][0xc00] ;  /* 0x00030000ff047b82 */ /* 0x000ea20000000a00 */
[----:B------:R-:W-:Y:S01]  /*22220*/  ISETP.NE.U32.AND P0, PT, RZ, UR4, PT ;  /* 0x00000004ff007c0c */ /* 0x000fe2000bf05070 */
[----:B------:R-:W-:-:S03]  /*22230*/  IMAD.MOV.U32 R3, RZ, RZ, RZ ;  /* 0x000000ffff037224 */ /* 0x000fc600078e00ff */
[----:B------:R-:W-:Y:S01]  /*22240*/  ISETP.NE.AND.EX P1, PT, RZ, UR5, PT, P0 ;  /* 0x00000005ff007c0c */ /* 0x000fe2000bf25300 */
[----:B------:R-:W-:Y:S02]  /*22250*/  ULDC.64 UR4, c[0x0][0xc00] ;  /* 0x0003000000047ab9 */ /* 0x000fe40000000a00 */
[----:B------:R-:W-:-:S04]  /*22260*/  ISETP.NE.U32.AND P0, PT, RZ, UR4, PT ;  /* 0x00000004ff007c0c */ /* 0x000fc8000bf05070 */
[----:B------:R-:W-:-:S06]  /*22270*/  ISETP.NE.AND.EX P0, PT, RZ, UR5, PT, P0 ;  /* 0x00000005ff007c0c */ /* 0x000fcc000bf05300 */
[----:B------:R-:W3:Y:S01]  /*22280*/  @P1 LDC.64 R6, c[0x0][0xc08] ;  /* 0x00030200ff061b82 */ /* 0x000ee20000000a00 */
[----:B------:R-:W-:Y:S02]  /*22290*/  ULDC UR4, c[0x0][0xa88] ;  /* 0x0002a20000047ab9 */ /* 0x000fe40000000800 */
[----:B------:R-:W-:Y:S02]  /*222a0*/  IMAD.U32 R0, RZ, RZ, UR4 ;  /* 0x00000004ff007e24 */ /* 0x000fe4000f8e00ff */
[----:B--2---:R-:W-:-:S05]  /*222b0*/  IMAD.WIDE R4, R187, 0x4, R4 ;  /* 0x00000004bb047825 */ /* 0x004fca00078e0204 */
[----:B------:R2:W5:Y:S01]  /*222c0*/  @P0 LDG.E R3, desc[UR46][R4.64] ;  /* 0x0000002e04030981 */ /* 0x000562000c1e1900 */
[----:B---3--:R-:W-:-:S05]  /*222d0*/  @P1 IMAD.WIDE R6, R187, 0x4, R6 ;  /* 0x00000004bb061825 */ /* 0x008fca00078e0206 */
[----:B------:R2:W5:Y:S01]  /*222e0*/  @P1 LDG.E R0, desc[UR46][R6.64] ;  /* 0x0000002e06001981 */ /* 0x000562000c1e1900 */
[----:B------:R-:W-:Y:S02]  /*222f0*/  ISETP.NE.AND P2, PT, R186, RZ, PT ;  /* 0x000000ffba00720c */ /* 0x000fe40003f45270 */
[----:B-1----:R-:W-:Y:S01]  /*22300*/  SHF.R.S32.HI R28, RZ, 0x1f, R187 ;  /* 0x0000001fff1c7819 */ /* 0x002fe200000114bb */
[----:B------:R-:W1:Y:S10]  /*22310*/  S2R R35, SR_TID.X ;  /* 0x0000000000237919 */ /* 0x000e740000002100 */
[----:B------:R-:W3:Y:S01]  /*22320*/  @!P2 LDC R186, c[0x0][0xad4] ;  /* 0x0002b500ffbaab82 */ /* 0x000ee20000000800 */
[----:B-1----:R-:W-:-:S02]  /*22330*/  IADD3 R8, R35, -0x80, RZ ;  /* 0xffffff8023087810 */ /* 0x002fc40007ffe0ff */
[----:B---3--:R-:W-:Y:S02]  /*22340*/  ISETP.GT.AND P2, PT, R186, 0x1, PT ;  /* 0x00000001ba00780c */ /* 0x008fe40003f44270 */
[----:B------:R-:W-:Y:S01]  /*22350*/  ISETP.GT.AND P3, PT, R8, 0x7f, PT ;  /* 0x0000007f0800780c */ /* 0x000fe20003f64270 */
[----:B--2---:R-:W-:-:S12]  /*22360*/  @P1 BRA `(.L_x_1729) ;  /* 0x0000000000101947 */ /* 0x004fd80003800000 */
[----:B------:R-:W-:Y:S05]  /*22370*/  @!P0 BRA `(.L_x_1729) ;  /* 0x00000000000c8947 */ /* 0x000fea0003800000 */
[----:B------:R-:W2:Y:S04]  /*22380*/  LDG.E R7, desc[UR46][R4.64] ;  /* 0x0000002e04077981 */ /* 0x000ea8000c1e1900 */
[----:B-----5:R-:W2:Y:S02]  /*22390*/  LDG.E R0, desc[UR46][R4.64+0x4] ;  /* 0x0000042e04007981 */ /* 0x020ea4000c1e1900 */
[----:B--2---:R-:W-:-:S07]  /*223a0*/  IMAD.IADD R0, R0, 0x1, -R7 ;  /* 0x0000000100007824 */ /* 0x004fce00078e0a07 */
.L_x_1729:
[----:B------:R-:W-:Y:S01]  /*223b0*/  BSSY B1, `(.L_x_1730) ;  /* 0x0000035000017945 */ /* 0x000fe20003800000 */
[----:B------:R-:W-:Y:S02]  /*223c0*/  SEL R33, R187, RZ, !P0 ;  /* 0x000000ffbb217207 */ /* 0x000fe40004000000 */
[----:B------:R-:W-:Y:S02]  /*223d0*/  SEL R28, R28, RZ, !P0 ;  /* 0x000000ff1c1c7207 */ /* 0x000fe40004000000 */
[----:B-----5:R-:W-:Y:S01]  /*223e0*/  SHF.R.S32.HI R26, RZ, 0x1f, R3 ;  /* 0x0000001fff1a7819 */ /* 0x020fe20000011403 */
[----:B------:R-:W-:Y:S06]  /*223f0*/  @P3 BRA `(.L_x_1731) ;  /* 0x0000000000c03947 */ /* 0x000fec0003800000 */
[----:B------:R-:W1:Y:S01]  /*22400*/  LDC R37, c[0x0][0xbe8] ;  /* 0x0002fa00ff257b82 */ /* 0x000e620000000800 */
[----:B------:R-:W-:Y:S01]  /*22410*/  IADD3 R35, R178, -0x80, R35 ;  /* 0xffffff80b2237810 */ /* 0x000fe20007ffe023 */
[----:B-1----:R-:W-:-:S05]  /*22420*/  IMAD R4, R0, R37, RZ ;  /* 0x0000002500047224 */ /* 0x002fca00078e02ff */
[----:B------:R-:W-:-:S13]  /*22430*/  ISETP.GE.AND P0, PT, R35, R4, PT ;  /* 0x000000042300720c */ /* 0x000fda0003f06270 */
[----:B------:R-:W-:Y:S05]  /*22440*/  @P0 BRA `(.L_x_1731) ;  /* 0x0000000000ac0947 */ /* 0x000fea0003800000 */
[----:B------:R-:W-:Y:S01]  /*22450*/  IMAD.MOV.U32 R24, RZ, RZ, 0x9b8 ;  /* 0x000009b8ff187424 */ /* 0x000fe200078e00ff */
[----:B------:R-:W-:Y:S01]  /*22460*/  ISETP.GT.AND P0, PT, R186, 0x1, PT ;  /* 0x00000001ba00780c */ /* 0x000fe20003f04270 */
[----:B------:R-:W1:Y:S01]  /*22470*/  LDC.64 R4, c[0x0][0xba8] ;  /* 0x0002ea00ff047b82 */ /* 0x000e620000000a00 */
[----:B------:R-:W-:Y:S01]  /*22480*/  ISETP.NE.AND P1, PT, R37, 0x1, PT ;  /* 0x000000012500780c */ /* 0x000fe20003f25270 */
[----:B------:R-:W-:Y:S01]  /*22490*/  IMAD.MOV.U32 R21, RZ, RZ, R35 ;  /* 0x000000ffff157224 */ /* 0x000fe200078e0023 */
[----:B------:R-:W-:-:S05]  /*224a0*/  SEL R24, R24, 0x978, P0 ;  /* 0x0000097818187807 */ /* 0x000fca0000000000 */
[----:B------:R-:W2:Y:S08]  /*224b0*/  LDC.64 R12, c[0x0][R24+0x220] ;  /* 0x00008800180c7b82 */ /* 0x000eb00000000a00 */
[----:B------:R-:W3:Y:S08]  /*224c0*/  LDC.64 R10, c[0x0][R24+0x218] ;  /* 0x00008600180a7b82 */ /* 0x000ef00000000a00 */
[----:B------:R-:W4:Y:S08]  /*224d0*/  LDC.64 R8, c[0x0][R24+0x228] ;  /* 0x00008a0018087b82 */ /* 0x000f300000000a00 */
[----:B------:R-:W5:Y:S08]  /*224e0*/  LDC.64 R6, c[0x0][R24+0x210] ;  /* 0x0000840018067b82 */ /* 0x000f700000000a00 */
[----:B------:R-:W0:Y:S08]  /*224f0*/  @P1 LDC R20, c[0x0][0xbec] ;  /* 0x0002fb00ff141b82 */ /* 0x000e300000000800 */
[----:B------:R-:W4:Y:S01]  /*22500*/  @P1 LDC R27, c[0x0][0xbf0] ;  /* 0x0002fc00ff1b1b82 */ /* 0x000f220000000800 */
[----:B--2---:R-:W-:-:S07]  /*22510*/  IMAD R13, R13, R33, RZ ;  /* 0x000000210d0d7224 */ /* 0x004fce00078e02ff */
[----:B-1----:R-:W1:Y:S01]  /*22520*/  @!P0 LDC R4, c[0x0][0xb50] ;  /* 0x0002d400ff048b82 */ /* 0x002e620000000800 */
[----:B0-----:R-:W-:-:S07]  /*22530*/  @P1 IMAD.HI.U32 R20, R35, R20, RZ ;  /* 0x0000001423141227 */ /* 0x001fce00078e00ff */
[----:B------:R-:W0:Y:S01]  /*22540*/  @!P0 LDC R5, c[0x0][0xb54] ;  /* 0x0002d500ff058b82 */ /* 0x000e220000000800 */
[-C--:B---3--:R-:W-:Y:S02]  /*22550*/  IMAD R25, R11, R183.reuse, RZ ;  /* 0x000000b70b197224 */ /* 0x088fe400078e02ff */
[----:B------:R-:W-:Y:S01]  /*22560*/  IMAD.WIDE.U32 R14, R10, R183, RZ ;  /* 0x000000b70a0e7225 */ /* 0x000fe200078e00ff */
[----:B----4-:R-:W-:-:S03]  /*22570*/  @P1 SHF.R.U32.HI R21, RZ, R27, R20 ;  /* 0x0000001bff151219 */ /* 0x010fc60000011614 */
[----:B------:R-:W-:-:S04]  /*22580*/  IMAD.WIDE.U32 R10, R12, R33, RZ ;  /* 0x000000210c0a7225 */ /* 0x000fc800078e00ff */
[----:B------:R-:W-:Y:S01]  /*22590*/  IMAD R27, R12, R28, R13 ;  /* 0x0000001c0c1b7224 */ /* 0x000fe200078e020d */
[----:B------:R-:W-:Y:S01]  /*225a0*/  SEL R13, R190, RZ, P0 ;  /* 0x000000ffbe0d7207 */ /* 0x000fe20000000000 */
[----:B------:R-:W-:Y:S01]  /*225b0*/  IMAD.IADD R25, R15, 0x1, R25 ;  /* 0x000000010f197824 */ /* 0x000fe200078e0219 */
[----:B------:R-:W-:Y:S01]  /*225c0*/  IADD3 R14, P1, P3, R10, R14, R3 ;  /* 0x0000000e0a0e7210 */ /* 0x000fe20007b3e003 */
[----:B------:R-:W-:Y:S02]  /*225d0*/  IMAD.MOV R10, RZ, RZ, -R21 ;  /* 0x000000ffff0a7224 */ /* 0x000fe400078e0a15 */
[----:B------:R-:W-:Y:S02]  /*225e0*/  IMAD.IADD R27, R11, 0x1, R27 ;  /* 0x000000010b1b7824 */ /* 0x000fe400078e021b */
[-C--:B------:R-:W-:Y:S02]  /*225f0*/  IMAD R15, R9, R13.reuse, RZ ;  /* 0x0000000d090f7224 */ /* 0x080fe400078e02ff */
[----:B------:R-:W-:-:S04]  /*22600*/  IMAD.WIDE.U32 R8, R8, R13, RZ ;  /* 0x0000000d08087225 */ /* 0x000fc800078e00ff */
[----:B------:R-:W-:Y:S01]  /*22610*/  IMAD R11, R37, R10, R35 ;  /* 0x0000000a250b7224 */ /* 0x000fe200078e0223 */
[----:B------:R-:W-:Y:S02]  /*22620*/  IADD3.X R10, R27, R25, R26, P1, P3 ;  /* 0x000000191b0a7210 */ /* 0x000fe40000fe641a */
[----:B------:R-:W-:Y:S01]  /*22630*/  IADD3 R8, P0, P1, R21, R14, R8 ;  /* 0x0000000e15087210 */ /* 0x000fe2000791e008 */
[----:B-----5:R-:W-:Y:S01]  /*22640*/  IMAD R7, R7, R11, RZ ;  /* 0x0000000b07077224 */ /* 0x020fe200078e02ff */
[----:B------:R-:W-:Y:S02]  /*22650*/  IADD3 R15, R9, R15, RZ ;  /* 0x0000000f090f7210 */ /* 0x000fe40007ffe0ff */
[----:B------:R-:W-:Y:S02]  /*22660*/  SHF.R.S32.HI R21, RZ, 0x1f, R21 ;  /* 0x0000001fff157819 */ /* 0x000fe40000011415 */
[----:B------:R-:W-:Y:S02]  /*22670*/  SHF.R.S32.HI R13, RZ, 0x1f, R11 ;  /* 0x0000001fff0d7819 */ /* 0x000fe4000001140b */
[----:B------:R-:W-:-:S03]  /*22680*/  IADD3.X R9, R21, R10, R15, P0, P1 ;  /* 0x0000000a15097210 */ /* 0x000fc600007e240f */
[C---:B------:R-:W-:Y:S02]  /*22690*/  IMAD R13, R6.reuse, R13, R7 ;  /* 0x0000000d060d7224 */ /* 0x040fe400078e0207 */
[----:B------:R-:W-:-:S04]  /*226a0*/  IMAD.WIDE.U32 R6, R6, R11, R8 ;  /* 0x0000000b06067225 */ /* 0x000fc800078e0008 */
[----:B------:R-:W-:Y:S01]  /*226b0*/  IMAD.IADD R7, R7, 0x1, R13 ;  /* 0x0000000107077824 */ /* 0x000fe200078e020d */
[----:B-1----:R-:W-:-:S04]  /*226c0*/  LEA R4, P0, R6, R4, 0x2 ;  /* 0x0000000406047211 */ /* 0x002fc800078010ff */
[----:B0-----:R-:W-:Y:S01]  /*226d0*/  LEA.HI.X R5, R6, R5, R7, 0x2, P0 ;  /* 0x0000000506057211 */ /* 0x001fe200000f1407 */
[----:B------:R-:W-:-:S05]  /*226e0*/  IMAD.MOV.U32 R7, RZ, RZ, -0x800000 ;  /* 0xff800000ff077424 */ /* 0x000fca00078e00ff */
[----:B------:R1:W-:Y:S03]  /*226f0*/  STG.E desc[UR46][R4.64], R7 ;  /* 0x0000000704007986 */ /* 0x0003e6000c10192e */
.L_x_1731:
[----:B------:R-:W-:Y:S05]  /*22700*/  BSYNC B1 ;  /* 0x0000000000017941 */ /* 0x000fea0003800000 */
.L_x_1730:
[----:B------:R-:W-:Y:S05]  /*22710*/  @P2 BRA `(.L_x_1726) ;  /* 0x0000000400a02947 */ /* 0x000fea0003800000 */
[----:B------:R-:W2:Y:S01]  /*22720*/  LDC R11, c[0x0][0xbe8] ;  /* 0x0002fa00ff0b7b82 */ /* 0x000ea20000000800 */
[----:B------:R-:W-:Y:S01]  /*22730*/  ULDC.64 UR4, c[0x0][0xaa0] ;  /* 0x0002a80000047ab9 */ /* 0x000fe20000000a00 */
[----:B------:R-:W-:Y:S01]  /*22740*/  ULDC.64 UR6, c[0x0][0xaf0] ;  /* 0x0002bc0000067ab9 */ /* 0x000fe20000000a00 */
[----:B-1----:R-:W-:Y:S01]  /*22750*/  IMAD R4, R26, UR4, RZ ;  /* 0x000000041a047c24 */ /* 0x002fe2000f8e02ff */
[----:B------:R-:W-:Y:S01]  /*22760*/  BSSY B1, `(.L_x_1732) ;  /* 0x0000039000017945 */ /* 0x000fe20003800000 */
[----:B------:R-:W-:Y:S02]  /*22770*/  SHF.R.S32.HI R10, RZ, 0x1f, R184 ;  /* 0x0000001fff0a7819 */ /* 0x000fe400000114b8 */
[C---:B------:R-:W-:Y:S01]  /*22780*/  IMAD R7, R3.reuse, UR5, R4 ;  /* 0x0000000503077c24 */ /* 0x040fe2000f8e0204 */
[----:B------:R-:W-:Y:S01]  /*22790*/  SHF.R.S32.HI R12, RZ, 0x1f, R182 ;  /* 0x0000001fff0c7819 */ /* 0x000fe200000114b6 */
[----:B------:R-:W-:Y:S01]  /*227a0*/  IMAD.WIDE.U32 R4, R3, UR4, RZ ;  /* 0x0000000403047c25 */ /* 0x000fe2000f8e00ff */
[----:B------:R-:W-:-:S03]  /*227b0*/  ULDC.64 UR4, c[0x0][0xae8] ;  /* 0x0002ba0000047ab9 */ /* 0x000fc60000000a00 */
[----:B------:R-:W-:Y:S02]  /*227c0*/  IMAD R3, R185, 0x20, R209 ;  /* 0x00000020b9037824 */ /* 0x000fe400078e02d1 */
[----:B------:R-:W-:Y:S02]  /*227d0*/  IMAD.IADD R5, R5, 0x1, R7 ;  /* 0x0000000105057824 */ /* 0x000fe400078e0207 */
[----:B------:R-:W-:Y:S02]  /*227e0*/  IMAD.IADD R9, R178, 0x1, R3 ;  /* 0x00000001b2097824 */ /* 0x000fe400078e0203 */
[----:B------:R-:W-:-:S04]  /*227f0*/  IMAD.WIDE.U32 R4, R183, UR4, R4 ;  /* 0x00000004b7047c25 */ /* 0x000fc8000f8e0004 */
[----:B------:R-:W-:Y:S01]  /*22800*/  IMAD.MOV.U32 R3, RZ, RZ, R9 ;  /* 0x000000ffff037224 */ /* 0x000fe200078e0009 */
[----:B--2---:R-:W-:Y:S01]  /*22810*/  ISETP.NE.AND P0, PT, R11, 0x1, PT ;  /* 0x000000010b00780c */ /* 0x004fe20003f05270 */
[----:B------:R-:W-:Y:S02]  /*22820*/  IMAD R7, R28, UR6, RZ ;  /* 0x000000061c077c24 */ /* 0x000fe4000f8e02ff */
[----:B------:R-:W-:Y:S01]  /*22830*/  IMAD R5, R183, UR5, R5 ;  /* 0x00000005b7057c24 */ /* 0x000fe2000f8e0205 */
[----:B------:R-:W-:Y:S01]  /*22840*/  ULDC.64 UR4, c[0x0][0xae0] ;  /* 0x0002b80000047ab9 */ /* 0x000fe20000000a00 */
[C---:B------:R-:W-:Y:S02]  /*22850*/  IMAD R7, R33.reuse, UR7, R7 ;  /* 0x0000000721077c24 */ /* 0x040fe4000f8e0207 */
[----:B------:R-:W-:-:S04]  /*22860*/  IMAD.WIDE.U32 R4, R33, UR6, R4 ;  /* 0x0000000621047c25 */ /* 0x000fc8000f8e0004 */
[----:B------:R-:W-:Y:S02]  /*22870*/  IMAD.IADD R5, R5, 0x1, R7 ;  /* 0x0000000105057824 */ /* 0x000fe400078e0207 */
[----:B------:R-:W1:Y:S01]  /*22880*/  @P0 LDC R6, c[0x0][0xbec] ;  /* 0x0002fb00ff060b82 */ /* 0x000e620000000800 */
[----:B------:R-:W-:-:S07]  /*22890*/  IMAD.IADD R178, R209, 0x1, R178 ;  /* 0x00000001d1b27824 */ /* 0x000fce00078e02b2 */
[----:B------:R-:W2:Y:S01]  /*228a0*/  @P0 LDC R13, c[0x0][0xbf0] ;  /* 0x0002fc00ff0d0b82 */ /* 0x000ea20000000800 */
[----:B-1----:R-:W-:-:S05]  /*228b0*/  @P0 IMAD.HI.U32 R6, R9, R6, RZ ;  /* 0x0000000609060227 */ /* 0x002fca00078e00ff */
[----:B--2---:R-:W-:-:S04]  /*228c0*/  @P0 SHF.R.U32.HI R3, RZ, R13, R6 ;  /* 0x0000000dff030219 */ /* 0x004fc80000011606 */
[----:B------:R-:W-:Y:S01]  /*228d0*/  SHF.R.S32.HI R6, RZ, 0x1f, R3 ;  /* 0x0000001fff067819 */ /* 0x000fe20000011403 */
[C---:B------:R-:W-:Y:S01]  /*228e0*/  IMAD.WIDE.U32 R4, R3.reuse, UR4, R4 ;  /* 0x0000000403047c25 */ /* 0x040fe2000f8e0004 */
[----:B------:R-:W-:-:S03]  /*228f0*/  IADD3 R8, -R3, RZ, RZ ;  /* 0x000000ff03087210 */ /* 0x000fc60007ffe1ff */
[----:B------:R-:W-:Y:S02]  /*22900*/  IMAD R6, R6, UR4, RZ ;  /* 0x0000000406067c24 */ /* 0x000fe4000f8e02ff */
[----:B------:R-:W-:Y:S02]  /*22910*/  IMAD R7, R11, R8, R9 ;  /* 0x000000080b077224 */ /* 0x000fe400078e0209 */
[----:B------:R-:W-:Y:S01]  /*22920*/  IMAD R9, R3, UR5, R6 ;  /* 0x0000000503097c24 */ /* 0x000fe2000f8e0206 */
[----:B------:R-:W-:Y:S01]  /*22930*/  ULDC.64 UR4, c[0x0][0xad8] ;  /* 0x0002b60000047ab9 */ /* 0x000fe20000000a00 */
[----:B------:R-:W-:Y:S01]  /*22940*/  IMAD R11, R0, R11, RZ ;  /* 0x0000000b000b7224 */ /* 0x000fe200078e02ff */
[----:B------:R-:W-:Y:S01]  /*22950*/  SHF.R.S32.HI R3, RZ, 0x1f, R7 ;  /* 0x0000001fff037819 */ /* 0x000fe20000011407 */
[----:B------:R-:W-:Y:S02]  /*22960*/  IMAD.IADD R5, R5, 0x1, R9 ;  /* 0x0000000105057824 */ /* 0x000fe400078e0209 */
[C---:B------:R-:W-:Y:S01]  /*22970*/  VIADD R0, R178.reuse, 0x20 ;  /* 0x00000020b2007836 */ /* 0x040fe20000000000 */
[----:B------:R-:W-:Y:S01]  /*22980*/  ISETP.GE.AND P2, PT, R178, R11, PT ;  /* 0x0000000bb200720c */ /* 0x000fe20003f46270 */
[----:B------:R-:W-:-:S02]  /*22990*/  IMAD R6, R3, UR4, RZ ;  /* 0x0000000403067c24 */ /* 0x000fc4000f8e02ff */
[----:B------:R-:W-:Y:S01]  /*229a0*/  IMAD.WIDE.U32 R4, R7, UR4, R4 ;  /* 0x0000000407047c25 */ /* 0x000fe2000f8e0004 */
[----:B------:R-:W-:-:S03]  /*229b0*/  ISETP.GE.AND P1, PT, R0, R11, PT ;  /* 0x0000000b0000720c */ /* 0x000fc60003f26270 */
[----:B------:R-:W-:Y:S01]  /*229c0*/  IMAD R3, R7, UR5, R6 ;  /* 0x0000000507037c24 */ /* 0x000fe2000f8e0206 */
[----:B------:R-:W-:Y:S01]  /*229d0*/  ULDC.64 UR4, c[0x0][0xa80] ;  /* 0x0002a00000047ab9 */ /* 0x000fe20000000a00 */
[----:B------:R-:W-:Y:S01]  /*229e0*/  VIADD R0, R178, 0x40 ;  /* 0x00000040b2007836 */ /* 0x000fe20000000000 */
[----:B------:R-:W-:Y:S01]  /*229f0*/  LEA R6, P3, R4, UR4, 0x1 ;  /* 0x0000000404067c11 */ /* 0x000fe2000f8608ff */
[----:B------:R-:W-:-:S03]  /*22a00*/  IMAD.IADD R3, R5, 0x1, R3 ;  /* 0x0000000105037824 */ /* 0x000fc600078e0203 */
[----:B------:R-:W-:Y:S01]  /*22a10*/  ISETP.GE.AND P0, PT, R0, R11, PT ;  /* 0x0000000b0000720c */ /* 0x000fe20003f06270 */
[----:B------:R1:W2:Y:S01]  /*22a20*/  SHFL.IDX PT, R7, R6, RZ, 0x181f ;  /* 0x00181fff06077589 */ /* 0x0002a200000e0000 */
[----:B------:R-:W-:-:S05]  /*22a30*/  LEA.HI.X R3, R4, UR5, R3, 0x1, P3 ;  /* 0x0000000504037c11 */ /* 0x000fca00098f0c03 */
[----:B------:R1:W3:Y:S01]  /*22a40*/  SHFL.IDX PT, R5, R3, RZ, 0x181f ;  /* 0x00181fff03057589 */ /* 0x0002e200000e0000 */
[----:B------:R-:W-:Y:S05]  /*22a50*/  @P2 BRA `(.L_x_1733) ;  /* 0x0000000000242947 */ /* 0x000fea0003800000 */
[----:B------:R-:W-:Y:S02]  /*22a60*/  ULDC UR4, c[0x0][0xac8] ;  /* 0x0002b20000047ab9 */ /* 0x000fe40000000800 */
[----:B------:R-:W-:Y:S02]  /*22a70*/  ISETP.GE.AND P4, PT, R182, UR4, PT ;  /* 0x00000004b6007c0c */ /* 0x000fe4000bf86270 */
[----:B------:R-:W-:-:S11]  /*22a80*/  ISETP.GE.AND P5, PT, R184, UR4, PT ;  /* 0x00000004b8007c0c */ /* 0x000fd6000bfa6270 */
[-C--:B--2---:R-:W-:Y:S02]  /*22a90*/  @!P4 LEA R8, P2, R182, R7.reuse, 0x1 ;  /* 0x00000007b608c211 */ /* 0x084fe400078408ff */
[----:B------:R-:W-:Y:S02]  /*22aa0*/  @!P5 LEA R4, P3, R184, R7, 0x1 ;  /* 0x00000007b804d211 */ /* 0x000fe400078608ff */
[-C--:B---3--:R-:W-:Y:S02]  /*22ab0*/  @!P4 LEA.HI.X R9, R182, R5.reuse, R12, 0x1, P2 ;  /* 0x00000005b609c211 */ /* 0x088fe400010f0c0c */
[----:B------:R-:W-:-:S03]  /*22ac0*/  @!P5 LEA.HI.X R5, R184, R5, R10, 0x1, P3 ;  /* 0x00000005b805d211 */ /* 0x000fc600018f0c0a */
[----:B------:R4:W-:Y:S04]  /*22ad0*/  @!P4 ST.E.128 desc[UR46][R8.64], RZ ;  /* 0x000000ff0800c985 */ /* 0x0009e8000c101d2e */
[----:B------:R4:W-:Y:S02]  /*22ae0*/  @!P5 ST.E.128 desc[UR46][R4.64], RZ ;  /* 0x000000ff0400d985 */ /* 0x0009e4000c101d2e */
.L_x_1733:
[----:B------:R-:W-:Y:S05]  /*22af0*/  BSYNC B1 ;  /* 0x0000000000017941 */ /* 0x000fea0003800000 */
.L_x_1732:
[----:B---34-:R3:W4:Y:S01]  /*22b00*/  SHFL.IDX PT, R5, R3, 0x1, 0x181f ;  /* 0x00381f0003057f89 */ /* 0x01872200000e0000 */
[----:B------:R-:W-:Y:S03]  /*22b10*/  BSSY B1, `(.L_x_1734) ;  /* 0x000000c000017945 */ /* 0x000fe60003800000 */
[----:B--2---:R3:W2:Y:S01]  /*22b20*/  SHFL.IDX PT, R7, R6, 0x1, 0x181f ;  /* 0x00381f0006077f89 */ /* 0x0046a200000e0000 */
[----:B------:R-:W-:Y:S05]  /*22b30*/  @P1 BRA `(.L_x_1735) ;  /* 0x0000000000241947 */ /* 0x000fea0003800000 */
[----:B------:R-:W-:Y:S02]  /*22b40*/  ULDC UR4, c[0x0][0xac8] ;  /* 0x0002b20000047ab9 */ /* 0x000fe40000000800 */
[----:B------:R-:W-:Y:S02]  /*22b50*/  ISETP.GE.AND P3, PT, R182, UR4, PT ;  /* 0x00000004b6007c0c */ /* 0x000fe4000bf66270 */
[----:B------:R-:W-:-:S11]  /*22b60*/  ISETP.GE.AND P4, PT, R184, UR4, PT ;  /* 0x00000004b8007c0c */ /* 0x000fd6000bf86270 */
[-C--:B--2---:R-:W-:Y:S02]  /*22b70*/  @!P3 LEA R8, P1, R182, R7.reuse, 0x1 ;  /* 0x00000007b608b211 */ /* 0x084fe400078208ff */
[----:B------:R-:W-:Y:S02]  /*22b80*/  @!P4 LEA R4, P2, R184, R7, 0x1 ;  /* 0x00000007b804c211 */ /* 0x000fe400078408ff */
[-C--:B----4-:R-:W-:Y:S02]  /*22b90*/  @!P3 LEA.HI.X R9, R182, R5.reuse, R12, 0x1, P1 ;  /* 0x00000005b609b211 */ /* 0x090fe400008f0c0c */
[----:B------:R-:W-:-:S03]  /*22ba0*/  @!P4 LEA.HI.X R5, R184, R5, R10, 0x1, P2 ;  /* 0x00000005b805c211 */ /* 0x000fc600010f0c0a */
[----:B------:R2:W-:Y:S04]  /*22bb0*/  @!P3 ST.E.128 desc[UR46][R8.64], RZ ;  /* 0x000000ff0800b985 */ /* 0x0005e8000c101d2e */
[----:B------:R2:W-:Y:S02]  /*22bc0*/  @!P4 ST.E.128 desc[UR46][R4.64], RZ ;  /* 0x000000ff0400c985 */ /* 0x0005e4000c101d2e */
.L_x_1735:
[----:B------:R-:W-:Y:S05]  /*22bd0*/  BSYNC B1 ;  /* 0x0000000000017941 */ /* 0x000fea0003800000 */
.L_x_1734:
[----:B--2-4-:R2:W4:Y:S01]  /*22be0*/  SHFL.IDX PT, R5, R3, 0x2, 0x181f ;  /* 0x00581f0003057f89 */ /* 0x01452200000e0000 */
        /* <DEDUP_REMOVED lines=12> */
.L_x_1737:
[----:B------:R-:W-:Y:S05]  /*22cb0*/  BSYNC B1 ;  /* 0x0000000000017941 */ /* 0x000fea0003800000 */
.L_x_1736:
[----:B------:R-:W-:Y:S01]  /*22cc0*/  IADD3 R0, R178, 0x60, RZ ;  /* 0x00000060b2007810 */ /* 0x000fe20007ffe0ff */
[----:B-123--:R-:W2:Y:S03]  /*22cd0*/  SHFL.IDX PT, R3, R3, 0x3, 0x181f ;  /* 0x00781f0003037f89 */ /* 0x00eea600000e0000 */
[----:B------:R-:W-:Y:S01]  /*22ce0*/  ISETP.GE.AND P0, PT, R0, R11, PT ;  /* 0x0000000b0000720c */ /* 0x000fe20003f06270 */
[----:B0---4-:R3:W4:-:S12]  /*22cf0*/  SHFL.IDX PT, R5, R6, 0x3, 0x181f ;  /* 0x00781f0006057f89 */ /* 0x01171800000e0000 */
[----:B---3--:R-:W-:Y:S05]  /*22d00*/  @P0 BRA `(.L_x_1726) ;  /* 0x0000000000240947 */ /* 0x008fea0003800000 */
[----:B------:R-:W-:Y:S02]  /*22d10*/  ULDC UR4, c[0x0][0xac8] ;  /* 0x0002b20000047ab9 */ /* 0x000fe40000000800 */
        /* <DEDUP_REMOVED lines=8> */
.L_x_1726:
[----:B------:R-:W-:Y:S05]  /*22da0*/  BSYNC B0 ;  /* 0x0000000000007941 */ /* 0x000fea0003800000 */
.L_x_1716:
[----:B------:R-:W-:Y:S02]  /*22db0*/  ULDC UR4, c[0x0][0xc3c] ;  /* 0x00030f0000047ab9 */ /* 0x000fe40000000800 */
[----:B------:R-:W-:-:S13]  /*22dc0*/  ISETP.GE.AND P0, PT, R31, UR4, PT ;  /* 0x000000041f007c0c */ /* 0x000fda000bf06270 */
[----:B------:R-:W-:Y:S05]  /*22dd0*/  @!P0 BRA `(.L_x_1738) ;  /* 0xfffffde400d08947 */ /* 0x000fea000383ffff */
[----:B------:R-:W-:Y:S05]  /*22de0*/  BRA `(.L_x_1445) ;  /* 0x0000009000207947 */ /* 0x000fea0003800000 */
.L_x_1443:
[----:B------:R-:W-:-:S08]  /*22df0*/  NOP ;  /* 0x0000000000007918 */ /* 0x000fd00000000000 */
[----:B0-----:R-:W0:-:S00]  /*22e00*/  USETMAXREG.DEALLOC.CTAPOOL 0x18 ;  /* 0x00000018000079c8 */ /* 0x001e0000080e0500 */
[----:B0-----:R-:W-:Y:S01]  /*22e10*/  LOP3.LUT R0, R0, 0x3, RZ, 0xc0, !PT ;  /* 0x0000000300007812 */ /* 0x001fe200078ec0ff */
[----:B------:R-:W-:Y:S01]  /*22e20*/  IMAD.MOV.U32 R7, RZ, RZ, RZ ;  /* 0x000000ffff077224 */ /* 0x000fe200078e00ff */
[----:B------:R-:W-:-:S04]  /*22e30*/  LOP3.LUT R17, R17, 0xfffffffd, RZ, 0xc0, !PT ;  /* 0xfffffffd11117812 */ /* 0x000fc800078ec0ff */
[----:B------:R-:W0:Y:S02]  /*22e40*/  SHFL.IDX PT, R0, R0, RZ, 0x1f ;  /* 0x00001fff00007589 */ /* 0x000e2400000e0000 */
[----:B0-----:R-:W-:-:S13]  /*22e50*/  ISETP.NE.AND P0, PT, R0, RZ, PT ;  /* 0x000000ff0000720c */ /* 0x001fda0003f05270 */
[----:B------:R-:W-:Y:S01]  /*22e60*/  @P0 LOP3.LUT R17, R17, 0x2, RZ, 0xfc, !PT ;  /* 0x0000000211110812 */ /* 0x000fe200078efcff */
[----:B------:R-:W-:Y:S06]  /*22e70*/  @!P0 BRA `(.L_x_1739) ;  /* 0x0000000000248947 */ /* 0x000fec0003800000 */
[----:B------:R-:W0:Y:S08]  /*22e80*/  S2UR UR5, SR_CgaCtaId ;  /* 0x00000000000579c3 */ /* 0x000e300000008800 */
[----:B------:R-:W-:Y:S06]  /*22e90*/  BAR.SYNC.DEFER_BLOCKING 0x5, 0x180 ;  /* 0x0146000000007b1d */ /* 0x000fec0000010000 */
[----:B------:R-:W-:-:S02]  /*22ea0*/  UMOV UR4, 0x400 ;  /* 0x0000040000047882 */ /* 0x000fc40000000000 */
[----:B0-----:R-:W-:-:S09]  /*22eb0*/  ULEA UR4, UR5, UR4, 0x18 ;  /* 0x0000000405047291 */ /* 0x001fd2000f8ec03f */
[----:B------:R-:W0:Y:S04]  /*22ec0*/  LDS.128 R8, [UR4+0x2a8d0] ;  /* 0x02a8d004ff087984 */ /* 0x000e280008000c00 */
[----:B0-----:R3:W-:Y:S04]  /*22ed0*/  STL.64 [R1], R8 ;  /* 0x0000000801007387 */ /* 0x0017e80000100a00 */
[----:B------:R3:W-:Y:S01]  /*22ee0*/  STL.64 [R1+0x8], R10 ;  /* 0x0000080a01007387 */ /* 0x0007e20000100a00 */
[----:B------:R-:W-:Y:S06]  /*22ef0*/  BAR.ARV 0x4, 0x180 ;  /* 0x0106000000007b1d */ /* 0x000fec0000002000 */
[----:B------:R-:W-:Y:S05]  /*22f00*/  BRA `(.L_x_1740) ;  /* 0x0000000c00b07947 */ /* 0x000fea0003800000 */
.L_x_1739:
[----:B------:R-:W-:Y:S01]  /*22f10*/  LOP3.LUT R0, R6, 0x1f, RZ, 0xc0, !PT ;  /* 0x0000001f06007812 */ /* 0x000fe200078ec0ff */
[----:B------:R-:W-:Y:S01]  /*22f20*/  ULDC UR4, c[0x0][0xc3c] ;  /* 0x00030f0000047ab9 */ /* 0x000fe20000000800 */
[----:B------:R-:W-:Y:S01]  /*22f30*/  IMAD.MOV.U32 R8, RZ, RZ, RZ ;  /* 0x000000ffff087224 */ /* 0x000fe200078e00ff */
[----:B------:R-:W0:Y:S01]  /*22f40*/  S2UR UR6, SR_CTAID.X ;  /* 0x00000000000679c3 */ /* 0x000e220000002500 */
[----:B------:R-:W-:Y:S01]  /*22f50*/  ISETP.NE.AND P0, PT, R0, 0x1f, PT ;  /* 0x0000001f0000780c */ /* 0x000fe20003f05270 */
[----:B------:R-:W-:-:S03]  /*22f60*/  ULDC UR5, c[0x0][0xc38] ;  /* 0x00030e0000057ab9 */ /* 0x000fc60000000800 */
[----:B------:R-:W-:-:S13]  /*22f70*/  ISETP.GE.OR P1, PT, R0, UR4, !P0 ;  /* 0x0000000400007c0c */ /* 0x000fda000c726670 */
[----:B------:R-:W1:Y:S08]  /*22f80*/  @!P1 LDC.64 R2, c[0x0][0xc80] ;  /* 0x00032000ff029b82 */ /* 0x000e700000000a00 */
[----:B------:R-:W2:Y:S01]  /*22f90*/  @!P1 LDC.64 R4, c[0x0][0xc78] ;  /* 0x00031e00ff049b82 */ /* 0x000ea20000000a00 */
[----:B-1----:R-:W-:-:S05]  /*22fa0*/  @!P1 IMAD.WIDE.U32 R2, R0, 0x4, R2 ;  /* 0x0000000400029825 */ /* 0x002fca00078e0002 */
        /* <DEDUP_REMOVED lines=33> */
.L_x_1743:
        /* <DEDUP_REMOVED lines=39> */
.L_x_1741:
[----:B------:R-:W-:Y:S01]  /*23430*/  IADD3 R10, -R4, R9, RZ ;  /* 0x00000009040a7210 */ /* 0x000fe20007ffe1ff */
[----:B------:R-:W-:-:S04]  /*23440*/  IMAD.MOV.U32 R3, RZ, RZ, RZ ;  /* 0x000000ffff037224 */ /* 0x000fc800078e00ff */
        /* <DEDUP_REMOVED lines=10> */
.L_x_1744:
        /* <DEDUP_REMOVED lines=20> */
[----:B------:R-:W0:Y:S03]  /*23630*/  MUFU.RCP R2, R13 ;  /* 0x0000000d00027308 */ /* 0x000e260000001000 */
[----:B------:R-:W-:Y:S01]  /*23640*/  IADD3 R3, RZ, -R3, RZ ;  /* 0x80000003ff037210 */ /* 0x000fe20007ffe0ff */
        /* <DEDUP_REMOVED lines=18> */
[----:B------:R-:W-:Y:S02]  /*23770*/  @!P2 IADD3 R10, -R10, RZ, RZ ;  /* 0x000000ff0a0aa210 */ /* 0x000fe40007ffe1ff */
        /* <DEDUP_REMOVED lines=15> */
[----:B------:R-:W-:-:S04]  /*23870*/  @!P1 LOP3.LUT R7, RZ, R8, RZ, 0x33, !PT ;  /* 0x00000008ff079212 */ /* 0x000fc800078e33ff */
[----:B------:R-:W-:Y:S01]  /*23880*/  IADD3 R3, -R7, RZ, RZ ;  /* 0x000000ff07037210 */ /* 0x000fe20007ffe1ff */
[----:B------:R-:W-:-:S04]  /*23890*/  IMAD R7, R8, 0x1000000, R7 ;  /* 0x0100000008077824 */ /* 0x000fc800078e0207 */
[----:B------:R-:W-:-:S04]  /*238a0*/  IMAD R8, R8, R3, R10 ;  /* 0x0000000308087224 */ /* 0x000fc800078e020a */
[----:B------:R-:W-:-:S05]  /*238b0*/  IMAD R3, R8, 0x10000, R7 ;  /* 0x0001000008037824 */ /* 0x000fca00078e0207 */
[----:B------:R0:W-:Y:S01]  /*238c0*/  STL [R1+0x8], R3 ;  /* 0x0000080301007387 */ /* 0x0001e20000100800 */
[----:B------:R-:W-:Y:S05]  /*238d0*/  BRA `(.L_x_1746) ;  /* 0x0000000000f47947 */ /* 0x000fea0003800000 */
.L_x_1745:
[----:B-1----:R-:W1:Y:S02]  /*238e0*/  LDC.64 R2, c[0x0][0xc90] ;  /* 0x00032400ff027b82 */ /* 0x002e640000000a00 */
[----:B-1----:R-:W-:-:S05]  /*238f0*/  IMAD.WIDE R2, R14, 0x4, R2 ;  /* 0x000000040e027825 */ /* 0x002fca00078e0202 */
[----:B0-----:R0:W2:Y:S02]  /*23900*/  LDG.E R7, desc[UR46][R2.64] ;  /* 0x0000002e02077981 */ /* 0x0010a4000c1e1900 */
[----:B0-----:R-:W-:Y:S01]  /*23910*/  MOV R2, RZ ;  /* 0x000000ff00027202 */ /* 0x001fe20000000f00 */
        /* <DEDUP_REMOVED lines=25> */
[----:B------:R-:W-:-:S03]  /*23ab0*/  IMAD.MOV R2, RZ, RZ, -R2 ;  /* 0x000000ffff027224 */ /* 0x000fc600078e0a02 */
[C---:B------:R-:W-:Y:S01]  /*23ac0*/  IADD3 R10, -R9.reuse, RZ, RZ ;  /* 0x000000ff090a7210 */ /* 0x040fe20007ffe1ff */
[----:B------:R-:W-:Y:S02]  /*23ad0*/  IMAD R8, R8, R2, R5 ;  /* 0x0000000208087224 */ /* 0x000fe400078e0205 */
[----:B------:R-:W-:Y:S01]  /*23ae0*/  IMAD.MOV.U32 R2, RZ, RZ, RZ ;  /* 0x000000ffff027224 */ /* 0x000fe200078e00ff */
[----:B------:R-:W-:Y:S02]  /*23af0*/  VIADDMNMX R7, R10, UR5, R7, PT ;  /* 0x000000050a077c46 */ /* 0x000fe4000b800107 */
[----:B------:R-:W-:Y:S02]  /*23b00*/  IADD3 R9, R9, 0x1000000, R8 ;  /* 0x0100000009097810 */ /* 0x000fe40007ffe008 */
        /* <DEDUP_REMOVED lines=14> */
[-C--:B------:R-:W-:Y:S01]  /*23bf0*/  @!P1 IADD3 R3, R3, -R10.reuse, RZ ;  /* 0x8000000a03039210 */ /* 0x080fe20007ffe0ff */
        /* <DEDUP_REMOVED lines=11> */
.L_x_1746:
[----:B01----:R-:W-:-:S05]  /*23cb0*/  LOP3.LUT R3, RZ, R2, RZ, 0x33, !PT ;  /* 0x00000002ff037212 */ /* 0x003fca00078e33ff */
[----:B------:R-:W-:-:S05]  /*23cc0*/  IMAD.IADD R2, R4, 0x1, R3 ;  /* 0x0000000104027824 */ /* 0x000fca00078e0203 */
[----:B------:R1:W-:Y:S01]  /*23cd0*/  STL [R1+0x4], R2 ;  /* 0x0000040201007387 */ /* 0x0003e20000100800 */
[----:B------:R-:W-:Y:S05]  /*23ce0*/  BRA `(.L_x_1747) ;  /* 0x0000000000107947 */ /* 0x000fea0003800000 */
.L_x_1742:
[----:B------:R-:W-:Y:S01]  /*23cf0*/  MOV R2, UR6 ;  /* 0x0000000600027c02 */ /* 0x000fe20008000f00 */
[----:B------:R0:W-:Y:S04]  /*23d00*/  STL [R1+0x4], RZ ;  /* 0x000004ff01007387 */ /* 0x0001e80000100800 */
[----:B------:R0:W-:Y:S04]  /*23d10*/  STL [R1+0x8], RZ ;  /* 0x000008ff01007387 */ /* 0x0001e80000100800 */
[----:B------:R0:W-:Y:S02]  /*23d20*/  STL [R1], R2 ;  /* 0x0000000201007387 */ /* 0x0001e40000100800 */
.L_x_1747:
        /* <DEDUP_REMOVED lines=10> */
.L_x_1740:
[----:B--2---:R-:W2:Y:S01]  /*23dd0*/  LDL R0, [R1+0xc] ;  /* 0x00000c0001007983 */ /* 0x004ea20000100800 */
[----:B------:R-:W-:-:S03]  /*23de0*/  ULDC UR4, c[0x0][0xc3c] ;  /* 0x00030f0000047ab9 */ /* 0x000fc60000000800 */
[----:B------:R4:W-:Y:S01]  /*23df0*/  STL [R1+0x10], RZ ;  /* 0x000010ff01007387 */ /* 0x0009e20000100800 */
[----:B--2---:R-:W-:Y:S01]  /*23e00*/  ISETP.GE.AND P0, PT, R0, UR4, PT ;  /* 0x0000000400007c0c */ /* 0x004fe2000bf06270 */
[----:B------:R-:W-:-:S05]  /*23e10*/  IMAD.MOV.U32 R0, RZ, RZ, 0x1 ;  /* 0x00000001ff007424 */ /* 0x000fca00078e00ff */
[----:B------:R4:W-:Y:S04]  /*23e20*/  STL [R1+0x18], R0 ;  /* 0x0000180001007387 */ /* 0x0009e80000100800 */
[----:B------:R4:W-:Y:S03]  /*23e30*/  STL [R1+0x58], RZ ;  /* 0x000058ff01007387 */ /* 0x0009e60000100800 */
[----:B------:R-:W-:Y:S05]  /*23e40*/  @P0 BRA `(.L_x_1748) ;  /* 0x0000007c00180947 */ /* 0x000fea0003800000 */
[----:B------:R-:W2:Y:S01]  /*23e50*/  S2UR UR5, SR_CgaCtaId ;  /* 0x00000000000579c3 */ /* 0x000ea20000008800 */
[C---:B----4-:R-:W-:Y:S01]  /*23e60*/  IMAD.SHL.U32 R0, R6.reuse, 0x8, RZ ;  /* 0x0000000806007824 */ /* 0x050fe200078e00ff */
[----:B------:R-:W-:Y:S01]  /*23e70*/  LOP3.LUT R4, R6, 0x7f, RZ, 0xc0, !PT ;  /* 0x0000007f06047812 */ /* 0x000fe200078ec0ff */
[----:B------:R-:W-:Y:S01]  /*23e80*/  UMOV UR4, 0x400 ;  /* 0x0000040000047882 */ /* 0x000fe20000000000 */
[----:B------:R-:W-:Y:S01]  /*23e90*/  BSSY B8, `(.L_x_1748) ;  /* 0x00007c1000087945 */ /* 0x000fe20003800000 */
[----:B------:R-:W-:Y:S01]  /*23ea0*/  ULDC.64 UR36, c[0x0][0x198] ;  /* 0x0000660000247ab9 */ /* 0x000fe20000000a00 */
[----:B------:R-:W-:Y:S01]  /*23eb0*/  LOP3.LUT R3, R0, 0x1f8, RZ, 0xc0, !PT ;  /* 0x000001f800037812 */ /* 0x000fe200078ec0ff */
[----:B01----:R-:W-:Y:S01]  /*23ec0*/  IMAD.SHL.U32 R2, R4, 0x8, RZ ;  /* 0x0000000804027824 */ /* 0x003fe200078e00ff */
[----:B------:R-:W-:Y:S01]  /*23ed0*/  LOP3.LUT R0, R0, 0x38, RZ, 0xc0, !PT ;  /* 0x0000003800007812 */ /* 0x000fe200078ec0ff */
[----:B------:R-:W-:Y:S01]  /*23ee0*/  ULDC UR38, c[0x0][0xc] ;  /* 0x0000030000267ab9 */ /* 0x000fe20000000800 */
[----:B------:R-:W-:Y:S01]  /*23ef0*/  LOP3.LUT R3, R3, 0x38, R6, 0x78, !PT ;  /* 0x0000003803037812 */ /* 0x000fe200078e7806 */
[----:B------:R-:W-:-:S03]  /*23f00*/  IMAD.SHL.U32 R6, R6, 0x10, RZ ;  /* 0x0000001006067824 */ /* 0x000fc600078e00ff */
[----:B------:R-:W-:Y:S02]  /*23f10*/  LOP3.LUT R2, R3, 0x200, R2, 0xf8, !PT ;  /* 0x0000020003027812 */ /* 0x000fe400078ef802 */
[----:B------:R-:W-:-:S04]  /*23f20*/  SHF.R.U32.HI R3, RZ, 0x3, R4 ;  /* 0x00000003ff037819 */ /* 0x000fc80000011604 */
[----:B------:R-:W-:Y:S01]  /*23f30*/  LOP3.LUT R4, R3, 0x70, R6, 0xf8, !PT ;  /* 0x0000007003047812 */ /* 0x000fe200078ef806 */
[----:B--2---:R-:W-:-:S06]  /*23f40*/  ULEA UR4, UR5, UR4, 0x18 ;  /* 0x0000000405047291 */ /* 0x004fcc000f8ec03f */
[----:B------:R-:W-:-:S05]  /*23f50*/  IMAD.U32 R19, RZ, RZ, UR4 ;  /* 0x00000004ff137e24 */ /* 0x000fca000f8e00ff */
[----:B------:R-:W-:Y:S01]  /*23f60*/  LEA R3, R2, R19, 0x1 ;  /* 0x0000001302037211 */ /* 0x000fe200078e08ff */
[----:B------:R-:W-:-:S04]  /*23f70*/  IMAD.MOV.U32 R2, RZ, RZ, 0x1 ;  /* 0x00000001ff027424 */ /* 0x000fc800078e00ff */
[----:B------:R0:W-:Y:S04]  /*23f80*/  STL [R1+0x28], R3 ;  /* 0x0000280301007387 */ /* 0x0001e80000100800 */
[----:B------:R-:W-:Y:S04]  /*23f90*/  STL [R1+0x58], RZ ;  /* 0x000058ff01007387 */ /* 0x000fe80000100800 */
[----:B------:R1:W-:Y:S01]  /*23fa0*/  STL [R1+0x20], R2 ;  /* 0x0000200201007387 */ /* 0x0003e20000100800 */
[----:B0-----:R-:W-:-:S03]  /*23fb0*/  IMAD.MOV.U32 R3, RZ, RZ, 0x1 ;  /* 0x00000001ff037424 */ /* 0x001fc600078e00ff */
[----:B------:R0:W-:Y:S04]  /*23fc0*/  STL [R1+0x14], RZ ;  /* 0x000014ff01007387 */ /* 0x0001e80000100800 */
[----:B------:R0:W-:Y:S01]  /*23fd0*/  STL [R1+0x10], RZ ;  /* 0x000010ff01007387 */ /* 0x0001e20000100800 */
[----:B-1----:R-:W-:-:S03]  /*23fe0*/  LOP3.LUT R2, R0, 0x40, RZ, 0xfc, !PT ;  /* 0x0000004000027812 */ /* 0x002fc600078efcff */
[----:B------:R0:W-:Y:S01]  /*23ff0*/  STL [R1+0x18], R3 ;  /* 0x0000180301007387 */ /* 0x0001e20000100800 */
[----:B------:R-:W-:-:S07]  /*24000*/  LOP3.LUT R0, R0, 0x80, RZ, 0xfc, !PT ;  /* 0x0000008000007812 */ /* 0x000fce00078efcff */
.L_x_1908:
[----:B------:R-:W2:Y:S01]  /*24010*/  LDL R14, [R1+0xc] ;  /* 0x00000c00010e7983 */ /* 0x000ea20000100800 */
[----:B------:R-:W-:Y:S05]  /*24020*/  YIELD ;  /* 0x0000000000007946 */ /* 0x000fea0003800000 */
[----:B------:R-:W-:Y:S01]  /*24030*/  ULDC.64 UR4, c[0x0][0xa28] ;  /* 0x00028a0000047ab9 */ /* 0x000fe20000000a00 */
[----:B0--3--:R-:W-:Y:S02]  /*24040*/  CS2R R6, SRZ ;  /* 0x0000000000067805 */ /* 0x009fe4000001ff00 */
[----:B------:R-:W-:Y:S01]  /*24050*/  ISETP.NE.U32.AND P0, PT, RZ, UR4, PT ;  /* 0x00000004ff007c0c */ /* 0x000fe2000bf05070 */
[----:B-1----:R-:W1:Y:S01]  /*24060*/  LDC.64 R12, c[0x0][0xa00] ;  /* 0x00028000ff0c7b82 */ /* 0x002e620000000a00 */
[----:B------:R-:W-:Y:S01]  /*24070*/  ULDC.64 UR6, c[0x0][0xa08] ;  /* 0x0002820000067ab9 */ /* 0x000fe20000000a00 */
[----:B------:R-:W-:Y:S01]  /*24080*/  ULDC.64 UR8, c[0x0][0xa10] ;  /* 0x0002840000087ab9 */ /* 0x000fe20000000a00 */
[----:B------:R-:W-:Y:S01]  /*24090*/  ISETP.NE.AND.EX P0, PT, RZ, UR5, PT, P0 ;  /* 0x00000005ff007c0c */ /* 0x000fe2000bf05300 */
[----:B------:R-:W-:-:S04]  /*240a0*/  ULDC.64 UR4, c[0x0][0xa18] ;  /* 0x0002860000047ab9 */ /* 0x000fc80000000a00 */
[----:B------:R-:W4:Y:S08]  /*240b0*/  LDC.64 R4, c[0x0][0xa08] ;  /* 0x00028200ff047b82 */ /* 0x000f300000000a00 */
[----:B0-----:R-:W2:Y:S02]  /*240c0*/  @P0 LDC.64 R2, c[0x0][0xa28] ;  /* 0x00028a00ff020b82 */ /* 0x001ea40000000a00 */
[----:B--2---:R-:W-:-:S05]  /*240d0*/  @P0 IMAD.WIDE R2, R14, 0x4, R2 ;  /* 0x000000040e020825 */ /* 0x004fca00078e0202 */
[----:B------:R0:W5:Y:S01]  /*240e0*/  @P0 LDG.E R6, desc[UR46][R2.64] ;  /* 0x0000002e02060981 */ /* 0x000162000c1e1900 */
[----:B------:R-:W-:Y:S01]  /*240f0*/  ISETP.NE.U32.AND P0, PT, RZ, UR4, PT ;  /* 0x00000004ff007c0c */ /* 0x000fe2000bf05070 */
[----:B-1----:R-:W-:Y:S01]  /*24100*/  IMAD.WIDE R12, R14, 0x4, R12 ;  /* 0x000000040e0c7825 */ /* 0x002fe200078e020c */
[----:B------:R-:W-:Y:S02]  /*24110*/  ISETP.NE.U32.AND P2, PT, RZ, UR6, PT ;  /* 0x00000006ff007c0c */ /* 0x000fe4000bf45070 */
[----:B------:R-:W-:Y:S01]  /*24120*/  ISETP.NE.AND.EX P0, PT, RZ, UR5, PT, P0 ;  /* 0x00000005ff007c0c */ /* 0x000fe2000bf05300 */
[----:B------:R-:W-:Y:S01]  /*24130*/  ULDC.64 UR4, c[0x0][0xa00] ;  /* 0x0002800000047ab9 */ /* 0x000fe20000000a00 */
[----:B------:R-:W-:Y:S01]  /*24140*/  ISETP.NE.U32.AND P4, PT, RZ, UR8, PT ;  /* 0x00000008ff007c0c */ /* 0x000fe2000bf85070 */
[----:B---3--:R-:W-:Y:S01]  /*24150*/  IMAD.MOV.U32 R8, RZ, RZ, RZ ;  /* 0x000000ffff087224 */ /* 0x008fe200078e00ff */
[----:B------:R-:W-:Y:S01]  /*24160*/  ISETP.NE.U32.AND P1, PT, RZ, UR4, PT ;  /* 0x00000004ff007c0c */ /* 0x000fe2000bf25070 */
[----:B0-----:R-:W0:Y:S01]  /*24170*/  LDC.64 R2, c[0x0][0xa10] ;  /* 0x00028400ff027b82 */ /* 0x001e220000000a00 */
[----:B------:R-:W-:-:S02]  /*24180*/  IMAD.MOV.U32 R0, RZ, RZ, RZ ;  /* 0x000000ffff007224 */ /* 0x000fc400078e00ff */
[----:B------:R-:W-:Y:S01]  /*24190*/  ISETP.NE.AND.EX P3, PT, RZ, UR5, PT, P1 ;  /* 0x00000005ff007c0c */ /* 0x000fe2000bf65310 */
[----:B----4-:R-:W-:-:S04]  /*241a0*/  IMAD.WIDE R4, R14, 0x4, R4 ;  /* 0x000000040e047825 */ /* 0x010fc800078e0204 */
[----:B------:R-:W1:Y:S01]  /*241b0*/  @P0 LDC.64 R10, c[0x0][0xa18] ;  /* 0x00028600ff0a0b82 */ /* 0x000e620000000a00 */
[----:B------:R-:W-:Y:S01]  /*241c0*/  ULDC UR4, c[0x0][0x288] ;  /* 0x0000a20000047ab9 */ /* 0x000fe20000000800 */
[----:B------:R-:W-:Y:S02]  /*241d0*/  ISETP.NE.AND.EX P1, PT, RZ, UR7, PT, P2 ;  /* 0x00000007ff007c0c */ /* 0x000fe4000bf25320 */
[----:B------:R-:W-:-:S04]  /*241e0*/  ISETP.NE.AND.EX P2, PT, RZ, UR9, PT, P4 ;  /* 0x00000009ff007c0c */ /* 0x000fc8000bf45340 */
[----:B------:R-:W2:Y:S07]  /*241f0*/  @P3 LDG.E R7, desc[UR46][R12.64] ;  /* 0x0000002e0c073981 */ /* 0x000eae000c1e1900 */
[----:B------:R3:W5:Y:S01]  /*24200*/  @P1 LDG.E R8, desc[UR46][R4.64] ;  /* 0x0000002e04081981 */ /* 0x000762000c1e1900 */
[----:B0-----:R-:W-:-:S05]  /*24210*/  IMAD.WIDE R2, R14, 0x4, R2 ;  /* 0x000000040e027825 */ /* 0x001fca00078e0202 */
[----:B------:R3:W5:Y:S01]  /*24220*/  @P2 LDG.E R0, desc[UR46][R2.64] ;  /* 0x0000002e02002981 */ /* 0x000762000c1e1900 */
[----:B-1----:R-:W-:-:S03]  /*24230*/  @P0 IMAD.WIDE R10, R14, 0x4, R10 ;  /* 0x000000040e0a0825 */ /* 0x002fc600078e020a */
[----:B--2---:R0:W-:Y:S02]  /*24240*/  STL [R1+0x48], R7 ;  /* 0x0000480701007387 */ /* 0x0041e40000100800 */
[----:B0-----:R-:W-:Y:S01]  /*24250*/  IMAD.U32 R7, RZ, RZ, UR4 ;  /* 0x00000004ff077e24 */ /* 0x001fe2000f8e00ff */
[----:B------:R-:W-:-:S05]  /*24260*/  ULDC.64 UR4, c[0x0][0x418] ;  /* 0x0001060000047ab9 */ /* 0x000fca0000000a00 */
[----:B------:R-:W2:Y:S01]  /*24270*/  @P0 LDG.E R7, desc[UR46][R10.64] ;  /* 0x0000002e0a070981 */ /* 0x000ea2000c1e1900 */
[----:B------:R-:W-:-:S03]  /*24280*/  UISETP.NE.U32.AND UP0, UPT, UR4, URZ, UPT ;  /* 0x0000003f0400728c */ /* 0x000fc6000bf05070 */
[----:B------:R-:W-:Y:S01]  /*24290*/  ULDC UR4, c[0x0][0x424] ;  /* 0x0001090000047ab9 */ /* 0x000fe20000000800 */
[----:B------:R-:W-:-:S03]  /*242a0*/  UISETP.NE.AND.EX UP0, UPT, UR5, URZ, UPT, UP0 ;  /* 0x0000003f0500728c */ /* 0x000fc6000bf05300 */
[----:B------:R-:W-:Y:S01]  /*242b0*/  ULDC UR5, c[0x0][0x2f0] ;  /* 0x0000bc0000057ab9 */ /* 0x000fe20000000800 */
[----:B------:R-:W-:Y:S01]  /*242c0*/  USEL UR4, UR4, 0x1, UP0 ;  /* 0x0000000104047887 */ /* 0x000fe20008000000 */
[----:B--2---:R0:W-:Y:S04]  /*242d0*/  STL [R1+0x38], R7 ;  /* 0x0000380701007387 */ /* 0x0041e80000100800 */
[----:B------:R3:W5:Y:S01]  /*242e0*/  LDL R15, [R1+0x38] ;  /* 0x00003800010f7983 */ /* 0x0007620000100800 */
[----:B------:R-:W-:-:S03]  /*242f0*/  UIMAD UR4, UR4, UR5, URZ ;  /* 0x00000005040472a4 */ /* 0x000fc6000f8e023f */
[----:B------:R-:W-:Y:S02]  /*24300*/  ULDC UR5, c[0x0][0x348] ;  /* 0x0000d20000057ab9 */ /* 0x000fe40000000800 */
[----:B------:R-:W-:Y:S01]  /*24310*/  MOV R10, UR5 ;  /* 0x00000005000a7c02 */ /* 0x000fe20008000f00 */
[----:B0-----:R-:W-:Y:S01]  /*24320*/  IMAD.U32 R7, RZ, RZ, UR4 ;  /* 0x00000004ff077e24 */ /* 0x001fe2000f8e00ff */
[----:B---3--:R-:W-:Y:S06]  /*24330*/  @P0 BRA `(.L_x_1749) ;  /* 0x0000000000140947 */ /* 0x008fec0003800000 */
[----:B------:R-:W-:Y:S05]  /*24340*/  @!P3 BRA `(.L_x_1749) ;  /* 0x000000000010b947 */ /* 0x000fea0003800000 */
[----:B------:R-:W2:Y:S04]  /*24350*/  LDG.E R9, desc[UR46][R12.64] ;  /* 0x0000002e0c097981 */ /* 0x000ea8000c1e1900 */
[----:B------:R-:W2:Y:S02]  /*24360*/  LDG.E R12, desc[UR46][R12.64+0x4] ;  /* 0x0000042e0c0c7981 */ /* 0x000ea4000c1e1900 */
[----:B--2--5:R-:W-:-:S05]  /*24370*/  IMAD.IADD R15, R12, 0x1, -R9 ;  /* 0x000000010c0f7824 */ /* 0x024fca00078e0a09 */
[----:B------:R0:W-:Y:S02]  /*24380*/  STL [R1+0x38], R15 ;  /* 0x0000380f01007387 */ /* 0x0001e40000100800 */
.L_x_1749:
[----:B------:R-:W2:Y:S01]  /*24390*/  LDL.LU R11, [R1+0x8] ;  /* 0x00000800010b7983 */ /* 0x000ea20000300800 */
[----:B-----5:R-:W-:Y:S01]  /*243a0*/  IMAD.IADD R8, R8, 0x1, R6 ;  /* 0x0000000108087824 */ /* 0x020fe200078e0206 */
[----:B------:R-:W-:Y:S02]  /*243b0*/  ULDC.64 UR4, c[0x0][0xa20] ;  /* 0x0002880000047ab9 */ /* 0x000fe40000000a00 */
[----:B------:R-:W-:Y:S02]  /*243c0*/  ISETP.NE.U32.AND P0, PT, RZ, UR4, PT ;  /* 0x00000004ff007c0c */ /* 0x000fe4000bf05070 */
[----:B------:R1:W-:Y:S02]  /*243d0*/  STL [R1+0x1c], R8 ;  /* 0x00001c0801007387 */ /* 0x0003e40000100800 */
[----:B------:R-:W-:Y:S02]  /*243e0*/  ISETP.NE.AND.EX P0, PT, RZ, UR5, PT, P0 ;  /* 0x00000005ff007c0c */ /* 0x000fe4000bf05300 */
[----:B--2---:R-:W-:-:S02]  /*243f0*/  LOP3.LUT R18, R11, 0xff000000, RZ, 0xc0, !PT ;  /* 0xff0000000b127812 */ /* 0x004fc400078ec0ff */
[C---:B------:R-:W-:Y:S02]  /*24400*/  LOP3.LUT R9, R11.reuse, 0xff0000, RZ, 0xc0, !PT ;  /* 0x00ff00000b097812 */ /* 0x040fe400078ec0ff */
[----:B------:R-:W-:Y:S02]  /*24410*/  SHF.R.U32.HI R18, RZ, 0x8, R18 ;  /* 0x00000008ff127819 */ /* 0x000fe40000011612 */
[----:B------:R-:W-:Y:S02]  /*24420*/  LOP3.LUT R16, R11, 0xffff, RZ, 0xc0, !PT ;  /* 0x0000ffff0b107812 */ /* 0x000fe400078ec0ff */
[----:B------:R-:W-:-:S03]  /*24430*/  LEA.HI R18, R9, R18, RZ, 0x10 ;  /* 0x0000001209127211 */ /* 0x000fc600078f80ff */
[----:B-1----:R-:W-:Y:S05]  /*24440*/  @!P0 BRA `(.L_x_1750) ;  /* 0x0000000000108947 */ /* 0x002fea0003800000 */
[----:B------:R-:W1:Y:S02]  /*24450*/  LDC.64 R4, c[0x0][0xa20] ;  /* 0x00028800ff047b82 */ /* 0x000e640000000a00 */
[----:B-1----:R-:W-:-:S05]  /*24460*/  IMAD.WIDE R4, R14, 0x4, R4 ;  /* 0x000000040e047825 */ /* 0x002fca00078e0204 */
[----:B------:R1:W5:Y:S01]  /*24470*/  LDG.E R7, desc[UR46][R4.64] ;  /* 0x0000002e04077981 */ /* 0x000362000c1e1900 */
[----:B------:R-:W-:Y:S05]  /*24480*/  BRA `(.L_x_1751) ;  /* 0x0000000000107947 */ /* 0x000fea0003800000 */
.L_x_1750:
[----:B------:R-:W-:Y:S05]  /*24490*/  @!P1 BRA `(.L_x_1751) ;  /* 0x00000000000c9947 */ /* 0x000fea0003800000 */
[----:B------:R-:W2:Y:S04]  /*244a0*/  LDG.E R7, desc[UR46][R4.64] ;  /* 0x0000002e04077981 */ /* 0x000ea8000c1e1900 */
[----:B------:R-:W2:Y:S02]  /*244b0*/  LDG.E R4, desc[UR46][R4.64+0x4] ;  /* 0x0000042e04047981 */ /* 0x000ea4000c1e1900 */
[----:B--2---:R-:W-:-:S07]  /*244c0*/  IMAD.IADD R7, R4, 0x1, -R7 ;  /* 0x0000000104077824 */ /* 0x004fce00078e0a07 */
.L_x_1751:
[----:B------:R-:W2:Y:S04]  /*244d0*/  LDL.LU R8, [R1+0x4] ;  /* 0x0000040001087983 */ /* 0x000ea80000300800 */
[----:B-1----:R-:W3:Y:S04]  /*244e0*/  @P2 LDG.E R4, desc[UR46][R2.64] ;  /* 0x0000002e02042981 */ /* 0x002ee8000c1e1900 */
[----:B------:R1:W3:Y:S01]  /*244f0*/  @P2 LDG.E R2, desc[UR46][R2.64+0x4] ;  /* 0x0000042e02022981 */ /* 0x0002e2000c1e1900 */
[----:B-----5:R-:W-:Y:S01]  /*24500*/  IMAD.IADD R9, R7, 0x1, -R6 ;  /* 0x0000000107097824 */ /* 0x020fe200078e0a06 */
[----:B-1----:R-:W1:Y:S02]  /*24510*/  LDC R3, c[0x0][0x448] ;  /* 0x00011200ff037b82 */ /* 0x002e640000000800 */
[----:B-1----:R-:W-:-:S13]  /*24520*/  ISETP.NE.AND P1, PT, R3, 0x1, PT ;  /* 0x000000010300780c */ /* 0x002fda0003f25270 */
[----:B------:R-:W1:Y:S08]  /*24530*/  @P1 LDC R3, c[0x0][0x44c] ;  /* 0x00011300ff031b82 */ /* 0x000e700000000800 */
[----:B------:R-:W4:Y:S01]  /*24540*/  @P1 LDC R5, c[0x0][0x450] ;  /* 0x00011400ff051b82 */ /* 0x000f220000000800 */
[----:B--2---:R-:W-:-:S05]  /*24550*/  SHF.L.U32 R12, R8, 0x7, RZ ;  /* 0x00000007080c7819 */ /* 0x004fca00000006ff */
[----:B------:R-:W-:Y:S01]  /*24560*/  VIADD R7, R12, 0x7f ;  /* 0x0000007f0c077836 */ /* 0x000fe20000000000 */
[----:B------:R2:W-:Y:S01]  /*24570*/  STL [R1+0x30], R12 ;  /* 0x0000300c01007387 */ /* 0x0005e20000100800 */
[----:B---3--:R-:W-:Y:S02]  /*24580*/  @P2 IMAD.IADD R10, R2, 0x1, -R4 ;  /* 0x00000001020a2824 */ /* 0x008fe400078e0a04 */
[----:B-1----:R-:W-:-:S04]  /*24590*/  @P1 IMAD.HI.U32 R2, R7, R3, RZ ;  /* 0x0000000307021227 */ /* 0x002fc800078e00ff */
[----:B------:R-:W-:Y:S01]  /*245a0*/  IMAD.IADD R6, R9, 0x1, R10 ;  /* 0x0000000109067824 */ /* 0x000fe200078e020a */
[----:B----4-:R-:W-:-:S03]  /*245b0*/  @P1 SHF.R.U32.HI R7, RZ, R5, R2 ;  /* 0x00000005ff071219 */ /* 0x010fc60000011602 */
[C---:B------:R-:W-:Y:S01]  /*245c0*/  VIADD R2, R6.reuse, 0x5f ;  /* 0x0000005f06027836 */ /* 0x040fe20000000000 */
[----:B------:R-:W-:-:S03]  /*245d0*/  IADD3 R21, R6, 0x1, -R15 ;  /* 0x0000000106157810 */ /* 0x000fc60007ffe80f */
[----:B------:R-:W-:-:S04]  /*245e0*/  IMAD.HI R2, R2, 0x2aaaaaab, RZ ;  /* 0x2aaaaaab02027827 */ /* 0x000fc800078e02ff */
[----:B------:R-:W-:Y:S01]  /*245f0*/  IMAD.IADD R7, R21, 0x1, R7 ;  /* 0x0000000115077824 */ /* 0x000fe200078e0207 */
[----:B------:R-:W-:-:S04]  /*24600*/  SHF.R.U32.HI R3, RZ, 0x1f, R2 ;  /* 0x0000001fff037819 */ /* 0x000fc80000011602 */
[----:B------:R-:W-:Y:S02]  /*24610*/  LEA.HI.SX32 R11, R2, R3, 0x1c ;  /* 0x00000003020b7211 */ /* 0x000fe400078fe2ff */
[----:B------:R-:W1:Y:S03]  /*24620*/  LDC.64 R2, c[0x0][0x9e0] ;  /* 0x00027800ff027b82 */ /* 0x000e660000000a00 */
[----:B------:R2:W-:Y:S01]  /*24630*/  STL [R1+0x5c], R11 ;  /* 0x00005c0b01007387 */ /* 0x0005e20000100800 */
[----:B-1----:R-:W-:Y:S02]  /*24640*/  ISETP.GE.AND P3, PT, R3, 0x1, PT ;  /* 0x000000010300780c */ /* 0x002fe40003f66270 */
[----:B------:R-:W-:-:S11]  /*24650*/  IADD3 R8, R7, R2, RZ ;  /* 0x0000000207087210 */ /* 0x000fd60007ffe0ff */
[----:B--2---:R-:W-:Y:S05]  /*24660*/  @!P3 BRA `(.L_x_1752) ;  /* 0x000000000048b947 */ /* 0x004fea0003800000 */
[C---:B------:R-:W-:Y:S01]  /*24670*/  ISETP.GT.AND P0, PT, R7.reuse, RZ, PT ;  /* 0x000000ff0700720c */ /* 0x040fe20003f04270 */
[----:B------:R-:W-:Y:S01]  /*24680*/  BSSY B0, `(.L_x_1753) ;  /* 0x000000e000007945 */ /* 0x000fe20003800000 */
[----:B------:R-:W-:-:S11]  /*24690*/  VIADD R2, R7, 0xffffffff ;  /* 0xffffffff07027836 */ /* 0x000fd60000000000 */
[----:B------:R-:W-:Y:S05]  /*246a0*/  @P0 BRA `(.L_x_1754) ;  /* 0x00000000001c0947 */ /* 0x000fea0003800000 */
[----:B------:R-:W-:Y:S01]  /*246b0*/  ISETP.NE.AND P0, PT, R3, 0x1, PT ;  /* 0x000000010300780c */ /* 0x000fe20003f05270 */
[----:B------:R-:W-:-:S12]  /*246c0*/  IMAD.MOV R2, RZ, RZ, -R7 ;  /* 0x000000ffff027224 */ /* 0x000fd800078e0a07 */
[----:B------:R-:W1:Y:S02]  /*246d0*/  @P0 LDC.64 R4, c[0x0][0x9e8] ;  /* 0x00027a00ff040b82 */ /* 0x000e640000000a00 */
[----:B-1----:R-:W-:-:S05]  /*246e0*/  @P0 IMAD.HI.U32 R4, R2, R4, RZ ;  /* 0x0000000402040227 */ /* 0x002fca00078e00ff */
[----:B------:R-:W-:-:S04]  /*246f0*/  @P0 SHF.R.U32.HI R2, RZ, R5, R4 ;  /* 0x00000005ff020219 */ /* 0x000fc80000011604 */
[----:B------:R-:W-:Y:S01]  /*24700*/  LOP3.LUT R2, RZ, R2, RZ, 0x33, !PT ;  /* 0x00000002ff027212 */ /* 0x000fe200078e33ff */
[----:B------:R-:W-:Y:S06]  /*24710*/  BRA `(.L_x_1755) ;  /* 0x0000000000107947 */ /* 0x000fec0003800000 */
.L_x_1754:
[----:B------:R-:W-:-:S13]  /*24720*/  ISETP.NE.AND P0, PT, R3, 0x1, PT ;  /* 0x000000010300780c */ /* 0x000fda0003f05270 */
[----:B------:R-:W1:Y:S02]  /*24730*/  @P0 LDC.64 R4, c[0x0][0x9e8] ;  /* 0x00027a00ff040b82 */ /* 0x000e640000000a00 */
[----:B-1----:R-:W-:-:S05]  /*24740*/  @P0 IMAD.HI.U32 R4, R2, R4, RZ ;  /* 0x0000000402040227 */ /* 0x002fca00078e00ff */
[----:B------:R-:W-:-:S07]  /*24750*/  @P0 SHF.R.U32.HI R2, RZ, R5, R4 ;  /* 0x00000005ff020219 */ /* 0x000fce0000011604 */
.L_x_1755:
[----:B------:R-:W-:Y:S05]  /*24760*/  BSYNC B0 ;  /* 0x0000000000007941 */ /* 0x000fea0003800000 */
.L_x_1753:
[----:B------:R-:W-:-:S05]  /*24770*/  IMAD R2, R2, R3, R3 ;  /* 0x0000000302027224 */ /* 0x000fca00078e0203 */
[----:B------:R-:W-:-:S07]  /*24780*/  VIMNMX R8, R8, R2, PT ;  /* 0x0000000208087248 */ /* 0x000fce0003fe0100 */
.L_x_1752:
[----:B------:R-:W1:Y:S01]  /*24790*/  @P1 LDC R4, c[0x0][0x44c] ;  /* 0x00011300ff041b82 */ /* 0x000e620000000800 */
[----:B------:R-:W-:Y:S01]  /*247a0*/  VIADD R8, R8, 0x5f ;  /* 0x0000005f08087836 */ /* 0x000fe20000000000 */
[----:B------:R-:W-:Y:S01]  /*247b0*/  ULDC UR4, c[0x0][0x9dc] ;  /* 0x0002770000047ab9 */ /* 0x000fe20000000800 */
[----:B------:R-:W-:Y:S02]  /*247c0*/  IMAD.MOV.U32 R2, RZ, RZ, R12 ;  /* 0x000000ffff027224 */ /* 0x000fe400078e000c */
[----:B------:R-:W-:-:S03]  /*247d0*/  IMAD.HI R8, R8, 0x2aaaaaab, RZ ;  /* 0x2aaaaaab08087827 */ /* 0x000fc600078e02ff */
[----:B------:R-:W2:Y:S01]  /*247e0*/  @P1 LDC R5, c[0x0][0x450] ;  /* 0x00011400ff051b82 */ /* 0x000ea20000000800 */
[----:B------:R-:W-:Y:S01]  /*247f0*/  IMAD.IADD R20, R6, 0x1, -R15 ;  /* 0x0000000106147824 */ /* 0x000fe200078e0a0f */
[----:B------:R-:W-:-:S04]  /*24800*/  SHF.R.U32.HI R7, RZ, 0x1f, R8 ;  /* 0x0000001fff077819 */ /* 0x000fc80000011608 */
[----:B------:R-:W-:-:S04]  /*24810*/  LEA.HI.SX32 R7, R8, R7, 0x1c ;  /* 0x0000000708077211 */ /* 0x000fc800078fe2ff */
[----:B------:R-:W-:Y:S01]  /*24820*/  VIMNMX R7, R11, R7, PT ;  /* 0x000000070b077248 */ /* 0x000fe20003fe0100 */
[----:B-1----:R-:W-:-:S05]  /*24830*/  @P1 IMAD.HI.U32 R4, R12, R4, RZ ;  /* 0x000000040c041227 */ /* 0x002fca00078e00ff */
[----:B--2---:R-:W-:-:S04]  /*24840*/  @P1 SHF.R.U32.HI R2, RZ, R5, R4 ;  /* 0x00000005ff021219 */ /* 0x004fc80000011604 */
[----:B------:R-:W-:-:S05]  /*24850*/  IADD3 R2, R20, R2, RZ ;  /* 0x0000000214027210 */ /* 0x000fca0007ffe0ff */
        /* <DEDUP_REMOVED lines=12> */
.L_x_1758:
[----:B------:R-:W-:-:S13]  /*24920*/  ISETP.NE.AND P0, PT, R3, 0x1, PT ;  /* 0x000000010300780c */ /* 0x000fda0003f05270 */
[----:B------:R-:W1:Y:S02]  /*24930*/  @P0 LDC.64 R4, c[0x0][0x9e8] ;  /* 0x00027a00ff040b82 */ /* 0x000e640000000a00 */
[----:B-1----:R-:W-:-:S05]  /*24940*/  @P0 IMAD.HI.U32 R4, R2, R4, RZ ;  /* 0x0000000402040227 */ /* 0x002fca00078e00ff */
[----:B------:R-:W-:-:S07]  /*24950*/  @P0 SHF.R.U32.HI R2, RZ, R5, R4 ;  /* 0x00000005ff020219 */ /* 0x000fce0000011604 */
.L_x_1759:
[----:B------:R-:W-:Y:S05]  /*24960*/  BSYNC B0 ;  /* 0x0000000000007941 */ /* 0x000fea0003800000 */
.L_x_1757:
[----:B------:R-:W-:-:S05]  /*24970*/  IMAD R2, R2, R3, RZ ;  /* 0x0000000302027224 */ /* 0x000fca00078e02ff */
[----:B------:R-:W-:-:S07]  /*24980*/  VIMNMX R6, R6, R2, !PT ;  /* 0x0000000206067248 */ /* 0x000fce0007fe0100 */
.L_x_1756:
[----:B------:R-:W-:Y:S01]  /*24990*/  IMAD.HI R6, R6, 0x2aaaaaab, RZ ;  /* 0x2aaaaaab06067827 */ /* 0x000fe200078e02ff */
[----:B------:R-:W-:Y:S01]  /*249a0*/  LOP3.LUT R12, R18, 0xff, RZ, 0xc0, !PT ;  /* 0x000000ff120c7812 */ /* 0x000fe200078ec0ff */
[----:B------:R-:W-:Y:S01]  /*249b0*/  BSSY B0, `(.L_x_1760) ;  /* 0x0000027000007945 */ /* 0x000fe20003800000 */
[----:B------:R-:W-:Y:S01]  /*249c0*/  SHF.R.U32.HI R18, RZ, 0x10, R18 ;  /* 0x00000010ff127819 */ /* 0x000fe20000011612 */
[----:B------:R-:W-:Y:S01]  /*249d0*/  IMAD.MOV.U32 R2, RZ, RZ, RZ ;  /* 0x000000ffff027224 */ /* 0x000fe200078e00ff */
[----:B------:R-:W-:Y:S01]  /*249e0*/  SHF.R.U32.HI R4, RZ, 0x1f, R6 ;  /* 0x0000001fff047819 */ /* 0x000fe20000011606 */
[----:B------:R1:W-:Y:S03]  /*249f0*/  STL [R1+0x50], R12 ;  /* 0x0000500c01007387 */ /* 0x0003e60000100800 */
[----:B------:R-:W-:-:S04]  /*24a00*/  LEA.HI.SX32 R4, R6, R4, 0x1c ;  /* 0x0000000406047211 */ /* 0x000fc800078fe2ff */
[----:B------:R-:W-:-:S04]  /*24a10*/  VIMNMX R4, RZ, R4, !PT ;  /* 0x00000004ff047248 */ /* 0x000fc80007fe0100 */
[----:B------:R-:W-:-:S13]  /*24a20*/  ISETP.GT.AND P0, PT, R7, R4, PT ;  /* 0x000000040700720c */ /* 0x000fda0003f04270 */
[----:B-1----:R-:W-:Y:S05]  /*24a30*/  @!P0 BRA `(.L_x_1761) ;  /* 0x0000000000788947 */ /* 0x002fea0003800000 */
[----:B------:R-:W-:Y:S01]  /*24a40*/  ISETP.NE.AND P0, PT, R18, RZ, PT ;  /* 0x000000ff1200720c */ /* 0x000fe20003f05270 */
[----:B------:R-:W-:-:S03]  /*24a50*/  ULDC UR4, c[0x0][0x9f0] ;  /* 0x00027c0000047ab9 */ /* 0x000fc60000000800 */
[----:B------:R-:W-:-:S04]  /*24a60*/  SEL R5, R18, UR4, P0 ;  /* 0x0000000412057c07 */ /* 0x000fc80008000000 */
[----:B------:R-:W-:Y:S02]  /*24a70*/  IABS R6, R5 ;  /* 0x0000000500067213 */ /* 0x000fe40000000000 */
[----:B------:R-:W-:Y:S02]  /*24a80*/  IADD3 R8, R5, -0x1, R7 ;  /* 0xffffffff05087810 */ /* 0x000fe40007ffe007 */
[----:B------:R-:W1:Y:S03]  /*24a90*/  I2F.RP R2, R6 ;  /* 0x0000000600027306 */ /* 0x000e660000209400 */
[----:B------:R-:W-:-:S05]  /*24aa0*/  IMAD.IADD R8, R8, 0x1, -R4 ;  /* 0x0000000108087824 */ /* 0x000fca00078e0a04 */
[----:B-1----:R-:W1:Y:S02]  /*24ab0*/  MUFU.RCP R2, R2 ;  /* 0x0000000200027308 */ /* 0x002e640000001000 */
[----:B-1----:R-:W-:-:S06]  /*24ac0*/  VIADD R2, R2, 0xffffffe ;  /* 0x0ffffffe02027836 */ /* 0x002fcc0000000000 */
[----:B------:R1:W2:Y:S02]  /*24ad0*/  F2I.FTZ.U32.TRUNC.NTZ R3, R2 ;  /* 0x0000000200037305 */ /* 0x0002a4000021f000 */
[----:B-1----:R-:W-:-:S04]  /*24ae0*/  LOP3.LUT R2, R8, R5, RZ, 0x3c, !PT ;  /* 0x0000000508027212 */ /* 0x002fc800078e3cff */
[----:B------:R-:W-:Y:S01]  /*24af0*/  ISETP.GE.AND P3, PT, R2, RZ, PT ;  /* 0x000000ff0200720c */ /* 0x000fe20003f66270 */
[----:B--2---:R-:W-:-:S04]  /*24b00*/  IMAD.MOV R2, RZ, RZ, -R3 ;  /* 0x000000ffff027224 */ /* 0x004fc800078e0a03 */
[----:B------:R-:W-:Y:S01]  /*24b10*/  IMAD R11, R2, R6, RZ ;  /* 0x00000006020b7224 */ /* 0x000fe200078e02ff */
[----:B------:R-:W-:-:S05]  /*24b20*/  MOV R2, RZ ;  /* 0x000000ff00027202 */ /* 0x000fca0000000f00 */
[----:B------:R-:W-:Y:S01]  /*24b30*/  IMAD.HI.U32 R11, R3, R11, R2 ;  /* 0x0000000b030b7227 */ /* 0x000fe200078e0002 */
[----:B------:R-:W-:Y:S02]  /*24b40*/  IABS R2, R5 ;  /* 0x0000000500027213 */ /* 0x000fe40000000000 */
[----:B------:R-:W-:-:S03]  /*24b50*/  IABS R3, R8 ;  /* 0x0000000800037213 */ /* 0x000fc60000000000 */
[----:B------:R-:W-:-:S04]  /*24b60*/  IMAD.MOV R2, RZ, RZ, -R2 ;  /* 0x000000ffff027224 */ /* 0x000fc800078e0a02 */
[----:B------:R-:W-:Y:S02]  /*24b70*/  IMAD.MOV.U32 R8, RZ, RZ, R2 ;  /* 0x000000ffff087224 */ /* 0x000fe400078e0002 */
[----:B------:R-:W-:-:S04]  /*24b80*/  IMAD.HI.U32 R2, R11, R3, RZ ;  /* 0x000000030b027227 */ /* 0x000fc800078e00ff */
[----:B------:R-:W-:-:S05]  /*24b90*/  IMAD R3, R2, R8, R3 ;  /* 0x0000000802037224 */ /* 0x000fca00078e0203 */
[----:B------:R-:W-:-:S13]  /*24ba0*/  ISETP.GT.U32.AND P1, PT, R6, R3, PT ;  /* 0x000000030600720c */ /* 0x000fda0003f24070 */
[----:B------:R-:W-:Y:S02]  /*24bb0*/  @!P1 IMAD.IADD R3, R3, 0x1, -R6 ;  /* 0x0000000103039824 */ /* 0x000fe400078e0a06 */
[----:B------:R-:W-:Y:S01]  /*24bc0*/  @!P1 VIADD R2, R2, 0x1 ;  /* 0x0000000102029836 */ /* 0x000fe20000000000 */
[----:B------:R-:W-:Y:S02]  /*24bd0*/  ISETP.NE.AND P1, PT, R5, RZ, PT ;  /* 0x000000ff0500720c */ /* 0x000fe40003f25270 */
[----:B------:R-:W-:-:S13]  /*24be0*/  ISETP.GE.U32.AND P0, PT, R3, R6, PT ;  /* 0x000000060300720c */ /* 0x000fda0003f06070 */
[----:B------:R-:W-:-:S05]  /*24bf0*/  @P0 VIADD R2, R2, 0x1 ;  /* 0x0000000102020836 */ /* 0x000fca0000000000 */
[----:B------:R-:W-:Y:S02]  /*24c00*/  @!P3 IADD3 R2, -R2, RZ, RZ ;  /* 0x000000ff0202b210 */ /* 0x000fe40007ffe1ff */
[----:B------:R-:W-:-:S07]  /*24c10*/  @!P1 LOP3.LUT R2, RZ, R5, RZ, 0x33, !PT ;  /* 0x00000005ff029212 */ /* 0x000fce00078e33ff */
.L_x_1761:
[----:B------:R-:W-:Y:S05]  /*24c20*/  BSYNC B0 ;  /* 0x0000000000007941 */ /* 0x000fea0003800000 */
.L_x_1760:
[-C--:B------:R-:W-:Y:S01]  /*24c30*/  IMAD R4, R12, R2.reuse, R4 ;  /* 0x000000020c047224 */ /* 0x080fe200078e0204 */
[----:B------:R-:W-:Y:S04]  /*24c40*/  BSSY B0, `(.L_x_1762) ;  /* 0x0000143000007945 */ /* 0x000fe80003800000 */
        /* <DEDUP_REMOVED lines=12> */
[----:B------:R-:W-:Y:S02]  /*24d10*/  @P0 LEA.HI.SX32 R4, R2, R5, 0x1c ;  /* 0x0000000502040211 */ /* 0x000fe400078fe2ff */
        /* <DEDUP_REMOVED lines=10> */
.L_x_1951:
[----:B--2---:R-:W-:Y:S02]  /*24dc0*/  ISETP.NE.AND P0, PT, R14, RZ, PT ;  /* 0x000000ff0e00720c */ /* 0x004fe40003f05270 */
[----:B------:R-:W-:-:S11]  /*24dd0*/  PLOP3.LUT P6, PT, PT, PT, PT, 0x8, 0x0 ;  /* 0x000000000000781c */ /* 0x000fd60003fce170 */
[----:B------:R-:W-:Y:S05]  /*24de0*/  @P0 BRA `(.L_x_1765) ;  /* 0x00000000000c0947 */ /* 0x000fea0003800000 */
[----:B------:R-:W-:-:S03]  /*24df0*/  UMOV UR4, 0xffffffff ;  /* 0xffffffff00047882 */ /* 0x000fc60000000000 */
[----:B------:R-:W-:Y:S05]  /*24e00*/  BRA.DIV UR4, `(.L_x_1766) ;  /* 0x0000007e04387947 */ /* 0x000fea000b800000 */
[----:B------:R-:W-:-:S13]  /*24e10*/  ELECT P6, URZ, PT ;  /* 0x00000000003f782f */ /* 0x000fda00038c0000 */
.L_x_1765:
        /* <DEDUP_REMOVED lines=9> */
.L_x_1954:
[----:B------:R-:W-:Y:S05]  /*24eb0*/  BSYNC B1 ;  /* 0x0000000000017941 */ /* 0x000fea0003800000 */
.L_x_1767:
[----:B------:R-:W-:Y:S04]  /*24ec0*/  BSSY B1, `(.L_x_1769) ;  /* 0x0000080000017945 */ /* 0x000fe80003800000 */
[----:B------:R-:W-:Y:S05]  /*24ed0*/  @!P6 BRA `(.L_x_1770) ;  /* 0x0000000400f8e947 */ /* 0x000fea0003800000 */
[----:B------:R-:W2:Y:S04]  /*24ee0*/  LDL R7, [R1+0x14] ;  /* 0x0000140001077983 */ /* 0x000ea80000100800 */
[----:B------:R-:W3:Y:S01]  /*24ef0*/  LDL R8, [R1+0x20] ;  /* 0x0000200001087983 */ /* 0x000ee20000100800 */
[----:B------:R-:W-:Y:S01]  /*24f00*/  BSSY B2, `(.L_x_1771) ;  /* 0x0000008000027945 */ /* 0x000fe20003800000 */
[----:B------:R-:W4:Y:S02]  /*24f10*/  S2R R6, SR_TID.X ;  /* 0x0000000000067919 */ /* 0x000f240000002100 */
[----:B----4-:R-:W-:-:S04]  /*24f20*/  LOP3.LUT R6, R6, 0x7f, RZ, 0xc0, !PT ;  /* 0x0000007f06067812 */ /* 0x010fc800078ec0ff */
[----:B------:R-:W-:Y:S01]  /*24f30*/  ISETP.NE.AND P1, PT, R6, RZ, PT ;  /* 0x000000ff0600720c */ /* 0x000fe20003f25270 */
[----:B--2---:R-:W-:Y:S01]  /*24f40*/  IMAD R7, R7, 0x8, R19 ;  /* 0x0000000807077824 */ /* 0x004fe200078e0213 */
[----:B---3--:R-:W-:-:S04]  /*24f50*/  SHF.L.U32 R10, R8, 0x1f, RZ ;  /* 0x0000001f080a7819 */ /* 0x008fc800000006ff */
[----:B------:R-:W2:Y:S02]  /*24f60*/  SYNCS.PHASECHK.TRANS64.TRYWAIT P0, [R7+URZ+0x2a8a0], R10 ;  /* 0x02a8a00a070075a7 */ /* 0x000ea4000800017f */
[----:B--2---:R-:W-:Y:S05]  /*24f70*/  @!P0 BRA `(.L_x_1772) ;  /* 0x0000007c00108947 */ /* 0x004fea0003800000 */
.L_x_1955:
[----:B------:R-:W-:Y:S05]  /*24f80*/  BSYNC B2 ;  /* 0x0000000000027941 */ /* 0x000fea0003800000 */
.L_x_1771:
[----:B------:R-:W-:Y:S04]  /*24f90*/  BSSY B2, `(.L_x_1773) ;  /* 0x0000009000027945 */ /* 0x000fe80003800000 */
[----:B------:R-:W-:Y:S05]  /*24fa0*/  @P1 BRA `(.L_x_1774) ;  /* 0x00000000001c1947 */ /* 0x000fea0003800000 */
[----:B------:R-:W3:Y:S01]  /*24fb0*/  S2R R6, SR_TID.X ;  /* 0x0000000000067919 */ /* 0x000ee20000002100 */
[----:B-1----:R-:W-:-:S04]  /*24fc0*/  MOV R5, 0x9000 ;  /* 0x0000900000057802 */ /* 0x002fc80000000f00 */
[----:B------:R4:W-:Y:S01]  /*24fd0*/  SYNCS.ARRIVE.TRANS64 RZ, [R7+URZ+0x2a890], R5 ;  /* 0x02a8900507ff79a7 */ /* 0x0009e2000800003f */
[----:B---3--:R-:W-:-:S04]  /*24fe0*/  LOP3.LUT R6, R6, 0x1f, RZ, 0xc0, !PT ;  /* 0x0000001f06067812 */ /* 0x008fc800078ec0ff */
[----:B------:R-:W-:-:S13]  /*24ff0*/  ISETP.NE.AND P0, PT, R6, RZ, PT ;  /* 0x000000ff0600720c */ /* 0x000fda0003f05270 */
[----:B----4-:R-:W-:Y:S05]  /*25000*/  @!P0 BRA `(.L_x_1774) ;  /* 0x0000000000048947 */ /* 0x010fea0003800000 */
[----:B------:R-:W-:Y:S01]  /*25010*/  BPT.TRAP 0x1 ;  /* 0x000000040000795c */ /* 0x000fe20000300000 */
.L_x_1774:
[----:B------:R-:W-:Y:S05]  /*25020*/  BSYNC B2 ;  /* 0x0000000000027941 */ /* 0x000fea0003800000 */
.L_x_1773:
[----:B-1----:R-:W3:Y:S01]  /*25030*/  LDL R5, [R1+0x14] ;  /* 0x0000140001057983 */ /* 0x002ee20000100800 */
[----:B------:R-:W-:Y:S01]  /*25040*/  IMAD.MOV.U32 R12, RZ, RZ, RZ ;  /* 0x000000ffff0c7224 */ /* 0x000fe200078e00ff */
[----:B------:R-:W-:Y:S01]  /*25050*/  UIADD3 UR4, UP0, UR36, 0x570, URZ ;  /* 0x0000057024047890 */ /* 0x000fe2000ff1e03f */
[----:B------:R-:W-:Y:S01]  /*25060*/  IMAD R6, R4, 0x60, R0 ;  /* 0x0000006004067824 */ /* 0x000fe200078e0200 */
[----:B------:R-:W-:Y:S01]  /*25070*/  PLOP3.LUT P0, PT, PT, PT, PT, 0x80, 0x0 ;  /* 0x000000000000781c */ /* 0x000fe20003f0f070 */
[----:B------:R-:W-:Y:S01]  /*25080*/  UMOV UR6, 0x0 ;  /* 0x0000000000067882 */ /* 0x000fe20000000000 */
[----:B------:R-:W-:Y:S01]  /*25090*/  R2UR UR10, R12 ;  /* 0x000000000c0a72ca */ /* 0x000fe200000e0000 */
[----:B------:R-:W-:Y:S01]  /*250a0*/  VIADD R6, R6, 0xffffffa0 ;  /* 0xffffffa006067836 */ /* 0x000fe20000000000 */
[----:B------:R-:W-:Y:S01]  /*250b0*/  UIADD3.X UR5, URZ, UR37, URZ, UP0, !UPT ;  /* 0x000000253f057290 */ /* 0x000fe200087fe43f */
[----:B------:R-:W-:Y:S01]  /*250c0*/  UMOV UR7, 0x12f00000 ;  /* 0x12f0000000077882 */ /* 0x000fe20000000000 */
[----:B---3--:R-:W-:-:S02]  /*250d0*/  IMAD R9, R5, 0x9000, R19 ;  /* 0x0000900005097824 */ /* 0x008fc400078e0213 */
[----:B------:R-:W-:Y:S02]  /*250e0*/  VIADD R5, R7, 0x2a890 ;  /* 0x0002a89007057836 */ /* 0x000fe40000000000 */
[----:B------:R-:W-:-:S07]  /*250f0*/  VIADD R8, R9, 0x18400 ;  /* 0x0001840009087836 */ /* 0x000fce0000000000 */
.L_x_1775:
        /* <DEDUP_REMOVED lines=12> */
[----:B------:R-:W-:Y:S01]  /*251c0*/  UMOV UR6, 0x0 ;  /* 0x0000000000067882 */ /* 0x000fe20000000000 */
[----:B------:R-:W-:Y:S01]  /*251d0*/  IADD3 R8, R9, 0x1b400, RZ ;  /* 0x0001b40009087810 */ /* 0x000fe20007ffe0ff */
[----:B------:R-:W-:Y:S01]  /*251e0*/  UMOV UR7, 0x12f00000 ;  /* 0x12f0000000077882 */ /* 0x000fe20000000000 */
[----:B------:R-:W-:-:S15]  /*251f0*/  R2UR UR10, R13 ;  /* 0x000000000d0a72ca */ /* 0x000fde00000e0000 */
.L_x_1776:
        /* <DEDUP_REMOVED lines=15> */
.L_x_1777:
        /* <DEDUP_REMOVED lines=10> */
[----:B------:R-:W1:Y:S01]  /*25390*/  SYNCS.PHASECHK.TRANS64.TRYWAIT P0, [R7+URZ+0x2a8c0], R10 ;  /* 0x02a8c00a070075a7 */ /* 0x000e62000800017f */
[----:B------:R-:W-:Y:S04]  /*253a0*/  BSSY B2, `(.L_x_1778) ;  /* 0x0000002000027945 */ /* 0x000fe80003800000 */
[----:B-1----:R-:W-:Y:S05]  /*253b0*/  @!P0 BRA `(.L_x_1779) ;  /* 0x0000007800148947 */ /* 0x002fea0003800000 */
.L_x_1956:
[----:B------:R-:W-:Y:S05]  /*253c0*/  BSYNC B2 ;  /* 0x0000000000027941 */ /* 0x000fea0003800000 */
.L_x_1778:
[----:B------:R-:W-:Y:S01]  /*253d0*/  BSSY B2, `(.L_x_1780) ;  /* 0x000000b000027945 */ /* 0x000fe20003800000 */
[----:B-12---:R-:W-:Y:S02]  /*253e0*/  IMAD.MOV.U32 R10, RZ, RZ, 0x0 ;  /* 0x00000000ff0a7424 */ /* 0x006fe400078e00ff */
        /* <DEDUP_REMOVED lines=9> */
.L_x_1781:
[----:B------:R-:W-:Y:S05]  /*25480*/  BSYNC B2 ;  /* 0x0000000000027941 */ /* 0x000fea0003800000 */
.L_x_1780:
[----:B------:R-:W2:Y:S01]  /*25490*/  LDL R5, [R1+0x14] ;  /* 0x0000140001057983 */ /* 0x000ea20000100800 */
[----:B------:R-:W-:Y:S01]  /*254a0*/  R2UR UR10, R12 ;  /* 0x000000000c0a72ca */ /* 0x000fe200000e0000 */
[----:B------:R-:W-:Y:S01]  /*254b0*/  UIADD3 UR4, UP0, UR36, 0x670, URZ ;  /* 0x0000067024047890 */ /* 0x000fe2000ff1e03f */
[----:B------:R-:W-:Y:S01]  /*254c0*/  R2UR UR6, R10 ;  /* 0x000000000a0672ca */ /* 0x000fe200000e0000 */
[----:B------:R-:W-:Y:S01]  /*254d0*/  VIADD R7, R7, 0x2a8b0 ;  /* 0x0002a8b007077836 */ /* 0x000fe20000000000 */
[----:B------:R-:W-:Y:S01]  /*254e0*/  R2UR UR7, R11 ;  /* 0x000000000b0772ca */ /* 0x000fe200000e0000 */
[----:B------:R-:W-:Y:S01]  /*254f0*/  UIADD3.X UR5, URZ, UR37, URZ, UP0, !UPT ;  /* 0x000000253f057290 */ /* 0x000fe200087fe43f */
[----:B------:R-:W-:Y:S01]  /*25500*/  PLOP3.LUT P0, PT, PT, PT, PT, 0x80, 0x0 ;  /* 0x000000000000781c */ /* 0x000fe20003f0f070 */
[----:B--2---:R-:W-:-:S05]  /*25510*/  IMAD R8, R5, 0x6000, R19 ;  /* 0x0000600005087824 */ /* 0x004fca00078e0213 */
[----:B------:R-:W-:-:S07]  /*25520*/  IADD3 R5, R8, 0x400, RZ ;  /* 0x0000040008057810 */ /* 0x000fce0007ffe0ff */
.L_x_1782:
        /* <DEDUP_REMOVED lines=10> */
[----:B------:R-:W-:Y:S01]  /*255d0*/  R2UR UR10, R13 ;  /* 0x000000000d0a72ca */ /* 0x000fe200000e0000 */
[----:B------:R-:W-:Y:S01]  /*255e0*/  VIADD R5, R8, 0x3400 ;  /* 0x0000340008057836 */ /* 0x000fe20000000000 */
[----:B------:R-:W-:Y:S02]  /*255f0*/  R2UR UR6, R10 ;  /* 0x000000000a0672ca */ /* 0x000fe400000e0000 */
[----:B------:R-:W-:Y:S02]  /*25600*/  R2UR UR7, R11 ;  /* 0x000000000b0772ca */ /* 0x000fe400000e0000 */
[----:B------:R-:W-:-:S13]  /*25610*/  PLOP3.LUT P0, PT, PT, PT, PT, 0x80, 0x0 ;  /* 0x000000000000781c */ /* 0x000fda0003f0f070 */
.L_x_1783:
        /* <DEDUP_REMOVED lines=10> */
.L_x_1770:
[----:B------:R-:W-:Y:S05]  /*256c0*/  BSYNC B1 ;  /* 0x0000000000017941 */ /* 0x000fea0003800000 */
.L_x_1769:
[----:B------:R-:W1:Y:S04]  /*256d0*/  LDL.LU R9, [R1+0x14] ;  /* 0x0000140001097983 */ /* 0x000e680000300800 */
[----:B------:R-:W2:Y:S01]  /*256e0*/  LDL.LU R8, [R1+0x20] ;  /* 0x0000200001087983 */ /* 0x000ea20000300800 */
[----:B------:R-:W-:Y:S01]  /*256f0*/  PLOP3.LUT P0, PT, PT, PT, PT, 0x8, 0x0 ;  /* 0x000000000000781c */ /* 0x000fe20003f0e170 */
[----:B-1----:R-:W-:Y:S02]  /*25700*/  VIADD R5, R9, 0x1 ;  /* 0x0000000109057836 */ /* 0x002fe40000000000 */
[----:B------:R-:W-:-:S03]  /*25710*/  VIADD R9, R4, 0xfffffffe ;  /* 0xfffffffe04097836 */ /* 0x000fc60000000000 */
[----:B------:R-:W-:Y:S02]  /*25720*/  ISETP.NE.AND P1, PT, R5, 0x2, PT ;  /* 0x000000020500780c */ /* 0x000fe40003f25270 */
[----:B------:R-:W-:Y:S02]  /*25730*/  ISETP.GE.AND P2, PT, R9, R3, PT ;  /* 0x000000030900720c */ /* 0x000fe40003f46270 */
[----:B------:R-:W-:-:S04]  /*25740*/  SEL R4, RZ, 0x1, P1 ;  /* 0x00000001ff047807 */ /* 0x000fc80000800000 */
[----:B--2---:R-:W-:Y:S02]  /*25750*/  LOP3.LUT R8, R8, R4, RZ, 0x3c, !PT ;  /* 0x0000000408087212 */ /* 0x004fe400078e3cff */
[----:B------:R-:W-:-:S05]  /*25760*/  SEL R4, R5, RZ, P1 ;  /* 0x000000ff05047207 */ /* 0x000fca0000800000 */
[----:B------:R1:W-:Y:S04]  /*25770*/  STL [R1+0x14], R4 ;  /* 0x0000140401007387 */ /* 0x0003e80000100800 */
[----:B------:R1:W-:Y:S01]  /*25780*/  STL [R1+0x20], R8 ;  /* 0x0000200801007387 */ /* 0x0003e20000100800 */
[----:B------:R-:W-:Y:S05]  /*25790*/  @!P2 BRA `(.L_x_1763) ;  /* 0x000000080034a947 */ /* 0x000fea0003800000 */
.L_x_1799:
        /* <DEDUP_REMOVED lines=13> */
.L_x_1957:
[----:B------:R-:W-:Y:S05]  /*25870*/  BSYNC B2 ;  /* 0x0000000000027941 */ /* 0x000fea0003800000 */
.L_x_1786:
[----:B------:R-:W-:Y:S04]  /*25880*/  BSSY B2, `(.L_x_1788) ;  /* 0x0000009000027945 */ /* 0x000fe80003800000 */
        /* <DEDUP_REMOVED lines=8> */
.L_x_1789:
[----:B------:R-:W-:Y:S05]  /*25910*/  BSYNC B2 ;  /* 0x0000000000027941 */ /* 0x000fea0003800000 */
.L_x_1788:
[----:B------:R-:W2:Y:S01]  /*25920*/  LDL R4, [R1+0x14] ;  /* 0x0000140001047983 */ /* 0x000ea20000100800 */
[----:B------:R-:W-:Y:S01]  /*25930*/  MOV R12, RZ ;  /* 0x000000ff000c7202 */ /* 0x000fe20000000f00 */
[----:B------:R-:W-:Y:S01]  /*25940*/  UIADD3 UR4, UP0, UR36, 0x570, URZ ;  /* 0x0000057024047890 */ /* 0x000fe2000ff1e03f */
[----:B------:R-:W-:Y:S01]  /*25950*/  PLOP3.LUT P1, PT, PT, PT, PT, 0x80, 0x0 ;  /* 0x000000000000781c */ /* 0x000fe20003f2f070 */
[----:B------:R-:W-:Y:S01]  /*25960*/  IMAD R5, R9, 0x60, R0 ;  /* 0x0000006009057824 */ /* 0x000fe200078e0200 */
[----:B------:R-:W-:Y:S01]  /*25970*/  R2UR UR10, R12 ;  /* 0x000000000c0a72ca */ /* 0x000fe200000e0000 */
[----:B------:R-:W-:Y:S01]  /*25980*/  UIADD3.X UR5, URZ, UR37, URZ, UP0, !UPT ;  /* 0x000000253f057290 */ /* 0x000fe200087fe43f */
[----:B------:R-:W-:Y:S01]  /*25990*/  UMOV UR6, 0x0 ;  /* 0x0000000000067882 */ /* 0x000fe20000000000 */
[----:B------:R-:W-:Y:S01]  /*259a0*/  UMOV UR7, 0x12f00000 ;  /* 0x12f0000000077882 */ /* 0x000fe20000000000 */
[----:B--2---:R-:W-:Y:S02]  /*259b0*/  IMAD R6, R4, 0x9000, R19 ;  /* 0x0000900004067824 */ /* 0x004fe400078e0213 */
[----:B------:R-:W-:-:S02]  /*259c0*/  VIADD R4, R8, 0x2a890 ;  /* 0x0002a89008047836 */ /* 0x000fc40000000000 */
[----:B------:R-:W-:-:S07]  /*259d0*/  VIADD R10, R6, 0x18400 ;  /* 0x00018400060a7836 */ /* 0x000fce0000000000 */
.L_x_1790:
        /* <DEDUP_REMOVED lines=10> */
[----:B------:R-:W-:Y:S01]  /*25a80*/  IMAD.MOV.U32 R13, RZ, RZ, 0x40 ;  /* 0x00000040ff0d7424 */ /* 0x000fe200078e00ff */
[----:B------:R-:W-:Y:S01]  /*25a90*/  PLOP3.LUT P1, PT, PT, PT, PT, 0x80, 0x0 ;  /* 0x000000000000781c */ /* 0x000fe20003f2f070 */
[----:B------:R-:W-:Y:S01]  /*25aa0*/  VIADD R10, R6, 0x1b400 ;  /* 0x0001b400060a7836 */ /* 0x000fe20000000000 */
[----:B------:R-:W-:Y:S01]  /*25ab0*/  UMOV UR6, 0x0 ;  /* 0x0000000000067882 */ /* 0x000fe20000000000 */
[----:B------:R-:W-:Y:S01]  /*25ac0*/  UMOV UR7, 0x12f00000 ;  /* 0x12f0000000077882 */ /* 0x000fe20000000000 */
[----:B------:R-:W-:-:S15]  /*25ad0*/  R2UR UR10, R13 ;  /* 0x000000000d0a72ca */ /* 0x000fde00000e0000 */
.L_x_1791:
        /* <DEDUP_REMOVED lines=15> */
.L_x_1792:
        /* <DEDUP_REMOVED lines=10> */
[----:B------:R-:W2:Y:S01]  /*25c70*/  SYNCS.PHASECHK.TRANS64.TRYWAIT P1, [R8+URZ+0x2a8c0], R7 ;  /* 0x02a8c007080075a7 */ /* 0x000ea2000802017f */
[----:B------:R-:W-:Y:S04]  /*25c80*/  BSSY B2, `(.L_x_1793) ;  /* 0x0000002000027945 */ /* 0x000fe80003800000 */
[----:B--2---:R-:W-:Y:S05]  /*25c90*/  @!P1 BRA `(.L_x_1794) ;  /* 0x0000007000049947 */ /* 0x004fea0003800000 */
.L_x_1958:
[----:B------:R-:W-:Y:S05]  /*25ca0*/  BSYNC B2 ;  /* 0x0000000000027941 */ /* 0x000fea0003800000 */
.L_x_1793:
[----:B------:R-:W-:Y:S01]  /*25cb0*/  BSSY B2, `(.L_x_1795) ;  /* 0x000000b000027945 */ /* 0x000fe20003800000 */
[----:B------:R-:W-:Y:S01]  /*25cc0*/  MOV R10, 0x0 ;  /* 0x00000000000a7802 */ /* 0x000fe20000000f00 */
[----:B------:R-:W-:Y:S02]  /*25cd0*/  IMAD.MOV.U32 R11, RZ, RZ, 0x12f00000 ;  /* 0x12f00000ff0b7424 */ /* 0x000fe400078e00ff */
[----:B------:R-:W-:Y:S05]  /*25ce0*/  @P2 BRA `(.L_x_1796) ;  /* 0x00000000001c2947 */ /* 0x000fea0003800000 */
[----:B------:R-:W3:Y:S01]  /*25cf0*/  S2R R6, SR_TID.X ;  /* 0x0000000000067919 */ /* 0x000ee20000002100 */
[----:B------:R-:W-:-:S04]  /*25d00*/  IMAD.MOV.U32 R4, RZ, RZ, 0x6000 ;  /* 0x00006000ff047424 */ /* 0x000fc800078e00ff */
[----:B------:R4:W-:Y:S01]  /*25d10*/  SYNCS.ARRIVE.TRANS64 RZ, [R8+URZ+0x2a8b0], R4 ;  /* 0x02a8b00408ff79a7 */ /* 0x0009e2000800003f */
[----:B---3--:R-:W-:-:S04]  /*25d20*/  LOP3.LUT R6, R6, 0x1f, RZ, 0xc0, !PT ;  /* 0x0000001f06067812 */ /* 0x008fc800078ec0ff */
[----:B------:R-:W-:-:S13]  /*25d30*/  ISETP.NE.AND P1, PT, R6, RZ, PT ;  /* 0x000000ff0600720c */ /* 0x000fda0003f25270 */
[----:B----4-:R-:W-:Y:S05]  /*25d40*/  @!P1 BRA `(.L_x_1796) ;  /* 0x0000000000049947 */ /* 0x010fea0003800000 */
[----:B------:R-:W-:Y:S01]  /*25d50*/  BPT.TRAP 0x1 ;  /* 0x000000040000795c */ /* 0x000fe20000300000 */
.L_x_1796:
[----:B------:R-:W-:Y:S05]  /*25d60*/  BSYNC B2 ;  /* 0x0000000000027941 */ /* 0x000fea0003800000 */
.L_x_1795:
[----:B------:R-:W3:Y:S01]  /*25d70*/  LDL R4, [R1+0x14] ;  /* 0x0000140001047983 */ /* 0x000ee20000100800 */
[----:B------:R-:W-:Y:S01]  /*25d80*/  R2UR UR10, R12 ;  /* 0x000000000c0a72ca */ /* 0x000fe200000e0000 */
[----:B------:R-:W-:Y:S01]  /*25d90*/  UIADD3 UR4, UP0, UR36, 0x670, URZ ;  /* 0x0000067024047890 */ /* 0x000fe2000ff1e03f */
[----:B------:R-:W-:Y:S01]  /*25da0*/  R2UR UR6, R10 ;  /* 0x000000000a0672ca */ /* 0x000fe200000e0000 */
[----:B-12---:R-:W-:Y:S01]  /*25db0*/  VIADD R8, R8, 0x2a8b0 ;  /* 0x0002a8b008087836 */ /* 0x006fe20000000000 */
[----:B------:R-:W-:Y:S01]  /*25dc0*/  R2UR UR7, R11 ;  /* 0x000000000b0772ca */ /* 0x000fe200000e0000 */
[----:B------:R-:W-:Y:S01]  /*25dd0*/  UIADD3.X UR5, URZ, UR37, URZ, UP0, !UPT ;  /* 0x000000253f057290 */ /* 0x000fe200087fe43f */
[----:B------:R-:W-:Y:S01]  /*25de0*/  PLOP3.LUT P1, PT, PT, PT, PT, 0x80, 0x0 ;  /* 0x000000000000781c */ /* 0x000fe20003f2f070 */
[----:B---3--:R-:W-:-:S04]  /*25df0*/  IMAD R4, R4, 0x6000, R19 ;  /* 0x0000600004047824 */ /* 0x008fc800078e0213 */
[----:B------:R-:W-:-:S08]  /*25e00*/  VIADD R6, R4, 0x400 ;  /* 0x0000040004067836 */ /* 0x000fd00000000000 */
.L_x_1797:
        /* <DEDUP_REMOVED lines=15> */
.L_x_1798:
        /* <DEDUP_REMOVED lines=10> */
.L_x_1785:
[----:B------:R-:W-:Y:S05]  /*25fa0*/  BSYNC B1 ;  /* 0x0000000000017941 */ /* 0x000fea0003800000 */
.L_x_1784:
[----:B------:R-:W1:Y:S04]  /*25fb0*/  LDL.LU R7, [R1+0x14] ;  /* 0x0000140001077983 */ /* 0x000e680000300800 */
[----:B------:R-:W2:Y:S01]  /*25fc0*/  LDL.LU R6, [R1+0x20] ;  /* 0x0000200001067983 */ /* 0x000ea20000300800 */
[C---:B------:R-:W-:Y:S01]  /*25fd0*/  ISETP.GT.AND P2, PT, R9.reuse, R3, PT ;  /* 0x000000030900720c */ /* 0x040fe20003f44270 */
[----:B------:R-:W-:Y:S01]  /*25fe0*/  VIADD R9, R9, 0xffffffff ;  /* 0xffffffff09097836 */ /* 0x000fe20000000000 */
[----:B-1----:R-:W-:-:S04]  /*25ff0*/  IADD3 R4, R7, 0x1, RZ ;  /* 0x0000000107047810 */ /* 0x002fc80007ffe0ff */
[----:B------:R-:W-:-:S04]  /*26000*/  ISETP.NE.AND P1, PT, R4, 0x2, PT ;  /* 0x000000020400780c */ /* 0x000fc80003f25270 */
[----:B------:R-:W-:Y:S02]  /*26010*/  SEL R5, RZ, 0x1, P1 ;  /* 0x00000001ff057807 */ /* 0x000fe40000800000 */
[----:B------:R-:W-:Y:S02]  /*26020*/  SEL R4, R4, RZ, P1 ;  /* 0x000000ff04047207 */ /* 0x000fe40000800000 */
[----:B--2---:R-:W-:-:S05]  /*26030*/  LOP3.LUT R6, R6, R5, RZ, 0x3c, !PT ;  /* 0x0000000506067212 */ /* 0x004fca00078e3cff */
[----:B------:R2:W-:Y:S04]  /*26040*/  STL [R1+0x20], R6 ;  /* 0x0000200601007387 */ /* 0x0005e80000100800 */
[----:B------:R2:W-:Y:S01]  /*26050*/  STL [R1+0x14], R4 ;  /* 0x0000140401007387 */ /* 0x0005e20000100800 */
[----:B------:R-:W-:Y:S05]  /*26060*/  @P2 BRA `(.L_x_1799) ;  /* 0xfffffff400cc2947 */ /* 0x000fea000383ffff */
.L_x_1763:
[----:B------:R-:W-:Y:S05]  /*26070*/  BSYNC B0 ;  /* 0x0000000000007941 */ /* 0x000fea0003800000 */
.L_x_1762:
[----:B------:R-:W3:Y:S01]  /*26080*/  LDL R7, [R1+0x30] ;  /* 0x0000300001077983 */ /* 0x000ee20000100800 */
[----:B------:R-:W4:Y:S01]  /*26090*/  LDC R0, c[0x0][0x448] ;  /* 0x00011200ff007b82 */ /* 0x000f220000000800 */
[----:B------:R-:W-:Y:S07]  /*260a0*/  @!P0 WARPSYNC.ALL ;  /* 0x0000000000008948 */ /* 0x000fee0003800000 */
[----:B------:R-:W-:Y:S01]  /*260b0*/  @!P0 BAR.SYNC.DEFER_BLOCKING 0xc, 0x180 ;  /* 0x0306000000008b1d */ /* 0x000fe20000010000 */
[----:B----4-:R-:W-:-:S13]  /*260c0*/  ISETP.NE.AND P1, PT, R0, 0x1, PT ;  /* 0x000000010000780c */ /* 0x010fda0003f25270 */
[----:B------:R-:W4:Y:S08]  /*260d0*/  @P1 LDC R0, c[0x0][0x44c] ;  /* 0x00011300ff001b82 */ /* 0x000f300000000800 */
[----:B------:R-:W5:Y:S01]  /*260e0*/  @P1 LDC R3, c[0x0][0x450] ;  /* 0x00011400ff031b82 */ /* 0x000f620000000800 */
[----:B---3--:R-:W-:-:S04]  /*260f0*/  VIADD R2, R7, 0x7f ;  /* 0x0000007f07027836 */ /* 0x008fc80000000000 */
[----:B----4-:R-:W-:-:S05]  /*26100*/  @P1 IMAD.HI.U32 R0, R2, R0, RZ ;  /* 0x0000000002001227 */ /* 0x010fca00078e00ff */
[----:B-----5:R-:W-:-:S05]  /*26110*/  @P1 SHF.R.U32.HI R2, RZ, R3, R0 ;  /* 0x00000003ff021219 */ /* 0x020fca0000011600 */
[----:B------:R-:W-:Y:S02]  /*26120*/  IMAD.IADD R0, R21, 0x1, R2 ;  /* 0x0000000115007824 */ /* 0x000fe400078e0202 */
[----:B------:R-:W3:Y:S02]  /*26130*/  LDC.64 R2, c[0x0][0x9e0] ;  /* 0x00027800ff027b82 */ /* 0x000ee40000000a00 */
[----:B---3--:R-:W-:Y:S01]  /*26140*/  ISETP.GE.AND P2, PT, R3, 0x1, PT ;  /* 0x000000010300780c */ /* 0x008fe20003f46270 */
[----:B------:R-:W-:-:S12]  /*26150*/  IMAD.IADD R2, R0, 0x1, R2 ;  /* 0x0000000100027824 */ /* 0x000fd800078e0202 */
[----:B------:R-:W-:Y:S05]  /*26160*/  @!P2 BRA `(.L_x_1800) ;  /* 0x000000000048a947 */ /* 0x000fea0003800000 */
[C---:B------:R-:W-:Y:S01]  /*26170*/  ISETP.GT.AND P0, PT, R0.reuse, RZ, PT ;  /* 0x000000ff0000720c */ /* 0x040fe20003f04270 */
[----:B------:R-:W-:Y:S01]  /*26180*/  BSSY B0, `(.L_x_1801) ;  /* 0x000000e000007945 */ /* 0x000fe20003800000 */
[----:B--2---:R-:W-:-:S11]  /*26190*/  VIADD R6, R0, 0xffffffff ;  /* 0xffffffff00067836 */ /* 0x004fd60000000000 */
[----:B------:R-:W-:Y:S05]  /*261a0*/  @P0 BRA `(.L_x_1802) ;  /* 0x00000000001c0947 */ /* 0x000fea0003800000 */
[----:B------:R-:W-:Y:S02]  /*261b0*/  ISETP.NE.AND P0, PT, R3, 0x1, PT ;  /* 0x000000010300780c */ /* 0x000fe40003f05270 */
[----:B------:R-:W-:-:S11]  /*261c0*/  IADD3 R0, -R0, RZ, RZ ;  /* 0x000000ff00007210 */ /* 0x000fd60007ffe1ff */
[----:B-1----:R-:W1:Y:S02]  /*261d0*/  @P0 LDC.64 R4, c[0x0][0x9e8] ;  /* 0x00027a00ff040b82 */ /* 0x002e640000000a00 */
[----:B-1----:R-:W-:-:S05]  /*261e0*/  @P0 IMAD.HI.U32 R4, R0, R4, RZ ;  /* 0x0000000400040227 */ /* 0x002fca00078e00ff */
[----:B------:R-:W-:-:S04]  /*261f0*/  @P0 SHF.R.U32.HI R0, RZ, R5, R4 ;  /* 0x00000005ff000219 */ /* 0x000fc80000011604 */
[----:B------:R-:W-:Y:S01]  /*26200*/  LOP3.LUT R6, RZ, R0, RZ, 0x33, !PT ;  /* 0x00000000ff067212 */ /* 0x000fe200078e33ff */
[----:B------:R-:W-:Y:S06]  /*26210*/  BRA `(.L_x_1803) ;  /* 0x0000000000107947 */ /* 0x000fec0003800000 */
.L_x_1802:
[----:B------:R-:W-:-:S13]  /*26220*/  ISETP.NE.AND P0, PT, R3, 0x1, PT ;  /* 0x000000010300780c */ /* 0x000fda0003f05270 */
[----:B-1----:R-:W1:Y:S02]  /*26230*/  @P0 LDC.64 R4, c[0x0][0x9e8] ;  /* 0x00027a00ff040b82 */ /* 0x002e640000000a00 */
[----:B-1----:R-:W-:-:S05]  /*26240*/  @P0 IMAD.HI.U32 R4, R6, R4, RZ ;  /* 0x0000000406040227 */ /* 0x002fca00078e00ff */
[----:B------:R-:W-:-:S07]  /*26250*/  @P0 SHF.R.U32.HI R6, RZ, R5, R4 ;  /* 0x00000005ff060219 */ /* 0x000fce0000011604 */
.L_x_1803:
[----:B------:R-:W-:Y:S05]  /*26260*/  BSYNC B0 ;  /* 0x0000000000007941 */ /* 0x000fea0003800000 */
.L_x_1801:
[----:B------:R-:W-:-:S05]  /*26270*/  IMAD R6, R6, R3, R3 ;  /* 0x0000000306067224 */ /* 0x000fca00078e0203 */
[----:B------:R-:W-:-:S07]  /*26280*/  VIMNMX R2, R2, R6, PT ;  /* 0x0000000602027248 */ /* 0x000fce0003fe0100 */
.L_x_1800:
[----:B--2---:R-:W2:Y:S01]  /*26290*/  LDL R6, [R1+0x5c] ;  /* 0x00005c0001067983 */ /* 0x004ea20000100800 */
[----:B------:R-:W3:Y:S01]  /*262a0*/  @P1 LDC R0, c[0x0][0x44c] ;  /* 0x00011300ff001b82 */ /* 0x000ee20000000800 */
[----:B------:R-:W-:Y:S01]  /*262b0*/  VIADD R2, R2, 0x5f ;  /* 0x0000005f02027836 */ /* 0x000fe20000000000 */
[----:B------:R-:W-:Y:S01]  /*262c0*/  ULDC UR4, c[0x0][0x9dc] ;  /* 0x0002770000047ab9 */ /* 0x000fe20000000800 */
[----:B-1----:R-:W-:Y:S02]  /*262d0*/  IMAD.MOV.U32 R4, RZ, RZ, R7 ;  /* 0x000000ffff047224 */ /* 0x002fe400078e0007 */
[----:B------:R-:W-:-:S03]  /*262e0*/  IMAD.HI R2, R2, 0x2aaaaaab, RZ ;  /* 0x2aaaaaab02027827 */ /* 0x000fc600078e02ff */
[----:B------:R-:W1:Y:S01]  /*262f0*/  @P1 LDC R5, c[0x0][0x450] ;  /* 0x00011400ff051b82 */ /* 0x000e620000000800 */
[----:B---3--:R-:W-:-:S05]  /*26300*/  @P1 IMAD.HI.U32 R0, R7, R0, RZ ;  /* 0x0000000007001227 */ /* 0x008fca00078e00ff */
[----:B-1----:R-:W-:-:S05]  /*26310*/  @P1 SHF.R.U32.HI R4, RZ, R5, R0 ;  /* 0x00000005ff041219 */ /* 0x002fca0000011600 */
[----:B------:R-:W-:Y:S01]  /*26320*/  IMAD.IADD R0, R20, 0x1, R4 ;  /* 0x0000000114007824 */ /* 0x000fe200078e0204 */
[----:B------:R-:W-:-:S04]  /*26330*/  SHF.R.U32.HI R4, RZ, 0x1f, R2 ;  /* 0x0000001fff047819 */ /* 0x000fc80000011602 */
[----:B------:R-:W-:Y:S01]  /*26340*/  LEA.HI.SX32 R7, R2, R4, 0x1c ;  /* 0x0000000402077211 */ /* 0x000fe200078fe2ff */
[----:B------:R-:W-:-:S04]  /*26350*/  VIADD R2, R0, -UR4 ;  /* 0x8000000400027c36 */ /* 0x000fc80008000000 */
[----:B------:R1:W-:Y:S01]  /*26360*/  STL [R1+0x60], R7 ;  /* 0x0000600701007387 */ /* 0x0003e20000100800 */
[----:B--2---:R-:W-:Y:S01]  /*26370*/  VIMNMX R6, R6, R7, PT ;  /* 0x0000000706067248 */ /* 0x004fe20003fe0100 */
[----:B-1----:R-:W-:Y:S06]  /*26380*/  @!P2 BRA `(.L_x_1804) ;  /* 0x000000000044a947 */ /* 0x002fec0003800000 */
        /* <DEDUP_REMOVED lines=10> */
.L_x_1806:
[----:B------:R-:W-:-:S13]  /*26430*/  ISETP.NE.AND P0, PT, R3, 0x1, PT ;  /* 0x000000010300780c */ /* 0x000fda0003f05270 */
[----:B------:R-:W1:Y:S02]  /*26440*/  @P0 LDC.64 R4, c[0x0][0x9e8] ;  /* 0x00027a00ff040b82 */ /* 0x000e640000000a00 */
[----:B-1----:R-:W-:-:S05]  /*26450*/  @P0 IMAD.HI.U32 R4, R0, R4, RZ ;  /* 0x0000000400040227 */ /* 0x002fca00078e00ff */
[----:B------:R-:W-:-:S07]  /*26460*/  @P0 SHF.R.U32.HI R0, RZ, R5, R4 ;  /* 0x00000005ff000219 */ /* 0x000fce0000011604 */
.L_x_1807:
[----:B------:R-:W-:Y:S05]  /*26470*/  BSYNC B0 ;  /* 0x0000000000007941 */ /* 0x000fea0003800000 */
.L_x_1805:
[----:B------:R-:W-:-:S05]  /*26480*/  IMAD R0, R0, R3, RZ ;  /* 0x0000000300007224 */ /* 0x000fca00078e02ff */
[----:B------:R-:W-:-:S07]  /*26490*/  VIMNMX R2, R2, R0, !PT ;  /* 0x0000000002027248 */ /* 0x000fce0007fe0100 */
.L_x_1804:
[----:B------:R-:W-:Y:S01]  /*264a0*/  IMAD.HI R2, R2, 0x2aaaaaab, RZ ;  /* 0x2aaaaaab02027827 */ /* 0x000fe200078e02ff */
[----:B------:R-:W-:Y:S01]  /*264b0*/  ISETP.NE.AND P1, PT, R18, RZ, PT ;  /* 0x000000ff1200720c */ /* 0x000fe20003f25270 */
[----:B------:R-:W-:Y:S03]  /*264c0*/  BSSY B0, `(.L_x_1808) ;  /* 0x0000025000007945 */ /* 0x000fe60003800000 */
[----:B------:R-:W-:-:S04]  /*264d0*/  SHF.R.U32.HI R0, RZ, 0x1f, R2 ;  /* 0x0000001fff007819 */ /* 0x000fc80000011602 */
[----:B------:R-:W-:-:S04]  /*264e0*/  LEA.HI.SX32 R0, R2, R0, 0x1c ;  /* 0x0000000002007211 */ /* 0x000fc800078fe2ff */
[----:B------:R-:W-:Y:S01]  /*264f0*/  VIMNMX R8, RZ, R0, !PT ;  /* 0x00000000ff087248 */ /* 0x000fe20007fe0100 */
[----:B------:R-:W1:Y:S03]  /*26500*/  @!P1 LDC R18, c[0x0][0x9f0] ;  /* 0x00027c00ff129b82 */ /* 0x000e660000000800 */
[----:B------:R-:W-:Y:S01]  /*26510*/  ISETP.GT.AND P0, PT, R6, R8, PT ;  /* 0x000000080600720c */ /* 0x000fe20003f04270 */
[----:B------:R2:W-:Y:S04]  /*26520*/  STL [R1+0x3c], R8 ;  /* 0x00003c0801007387 */ /* 0x0005e80000100800 */
[----:B------:R2:W-:Y:S08]  /*26530*/  STL [R1+0x40], RZ ;  /* 0x000040ff01007387 */ /* 0x0005f00000100800 */
[----:B--2---:R-:W-:Y:S05]  /*26540*/  @!P0 BRA `(.L_x_1809) ;  /* 0x0000000000708947 */ /* 0x004fea0003800000 */
[----:B-1----:R-:W-:-:S04]  /*26550*/  IABS R0, R18 ;  /* 0x0000001200007213 */ /* 0x002fc80000000000 */
[----:B------:R-:W1:Y:S08]  /*26560*/  I2F.RP R2, R0 ;  /* 0x0000000000027306 */ /* 0x000e700000209400 */
[----:B-1----:R-:W1:Y:S02]  /*26570*/  MUFU.RCP R2, R2 ;  /* 0x0000000200027308 */ /* 0x002e640000001000 */
[----:B-1----:R-:W-:-:S06]  /*26580*/  VIADD R2, R2, 0xffffffe ;  /* 0x0ffffffe02027836 */ /* 0x002fcc0000000000 */
[----:B------:R-:W1:Y:S02]  /*26590*/  F2I.FTZ.U32.TRUNC.NTZ R3, R2 ;  /* 0x0000000200037305 */ /* 0x000e64000021f000 */
[----:B-1----:R-:W-:-:S05]  /*265a0*/  IADD3 R2, RZ, -R3, RZ ;  /* 0x80000003ff027210 */ /* 0x002fca0007ffe0ff */
[----:B------:R-:W-:Y:S02]  /*265b0*/  IMAD R4, R2, R0, RZ ;  /* 0x0000000002047224 */ /* 0x000fe400078e02ff */
[----:B------:R-:W-:-:S04]  /*265c0*/  IMAD.MOV.U32 R2, RZ, RZ, RZ ;  /* 0x000000ffff027224 */ /* 0x000fc800078e00ff */
[----:B------:R-:W-:Y:S01]  /*265d0*/  IMAD.HI.U32 R7, R3, R4, R2 ;  /* 0x0000000403077227 */ /* 0x000fe200078e0002 */
[----:B------:R-:W-:Y:S02]  /*265e0*/  IADD3 R4, R18, -0x1, R6 ;  /* 0xffffffff12047810 */ /* 0x000fe40007ffe006 */
[----:B------:R-:W-:-:S03]  /*265f0*/  IABS R2, R18 ;  /* 0x0000001200027213 */ /* 0x000fc60000000000 */
[----:B------:R-:W-:Y:S02]  /*26600*/  IMAD.IADD R4, R4, 0x1, -R8 ;  /* 0x0000000104047824 */ /* 0x000fe400078e0a08 */
[----:B------:R-:W-:-:S03]  /*26610*/  IMAD.MOV R2, RZ, RZ, -R2 ;  /* 0x000000ffff027224 */ /* 0x000fc600078e0a02 */
[----:B------:R-:W-:Y:S01]  /*26620*/  IABS R3, R4 ;  /* 0x0000000400037213 */ /* 0x000fe20000000000 */
[----:B------:R-:W-:Y:S01]  /*26630*/  IMAD.MOV.U32 R5, RZ, RZ, R2 ;  /* 0x000000ffff057224 */ /* 0x000fe200078e0002 */
[----:B------:R-:W-:-:S03]  /*26640*/  LOP3.LUT R4, R4, R18, RZ, 0x3c, !PT ;  /* 0x0000001204047212 */ /* 0x000fc600078e3cff */
[----:B------:R-:W-:Y:S01]  /*26650*/  IMAD.HI.U32 R2, R7, R3, RZ ;  /* 0x0000000307027227 */ /* 0x000fe200078e00ff */
[----:B------:R-:W-:-:S03]  /*26660*/  ISETP.GE.AND P2, PT, R4, RZ, PT ;  /* 0x000000ff0400720c */ /* 0x000fc60003f46270 */
        /* <DEDUP_REMOVED lines=8> */
[----:B------:R-:W-:-:S05]  /*266f0*/  @!P1 LOP3.LUT R2, RZ, R18, RZ, 0x33, !PT ;  /* 0x00000012ff029212 */ /* 0x000fca00078e33ff */
[----:B------:R2:W-:Y:S02]  /*26700*/  STL [R1+0x40], R2 ;  /* 0x0000400201007387 */ /* 0x0005e40000100800 */
.L_x_1809:
[----:B------:R-:W-:Y:S05]  /*26710*/  BSYNC B0 ;  /* 0x0000000000007941 */ /* 0x000fea0003800000 */
.L_x_1808:
[----:B------:R-:W3:Y:S04]  /*26720*/  LDL R0, [R1+0x40] ;  /* 0x0000400001007983 */ /* 0x000ee80000100800 */
[----:B--2---:R-:W3:Y:S01]  /*26730*/  LDL R2, [R1+0x50] ;  /* 0x0000500001027983 */ /* 0x004ee20000100800 */
[----:B------:R-:W-:Y:S01]  /*26740*/  BSSY B7, `(.L_x_1810) ;  /* 0x0000417000077945 */ /* 0x000fe20003800000 */
[----:B---3--:R-:W-:-:S05]  /*26750*/  IMAD R2, R2, R0, R8 ;  /* 0x0000000002027224 */ /* 0x008fca00078e0208 */
[----:B------:R-:W-:Y:S01]  /*26760*/  VIADDMNMX R0, R2, R0, R6, PT ;  /* 0x0000000002007246 */ /* 0x000fe20003800106 */
[----:B------:R2:W-:Y:S03]  /*26770*/  STL [R1+0x2c], R2 ;  /* 0x00002c0201007387 */ /* 0x0005e60000100800 */
[----:B------:R-:W-:Y:S01]  /*26780*/  ISETP.GT.AND P0, PT, R0, R2, PT ;  /* 0x000000020000720c */ /* 0x000fe20003f04270 */
[----:B------:R2:W-:-:S12]  /*26790*/  STL [R1+0x44], R0 ;  /* 0x0000440001007387 */ /* 0x0005d80000100800 */
[----:B--2---:R-:W-:Y:S05]  /*267a0*/  @P0 BRA `(.L_x_1811) ;  /* 0x0000000000480947 */ /* 0x004fea0003800000 */
[----:B------:R-:W2:Y:S02]  /*267b0*/  S2R R0, SR_TID.X ;  /* 0x0000000000007919 */ /* 0x000ea40000002100 */
[----:B--2---:R-:W-:-:S04]  /*267c0*/  LOP3.LUT R0, R0, 0x7f, RZ, 0xc0, !PT ;  /* 0x0000007f00007812 */ /* 0x004fc800078ec0ff */
[----:B------:R-:W-:-:S13]  /*267d0*/  ISETP.NE.AND P0, PT, R0, RZ, PT ;  /* 0x000000ff0000720c */ /* 0x000fda0003f05270 */
[----:B------:R-:W-:Y:S05]  /*267e0*/  @P0 BRA `(.L_x_1812) ;  /* 0x0000004000300947 */ /* 0x000fea0003800000 */
[----:B------:R-:W2:Y:S01]  /*267f0*/  S2R R3, SR_LANEID ;  /* 0x0000000000037919 */ /* 0x000ea20000000000 */
[----:B------:R-:W-:Y:S02]  /*26800*/  VOTEU.ANY UR4, UPT, PT ;  /* 0x0000000000047886 */ /* 0x000fe400038e0100 */
[----:B------:R-:W2:Y:S08]  /*26810*/  FLO.U32 R0, UR4 ;  /* 0x0000000400007d00 */ /* 0x000eb000080e0000 */
[----:B------:R-:W3:Y:S01]  /*26820*/  POPC R4, UR4 ;  /* 0x0000000400047d09 */ /* 0x000ee20008000000 */
[----:B--2---:R-:W-:-:S02]  /*26830*/  ISETP.EQ.U32.AND P0, PT, R0, R3, PT ;  /* 0x000000030000720c */ /* 0x004fc40003f02070 */
[----:B------:R-:W3:Y:S11]  /*26840*/  LDC.64 R2, c[0x0][0xc60] ;  /* 0x00031800ff027b82 */ /* 0x000ef60000000a00 */
[----:B---3--:R-:W2:Y:S01]  /*26850*/  @P0 ATOMG.E.ADD.STRONG.GPU PT, R3, desc[UR46][R2.64], R4 ;  /* 0x00000004020309a8 */ /* 0x008ea200081ee1ee */
[----:B------:R-:W3:Y:S02]  /*26860*/  S2R R5, SR_LTMASK ;  /* 0x0000000000057919 */ /* 0x000ee40000003900 */
[----:B---3--:R-:W-:-:S06]  /*26870*/  LOP3.LUT R5, R5, UR4, RZ, 0xc0, !PT ;  /* 0x0000000405057c12 */ /* 0x008fcc000f8ec0ff */
[----:B------:R-:W3:Y:S01]  /*26880*/  POPC R5, R5 ;  /* 0x0000000500057309 */ /* 0x000ee20000000000 */
[----:B--2---:R-:W3:Y:S02]  /*26890*/  SHFL.IDX PT, R0, R3, R0, 0x1f ;  /* 0x00001f0003007589 */ /* 0x004ee400000e0000 */
[----:B---3--:R-:W-:-:S05]  /*268a0*/  IADD3 R0, R0, UR38, R5 ;  /* 0x0000002600007c10 */ /* 0x008fca000fffe005 */
[----:B------:R2:W-:Y:S01]  /*268b0*/  STL [R1], R0 ;  /* 0x0000000001007387 */ /* 0x0005e20000100800 */
[----:B------:R-:W-:Y:S05]  /*268c0*/  BRA `(.L_x_1812) ;  /* 0x0000003c00f87947 */ /* 0x000fea0003800000 */
.L_x_1811:
        /* <DEDUP_REMOVED lines=8> */
[----:B------:R-:W-:Y:S01]  /*26950*/  IMAD.U32 R4, RZ, RZ, UR6 ;  /* 0x00000006ff047e24 */ /* 0x000fe2000f8e00ff */
[----:B------:R-:W-:Y:S01]  /*26960*/  MOV R6, UR8 ;  /* 0x0000000800067c02 */ /* 0x000fe20008000f00 */
[----:B------:R-:W2:Y:S01]  /*26970*/  LDC.64 R2, c[0x4][R2] ;  /* 0x0100000002027b82 */ /* 0x000ea20000000a00 */
[----:B------:R-:W-:Y:S01]  /*26980*/  IMAD.U32 R5, RZ, RZ, UR7 ;  /* 0x00000007ff057e24 */ /* 0x000fe2000f8e00ff */
[----:B------:R-:W-:Y:S01]  /*26990*/  MOV R13, RZ ;  /* 0x000000ff000d7202 */ /* 0x000fe20000000f00 */
[----:B------:R-:W-:Y:S02]  /*269a0*/  IMAD.U32 R7, RZ, RZ, UR9 ;  /* 0x00000009ff077e24 */ /* 0x000fe4000f8e00ff */
[----:B------:R-:W-:-:S02]  /*269b0*/  IMAD.U32 R10, RZ, RZ, UR4 ;  /* 0x00000004ff0a7e24 */ /* 0x000fc4000f8e00ff */
[----:B------:R-:W-:Y:S02]  /*269c0*/  IMAD.U32 R11, RZ, RZ, UR5 ;  /* 0x00000005ff0b7e24 */ /* 0x000fe4000f8e00ff */
[----:B------:R-:W-:Y:S02]  /*269d0*/  IMAD.MOV.U32 R8, RZ, RZ, 0x70 ;  /* 0x00000070ff087424 */ /* 0x000fe400078e00ff */
[----:B------:R-:W-:-:S07]  /*269e0*/  IMAD.MOV.U32 R12, RZ, RZ, 0x1 ;  /* 0x00000001ff0c7424 */ /* 0x000fce00078e00ff */
[----:B------:R-:W-:-:S07]  /*269f0*/  LEPC R20, `(.L_x_1814) ;  /* 0x000000001014794e */ /* 0x000fce0000000000 */
[----:B012---:R-:W-:Y:S05]  /*26a00*/  CALL.ABS.NOINC R2 ;  /* 0x0000000002007343 */ /* 0x007fea0003c00000 */
.L_x_1814:
[----:B------:R-:W-:Y:S05]  /*26a10*/  BSYNC B6 ;  /* 0x0000000000067941 */ /* 0x000fea0003800000 */
.L_x_1813:
[----:B------:R-:W-:Y:S01]  /*26a20*/  VIADD R0, R19, 0x400 ;  /* 0x0000040013007836 */ /* 0x000fe20000000000 */
[----:B------:R-:W-:Y:S04]  /*26a30*/  BSSY B6, `(.L_x_1815) ;  /* 0x0000022000067945 */ /* 0x000fe80003800000 */
[----:B------:R-:W-:-:S13]  /*26a40*/  LOP3.LUT P0, RZ, R0, 0x3ff, RZ, 0xc0, !PT ;  /* 0x000003ff00ff7812 */ /* 0x000fda000780c0ff */
[----:B------:R-:W-:Y:S05]  /*26a50*/  @!P0 BRA `(.L_x_1816) ;  /* 0x00000000007c8947 */ /* 0x000fea0003800000 */
[----:B-1----:R-:W-:Y:S01]  /*26a60*/  MOV R18, 0x0 ;  /* 0x0000000000127802 */ /* 0x002fe20000000f00 */
[----:B------:R-:W-:Y:S01]  /*26a70*/  ULDC.64 UR6, c[0x4][0xb8] ;  /* 0x01002e0000067ab9 */ /* 0x000fe20000000a00 */
[----:B------:R-:W-:Y:S01]  /*26a80*/  ULDC.64 UR8, c[0x4][0xc0] ;  /* 0x0100300000087ab9 */ /* 0x000fe20000000a00 */
[----:B------:R-:W-:Y:S01]  /*26a90*/  ULDC.64 UR4, c[0x4][0x40] ;  /* 0x0100100000047ab9 */ /* 0x000fe20000000a00 */
[----:B------:R1:W2:Y:S01]  /*26aa0*/  LDC.64 R2, c[0x4][R18] ;  /* 0x0100000012027b82 */ /* 0x0002a20000000a00 */
[----:B------:R-:W-:Y:S01]  /*26ab0*/  IMAD.U32 R4, RZ, RZ, UR6 ;  /* 0x00000006ff047e24 */ /* 0x000fe2000f8e00ff */
[----:B------:R-:W-:Y:S01]  /*26ac0*/  MOV R10, UR4 ;  /* 0x00000004000a7c02 */ /* 0x000fe20008000f00 */
[----:B------:R-:W-:Y:S02]  /*26ad0*/  IMAD.U32 R5, RZ, RZ, UR7 ;  /* 0x00000007ff057e24 */ /* 0x000fe4000f8e00ff */
[----:B------:R-:W-:Y:S02]  /*26ae0*/  IMAD.U32 R6, RZ, RZ, UR8 ;  /* 0x00000008ff067e24 */ /* 0x000fe4000f8e00ff */
[----:B------:R-:W-:-:S02]  /*26af0*/  IMAD.U32 R7, RZ, RZ, UR9 ;  /* 0x00000009ff077e24 */ /* 0x000fc4000f8e00ff */
[----:B------:R-:W-:Y:S02]  /*26b00*/  IMAD.U32 R11, RZ, RZ, UR5 ;  /* 0x00000005ff0b7e24 */ /* 0x000fe4000f8e00ff */
[----:B------:R-:W-:Y:S02]  /*26b10*/  IMAD.MOV.U32 R8, RZ, RZ, 0x70 ;  /* 0x00000070ff087424 */ /* 0x000fe400078e00ff */
[----:B------:R-:W-:Y:S02]  /*26b20*/  IMAD.MOV.U32 R12, RZ, RZ, 0x1 ;  /* 0x00000001ff0c7424 */ /* 0x000fe400078e00ff */
[----:B-1----:R-:W-:-:S07]  /*26b30*/  IMAD.MOV.U32 R13, RZ, RZ, RZ ;  /* 0x000000ffff0d7224 */ /* 0x002fce00078e00ff */
[----:B------:R-:W-:-:S07]  /*26b40*/  LEPC R20, `(.L_x_1817) ;  /* 0x000000001014794e */ /* 0x000fce0000000000 */
[----:B0-2---:R-:W-:Y:S05]  /*26b50*/  CALL.ABS.NOINC R2 ;  /* 0x0000000002007343 */ /* 0x005fea0003c00000 */
.L_x_1817:
[----:B------:R0:W1:Y:S01]  /*26b60*/  LDC.64 R2, c[0x4][R18] ;  /* 0x0100000012027b82 */ /* 0x0000620000000a00 */
[----:B------:R-:W-:Y:S01]  /*26b70*/  ULDC.64 UR4, c[0x4][0xb8] ;  /* 0x01002e0000047ab9 */ /* 0x000fe20000000a00 */
[----:B------:R-:W-:Y:S01]  /*26b80*/  ULDC.64 UR6, c[0x4][0xc0] ;  /* 0x0100300000067ab9 */ /* 0x000fe20000000a00 */
[----:B------:R-:W-:Y:S01]  /*26b90*/  ULDC.64 UR8, c[0x4][0x48] ;  /* 0x0100120000087ab9 */ /* 0x000fe20000000a00 */
[----:B------:R-:W-:Y:S01]  /*26ba0*/  IMAD.U32 R4, RZ, RZ, UR4 ;  /* 0x00000004ff047e24 */ /* 0x000fe2000f8e00ff */
[----:B------:R-:W-:Y:S01]  /*26bb0*/  MOV R5, UR5 ;  /* 0x0000000500057c02 */ /* 0x000fe20008000f00 */
[----:B------:R-:W-:Y:S01]  /*26bc0*/  IMAD.U32 R6, RZ, RZ, UR6 ;  /* 0x00000006ff067e24 */ /* 0x000fe2000f8e00ff */
[----:B------:R-:W-:Y:S01]  /*26bd0*/  MOV R12, 0x1 ;  /* 0x00000001000c7802 */ /* 0x000fe20000000f00 */
[----:B------:R-:W-:Y:S02]  /*26be0*/  IMAD.U32 R7, RZ, RZ, UR7 ;  /* 0x00000007ff077e24 */ /* 0x000fe4000f8e00ff */
[----:B------:R-:W-:-:S02]  /*26bf0*/  IMAD.U32 R10, RZ, RZ, UR8 ;  /* 0x00000008ff0a7e24 */ /* 0x000fc4000f8e00ff */
[----:B------:R-:W-:Y:S02]  /*26c00*/  IMAD.U32 R11, RZ, RZ, UR9 ;  /* 0x00000009ff0b7e24 */ /* 0x000fe4000f8e00ff */
[----:B------:R-:W-:Y:S02]  /*26c10*/  IMAD.MOV.U32 R8, RZ, RZ, 0x70 ;  /* 0x00000070ff087424 */ /* 0x000fe400078e00ff */
[----:B0-----:R-:W-:-:S07]  /*26c20*/  IMAD.MOV.U32 R13, RZ, RZ, RZ ;  /* 0x000000ffff0d7224 */ /* 0x001fce00078e00ff */
[----:B------:R-:W-:-:S07]  /*26c30*/  LEPC R20, `(.L_x_1816) ;  /* 0x000000001014794e */ /* 0x000fce0000000000 */
[----:B-1----:R-:W-:Y:S05]  /*26c40*/  CALL.ABS.NOINC R2 ;  /* 0x0000000002007343 */ /* 0x002fea0003c00000 */
.L_x_1816:
[----:B------:R-:W-:Y:S05]  /*26c50*/  BSYNC B6 ;  /* 0x0000000000067941 */ /* 0x000fea0003800000 */
.L_x_1815:
[----:B------:R-:W2:Y:S01]  /*26c60*/  LDL R0, [R1+0xc] ;  /* 0x00000c0001007983 */ /* 0x000ea20000100800 */
[----:B------:R-:W-:Y:S02]  /*26c70*/  ULDC.64 UR4, c[0x0][0x9f8] ;  /* 0x00027e0000047ab9 */ /* 0x000fe40000000a00 */
[----:B------:R-:W-:Y:S01]  /*26c80*/  ISETP.NE.U32.AND P0, PT, RZ, UR4, PT ;  /* 0x00000004ff007c0c */ /* 0x000fe2000bf05070 */
[----:B-1----:R-:W3:Y:S03]  /*26c90*/  LDL R18, [R1+0x44] ;  /* 0x0000440001127983 */ /* 0x002ee60000100800 */
[----:B------:R-:W-:Y:S01]  /*26ca0*/  ISETP.NE.AND.EX P0, PT, RZ, UR5, PT, P0 ;  /* 0x00000005ff007c0c */ /* 0x000fe2000bf05300 */
[----:B------:R-:W-:-:S12]  /*26cb0*/  ULDC.64 UR4, c[0x0][0xa08] ;  /* 0x0002820000047ab9 */ /* 0x000fd80000000a00 */
[----:B------:R-:W1:Y:S01]  /*26cc0*/  @P0 LDC.64 R2, c[0x0][0x9f8] ;  /* 0x00027e00ff020b82 */ /* 0x000e620000000a00 */
[----:B--2---:R-:W-:Y:S02]  /*26cd0*/  IMAD.MOV.U32 R7, RZ, RZ, R0 ;  /* 0x000000ffff077224 */ /* 0x004fe400078e0000 */
[----:B-1----:R-:W-:-:S05]  /*26ce0*/  @P0 IMAD.WIDE R2, R0, 0x4, R2 ;  /* 0x0000000400020825 */ /* 0x002fca00078e0202 */
[----:B------:R1:W2:Y:S01]  /*26cf0*/  @P0 LDG.E R7, desc[UR46][R2.64] ;  /* 0x0000002e02070981 */ /* 0x0002a2000c1e1900 */
[----:B---3--:R-:W-:Y:S01]  /*26d00*/  VIADD R0, R18, 0xffffffff ;  /* 0xffffffff12007836 */ /* 0x008fe20000000000 */
[----:B-1----:R-:W1:Y:S02]  /*26d10*/  LDC.64 R2, c[0x0][0x418] ;  /* 0x00010600ff027b82 */ /* 0x002e640000000a00 */
[----:B-1----:R-:W-:Y:S01]  /*26d20*/  LOP3.LUT P0, RZ, R2, UR4, RZ, 0xfc, !PT ;  /* 0x0000000402ff7c12 */ /* 0x002fe2000f80fcff */
[----:B------:R-:W-:-:S03]  /*26d30*/  UMOV UR4, 0xffffffff ;  /* 0xffffffff00047882 */ /* 0x000fc60000000000 */
[----:B------:R-:W-:Y:S02]  /*26d40*/  LOP3.LUT P0, RZ, R3, UR5, RZ, 0xfc, P0 ;  /* 0x0000000503ff7c12 */ /* 0x000fe4000800fcff */
[----:B--2---:R-:W-:Y:S01]  /*26d50*/  SHF.R.S32.HI R8, RZ, 0x1f, R7 ;  /* 0x0000001fff087819 */ /* 0x004fe20000011407 */
[----:B------:R1:W-:Y:S01]  /*26d60*/  STL [R1+0x8], R7 ;  /* 0x0000080701007387 */ /* 0x0003e20000100800 */
[----:B------:R-:W-:-:S03]  /*26d70*/  SEL R18, R7, RZ, !P0 ;  /* 0x000000ff07127207 */ /* 0x000fc60004000000 */
[----:B------:R1:W-:Y:S01]  /*26d80*/  STL [R1+0x24], R8 ;  /* 0x0000240801007387 */ /* 0x0003e20000100800 */
[----:B------:R-:W-:Y:S05]  /*26d90*/  BRA.DIV UR4, `(.L_x_1818) ;  /* 0x0000005e04d87947 */ /* 0x000fea000b800000 */
[----:B------:R-:W2:Y:S02]  /*26da0*/  S2R R4, SR_TID.X ;  /* 0x0000000000047919 */ /* 0x000ea40000002100 */
[----:B--2---:R-:W-:-:S04]  /*26db0*/  SHF.R.U32.HI R4, RZ, 0x5, R4 ;  /* 0x00000005ff047819 */ /* 0x004fc80000011604 */
[----:B------:R-:W-:-:S05]  /*26dc0*/  LOP3.LUT R4, R4, 0x3, RZ, 0xc0, !PT ;  /* 0x0000000304047812 */ /* 0x000fca00078ec0ff */
[----:B------:R2:W3:Y:S02]  /*26dd0*/  SHFL.IDX PT, R14, R4, RZ, 0x1f ;  /* 0x00001fff040e7589 */ /* 0x0004e400000e0000 */
.L_x_1961:
[----:B------:R4:W-:Y:S01]  /*26de0*/  STL [R1+0x4], R0 ;  /* 0x0000040001007387 */ /* 0x0009e20000100800 */
[----:B---3--:R-:W-:Y:S02]  /*26df0*/  ISETP.NE.AND P0, PT, R14, RZ, PT ;  /* 0x000000ff0e00720c */ /* 0x008fe40003f05270 */
[----:B------:R-:W-:Y:S02]  /*26e00*/  PLOP3.LUT P1, PT, PT, PT, PT, 0x8, 0x0 ;  /* 0x000000000000781c */ /* 0x000fe40003f2e170 */
[----:B------:R-:W-:-:S11]  /*26e10*/  LOP3.LUT R17, R17, 0xfffffffe, RZ, 0xc0, !PT ;  /* 0xfffffffe11117812 */ /* 0x000fd600078ec0ff */
[----:B------:R-:W-:Y:S01]  /*26e20*/  @P1 LOP3.LUT R17, R17, 0x1, RZ, 0xfc, !PT ;  /* 0x0000000111111812 */ /* 0x000fe200078efcff */
[----:B----4-:R-:W-:Y:S06]  /*26e30*/  @P0 BRA `(.L_x_1819) ;  /* 0x0000000400380947 */ /* 0x010fec0003800000 */
[----:B------:R-:W-:-:S03]  /*26e40*/  UMOV UR4, 0xffffffff ;  /* 0xffffffff00047882 */ /* 0x000fc60000000000 */
[----:B------:R-:W-:Y:S05]  /*26e50*/  BRA.DIV UR4, `(.L_x_1820) ;  /* 0x0000005e04dc7947 */ /* 0x000fea000b800000 */
[----:B------:R-:W-:-:S13]  /*26e60*/  ELECT P6, URZ, PT ;  /* 0x00000000003f782f */ /* 0x000fda00038c0000 */
.L_x_1964:
[----:B------:R-:W-:Y:S05]  /*26e70*/  @!P6 BRA `(.L_x_1819) ;  /* 0x000000040028e947 */ /* 0x000fea0003800000 */
[----:B------:R-:W-:-:S04]  /*26e80*/  ISETP.NE.U32.AND P0, PT, R2, RZ, PT ;  /* 0x000000ff0200720c */ /* 0x000fc80003f05070 */
[----:B------:R-:W-:-:S13]  /*26e90*/  ISETP.NE.AND.EX P0, PT, R3, RZ, PT, P0 ;  /* 0x000000ff0300720c */ /* 0x000fda0003f05300 */
[----:B------:R-:W-:Y:S05]  /*26ea0*/  @!P0 BRA `(.L_x_1821) ;  /* 0x0000000000508947 */ /* 0x000fea0003800000 */
[----:B------:R-:W3:Y:S01]  /*26eb0*/  LDC R6, c[0x0][0x43c] ;  /* 0x00010f00ff067b82 */ /* 0x000ee20000000800 */
[----:B------:R-:W-:Y:S01]  /*26ec0*/  IMAD.MOV.U32 R9, RZ, RZ, R0 ;  /* 0x000000ffff097224 */ /* 0x000fe200078e0000 */
[----:B------:R-:W-:-:S03]  /*26ed0*/  ULDC.64 UR4, c[0x0][0x428] ;  /* 0x00010a0000047ab9 */ /* 0x000fc60000000a00 */
[----:B------:R-:W-:Y:S01]  /*26ee0*/  IMAD.MOV.U32 R0, RZ, RZ, R9 ;  /* 0x000000ffff007224 */ /* 0x000fe200078e0009 */
[----:B---3--:R-:W-:-:S13]  /*26ef0*/  ISETP.NE.AND P0, PT, R6, 0x1, PT ;  /* 0x000000010600780c */ /* 0x008fda0003f05270 */
[----:B--2---:R-:W2:Y:S02]  /*26f00*/  @P0 LDC.64 R4, c[0x0][0x440] ;  /* 0x00011000ff040b82 */ /* 0x004ea40000000a00 */
[----:B--2---:R-:W-:-:S05]  /*26f10*/  @P0 IMAD.HI.U32 R4, R9, R4, RZ ;  /* 0x0000000409040227 */ /* 0x004fca00078e00ff */
[----:B------:R-:W-:-:S04]  /*26f20*/  @P0 SHF.R.U32.HI R0, RZ, R5, R4 ;  /* 0x00000005ff000219 */ /* 0x000fc80000011604 */
[----:B------:R-:W-:Y:S02]  /*26f30*/  IADD3 R4, -R0, RZ, RZ ;  /* 0x000000ff00047210 */ /* 0x000fe40007ffe1ff */
[----:B------:R-:W-:-:S03]  /*26f40*/  SHF.R.S32.HI R5, RZ, 0x1f, R0 ;  /* 0x0000001fff057819 */ /* 0x000fc60000011400 */
        /* <DEDUP_REMOVED lines=10> */
.L_x_1821:
[----:B------:R-:W4:Y:S04]  /*26ff0*/  LDL R0, [R1+0x10] ;  /* 0x0000100001007983 */ /* 0x000f280000100800 */
[----:B---3--:R-:W3:Y:S01]  /*27000*/  LDL R2, [R1+0x18] ;  /* 0x0000180001027983 */ /* 0x008ee20000100800 */
[----:B----4-:R-:W-:Y:S01]  /*27010*/  IMAD R0, R0, 0x8, R19 ;  /* 0x0000000800007824 */ /* 0x010fe200078e0213 */
[----:B---3--:R-:W-:-:S04]  /*27020*/  SHF.L.U32 R2, R2, 0x1f, RZ ;  /* 0x0000001f02027819 */ /* 0x008fc800000006ff */
[----:B------:R-:W3:Y:S02]  /*27030*/  SYNCS.PHASECHK.TRANS64.TRYWAIT P0, [R0+URZ+0x2a840], R2 ;  /* 0x02a84002000075a7 */ /* 0x000ee4000800017f */
[----:B---3--:R-:W-:Y:S05]  /*27040*/  @!P0 BRA `(.L_x_1822) ;  /* 0x0000005c00808947 */ /* 0x008fea0003800000 */
.L_x_1965:
[----:B------:R-:W4:Y:S02]  /*27050*/  S2R R3, SR_TID.X ;  /* 0x0000000000037919 */ /* 0x000f240000002100 */
[----:B----4-:R-:W-:-:S04]  /*27060*/  LOP3.LUT R3, R3, 0x7f, RZ, 0xc0, !PT ;  /* 0x0000007f03037812 */ /* 0x010fc800078ec0ff */
[----:B------:R-:W-:-:S13]  /*27070*/  ISETP.NE.AND P0, PT, R3, RZ, PT ;  /* 0x000000ff0300720c */ /* 0x000fda0003f05270 */
        /* <DEDUP_REMOVED lines=8> */
.L_x_1823:
[----:B--2---:R-:W2:Y:S04]  /*27100*/  LDL R4, [R1+0x10] ;  /* 0x0000100001047983 */ /* 0x004ea80000100800 */
[----:B------:R-:W4:Y:S04]  /*27110*/  LDL R3, [R1+0x4] ;  /* 0x0000040001037983 */ /* 0x000f280000100800 */
[----:B---3--:R-:W3:Y:S01]  /*27120*/  LDL R2, [R1+0x1c] ;  /* 0x00001c0001027983 */ /* 0x008ee20000100800 */
[----:B------:R-:W-:Y:S01]  /*27130*/  R2UR UR9, R0 ;  /* 0x00000000000972ca */ /* 0x000fe200000e0000 */
[----:B------:R-:W-:Y:S01]  /*27140*/  UIADD3 UR4, UP0, UR36, 0x370, URZ ;  /* 0x0000037024047890 */ /* 0x000fe2000ff1e03f */
[----:B------:R-:W-:Y:S01]  /*27150*/  R2UR UR12, R16 ;  /* 0x00000000100c72ca */ /* 0x000fe200000e0000 */
[----:B------:R-:W-:Y:S01]  /*27160*/  UMOV UR10, URZ ;  /* 0x0000003f000a7c82 */ /* 0x000fe20008000000 */
[----:B-----5:R-:W-:Y:S01]  /*27170*/  R2UR UR13, R18 ;  /* 0x00000000120d72ca */ /* 0x020fe200000e0000 */
[----:B------:R-:W-:Y:S01]  /*27180*/  UMOV UR6, 0x0 ;  /* 0x0000000000067882 */ /* 0x000fe20000000000 */
[----:B------:R-:W-:Y:S01]  /*27190*/  UMOV UR7, 0x14f00000 ;  /* 0x14f0000000077882 */ /* 0x000fe20000000000 */
[----:B------:R-:W-:Y:S01]  /*271a0*/  UMOV UR17, 0x40 ;  /* 0x0000004000117882 */ /* 0x000fe20000000000 */
[----:B------:R-:W-:-:S02]  /*271b0*/  PLOP3.LUT P0, PT, PT, PT, PT, 0x80, 0x0 ;  /* 0x000000000000781c */ /* 0x000fc40003f0f070 */
[----:B------:R-:W-:-:S03]  /*271c0*/  LOP3.LUT R17, R17, 0xfffffffe, RZ, 0xc0, !PT ;  /* 0xfffffffe11117812 */ /* 0x000fc600078ec0ff */
[----:B------:R-:W-:-:S08]  /*271d0*/  UIADD3 UR9, UR9, 0x2a830, URZ ;  /* 0x0002a83009097890 */ /* 0x000fd0000fffe03f */
[----:B------:R-:W-:Y:S01]  /*271e0*/  @P0 LOP3.LUT R17, R17, 0x1, RZ, 0xfc, !PT ;  /* 0x0000000111110812 */ /* 0x000fe200078efcff */
[----:B--2---:R-:W-:Y:S01]  /*271f0*/  IMAD R0, R4, 0x9000, R19 ;  /* 0x0000900004007824 */ /* 0x004fe200078e0213 */
[----:B----4-:R-:W-:-:S04]  /*27200*/  R2UR UR11, R3 ;  /* 0x00000000030b72ca */ /* 0x010fc800000e0000 */
[----:B------:R-:W-:Y:S02]  /*27210*/  R2UR UR8, R0 ;  /* 0x00000000000872ca */ /* 0x000fe400000e0000 */
[----:B---3--:R-:W-:-:S11]  /*27220*/  R2UR UR5, R2 ;  /* 0x00000000020572ca */ /* 0x008fd600000e0000 */
[----:B------:R-:W-:Y:S02]  /*27230*/  UIADD3 UR14, UR8, 0x18400, URZ ;  /* 0x00018400080e7890 */ /* 0x000fe4000fffe03f */
[----:B------:R-:W-:Y:S02]  /*27240*/  UIMAD UR11, UR11, 0x60, UR5 ;  /* 0x000000600b0b78a4 */ /* 0x000fe4000f8e0205 */
[----:B------:R-:W-:Y:S02]  /*27250*/  UIADD3.X UR5, URZ, UR37, URZ, UP0, !UPT ;  /* 0x000000253f057290 */ /* 0x000fe400087fe43f */
[----:B------:R-:W-:Y:S02]  /*27260*/  UIADD3 UR15, UR8, 0x1b400, URZ ;  /* 0x0001b400080f7890 */ /* 0x000fe4000fffe03f */
[----:B------:R-:W-:-:S03]  /*27270*/  UIADD3 UR16, UR8, 0x1e400, URZ ;  /* 0x0001e40008107890 */ /* 0x000fc6000fffe03f */
[----:B------:R-:W-:Y:S01]  /*27280*/  UMOV UR8, UR14 ;  /* 0x0000000e00087c82 */ /* 0x000fe20008000000 */
[----:B------:R-:W-:Y:S01]  /*27290*/  UMOV UR14, 0x80 ;  /* 0x00000080000e7882 */ /* 0x000fe20000000000 */
[----:B------:R2:W-:Y:S02]  /*272a0*/  UTMALDG.4D [UR8], [UR4], desc[UR6] ;  /* 0x00000608040075b4 */ /* 0x0005e40008019000 */
[----:B--2---:R-:W-:Y:S01]  /*272b0*/  UMOV UR8, UR15 ;  /* 0x0000000f00087c82 */ /* 0x004fe20008000000 */
[----:B------:R-:W-:Y:S02]  /*272c0*/  UMOV UR10, UR17 ;  /* 0x00000011000a7c82 */ /* 0x000fe40008000000 */
[----:B------:R2:W-:Y:S02]  /*272d0*/  UTMALDG.4D [UR8], [UR4], desc[UR6] ;  /* 0x00000608040075b4 */ /* 0x0005e40008019000 */
[----:B--2---:R-:W-:Y:S01]  /*272e0*/  UMOV UR8, UR16 ;  /* 0x0000001000087c82 */ /* 0x004fe20008000000 */
[----:B------:R-:W-:-:S02]  /*272f0*/  UMOV UR10, UR14 ;  /* 0x0000000e000a7c82 */ /* 0x000fc40008000000 */
[----:B------:R3:W-:Y:S02]  /*27300*/  UTMALDG.4D [UR8], [UR4], desc[UR6] ;  /* 0x00000608040075b4 */ /* 0x0007e40008019000 */
[----:B---3--:R-:W-:Y:S01]  /*27310*/  NOP ;  /* 0x0000000000007918 */ /* 0x008fe20000000000 */
.L_x_1819:
[----:B------:R-:W3:Y:S01]  /*27320*/  LDL.LU R3, [R1+0x48] ;  /* 0x0000480001037983 */ /* 0x000ee20000300800 */
[----:B------:R-:W-:Y:S05]  /*27330*/  WARPSYNC.ALL ;  /* 0x0000000000007948 */ /* 0x000fea0003800000 */
[----:B------:R-:W-:Y:S01]  /*27340*/  ULDC.64 UR4, c[0x0][0x298] ;  /* 0x0000a60000047ab9 */ /* 0x000fe20000000a00 */
[----:B------:R-:W-:Y:S01]  /*27350*/  BSSY B6, `(.L_x_1824) ;  /* 0x000001c000067945 */ /* 0x000fe20003800000 */
[----:B------:R-:W-:Y:S01]  /*27360*/  BAR.SYNC.DEFER_BLOCKING 0x8, 0x180 ;  /* 0x0206000000007b1d */ /* 0x000fe20000010000 */
[----:B---3--:R-:W-:Y:S01]  /*27370*/  SHF.R.S32.HI R0, RZ, 0x1f, R3 ;  /* 0x0000001fff007819 */ /* 0x008fe20000011403 */
[----:B--2---:R-:W-:-:S04]  /*27380*/  IMAD.WIDE.U32 R4, R3, UR4, RZ ;  /* 0x0000000403047c25 */ /* 0x004fc8000f8e00ff */
[----:B------:R-:W-:Y:S01]  /*27390*/  IMAD R2, R0, UR4, RZ ;  /* 0x0000000400027c24 */ /* 0x000fe2000f8e02ff */
[----:B------:R2:W-:Y:S01]  /*273a0*/  STL.64 [R1+0x48], R4 ;  /* 0x0000480401007387 */ /* 0x0005e20000100a00 */
[----:B------:R-:W-:Y:S02]  /*273b0*/  VIADD R0, R19, 0xc400 ;  /* 0x0000c40013007836 */ /* 0x000fe40000000000 */
[----:B------:R-:W-:-:S03]  /*273c0*/  IMAD R2, R3, UR5, R2 ;  /* 0x0000000503027c24 */ /* 0x000fc6000f8e0202 */
[----:B------:R-:W-:Y:S02]  /*273d0*/  LOP3.LUT P0, RZ, R0, 0x3ff, RZ, 0xc0, !PT ;  /* 0x000003ff00ff7812 */ /* 0x000fe4000780c0ff */
[----:B------:R-:W-:-:S05]  /*273e0*/  IADD3 R0, R5, R2, RZ ;  /* 0x0000000205007210 */ /* 0x000fca0007ffe0ff */
[----:B------:R2:W-:Y:S06]  /*273f0*/  STL [R1+0x54], R0 ;  /* 0x0000540001007387 */ /* 0x0005ec0000100800 */
[----:B------:R-:W-:Y:S05]  /*27400*/  @!P0 BRA `(.L_x_1825) ;  /* 0x0000000000408947 */ /* 0x000fea0003800000 */
[----:B------:R-:W-:Y:S01]  /*27410*/  MOV R2, 0x0 ;  /* 0x0000000000027802 */ /* 0x000fe20000000f00 */
[----:B------:R-:W-:Y:S01]  /*27420*/  ULDC.64 UR4, c[0x4][0xb8] ;  /* 0x01002e0000047ab9 */ /* 0x000fe20000000a00 */
[----:B------:R-:W-:Y:S01]  /*27430*/  ULDC.64 UR6, c[0x4][0xc0] ;  /* 0x0100300000067ab9 */ /* 0x000fe20000000a00 */
[----:B------:R-:W-:Y:S01]  /*27440*/  ULDC.64 UR8, c[0x4][0x20] ;  /* 0x0100080000087ab9 */ /* 0x000fe20000000a00 */
[----:B--2---:R-:W-:Y:S01]  /*27450*/  IMAD.U32 R4, RZ, RZ, UR4 ;  /* 0x00000004ff047e24 */ /* 0x004fe2000f8e00ff */
[----:B------:R-:W-:Y:S01]  /*27460*/  MOV R11, UR9 ;  /* 0x00000009000b7c02 */ /* 0x000fe20008000f00 */
[----:B------:R-:W2:Y:S01]  /*27470*/  LDC.64 R2, c[0x4][R2] ;  /* 0x0100000002027b82 */ /* 0x000ea20000000a00 */
[----:B------:R-:W-:Y:S02]  /*27480*/  IMAD.U32 R5, RZ, RZ, UR5 ;  /* 0x00000005ff057e24 */ /* 0x000fe4000f8e00ff */
[----:B------:R-:W-:Y:S02]  /*27490*/  IMAD.U32 R6, RZ, RZ, UR6 ;  /* 0x00000006ff067e24 */ /* 0x000fe4000f8e00ff */
[----:B-1----:R-:W-:-:S02]  /*274a0*/  IMAD.U32 R7, RZ, RZ, UR7 ;  /* 0x00000007ff077e24 */ /* 0x002fc4000f8e00ff */
[----:B------:R-:W-:Y:S02]  /*274b0*/  IMAD.U32 R10, RZ, RZ, UR8 ;  /* 0x00000008ff0a7e24 */ /* 0x000fe4000f8e00ff */
[----:B------:R-:W-:Y:S02]  /*274c0*/  IMAD.MOV.U32 R8, RZ, RZ, 0x70 ;  /* 0x00000070ff087424 */ /* 0x000fe400078e00ff */
[----:B------:R-:W-:Y:S02]  /*274d0*/  IMAD.MOV.U32 R12, RZ, RZ, 0x1 ;  /* 0x00000001ff0c7424 */ /* 0x000fe400078e00ff */
[----:B------:R-:W-:-:S07]  /*274e0*/  IMAD.MOV.U32 R13, RZ, RZ, RZ ;  /* 0x000000ffff0d7224 */ /* 0x000fce00078e00ff */
[----:B------:R-:W-:-:S07]  /*274f0*/  LEPC R20, `(.L_x_1825) ;  /* 0x000000001014794e */ /* 0x000fce0000000000 */
[----:B0-2---:R-:W-:Y:S05]  /*27500*/  CALL.ABS.NOINC R2 ;  /* 0x0000000002007343 */ /* 0x005fea0003c00000 */
.L_x_1825:
[----:B------:R-:W-:Y:S05]  /*27510*/  BSYNC B6 ;  /* 0x0000000000067941 */ /* 0x000fea0003800000 */
.L_x_1824:
[----:B--2---:R-:W2:Y:S01]  /*27520*/  LDL.LU R0, [R1+0x54] ;  /* 0x0000540001007983 */ /* 0x004ea20000300800 */
[----:B------:R-:W-:Y:S01]  /*27530*/  ULDC.64 UR6, c[0x0][0xa00] ;  /* 0x0002800000067ab9 */ /* 0x000fe20000000a00 */
[----:B-1----:R-:W1:Y:S01]  /*27540*/  LDC R7, c[0x0][0x448] ;  /* 0x00011200ff077b82 */ /* 0x002e620000000800 */
[----:B------:R-:W-:Y:S01]  /*27550*/  ULDC.64 UR4, c[0x0][0x2d8] ;  /* 0x0000b60000047ab9 */ /* 0x000fe20000000a00 */
[----:B------:R-:W2:Y:S04]  /*27560*/  LDL.LU.64 R2, [R1+0x48] ;  /* 0x0000480001027983 */ /* 0x000ea80000300a00 */
[----:B------:R-:W3:Y:S04]  /*27570*/  LDL R5, [R1+0xc] ;  /* 0x00000c0001057983 */ /* 0x000ee80000100800 */
[----:B------:R-:W4:Y:S01]  /*27580*/  LDL R9, [R1+0x30] ;  /* 0x0000300001097983 */ /* 0x000f220000100800 */
[----:B------:R-:W-:-:S04]  /*27590*/  ISETP.NE.U32.AND P0, PT, RZ, UR6, PT ;  /* 0x00000006ff007c0c */ /* 0x000fc8000bf05070 */
[----:B------:R-:W-:Y:S01]  /*275a0*/  ISETP.NE.AND.EX P0, PT, RZ, UR7, PT, P0 ;  /* 0x00000007ff007c0c */ /* 0x000fe2000bf05300 */
[----:B------:R-:W0:Y:S01]  /*275b0*/  S2R R8, SR_TID.X ;  /* 0x0000000000087919 */ /* 0x000e220000002100 */
[----:B------:R-:W-:Y:S01]  /*275c0*/  ULDC.64 UR6, c[0x0][0x280] ;  /* 0x0000a00000067ab9 */ /* 0x000fe20000000a00 */
[----:B------:R-:W1:Y:S01]  /*275d0*/  S2R R10, SR_TID.X ;  /* 0x00000000000a7919 */ /* 0x000e620000002100 */
[----:B0-----:R-:W-:Y:S02]  /*275e0*/  SHF.L.U32 R8, R8, 0x4, RZ ;  /* 0x0000000408087819 */ /* 0x001fe400000006ff */
[----:B-1----:R-:W-:-:S04]  /*275f0*/  SHF.L.U32 R10, R10, 0x3, RZ ;  /* 0x000000030a0a7819 */ /* 0x002fc800000006ff */
[----:B------:R-:W-:-:S04]  /*27600*/  LOP3.LUT R10, R10, 0x38, RZ, 0xc0, !PT ;  /* 0x000000380a0a7812 */ /* 0x000fc800078ec0ff */
[C---:B------:R-:W-:Y:S02]  /*27610*/  LOP3.LUT R11, R10.reuse, 0x40, RZ, 0xfc, !PT ;  /* 0x000000400a0b7812 */ /* 0x040fe400078efcff */
[----:B------:R-:W-:Y:S01]  /*27620*/  LOP3.LUT R10, R10, 0x80, RZ, 0xfc, !PT ;  /* 0x000000800a0a7812 */ /* 0x000fe200078efcff */
[----:B--2---:R-:W-:Y:S01]  /*27630*/  IMAD.MOV.U32 R3, RZ, RZ, R0 ;  /* 0x000000ffff037224 */ /* 0x004fe200078e0000 */
[----:B---3--:R-:W-:-:S04]  /*27640*/  SHF.R.S32.HI R0, RZ, 0x1f, R5 ;  /* 0x0000001fff007819 */ /* 0x008fc80000011405 */
[----:B------:R-:W-:Y:S02]  /*27650*/  SEL R4, R0, RZ, !P0 ;  /* 0x000000ff00047207 */ /* 0x000fe40004000000 */
[----:B------:R-:W-:Y:S02]  /*27660*/  SEL R0, R5, RZ, !P0 ;  /* 0x000000ff05007207 */ /* 0x000fe40004000000 */
[----:B------:R-:W0:Y:S01]  /*27670*/  S2R R5, SR_TID.X ;  /* 0x0000000000057919 */ /* 0x000e220000002100 */
[----:B------:R-:W-:Y:S01]  /*27680*/  ISETP.NE.AND P0, PT, R7, 0x1, PT ;  /* 0x000000010700780c */ /* 0x000fe20003f05270 */
[----:B------:R-:W-:-:S04]  /*27690*/  IMAD.WIDE.U32 R2, R16, UR4, R2 ;  /* 0x0000000410027c25 */ /* 0x000fc8000f8e0002 */
[----:B------:R-:W-:Y:S01]  /*276a0*/  IMAD R3, R16, UR5, R3 ;  /* 0x0000000510037c24 */ /* 0x000fe2000f8e0203 */
[----:B------:R-:W-:-:S07]  /*276b0*/  ULDC.64 UR4, c[0x0][0x2e0] ;  /* 0x0000b80000047ab9 */ /* 0x000fce0000000a00 */
[----:B------:R-:W1:Y:S01]  /*276c0*/  @P0 LDC R6, c[0x0][0x450] ;  /* 0x00011400ff060b82 */ /* 0x000e620000000800 */
[----:B0-----:R-:W-:-:S04]  /*276d0*/  LOP3.LUT R5, R5, 0x7f, RZ, 0xc0, !PT ;  /* 0x0000007f05057812 */ /* 0x001fc800078ec0ff */
[----:B------:R-:W-:-:S04]  /*276e0*/  SHF.R.U32.HI R5, RZ, 0x3, R5 ;  /* 0x00000003ff057819 */ /* 0x000fc80000011605 */
[----:B------:R-:W-:Y:S02]  /*276f0*/  LOP3.LUT R8, R5, 0x70, R8, 0xf8, !PT ;  /* 0x0000007005087812 */ /* 0x000fe400078ef808 */
[----:B------:R-:W0:Y:S01]  /*27700*/  @P0 LDC R5, c[0x0][0x44c] ;  /* 0x00011300ff050b82 */ /* 0x000e220000000800 */
[----:B------:R-:W-:Y:S02]  /*27710*/  IMAD R4, R4, UR4, RZ ;  /* 0x0000000404047c24 */ /* 0x000fe4000f8e02ff */
[----:B------:R-:W-:-:S04]  /*27720*/  IMAD.WIDE.U32 R2, R0, UR4, R2 ;  /* 0x0000000400027c25 */ /* 0x000fc8000f8e0002 */
[----:B------:R-:W-:Y:S01]  /*27730*/  IMAD R0, R0, UR5, R4 ;  /* 0x0000000500007c24 */ /* 0x000fe2000f8e0204 */
[----:B------:R-:W-:Y:S01]  /*27740*/  ULDC.64 UR4, c[0x0][0x2d0] ;  /* 0x0000b40000047ab9 */ /* 0x000fe20000000a00 */
[----:B----4-:R-:W-:Y:S02]  /*27750*/  IMAD.IADD R4, R8, 0x1, R9 ;  /* 0x0000000108047824 */ /* 0x010fe400078e0209 */
[----:B------:R-:W-:Y:S02]  /*27760*/  IMAD.IADD R3, R3, 0x1, R0 ;  /* 0x0000000103037824 */ /* 0x000fe400078e0200 */
[----:B------:R-:W-:Y:S02]  /*27770*/  IMAD.MOV.U32 R0, RZ, RZ, R4 ;  /* 0x000000ffff007224 */ /* 0x000fe400078e0004 */
[----:B0-----:R-:W-:-:S05]  /*27780*/  @P0 IMAD.HI.U32 R5, R4, R5, RZ ;  /* 0x0000000504050227 */ /* 0x001fca00078e00ff */
[----:B-1----:R-:W-:-:S05]  /*27790*/  @P0 SHF.R.U32.HI R0, RZ, R6, R5 ;  /* 0x00000006ff000219 */ /* 0x002fca0000011605 */
        /* <DEDUP_REMOVED lines=30> */
[----:B------:R-:W0:Y:S02]  /*27980*/  S2R R11, SR_TID.X ;  /* 0x00000000000b7919 */ /* 0x000e240000002100 */
        /* <DEDUP_REMOVED lines=16> */
[----:B------:R-:W-:Y:S02]  /*27a90*/  @!P4 LOP3.LUT R7, R7, R6, RZ, 0x3c, !PT ;  /* 0x000000060707c212 */ /* 0x000fe400078e3cff */
[----:B------:R-:W-:-:S03]  /*27aa0*/  @!P3 IADD3.X R5, RZ, R9, RZ, P5, !PT ;  /* 0x00000009ff05b210 */ /* 0x000fc60002ffe4ff */
        /* <DEDUP_REMOVED lines=60> */
[----:B------:R1:W2:Y:S04]  /*27e70*/  SHFL.IDX PT, R5, R3, 0x7, 0x181f ;  /* 0x00f81f0003057f89 */ /* 0x0002a800000e0000 */
[----:B------:R1:W-:Y:S04]  /*27e80*/  @!P4 LDGSTS.E.BYPASS.LTC128B.128 [R10+0xf400], desc[UR46][R6.64], !P2 ;  /* 0x0f400000060acfae */ /* 0x0003e8000d101d6e */
[----:B------:R1:W-:Y:S04]  /*27e90*/  @!P4 LDGSTS.E.BYPASS.LTC128B.128 [R10+0x13400], desc[UR46][R6.64+0x80], !P1 ;  /* 0x13400080060acfae */ /* 0x0003e8000c901d6e */
[----:B------:R1:W-:Y:S04]  /*27ea0*/  @!P4 LDGSTS.E.BYPASS.LTC128B.128 [R10+0x17400], desc[UR46][R6.64+0x100], !P0 ;  /* 0x17400100060acfae */ /* 0x0003e8000c101d6e */
[----:B------:R1:W3:Y:S02]  /*27eb0*/  SHFL.IDX PT, R3, R4, 0x7, 0x181f ;  /* 0x00f81f0004037f89 */ /* 0x0002e400000e0000 */
.L_x_1982:
        /* <DEDUP_REMOVED lines=15> */
.L_x_1828:
[----:B------:R-:W-:Y:S05]  /*27fb0*/  BSYNC B0 ;  /* 0x0000000000007941 */ /* 0x000fea0003800000 */
.L_x_1827:
[----:B------:R-:W-:Y:S01]  /*27fc0*/  NOP ;  /* 0x0000000000007918 */ /* 0x000fe20000000000 */
[----:B------:R-:W-:Y:S01]  /*27fd0*/  PLOP3.LUT P0, PT, PT, PT, PT, 0x80, 0x0 ;  /* 0x000000000000781c */ /* 0x000fe20003f0f070 */
[----:B------:R-:W-:-:S12]  /*27fe0*/  VIADD R11, R19, 0x2a800 ;  /* 0x0002a800130b7836 */ /* 0x000fd80000000000 */
.L_x_1829:
        /* <DEDUP_REMOVED lines=18> */
.L_x_1983:
[----:B------:R-:W-:Y:S05]  /*28110*/  BSYNC B0 ;  /* 0x0000000000007941 */ /* 0x000fea0003800000 */
.L_x_1830:
[----:B------:R-:W4:Y:S04]  /*28120*/  LDL R2, [R1+0x44] ;  /* 0x0000440001027983 */ /* 0x000f280000100800 */
[----:B-1----:R-:W5:Y:S01]  /*28130*/  LDL R4, [R1+0x2c] ;  /* 0x00002c0001047983 */ /* 0x002f620000100800 */
[----:B------:R-:W-:Y:S01]  /*28140*/  BSSY B0, `(.L_x_1832) ;  /* 0x000021d000007945 */ /* 0x000fe20003800000 */
[----:B----4-:R-:W-:-:S05]  /*28150*/  VIADD R0, R2, 0xfffffffe ;  /* 0xfffffffe02007836 */ /* 0x010fca0000000000 */
[----:B-----5:R-:W-:-:S13]  /*28160*/  ISETP.GE.AND P0, PT, R0, R4, PT ;  /* 0x000000040000720c */ /* 0x020fda0003f06270 */
[----:B------:R-:W-:Y:S05]  /*28170*/  @!P0 BRA `(.L_x_1833) ;  /* 0x0000002000648947 */ /* 0x000fea0003800000 */
[----:B---3--:R-:W3:Y:S04]  /*28180*/  LDL.LU R3, [R1+0x50] ;  /* 0x0000500001037983 */ /* 0x008ee80000300800 */
[----:B0-----:R-:W4:Y:S04]  /*28190*/  LDL.LU R7, [R1+0x40] ;  /* 0x0000400001077983 */ /* 0x001f280000300800 */
[----:B------:R-:W5:Y:S04]  /*281a0*/  LDL.LU R2, [R1+0x60] ;  /* 0x0000600001027983 */ /* 0x000f680000300800 */
[----:B------:R-:W5:Y:S04]  /*281b0*/  LDL.LU R6, [R1+0x3c] ;  /* 0x00003c0001067983 */ /* 0x000f680000300800 */
[----:B--2---:R-:W2:Y:S01]  /*281c0*/  LDL.LU R5, [R1+0x5c] ;  /* 0x00005c0001057983 */ /* 0x004ea20000300800 */
[----:B------:R-:W-:Y:S01]  /*281d0*/  LOP3.LUT R10, RZ, R4, RZ, 0x33, !PT ;  /* 0x00000004ff0a7212 */ /* 0x000fe200078e33ff */
[----:B------:R-:W-:Y:S01]  /*281e0*/  BSSY B2, `(.L_x_1834) ;  /* 0x00000bb000027945 */ /* 0x000fe20003800000 */
[----:B---3--:R-:W-:-:S05]  /*281f0*/  IADD3 R3, R3, 0x1, RZ ;  /* 0x0000000103037810 */ /* 0x008fca0007ffe0ff */
[----:B----4-:R-:W-:Y:S01]  /*28200*/  IMAD R3, R3, R7, RZ ;  /* 0x0000000703037224 */ /* 0x010fe200078e02ff */
[----:B-----5:R-:W-:-:S04]  /*28210*/  LOP3.LUT R2, RZ, R2, RZ, 0x33, !PT ;  /* 0x00000002ff027212 */ /* 0x020fc800078e33ff */
[----:B------:R-:W-:-:S04]  /*28220*/  LOP3.LUT R3, RZ, R3, RZ, 0x33, !PT ;  /* 0x00000003ff037212 */ /* 0x000fc800078e33ff */
[----:B------:R-:W-:Y:S02]  /*28230*/  VIADDMNMX R2, R3, -R6, R2, !PT ;  /* 0x8000000603027246 */ /* 0x000fe40007800102 */
[----:B--2---:R-:W-:-:S04]  /*28240*/  LOP3.LUT R7, RZ, R5, RZ, 0x33, !PT ;  /* 0x00000005ff077212 */ /* 0x004fc800078e33ff */
        /* <DEDUP_REMOVED lines=9> */
[----:B------:R-:W-:Y:S01]  /*282e0*/  LOP3.LUT P1, RZ, R17, 0x1, RZ, 0xc0, !PT ;  /* 0x0000000111ff7812 */ /* 0x000fe2000782c0ff */
[----:B------:R-:W-:Y:S01]  /*282f0*/  BSSY B1, `(.L_x_1836) ;  /* 0x00000a5000017945 */ /* 0x000fe20003800000 */
[----:B--2---:R-:W-:-:S05]  /*28300*/  VIADD R8, R5, 0x1 ;  /* 0x0000000105087836 */ /* 0x004fca0000000000 */
[----:B------:R-:W-:-:S04]  /*28310*/  ISETP.NE.AND P0, PT, R8, 0x2, PT ;  /* 0x000000020800780c */ /* 0x000fc80003f05270 */
[----:B------:R-:W-:Y:S02]  /*28320*/  SEL R9, RZ, 0x1, P0 ;  /* 0x00000001ff097807 */ /* 0x000fe40000000000 */
[----:B------:R-:W-:Y:S02]  /*28330*/  SEL R8, R8, RZ, P0 ;  /* 0x000000ff08087207 */ /* 0x000fe40000000000 */
[----:B---3--:R-:W-:Y:S01]  /*28340*/  LOP3.LUT R9, R4, R9, RZ, 0x3c, !PT ;  /* 0x0000000904097212 */ /* 0x008fe200078e3cff */
[----:B------:R-:W-:Y:S06]  /*28350*/  @!P1 BRA `(.L_x_1837) ;  /* 0x0000000800789947 */ /* 0x000fec0003800000 */
        /* <DEDUP_REMOVED lines=19> */
[----:B------:R-:W-:-:S05]  /*28490*/  IMAD.WIDE.U32 R2, R6, UR6, R2 ;  /* 0x0000000606027c25 */ /* 0x000fca000f8e0002 */
[----:B------:R-:W-:Y:S02]  /*284a0*/  IADD3 R3, R4, R3, RZ ;  /* 0x0000000304037210 */ /* 0x000fe40007ffe0ff */
[----:B------:R-:W-:-:S04]  /*284b0*/  LEA R4, P0, R2, UR4, 0x2 ;  /* 0x0000000402047c11 */ /* 0x000fc8000f8010ff */
[----:B------:R-:W-:-:S05]  /*284c0*/  LEA.HI.X R5, R2, UR5, R3, 0x2, P0 ;  /* 0x0000000502057c11 */ /* 0x000fca00080f1403 */
[----:B------:R0:W5:Y:S04]  /*284d0*/  LDG.E R4, desc[UR46][R4.64] ;  /* 0x0000002e04047981 */ /* 0x000168000c1e1900 */
.L_x_1838:
[----:B------:R-:W-:Y:S01]  /*284e0*/  IMAD R3, R8, 0x8, R19 ;  /* 0x0000000808037824 */ /* 0x000fe200078e0213 */
[----:B------:R-:W-:Y:S01]  /*284f0*/  SHF.L.U32 R2, R9, 0x1f, RZ ;  /* 0x0000001f09027819 */ /* 0x000fe200000006ff */
[----:B------:R-:W-:Y:S03]  /*28500*/  BSSY B3, `(.L_x_1839) ;  /* 0x0000003000037945 */ /* 0x000fe60003800000 */
[----:B------:R-:W1:Y:S02]  /*28510*/  SYNCS.PHASECHK.TRANS64.TRYWAIT P0, [R3+URZ+0x2a840], R2 ;  /* 0x02a84002030075a7 */ /* 0x000e64000800017f */
[----:B-1----:R-:W-:Y:S05]  /*28520*/  @!P0 BRA `(.L_x_1840) ;  /* 0x0000005400688947 */ /* 0x002fea0003800000 */
.L_x_1984:
[----:B------:R-:W-:Y:S05]  /*28530*/  BSYNC B3 ;  /* 0x0000000000037941 */ /* 0x000fea0003800000 */
.L_x_1839:
        /* <DEDUP_REMOVED lines=12> */
.L_x_1842:
[----:B------:R-:W-:Y:S05]  /*28600*/  BSYNC B3 ;  /* 0x0000000000037941 */ /* 0x000fea0003800000 */
.L_x_1841:
        /* <DEDUP_REMOVED lines=12> */
.L_x_1843:
        /* <DEDUP_REMOVED lines=16> */
.L_x_1844:
        /* <DEDUP_REMOVED lines=15> */
.L_x_1845:
        /* <DEDUP_REMOVED lines=10> */
[----:B------:R-:W2:Y:S04]  /*28960*/  LDL.LU R12, [R1+0x18] ;  /* 0x00001800010c7983 */ /* 0x000ea80000300800 */
[----:B------:R-:W3:Y:S01]  /*28970*/  LDL R6, [R1+0x10] ;  /* 0x0000100001067983 */ /* 0x000ee20000100800 */
[----:B------:R-:W-:Y:S01]  /*28980*/  BSSY B3, `(.L_x_1846) ;  /* 0x0000005000037945 */ /* 0x000fe20003800000 */
[----:B--2---:R-:W-:Y:S01]  /*28990*/  SHF.L.U32 R2, R12, 0x1f, RZ ;  /* 0x0000001f0c027819 */ /* 0x004fe200000006ff */
[----:B---3--:R-:W-:-:S04]  /*289a0*/  IMAD R3, R6, 0x8, R11 ;  /* 0x0000000806037824 */ /* 0x008fc800078e020b */
[----:B------:R-:W0:Y:S02]  /*289b0*/  SYNCS.PHASECHK.TRANS64.TRYWAIT P0, [R3+URZ+0x60], R2 ;  /* 0x00006002030075a7 */ /* 0x000e24000800017f */
[----:B0-----:R-:W-:Y:S05]  /*289c0*/  @!P0 BRA `(.L_x_1847) ;  /* 0x0000005000548947 */ /* 0x001fea0003800000 */
.L_x_1985:
[----:B------:R-:W-:Y:S05]  /*289d0*/  BSYNC B3 ;  /* 0x0000000000037941 */ /* 0x000fea0003800000 */
.L_x_1846:
[----:B------:R1:W5:Y:S01]  /*289e0*/  LDL R6, [R1+0x10] ;  /* 0x0000100001067983 */ /* 0x0003620000100800 */
[----:B------:R-:W-:Y:S01]  /*289f0*/  BSSY B3, `(.L_x_1848) ;  /* 0x000000c000037945 */ /* 0x000fe20003800000 */
[----:B------:R-:W-:Y:S02]  /*28a00*/  IMAD.MOV.U32 R12, RZ, RZ, 0x0 ;  /* 0x00000000ff0c7424 */ /* 0x000fe400078e00ff */
[----:B------:R-:W-:Y:S01]  /*28a10*/  IMAD.MOV.U32 R13, RZ, RZ, 0x14f00000 ;  /* 0x14f00000ff0d7424 */ /* 0x000fe200078e00ff */
[----:B------:R-:W-:Y:S06]  /*28a20*/  @P1 BRA `(.L_x_1849) ;  /* 0x0000000000201947 */ /* 0x000fec0003800000 */
[----:B------:R-:W2:Y:S01]  /*28a30*/  S2R R5, SR_TID.X ;  /* 0x0000000000057919 */ /* 0x000ea20000002100 */
[----:B0----5:R-:W-:Y:S01]  /*28a40*/  LEA R2, R6, R19, 0x3 ;  /* 0x0000001306027211 */ /* 0x021fe200078e18ff */
[----:B------:R-:W-:-:S04]  /*28a50*/  IMAD.MOV.U32 R3, RZ, RZ, 0x6000 ;  /* 0x00006000ff037424 */ /* 0x000fc800078e00ff */
[----:B------:R3:W-:Y:S01]  /*28a60*/  SYNCS.ARRIVE.TRANS64 RZ, [R2+URZ+0x2a850], R3 ;  /* 0x02a8500302ff79a7 */ /* 0x0007e2000800003f */
[----:B--2---:R-:W-:-:S04]  /*28a70*/  LOP3.LUT R5, R5, 0x1f, RZ, 0xc0, !PT ;  /* 0x0000001f05057812 */ /* 0x004fc800078ec0ff */
[----:B------:R-:W-:-:S13]  /*28a80*/  ISETP.NE.AND P0, PT, R5, RZ, PT ;  /* 0x000000ff0500720c */ /* 0x000fda0003f05270 */
[----:B---3--:R-:W-:Y:S05]  /*28a90*/  @!P0 BRA `(.L_x_1849) ;  /* 0x0000000000048947 */ /* 0x008fea0003800000 */
[----:B------:R-:W-:Y:S01]  /*28aa0*/  BPT.TRAP 0x1 ;  /* 0x000000040000795c */ /* 0x000fe20000300000 */
.L_x_1849:
[----:B------:R-:W-:Y:S05]  /*28ab0*/  BSYNC B3 ;  /* 0x0000000000037941 */ /* 0x000fea0003800000 */
.L_x_1848:
[----:B------:R-:W2:Y:S04]  /*28ac0*/  LDL R5, [R1+0x1c] ;  /* 0x00001c0001057983 */ /* 0x000ea80000100800 */
[----:B0-----:R-:W2:Y:S01]  /*28ad0*/  LDL.LU R3, [R1+0x4] ;  /* 0x0000040001037983 */ /* 0x001ea20000300800 */
[----:B------:R-:W-:Y:S01]  /*28ae0*/  R2UR UR10, R14 ;  /* 0x000000000e0a72ca */ /* 0x000fe200000e0000 */
[--C-:B-----5:R-:W-:Y:S01]  /*28af0*/  IMAD R2, R6, 0x8, R19.reuse ;  /* 0x0000000806027824 */ /* 0x120fe200078e0213 */
        /* <DEDUP_REMOVED lines=9> */
.L_x_1850:
        /* <DEDUP_REMOVED lines=15> */
.L_x_1851:
        /* <DEDUP_REMOVED lines=11> */
[----:B------:R-:W-:-:S07]  /*28d30*/  MOV R18, R4 ;  /* 0x0000000400127202 */ /* 0x000fce0000000f00 */
.L_x_1837:
[----:B------:R-:W-:Y:S05]  /*28d40*/  BSYNC B1 ;  /* 0x0000000000017941 */ /* 0x000fea0003800000 */
.L_x_1836:
[----:B0-----:R-:W2:Y:S04]  /*28d50*/  LDL.LU R0, [R1+0x44] ;  /* 0x0000440001007983 */ /* 0x001ea80000300800 */
[----:B------:R0:W-:Y:S04]  /*28d60*/  STL [R1+0x10], R8 ;  /* 0x0000100801007387 */ /* 0x0001e80000100800 */
[----:B------:R0:W-:Y:S02]  /*28d70*/  STL [R1+0x18], R9 ;  /* 0x0000180901007387 */ /* 0x0001e40000100800 */
[----:B0-2---:R-:W-:-:S07]  /*28d80*/  VIADD R0, R0, 0xfffffffd ;  /* 0xfffffffd00007836 */ /* 0x005fce0000000000 */
.L_x_1835:
[----:B------:R-:W-:Y:S05]  /*28d90*/  BSYNC B2 ;  /* 0x0000000000027941 */ /* 0x000fea0003800000 */
.L_x_1834:
[----:B------:R-:W-:-:S05]  /*28da0*/  VIADD R10, R10, 0xfffffffe ;  /* 0xfffffffe0a0a7836 */ /* 0x000fca0000000000 */
[----:B------:R-:W-:-:S13]  /*28db0*/  ISETP.NE.AND P0, PT, R10, R7, PT ;  /* 0x000000070a00720c */ /* 0x000fda0003f05270 */
[----:B------:R-:W-:Y:S05]  /*28dc0*/  @!P0 BRA `(.L_x_1833) ;  /* 0x0000001400508947 */ /* 0x000fea0003800000 */
[----:B------:R-:W-:-:S07]  /*28dd0*/  IMAD.MOV.U32 R9, RZ, RZ, R18 ;  /* 0x000000ffff097224 */ /* 0x000fce00078e0012 */
.L_x_1884:
[----:B--2---:R-:W2:Y:S04]  /*28de0*/  LDL R3, [R1+0x10] ;  /* 0x0000100001037983 */ /* 0x004ea80000100800 */
[----:B------:R-:W3:Y:S01]  /*28df0*/  LDL R2, [R1+0x18] ;  /* 0x0000180001027983 */ /* 0x000ee20000100800 */
[----:B------:R-:W-:Y:S01]  /*28e00*/  LOP3.LUT P1, RZ, R17, 0x1, RZ, 0xc0, !PT ;  /* 0x0000000111ff7812 */ /* 0x000fe2000782c0ff */
[----:B------:R-:W-:Y:S05]  /*28e10*/  YIELD ;  /* 0x0000000000007946 */ /* 0x000fea0003800000 */
[----:B------:R-:W-:Y:S01]  /*28e20*/  BSSY B1, `(.L_x_1852) ;  /* 0x00000a3000017945 */ /* 0x000fe20003800000 */
[----:B--2---:R-:W-:-:S05]  /*28e30*/  VIADD R4, R3, 0x1 ;  /* 0x0000000103047836 */ /* 0x004fca0000000000 */
[----:B------:R-:W-:-:S04]  /*28e40*/  ISETP.NE.AND P0, PT, R4, 0x2, PT ;  /* 0x000000020400780c */ /* 0x000fc80003f05270 */
[----:B------:R-:W-:Y:S02]  /*28e50*/  SEL R5, RZ, 0x1, P0 ;  /* 0x00000001ff057807 */ /* 0x000fe40000000000 */
[----:B------:R-:W-:Y:S02]  /*28e60*/  SEL R4, R4, RZ, P0 ;  /* 0x000000ff04047207 */ /* 0x000fe40000000000 */
[----:B---3--:R-:W-:Y:S01]  /*28e70*/  LOP3.LUT R5, R2, R5, RZ, 0x3c, !PT ;  /* 0x0000000502057212 */ /* 0x008fe200078e3cff */
[----:B0-----:R-:W-:Y:S06]  /*28e80*/  @!P1 BRA `(.L_x_1853) ;  /* 0x0000000800709947 */ /* 0x001fec0003800000 */
        /* <DEDUP_REMOVED lines=11> */
[----:B0-----:R-:W-:Y:S01]  /*28f40*/  @P0 IMAD.HI.U32 R6, R0, R2, RZ ;  /* 0x0000000200060227 */ /* 0x001fe200078e00ff */
        /* <DEDUP_REMOVED lines=12> */
.L_x_1854:
[----:B------:R-:W-:Y:S01]  /*29010*/  IMAD R3, R4, 0x8, R19 ;  /* 0x0000000804037824 */ /* 0x000fe200078e0213 */
[----:B------:R-:W-:Y:S01]  /*29020*/  SHF.L.U32 R2, R5, 0x1f, RZ ;  /* 0x0000001f05027819 */ /* 0x000fe200000006ff */
[----:B------:R-:W-:Y:S03]  /*29030*/  BSSY B2, `(.L_x_1855) ;  /* 0x0000003000027945 */ /* 0x000fe60003800000 */
[----:B------:R-:W2:Y:S02]  /*29040*/  SYNCS.PHASECHK.TRANS64.TRYWAIT P0, [R3+URZ+0x2a840], R2 ;  /* 0x02a84002030075a7 */ /* 0x000ea4000800017f */
[----:B--2---:R-:W-:Y:S05]  /*29050*/  @!P0 BRA `(.L_x_1856) ;  /* 0x0000004800c48947 */ /* 0x004fea0003800000 */
.L_x_1986:
[----:B------:R-:W-:Y:S05]  /*29060*/  BSYNC B2 ;  /* 0x0000000000027941 */ /* 0x000fea0003800000 */
.L_x_1855:
[----:B------:R-:W3:Y:S01]  /*29070*/  S2R R7, SR_TID.X ;  /* 0x0000000000077919 */ /* 0x000ee20000002100 */
[----:B------:R-:W-:Y:S01]  /*29080*/  BSSY B2, `(.L_x_1857) ;  /* 0x000000b000027945 */ /* 0x000fe20003800000 */
        /* <DEDUP_REMOVED lines=10> */
.L_x_1858:
[----:B------:R-:W-:Y:S05]  /*29130*/  BSYNC B2 ;  /* 0x0000000000027941 */ /* 0x000fea0003800000 */
.L_x_1857:
[----:B--2---:R-:W2:Y:S01]  /*29140*/  LDL R2, [R1+0x1c] ;  /* 0x00001c0001027983 */ /* 0x004ea20000100800 */
[----:B------:R-:W-:Y:S01]  /*29150*/  IMAD.MOV.U32 R10, RZ, RZ, RZ ;  /* 0x000000ffff0a7224 */ /* 0x000fe200078e00ff */
[----:B------:R-:W-:Y:S01]  /*29160*/  UIADD3 UR4, UP0, UR36, 0x370, URZ ;  /* 0x0000037024047890 */ /* 0x000fe2000ff1e03f */
[----:B------:R-:W-:Y:S01]  /*29170*/  IMAD R7, R4, 0x9000, R19 ;  /* 0x0000900004077824 */ /* 0x000fe200078e0213 */
[----:B------:R-:W-:Y:S01]  /*29180*/  PLOP3.LUT P0, PT, PT, PT, PT, 0x80, 0x0 ;  /* 0x000000000000781c */ /* 0x000fe20003f0f070 */
[----:B------:R-:W-:Y:S01]  /*29190*/  UMOV UR6, 0x0 ;  /* 0x0000000000067882 */ /* 0x000fe20000000000 */
[----:B------:R-:W-:Y:S01]  /*291a0*/  R2UR UR10, R10 ;  /* 0x000000000a0a72ca */ /* 0x000fe200000e0000 */
[----:B0-----:R-:W-:Y:S01]  /*291b0*/  VIADD R8, R7, 0x18400 ;  /* 0x0001840007087836 */ /* 0x001fe20000000000 */
[----:B------:R-:W-:Y:S01]  /*291c0*/  IADD3 R3, R3, 0x2a830, RZ ;  /* 0x0002a83003037810 */ /* 0x000fe20007ffe0ff */
[----:B------:R-:W-:Y:S01]  /*291d0*/  UIADD3.X UR5, URZ, UR37, URZ, UP0, !UPT ;  /* 0x000000253f057290 */ /* 0x000fe200087fe43f */
[----:B------:R-:W-:Y:S01]  /*291e0*/  UMOV UR7, 0x14f00000 ;  /* 0x14f0000000077882 */ /* 0x000fe20000000000 */
[----:B--2---:R-:W-:-:S10]  /*291f0*/  IMAD R2, R6, 0x60, R2 ;  /* 0x0000006006027824 */ /* 0x004fd400078e0202 */
.L_x_1859:
        /* <DEDUP_REMOVED lines=16> */
.L_x_1860:
        /* <DEDUP_REMOVED lines=15> */
.L_x_1861:
        /* <DEDUP_REMOVED lines=17> */
.L_x_1987:
[----:B------:R-:W-:Y:S05]  /*29500*/  BSYNC B2 ;  /* 0x0000000000027941 */ /* 0x000fea0003800000 */
.L_x_1862:
[----:B------:R-:W-:Y:S01]  /*29510*/  BSSY B2, `(.L_x_1864) ;  /* 0x000000b000027945 */ /* 0x000fe20003800000 */
[----:B------:R-:W-:Y:S01]  /*29520*/  MOV R12, 0x0 ;  /* 0x00000000000c7802 */ /* 0x000fe20000000f00 */
[----:B------:R-:W-:Y:S02]  /*29530*/  IMAD.MOV.U32 R13, RZ, RZ, 0x14f00000 ;  /* 0x14f00000ff0d7424 */ /* 0x000fe400078e00ff */
[----:B------:R-:W-:Y:S05]  /*29540*/  @P1 BRA `(.L_x_1865) ;  /* 0x00000000001c1947 */ /* 0x000fea0003800000 */
[----:B------:R-:W2:Y:S01]  /*29550*/  S2R R7, SR_TID.X ;  /* 0x0000000000077919 */ /* 0x000ea20000002100 */
[----:B0-----:R-:W-:-:S04]  /*29560*/  IMAD.MOV.U32 R3, RZ, RZ, 0x6000 ;  /* 0x00006000ff037424 */ /* 0x001fc800078e00ff */
[----:B------:R3:W-:Y:S01]  /*29570*/  SYNCS.ARRIVE.TRANS64 RZ, [R2+URZ+0x50], R3 ;  /* 0x0000500302ff79a7 */ /* 0x0007e2000800003f */
[----:B--2---:R-:W-:-:S04]  /*29580*/  LOP3.LUT R7, R7, 0x1f, RZ, 0xc0, !PT ;  /* 0x0000001f07077812 */ /* 0x004fc800078ec0ff */
[----:B------:R-:W-:-:S13]  /*29590*/  ISETP.NE.AND P0, PT, R7, RZ, PT ;  /* 0x000000ff0700720c */ /* 0x000fda0003f05270 */
[----:B---3--:R-:W-:Y:S05]  /*295a0*/  @!P0 BRA `(.L_x_1865) ;  /* 0x0000000000048947 */ /* 0x008fea0003800000 */
[----:B------:R-:W-:Y:S01]  /*295b0*/  BPT.TRAP 0x1 ;  /* 0x000000040000795c */ /* 0x000fe20000300000 */
.L_x_1865:
[----:B------:R-:W-:Y:S05]  /*295c0*/  BSYNC B2 ;  /* 0x0000000000027941 */ /* 0x000fea0003800000 */
.L_x_1864:
[----:B0-----:R-:W2:Y:S04]  /*295d0*/  LDL.LU R3, [R1+0x10] ;  /* 0x0000100001037983 */ /* 0x001ea80000300800 */
[----:B------:R-:W3:Y:S04]  /*295e0*/  LDL R8, [R1+0x1c] ;  /* 0x00001c0001087983 */ /* 0x000ee80000100800 */
[----:B------:R-:W3:Y:S01]  /*295f0*/  LDL.LU R7, [R1+0x4] ;  /* 0x0000040001077983 */ /* 0x000ee20000300800 */
[----:B------:R-:W-:Y:S01]  /*29600*/  R2UR UR10, R10 ;  /* 0x000000000a0a72ca */ /* 0x000fe200000e0000 */
[----:B------:R-:W-:Y:S01]  /*29610*/  UIADD3 UR4, UP0, UR36, 0x470, URZ ;  /* 0x0000047024047890 */ /* 0x000fe2000ff1e03f */
[----:B------:R-:W-:Y:S01]  /*29620*/  R2UR UR6, R12 ;  /* 0x000000000c0672ca */ /* 0x000fe200000e0000 */
[----:B------:R-:W-:Y:S01]  /*29630*/  VIADD R2, R2, 0x50 ;  /* 0x0000005002027836 */ /* 0x000fe20000000000 */
[----:B------:R-:W-:Y:S01]  /*29640*/  R2UR UR7, R13 ;  /* 0x000000000d0772ca */ /* 0x000fe200000e0000 */
[----:B------:R-:W-:Y:S01]  /*29650*/  UIADD3.X UR5, URZ, UR37, URZ, UP0, !UPT ;  /* 0x000000253f057290 */ /* 0x000fe200087fe43f */
[----:B------:R-:W-:Y:S01]  /*29660*/  PLOP3.LUT P0, PT, PT, PT, PT, 0x80, 0x0 ;  /* 0x000000000000781c */ /* 0x000fe20003f0f070 */
[----:B--2---:R-:W-:-:S02]  /*29670*/  IMAD R3, R3, 0x6000, R19 ;  /* 0x0000600003037824 */ /* 0x004fc400078e0213 */
[----:B---3--:R-:W-:Y:S02]  /*29680*/  IMAD R7, R7, 0x60, R8 ;  /* 0x0000006007077824 */ /* 0x008fe400078e0208 */
[----:B------:R-:W-:-:S08]  /*29690*/  VIADD R8, R3, 0x400 ;  /* 0x0000040003087836 */ /* 0x000fd00000000000 */
.L_x_1866:
        /* <DEDUP_REMOVED lines=15> */
.L_x_1867:
        /* <DEDUP_REMOVED lines=12> */
.L_x_1853:
[----:B------:R-:W-:Y:S05]  /*29850*/  BSYNC B1 ;  /* 0x0000000000017941 */ /* 0x000fea0003800000 */
.L_x_1852:
[----:B------:R-:W-:Y:S01]  /*29860*/  VIADD R3, R4, 0x1 ;  /* 0x0000000104037836 */ /* 0x000fe20000000000 */
[----:B------:R-:W-:Y:S01]  /*29870*/  LOP3.LUT P1, RZ, R17, 0x1, RZ, 0xc0, !PT ;  /* 0x0000000111ff7812 */ /* 0x000fe2000782c0ff */
[----:B------:R-:W-:Y:S01]  /*29880*/  BSSY B1, `(.L_x_1868) ;  /* 0x00000a4000017945 */ /* 0x000fe20003800000 */
[----:B0-----:R-:W-:Y:S02]  /*29890*/  VIADD R6, R0, 0xffffffff ;  /* 0xffffffff00067836 */ /* 0x001fe40000000000 */
[----:B------:R-:W-:-:S04]  /*298a0*/  ISETP.NE.AND P0, PT, R3, 0x2, PT ;  /* 0x000000020300780c */ /* 0x000fc80003f05270 */
[----:B------:R-:W-:Y:S02]  /*298b0*/  SEL R2, RZ, 0x1, P0 ;  /* 0x00000001ff027807 */ /* 0x000fe40000000000 */
[----:B------:R-:W-:Y:S02]  /*298c0*/  SEL R12, R3, RZ, P0 ;  /* 0x000000ff030c7207 */ /* 0x000fe40000000000 */
[----:B------:R-:W-:-:S05]  /*298d0*/  LOP3.LUT R10, R5, R2, RZ, 0x3c, !PT ;  /* 0x00000002050a7212 */ /* 0x000fca00078e3cff */
[----:B------:R0:W-:Y:S04]  /*298e0*/  STL [R1+0x18], R10 ;  /* 0x0000180a01007387 */ /* 0x0001e80000100800 */
[----:B------:R0:W-:Y:S01]  /*298f0*/  STL [R1+0x10], R12 ;  /* 0x0000100c01007387 */ /* 0x0001e20000100800 */
[----:B------:R-:W-:Y:S05]  /*29900*/  @!P1 BRA `(.L_x_1869) ;  /* 0x00000008006c9947 */ /* 0x000fea0003800000 */
[----:B------:R-:W-:Y:S01]  /*29910*/  ULDC.64 UR4, c[0x0][0x418] ;  /* 0x0001060000047ab9 */ /* 0x000fe20000000a00 */
[----:B------:R-:W-:Y:S01]  /*29920*/  IMAD.MOV.U32 R7, RZ, RZ, R6 ;  /* 0x000000ffff077224 */ /* 0x000fe200078e0006 */
[----:B------:R-:W-:-:S04]  /*29930*/  ISETP.NE.U32.AND P0, PT, RZ, UR4, PT ;  /* 0x00000004ff007c0c */ /* 0x000fc8000bf05070 */
[----:B------:R-:W-:-:S13]  /*29940*/  ISETP.NE.AND.EX P0, PT, RZ, UR5, PT, P0 ;  /* 0x00000005ff007c0c */ /* 0x000fda000bf05300 */
[----:B------:R-:W-:Y:S05]  /*29950*/  @!P0 BRA `(.L_x_1870) ;  /* 0x00000000004c8947 */ /* 0x000fea0003800000 */
[----:B------:R-:W2:Y:S01]  /*29960*/  LDL R14, [R1+0x24] ;  /* 0x00002400010e7983 */ /* 0x000ea20000100800 */
[----:B------:R-:W3:Y:S01]  /*29970*/  LDC R8, c[0x0][0x43c] ;  /* 0x00010f00ff087b82 */ /* 0x000ee20000000800 */
[----:B------:R-:W-:Y:S02]  /*29980*/  ULDC.64 UR6, c[0x0][0x428] ;  /* 0x00010a0000067ab9 */ /* 0x000fe40000000a00 */
[----:B------:R-:W4:Y:S01]  /*29990*/  LDL R13, [R1+0x8] ;  /* 0x00000800010d7983 */ /* 0x000f220000100800 */
[----:B---3--:R-:W-:-:S13]  /*299a0*/  ISETP.NE.AND P0, PT, R8, 0x1, PT ;  /* 0x000000010800780c */ /* 0x008fda0003f05270 */
[----:B------:R-:W3:Y:S02]  /*299b0*/  @P0 LDC.64 R2, c[0x0][0x440] ;  /* 0x00011000ff020b82 */ /* 0x000ee40000000a00 */
[----:B---3--:R-:W-:-:S04]  /*299c0*/  @P0 IMAD.HI.U32 R7, R6, R2, RZ ;  /* 0x0000000206070227 */ /* 0x008fc800078e00ff */
[----:B------:R-:W-:Y:S01]  /*299d0*/  IMAD.MOV.U32 R2, RZ, RZ, R6 ;  /* 0x000000ffff027224 */ /* 0x000fe200078e0006 */
[----:B------:R-:W-:-:S04]  /*299e0*/  @P0 SHF.R.U32.HI R2, RZ, R3, R7 ;  /* 0x00000003ff020219 */ /* 0x000fc80000011607 */
[--C-:B------:R-:W-:Y:S01]  /*299f0*/  SHF.R.S32.HI R3, RZ, 0x1f, R2.reuse ;  /* 0x0000001fff037819 */ /* 0x100fe20000011402 */
[----:B------:R-:W-:-:S04]  /*29a00*/  IMAD.MOV R7, RZ, RZ, -R2 ;  /* 0x000000ffff077224 */ /* 0x000fc800078e0a02 */
[----:B------:R-:W-:Y:S02]  /*29a10*/  IMAD R7, R8, R7, R6 ;  /* 0x0000000708077224 */ /* 0x000fe400078e0206 */
[----:B--2---:R-:W-:-:S04]  /*29a20*/  IMAD R8, R14, UR6, RZ ;  /* 0x000000060e087c24 */ /* 0x004fc8000f8e02ff */
[C---:B----4-:R-:W-:Y:S02]  /*29a30*/  IMAD R8, R13.reuse, UR7, R8 ;  /* 0x000000070d087c24 */ /* 0x050fe4000f8e0208 */
[----:B------:R-:W-:-:S05]  /*29a40*/  IMAD.WIDE.U32 R2, R13, UR6, R2 ;  /* 0x000000060d027c25 */ /* 0x000fca000f8e0002 */
[----:B------:R-:W-:Y:S02]  /*29a50*/  IADD3 R3, R8, R3, RZ ;  /* 0x0000000308037210 */ /* 0x000fe40007ffe0ff */
[----:B------:R-:W-:-:S04]  /*29a60*/  LEA R8, P0, R2, UR4, 0x2 ;  /* 0x0000000402087c11 */ /* 0x000fc8000f8010ff */
[----:B------:R-:W-:-:S06]  /*29a70*/  LEA.HI.X R9, R2, UR5, R3, 0x2, P0 ;  /* 0x0000000502097c11 */ /* 0x000fcc00080f1403 */
[----:B------:R2:W5:Y:S03]  /*29a80*/  LDG.E R9, desc[UR46][R8.64] ;  /* 0x0000002e08097981 */ /* 0x000566000c1e1900 */
.L_x_1870:
[----:B------:R-:W-:Y:S01]  /*29a90*/  IMAD R2, R12, 0x8, R19 ;  /* 0x000000080c027824 */ /* 0x000fe200078e0213 */
[----:B------:R-:W-:Y:S01]  /*29aa0*/  SHF.L.U32 R3, R10, 0x1f, RZ ;  /* 0x0000001f0a037819 */ /* 0x000fe200000006ff */
[----:B------:R-:W-:Y:S03]  /*29ab0*/  BSSY B2, `(.L_x_1871) ;  /* 0x0000003000027945 */ /* 0x000fe60003800000 */
[----:B------:R-:W3:Y:S02]  /*29ac0*/  SYNCS.PHASECHK.TRANS64.TRYWAIT P0, [R2+URZ+0x2a840], R3 ;  /* 0x02a84003020075a7 */ /* 0x000ee4000800017f */
[----:B---3--:R-:W-:Y:S05]  /*29ad0*/  @!P0 BRA `(.L_x_1872) ;  /* 0x00000040004c8947 */ /* 0x008fea0003800000 */
.L_x_1988:
[----:B------:R-:W-:Y:S05]  /*29ae0*/  BSYNC B2 ;  /* 0x0000000000027941 */ /* 0x000fea0003800000 */
.L_x_1871:
[----:B--2---:R-:W2:Y:S01]  /*29af0*/  S2R R8, SR_TID.X ;  /* 0x0000000000087919 */ /* 0x004ea20000002100 */
[----:B------:R-:W-:Y:S01]  /*29b00*/  BSSY B2, `(.L_x_1873) ;  /* 0x000000b000027945 */ /* 0x000fe20003800000 */
[----:B--2---:R-:W-:-:S04]  /*29b10*/  LOP3.LUT R8, R8, 0x7f, RZ, 0xc0, !PT ;  /* 0x0000007f08087812 */ /* 0x004fc800078ec0ff */
[----:B------:R-:W-:-:S13]  /*29b20*/  ISETP.NE.AND P1, PT, R8, RZ, PT ;  /* 0x000000ff0800720c */ /* 0x000fda0003f25270 */
[----:B------:R-:W-:Y:S05]  /*29b30*/  @P1 BRA `(.L_x_1874) ;  /* 0x00000000001c1947 */ /* 0x000fea0003800000 */
[----:B------:R-:W2:Y:S01]  /*29b40*/  S2R R8, SR_TID.X ;  /* 0x0000000000087919 */ /* 0x000ea20000002100 */
[----:B---3--:R-:W-:-:S04]  /*29b50*/  IMAD.MOV.U32 R3, RZ, RZ, 0x9000 ;  /* 0x00009000ff037424 */ /* 0x008fc800078e00ff */
[----:B------:R4:W-:Y:S01]  /*29b60*/  SYNCS.ARRIVE.TRANS64 RZ, [R2+URZ+0x2a830], R3 ;  /* 0x02a8300302ff79a7 */ /* 0x0009e2000800003f */
[----:B--2---:R-:W-:-:S04]  /*29b70*/  LOP3.LUT R8, R8, 0x1f, RZ, 0xc0, !PT ;  /* 0x0000001f08087812 */ /* 0x004fc800078ec0ff */
[----:B------:R-:W-:-:S13]  /*29b80*/  ISETP.NE.AND P0, PT, R8, RZ, PT ;  /* 0x000000ff0800720c */ /* 0x000fda0003f05270 */
[----:B----4-:R-:W-:Y:S05]  /*29b90*/  @!P0 BRA `(.L_x_1874) ;  /* 0x0000000000048947 */ /* 0x010fea0003800000 */
[----:B------:R-:W-:Y:S01]  /*29ba0*/  BPT.TRAP 0x1 ;  /* 0x000000040000795c */ /* 0x000fe20000300000 */
.L_x_1874:
[----:B------:R-:W-:Y:S05]  /*29bb0*/  BSYNC B2 ;  /* 0x0000000000027941 */ /* 0x000fea0003800000 */
.L_x_1873:
[----:B------:R-:W2:Y:S04]  /*29bc0*/  LDL R8, [R1+0x10] ;  /* 0x0000100001087983 */ /* 0x000ea80000100800 */
[----:B---3--:R-:W3:Y:S01]  /*29bd0*/  LDL R2, [R1+0x1c] ;  /* 0x00001c0001027983 */ /* 0x008ee20000100800 */
[----:B------:R-:W-:Y:S01]  /*29be0*/  IMAD.MOV.U32 R14, RZ, RZ, RZ ;  /* 0x000000ffff0e7224 */ /* 0x000fe200078e00ff */
[----:B------:R-:W-:Y:S01]  /*29bf0*/  UIADD3 UR4, UP0, UR36, 0x370, URZ ;  /* 0x0000037024047890 */ /* 0x000fe2000ff1e03f */
[----:B------:R-:W-:Y:S01]  /*29c00*/  PLOP3.LUT P0, PT, PT, PT, PT, 0x80, 0x0 ;  /* 0x000000000000781c */ /* 0x000fe20003f0f070 */
[----:B------:R-:W-:Y:S01]  /*29c10*/  UMOV UR6, 0x0 ;  /* 0x0000000000067882 */ /* 0x000fe20000000000 */
[----:B------:R-:W-:Y:S01]  /*29c20*/  UMOV UR7, 0x14f00000 ;  /* 0x14f0000000077882 */ /* 0x000fe20000000000 */
[----:B------:R-:W-:Y:S01]  /*29c30*/  R2UR UR10, R14 ;  /* 0x000000000e0a72ca */ /* 0x000fe200000e0000 */
[----:B------:R-:W-:Y:S01]  /*29c40*/  UIADD3.X UR5, URZ, UR37, URZ, UP0, !UPT ;  /* 0x000000253f057290 */ /* 0x000fe200087fe43f */
[----:B--2---:R-:W-:-:S02]  /*29c50*/  IMAD R3, R8, 0x8, R11 ;  /* 0x0000000808037824 */ /* 0x004fc400078e020b */
[----:B------:R-:W-:Y:S02]  /*29c60*/  IMAD R8, R8, 0x9000, R19 ;  /* 0x0000900008087824 */ /* 0x000fe400078e0213 */
[----:B------:R-:W-:Y:S02]  /*29c70*/  VIADD R3, R3, 0x30 ;  /* 0x0000003003037836 */ /* 0x000fe40000000000 */
[----:B---3--:R-:W-:Y:S01]  /*29c80*/  IMAD R2, R7, 0x60, R2 ;  /* 0x0000006007027824 */ /* 0x008fe200078e0202 */
[----:B0-----:R-:W-:-:S07]  /*29c90*/  IADD3 R10, R8, 0x18400, RZ ;  /* 0x00018400080a7810 */ /* 0x001fce0007ffe0ff */
.L_x_1875:
        /* <DEDUP_REMOVED lines=16> */
.L_x_1876:
        /* <DEDUP_REMOVED lines=15> */
.L_x_1877:
        /* <DEDUP_REMOVED lines=15> */
.L_x_1989:
[----:B------:R-:W-:Y:S05]  /*29f80*/  BSYNC B2 ;  /* 0x0000000000027941 */ /* 0x000fea0003800000 */
.L_x_1878:
        /* <DEDUP_REMOVED lines=11> */
.L_x_1881:
[----:B------:R-:W-:Y:S05]  /*2a040*/  BSYNC B2 ;  /* 0x0000000000027941 */ /* 0x000fea0003800000 */
.L_x_1880:
        /* <DEDUP_REMOVED lines=12> */
.L_x_1882:
        /* <DEDUP_REMOVED lines=15> */
.L_x_1883:
        /* <DEDUP_REMOVED lines=12> */
.L_x_1869:
[----:B------:R-:W-:Y:S05]  /*2a2c0*/  BSYNC B1 ;  /* 0x0000000000017941 */ /* 0x000fea0003800000 */
.L_x_1868:
[----:B------:R-:W3:Y:S01]  /*2a2d0*/  LDL R2, [R1+0x2c] ;  /* 0x00002c0001027983 */ /* 0x000ee20000100800 */
[----:B------:R-:W-:Y:S02]  /*2a2e0*/  IADD3 R0, R0, -0x2, RZ ;  /* 0xfffffffe00007810 */ /* 0x000fe40007ffe0ff */
[----:B---3--:R-:W-:-:S13]  /*2a2f0*/  ISETP.GT.AND P0, PT, R6, R2, PT ;  /* 0x000000020600720c */ /* 0x008fda0003f04270 */
[----:B------:R-:W-:Y:S05]  /*2a300*/  @P0 BRA `(.L_x_1884) ;  /* 0xffffffe800b40947 */ /* 0x000fea000383ffff */
.L_x_1833:
[----:B------:R-:W-:Y:S05]  /*2a310*/  BSYNC B0 ;  /* 0x0000000000007941 */ /* 0x000fea0003800000 */
.L_x_1832:
[----:B---3--:R-:W3:Y:S01]  /*2a320*/  S2R R3, SR_TID.X ;  /* 0x0000000000037919 */ /* 0x008ee20000002100 */
        /* <DEDUP_REMOVED lines=17> */
.L_x_1886:
[----:B------:R-:W-:Y:S05]  /*2a440*/  BSYNC B0 ;  /* 0x0000000000007941 */ /* 0x000fea0003800000 */
.L_x_1885:
[----:B------:R-:W-:Y:S01]  /*2a450*/  LOP3.LUT P0, RZ, R17, 0x1, RZ, 0xc0, !PT ;  /* 0x0000000111ff7812 */ /* 0x000fe2000780c0ff */
[----:B------:R-:W-:-:S12]  /*2a460*/  BSSY B0, `(.L_x_1887) ;  /* 0x000003b000007945 */ /* 0x000fd80003800000 */
[----:B------:R-:W-:Y:S05]  /*2a470*/  @!P0 BRA `(.L_x_1888) ;  /* 0x0000000000e48947 */ /* 0x000fea0003800000 */
[----:B---3--:R-:W3:Y:S04]  /*2a480*/  LDL R0, [R1+0x10] ;  /* 0x0000100001007983 */ /* 0x008ee80000100800 */
[----:B------:R-:W4:Y:S01]  /*2a490*/  LDL R2, [R1+0x18] ;  /* 0x0000180001027983 */ /* 0x000f220000100800 */
[----:B------:R-:W-:Y:S01]  /*2a4a0*/  BSSY B1, `(.L_x_1889) ;  /* 0x0000006000017945 */ /* 0x000fe20003800000 */
[----:B------:R-:W-:Y:S01]  /*2a4b0*/  ISETP.NE.AND P1, PT, R3, RZ, PT ;  /* 0x000000ff0300720c */ /* 0x000fe20003f25270 */
[----:B---3--:R-:W-:Y:S01]  /*2a4c0*/  IMAD R0, R0, 0x8, R19 ;  /* 0x0000000800007824 */ /* 0x008fe200078e0213 */
[----:B----4-:R-:W-:-:S04]  /*2a4d0*/  SHF.L.U32 R2, R2, 0x1f, RZ ;  /* 0x0000001f02027819 */ /* 0x010fc800000006ff */
[----:B------:R-:W3:Y:S02]  /*2a4e0*/  SYNCS.PHASECHK.TRANS64.TRYWAIT P0, [R0+URZ+0x2a860], R2 ;  /* 0x02a86002000075a7 */ /* 0x000ee4000800017f */
[----:B---3--:R-:W-:Y:S05]  /*2a4f0*/  @!P0 BRA `(.L_x_1890) ;  /* 0x0000003400ec8947 */ /* 0x008fea0003800000 */
.L_x_1990:
[----:B------:R-:W-:Y:S05]  /*2a500*/  BSYNC B1 ;  /* 0x0000000000017941 */ /* 0x000fea0003800000 */
.L_x_1889:
        /* <DEDUP_REMOVED lines=9> */
.L_x_1892:
[----:B------:R-:W-:Y:S05]  /*2a5a0*/  BSYNC B1 ;  /* 0x0000000000017941 */ /* 0x000fea0003800000 */
.L_x_1891:
[----:B------:R-:W4:Y:S04]  /*2a5b0*/  LDL.LU R4, [R1+0x1c] ;  /* 0x00001c0001047983 */ /* 0x000f280000300800 */
[----:B------:R-:W4:Y:S04]  /*2a5c0*/  LDL.LU R3, [R1+0x4] ;  /* 0x0000040001037983 */ /* 0x000f280000300800 */
[----:B---3--:R-:W3:Y:S01]  /*2a5d0*/  LDL R2, [R1+0x10] ;  /* 0x0000100001027983 */ /* 0x008ee20000100800 */
[----:B------:R-:W-:Y:S01]  /*2a5e0*/  UIADD3 UR4, UP0, UR36, 0x470, URZ ;  /* 0x0000047024047890 */ /* 0x000fe2000ff1e03f */
[----:B------:R-:W-:Y:S01]  /*2a5f0*/  PLOP3.LUT P0, PT, PT, PT, PT, 0x80, 0x0 ;  /* 0x000000000000781c */ /* 0x000fe20003f0f070 */
[----:B------:R-:W-:Y:S01]  /*2a600*/  VIADD R0, R0, 0x2a850 ;  /* 0x0002a85000007836 */ /* 0x000fe20000000000 */
[----:B------:R-:W-:Y:S01]  /*2a610*/  UMOV UR6, 0x0 ;  /* 0x0000000000067882 */ /* 0x000fe20000000000 */
[----:B------:R-:W-:Y:S01]  /*2a620*/  UIADD3.X UR5, URZ, UR37, URZ, UP0, !UPT ;  /* 0x000000253f057290 */ /* 0x000fe200087fe43f */
[----:B------:R-:W-:Y:S01]  /*2a630*/  UMOV UR7, 0x14f00000 ;  /* 0x14f0000000077882 */ /* 0x000fe20000000000 */
[----:B------:R-:W-:Y:S01]  /*2a640*/  UMOV UR10, URZ ;  /* 0x0000003f000a7c82 */ /* 0x000fe20008000000 */
[----:B----4-:R-:W-:-:S02]  /*2a650*/  IMAD R3, R3, 0x60, R4 ;  /* 0x0000006003037824 */ /* 0x010fc400078e0204 */
[----:B---3--:R-:W-:-:S04]  /*2a660*/  IMAD R2, R2, 0x6000, R19 ;  /* 0x0000600002027824 */ /* 0x008fc800078e0213 */
[----:B------:R-:W-:-:S07]  /*2a670*/  VIADD R4, R2, 0x400 ;  /* 0x0000040002047836 */ /* 0x000fce0000000000 */
.L_x_1893:
        /* <DEDUP_REMOVED lines=15> */
.L_x_1894:
        /* <DEDUP_REMOVED lines=9> */
[----:B----4-:R-:W-:Y:S05]  /*2a800*/  @P0 BRA.U.ANY `(.L_x_1894) ;  /* 0xfffffffd00d80947 */ /* 0x010fea000393ffff */
.L_x_1888:
[----:B------:R-:W-:Y:S05]  /*2a810*/  BSYNC B0 ;  /* 0x0000000000007941 */ /* 0x000fea0003800000 */
.L_x_1887:
[----:B--2---:R-:W3:Y:S04]  /*2a820*/  LDL.LU R5, [R1+0x10] ;  /* 0x0000100001057983 */ /* 0x004ee80000300800 */
[----:B------:R-:W2:Y:S01]  /*2a830*/  LDL.LU R4, [R1+0x18] ;  /* 0x0000180001047983 */ /* 0x000ea20000300800 */
[----:B---3--:R-:W-:-:S04]  /*2a840*/  IADD3 R0, R5, 0x1, RZ ;  /* 0x0000000105007810 */ /* 0x008fc80007ffe0ff */
[----:B------:R-:W-:-:S04]  /*2a850*/  ISETP.NE.AND P0, PT, R0, 0x2, PT ;  /* 0x000000020000780c */ /* 0x000fc80003f05270 */
[----:B------:R-:W-:Y:S02]  /*2a860*/  SEL R2, RZ, 0x1, P0 ;  /* 0x00000001ff027807 */ /* 0x000fe40000000000 */
[----:B------:R-:W-:Y:S02]  /*2a870*/  SEL R0, R0, RZ, P0 ;  /* 0x000000ff00007207 */ /* 0x000fe40000000000 */
[----:B--2---:R-:W-:-:S03]  /*2a880*/  LOP3.LUT R4, R4, R2, RZ, 0x3c, !PT ;  /* 0x0000000204047212 */ /* 0x004fc600078e3cff */
[----:B------:R3:W-:Y:S04]  /*2a890*/  STL [R1+0x10], R0 ;  /* 0x0000100001007387 */ /* 0x0007e80000100800 */
[----:B------:R3:W-:Y:S02]  /*2a8a0*/  STL [R1+0x18], R4 ;  /* 0x0000180401007387 */ /* 0x0007e40000100800 */
.L_x_1812:
[----:B------:R-:W-:Y:S05]  /*2a8b0*/  BSYNC B7 ;  /* 0x0000000000077941 */ /* 0x000fea0003800000 */
.L_x_1810:
[----:B------:R-:W-:-:S13]  /*2a8c0*/  LOP3.LUT P0, RZ, R17, 0x2, RZ, 0xc0, !PT ;  /* 0x0000000211ff7812 */ /* 0x000fda000780c0ff */
[----:B------:R-:W-:Y:S05]  /*2a8d0*/  @!P0 BRA `(.L_x_1895) ;  /* 0x00000000002c8947 */ /* 0x000fea0003800000 */
[----:B------:R-:W-:Y:S05]  /*2a8e0*/  WARPSYNC.ALL ;  /* 0x0000000000007948 */ /* 0x000fea0003800000 */
[----:B------:R-:W4:Y:S08]  /*2a8f0*/  S2UR UR5, SR_CgaCtaId ;  /* 0x00000000000579c3 */ /* 0x000f300000008800 */
[----:B------:R-:W-:Y:S06]  /*2a900*/  BAR.SYNC.DEFER_BLOCKING 0x5, 0x180 ;  /* 0x0146000000007b1d */ /* 0x000fec0000010000 */
[----:B------:R-:W-:-:S02]  /*2a910*/  UMOV UR4, 0x400 ;  /* 0x0000040000047882 */ /* 0x000fc40000000000 */
[----:B----4-:R-:W-:-:S06]  /*2a920*/  ULEA UR4, UR5, UR4, 0x18 ;  /* 0x0000000405047291 */ /* 0x010fcc000f8ec03f */
[----:B------:R-:W-:-:S05]  /*2a930*/  IMAD.U32 R19, RZ, RZ, UR4 ;  /* 0x00000004ff137e24 */ /* 0x000fca000f8e00ff */
[----:B0--3--:R-:W0:Y:S04]  /*2a940*/  LDS.128 R4, [R19+0x2a8d0] ;  /* 0x02a8d00013047984 */ /* 0x009e280000000c00 */
[----:B0-----:R3:W-:Y:S04]  /*2a950*/  STL.64 [R1], R4 ;  /* 0x0000000401007387 */ /* 0x0017e80000100a00 */
[----:B------:R3:W-:Y:S01]  /*2a960*/  STL.64 [R1+0x8], R6 ;  /* 0x0000080601007387 */ /* 0x0007e20000100a00 */
[----:B------:R-:W-:Y:S06]  /*2a970*/  BAR.ARV 0x4, 0x180 ;  /* 0x0106000000007b1d */ /* 0x000fec0000002000 */
[----:B------:R-:W-:Y:S05]  /*2a980*/  BRA `(.L_x_1896) ;  /* 0x0000001000347947 */ /* 0x000fea0003800000 */
.L_x_1895:
[----:B------:R-:W4:Y:S01]  /*2a990*/  S2R R16, SR_TID.X ;  /* 0x0000000000107919 */ /* 0x000f220000002100 */
[----:B------:R-:W-:Y:S01]  /*2a9a0*/  UMOV UR4, 0xffffffff ;  /* 0xffffffff00047882 */ /* 0x000fe20000000000 */
[----:B----4-:R-:W-:-:S04]  /*2a9b0*/  LOP3.LUT R16, R16, 0x1f, RZ, 0xc0, !PT ;  /* 0x0000001f10107812 */ /* 0x010fc800078ec0ff */
[----:B------:R-:W-:Y:S01]  /*2a9c0*/  ISETP.NE.AND P0, PT, R16, 0x1f, PT ;  /* 0x0000001f1000780c */ /* 0x000fe20003f05270 */
[----:B------:R-:W-:-:S12]  /*2a9d0*/  BRA.DIV UR4, `(.L_x_1897) ;  /* 0x0000003204c87947 */ /* 0x000fd8000b800000 */
[----:B------:R-:W0:Y:S01]  /*2a9e0*/  LDL.LU R2, [R1] ;  /* 0x0000000001027983 */ /* 0x000e220000300800 */
[----:B------:R-:W-:-:S03]  /*2a9f0*/  ULDC UR4, c[0x0][0xc3c] ;  /* 0x00030f0000047ab9 */ /* 0x000fc60000000800 */
[----:B------:R-:W2:Y:S01]  /*2aa00*/  LDL R3, [R1+0xc] ;  /* 0x00000c0001037983 */ /* 0x000ea20000100800 */
[----:B0-----:R-:W-:Y:S02]  /*2aa10*/  IMAD.MOV.U32 R10, RZ, RZ, R2 ;  /* 0x000000ffff0a7224 */ /* 0x001fe400078e0002 */
[----:B--23--:R-:W-:-:S05]  /*2aa20*/  IMAD.IADD R0, R3, 0x1, R16 ;  /* 0x0000000103007824 */ /* 0x00cfca00078e0210 */
[----:B------:R-:W-:-:S13]  /*2aa30*/  ISETP.GE.OR P1, PT, R0, UR4, !P0 ;  /* 0x0000000400007c0c */ /* 0x000fda000c726670 */
[----:B------:R-:W0:Y:S08]  /*2aa40*/  @!P1 LDC.64 R2, c[0x0][0xc80] ;  /* 0x00032000ff029b82 */ /* 0x000e300000000a00 */
[----:B------:R-:W2:Y:S01]  /*2aa50*/  @!P1 LDC.64 R6, c[0x0][0xc78] ;  /* 0x00031e00ff069b82 */ /* 0x000ea20000000a00 */
[----:B0-----:R-:W-:-:S05]  /*2aa60*/  @!P1 IMAD.WIDE R2, R0, 0x4, R2 ;  /* 0x0000000400029825 */ /* 0x001fca00078e0202 */
[----:B------:R2:W3:Y:S02]  /*2aa70*/  @!P1 LDG.E R8, desc[UR46][R2.64] ;  /* 0x0000002e02089981 */ /* 0x0004e4000c1e1900 */
[----:B--2---:R-:W-:-:S06]  /*2aa80*/  @!P1 IMAD.WIDE R2, R0, 0x4, R6 ;  /* 0x0000000400029825 */ /* 0x004fcc00078e0206 */
[----:B------:R-:W2:Y:S01]  /*2aa90*/  @!P1 LDG.E R2, desc[UR46][R2.64] ;  /* 0x0000002e02029981 */ /* 0x000ea2000c1e1900 */
[----:B------:R-:W-:Y:S01]  /*2aaa0*/  IMAD.MOV.U32 R4, RZ, RZ, RZ ;  /* 0x000000ffff047224 */ /* 0x000fe200078e00ff */
[----:B------:R-:W-:Y:S02]  /*2aab0*/  MOV R6, RZ ;  /* 0x000000ff00067202 */ /* 0x000fe40000000f00 */
[C---:B------:R-:W-:Y:S01]  /*2aac0*/  ISETP.GE.U32.AND P2, PT, R16.reuse, 0x2, PT ;  /* 0x000000021000780c */ /* 0x040fe20003f46070 */
[----:B------:R-:W-:Y:S01]  /*2aad0*/  SHFL.IDX PT, R5, R10, RZ, 0x1f ;  /* 0x00001fff0a057589 */ /* 0x000fe200000e0000 */
[C---:B------:R-:W-:Y:S02]  /*2aae0*/  ISETP.GE.U32.AND P3, PT, R16.reuse, 0x4, PT ;  /* 0x000000041000780c */ /* 0x040fe40003f66070 */
[C---:B------:R-:W-:Y:S01]  /*2aaf0*/  ISETP.GE.U32.AND P4, PT, R16.reuse, 0x8, PT ;  /* 0x000000081000780c */ /* 0x040fe20003f86070 */
[----:B------:R-:W-:Y:S01]  /*2ab00*/  SHFL.IDX PT, R0, R10, 0x1, 0x1f ;  /* 0x00201f000a007f89 */ /* 0x000fe200000e0000 */
[----:B------:R-:W-:Y:S01]  /*2ab10*/  ISETP.GE.U32.AND P5, PT, R16, 0x10, PT ;  /* 0x000000101000780c */ /* 0x000fe20003fa6070 */
[----:B---3--:R-:W-:-:S02]  /*2ab20*/  @!P1 IMAD.MOV.U32 R4, RZ, RZ, R8 ;  /* 0x000000ffff049224 */ /* 0x008fc400078e0008 */
[----:B------:R-:W-:Y:S02]  /*2ab30*/  IMAD.MOV.U32 R8, RZ, RZ, RZ ;  /* 0x000000ffff087224 */ /* 0x000fe400078e00ff */
[----:B--2---:R-:W-:Y:S01]  /*2ab40*/  @!P1 IMAD.MOV.U32 R6, RZ, RZ, R2 ;  /* 0x000000ffff069224 */ /* 0x004fe200078e0002 */
[----:B------:R-:W-:-:S03]  /*2ab50*/  ISETP.NE.AND P1, PT, R16, RZ, PT ;  /* 0x000000ff1000720c */ /* 0x000fc60003f25270 */
[----:B------:R-:W-:-:S05]  /*2ab60*/  IMAD R2, R6, R4, RZ ;  /* 0x0000000406027224 */ /* 0x000fca00078e02ff */
        /* <DEDUP_REMOVED lines=15> */
[----:B------:R0:W2:Y:S02]  /*2ac60*/  SHFL.IDX PT, R9, R7, 0x1f, 0x1f ;  /* 0x03e01f0007097f89 */ /* 0x0000a400000e0000 */
.L_x_2000:
[----:B------:R-:W-:Y:S02]  /*2ac70*/  ULDC UR4, c[0x0][0xc38] ;  /* 0x00030e0000047ab9 */ /* 0x000fe40000000800 */
[----:B------:R-:W-:-:S04]  /*2ac80*/  IMAD.U32 R2, RZ, RZ, UR4 ;  /* 0x00000004ff027e24 */ /* 0x000fc8000f8e00ff */
[----:B--2---:R-:W-:-:S04]  /*2ac90*/  IMAD R9, R9, R2, RZ ;  /* 0x0000000209097224 */ /* 0x004fc800078e02ff */
[----:B------:R-:W-:-:S05]  /*2aca0*/  IMAD.IADD R0, R0, 0x1, R9 ;  /* 0x0000000100007824 */ /* 0x000fca00078e0209 */
[----:B------:R-:W-:-:S13]  /*2acb0*/  ISETP.GT.AND P6, PT, R0, R5, PT ;  /* 0x000000050000720c */ /* 0x000fda0003fc4270 */
[----:B------:R-:W-:Y:S05]  /*2acc0*/  @P6 BRA `(.L_x_1898) ;  /* 0x0000000000ac6947 */ /* 0x000fea0003800000 */
.L_x_1901:
[----:B------:R-:W2:Y:S01]  /*2acd0*/  LDL.LU R3, [R1+0xc] ;  /* 0x00000c0001037983 */ /* 0x000ea20000300800 */
[----:B------:R-:W3:Y:S01]  /*2ace0*/  LDC R2, c[0x0][0xc3c] ;  /* 0x00030f00ff027b82 */ /* 0x000ee20000000800 */
[----:B--2---:R-:W-:-:S05]  /*2acf0*/  VIADD R3, R3, 0x1f ;  /* 0x0000001f03037836 */ /* 0x004fca0000000000 */
[----:B---3--:R-:W-:-:S13]  /*2ad00*/  ISETP.GE.AND P6, PT, R3, R2, PT ;  /* 0x000000020300720c */ /* 0x008fda0003fc6270 */
[----:B------:R-:W-:Y:S05]  /*2ad10*/  @P6 BRA `(.L_x_1899) ;  /* 0x0000000800e86947 */ /* 0x000fea0003800000 */
[----:B------:R-:W2:Y:S01]  /*2ad20*/  S2R R4, SR_TID.X ;  /* 0x0000000000047919 */ /* 0x000ea20000002100 */
[----:B------:R3:W-:Y:S01]  /*2ad30*/  STL [R1+0xc], R3 ;  /* 0x00000c0301007387 */ /* 0x0007e20000100800 */
[----:B--2---:R-:W-:-:S05]  /*2ad40*/  LOP3.LUT R4, R4, 0x1f, RZ, 0xc0, !PT ;  /* 0x0000001f04047812 */ /* 0x004fca00078ec0ff */
[----:B------:R-:W-:Y:S01]  /*2ad50*/  IMAD.IADD R6, R3, 0x1, R4 ;  /* 0x0000000103067824 */ /* 0x000fe200078e0204 */
[----:B------:R-:W-:-:S04]  /*2ad60*/  MOV R4, RZ ;  /* 0x000000ff00047202 */ /* 0x000fc80000000f00 */
[----:B------:R-:W-:-:S13]  /*2ad70*/  ISETP.GE.OR P6, PT, R6, R2, !P0 ;  /* 0x000000020600720c */ /* 0x000fda00047c6670 */
[----:B---3--:R-:W2:Y:S02]  /*2ad80*/  @!P6 LDC.64 R2, c[0x0][0xc80] ;  /* 0x00032000ff02eb82 */ /* 0x008ea40000000a00 */
[----:B--2---:R-:W-:-:S05]  /*2ad90*/  @!P6 IMAD.WIDE R2, R6, 0x4, R2 ;  /* 0x000000040602e825 */ /* 0x004fca00078e0202 */
[----:B------:R2:W3:Y:S02]  /*2ada0*/  @!P6 LDG.E R4, desc[UR46][R2.64] ;  /* 0x0000002e0204e981 */ /* 0x0004e4000c1e1900 */
[----:B--2---:R-:W2:Y:S02]  /*2adb0*/  @!P6 LDC.64 R2, c[0x0][0xc78] ;  /* 0x00031e00ff02eb82 */ /* 0x004ea40000000a00 */
[----:B--2---:R-:W-:-:S04]  /*2adc0*/  @!P6 IMAD.WIDE R2, R6, 0x4, R2 ;  /* 0x000000040602e825 */ /* 0x004fc800078e0202 */
[----:B------:R-:W-:-:S06]  /*2add0*/  IMAD.MOV.U32 R6, RZ, RZ, RZ ;  /* 0x000000ffff067224 */ /* 0x000fcc00078e00ff */
[----:B------:R-:W3:Y:S01]  /*2ade0*/  @!P6 LDG.E R6, desc[UR46][R2.64] ;  /* 0x0000002e0206e981 */ /* 0x000ee2000c1e1900 */
[----:B------:R-:W-:Y:S01]  /*2adf0*/  UMOV UR4, 0xffffffff ;  /* 0xffffffff00047882 */ /* 0x000fe20000000000 */
[----:B---3--:R-:W-:Y:S02]  /*2ae00*/  IMAD R2, R6, R4, RZ ;  /* 0x0000000406027224 */ /* 0x008fe400078e02ff */
[----:B------:R-:W-:Y:S05]  /*2ae10*/  BRA.DIV UR4, `(.L_x_1900) ;  /* 0x0000003604187947 */ /* 0x000fea000b800000 */
[----:B------:R-:W2:Y:S02]  /*2ae20*/  SHFL.UP PT, R3, R2, 0x1, RZ ;  /* 0x0420000002037989 */ /* 0x000ea400000e00ff */
[----:B--2---:R-:W-:-:S05]  /*2ae30*/  SEL R3, R3, RZ, P1 ;  /* 0x000000ff03037207 */ /* 0x004fca0000800000 */
[----:B------:R-:W-:-:S05]  /*2ae40*/  IMAD.IADD R2, R2, 0x1, R3 ;  /* 0x0000000102027824 */ /* 0x000fca00078e0203 */
        /* <DEDUP_REMOVED lines=10> */
[----:B--2---:R-:W-:-:S04]  /*2aef0*/  SEL R3, R3, RZ, P5 ;  /* 0x000000ff03037207 */ /* 0x004fc80002800000 */
[----:B0-----:R-:W-:-:S05]  /*2af00*/  IADD3 R7, R2, R3, RZ ;  /* 0x0000000302077210 */ /* 0x001fca0007ffe0ff */
[----:B------:R0:W2:Y:S02]  /*2af10*/  SHFL.IDX PT, R9, R7, 0x1f, 0x1f ;  /* 0x03e01f0007097f89 */ /* 0x0000a400000e0000 */
.L_x_2008:
[----:B------:R-:W-:Y:S02]  /*2af20*/  ULDC UR4, c[0x0][0xc38] ;  /* 0x00030e0000047ab9 */ /* 0x000fe40000000800 */
[----:B------:R-:W-:-:S04]  /*2af30*/  IMAD.U32 R2, RZ, RZ, UR4 ;  /* 0x00000004ff027e24 */ /* 0x000fc8000f8e00ff */
[----:B--2---:R-:W-:-:S04]  /*2af40*/  IMAD R9, R9, R2, RZ ;  /* 0x0000000209097224 */ /* 0x004fc800078e02ff */
[----:B------:R-:W-:-:S05]  /*2af50*/  IMAD.IADD R0, R9, 0x1, R0 ;  /* 0x0000000109007824 */ /* 0x000fca00078e0200 */
[----:B------:R-:W-:-:S13]  /*2af60*/  ISETP.GT.AND P6, PT, R0, R5, PT ;  /* 0x000000050000720c */ /* 0x000fda0003fc4270 */
[----:B------:R-:W-:Y:S05]  /*2af70*/  @!P6 BRA `(.L_x_1901) ;  /* 0xfffffffc0054e947 */ /* 0x000fea000383ffff */
.L_x_1898:
[----:B------:R-:W-:Y:S01]  /*2af80*/  IMAD.IADD R9, R0, 0x1, -R9 ;  /* 0x0000000100097824 */ /* 0x000fe200078e0a09 */
[----:B------:R-:W-:-:S03]  /*2af90*/  UMOV UR4, 0xffffffff ;  /* 0xffffffff00047882 */ /* 0x000fc60000000000 */
[----:B------:R-:W-:-:S05]  /*2afa0*/  IMAD R0, R7, R2, R9 ;  /* 0x0000000207007224 */ /* 0x000fca00078e0209 */
[----:B------:R-:W-:Y:S01]  /*2afb0*/  ISETP.GT.AND P6, PT, R0, R5, PT ;  /* 0x000000050000720c */ /* 0x000fe20003fc4270 */
[----:B------:R-:W-:-:S12]  /*2afc0*/  BRA.DIV UR4, `(.L_x_1902) ;  /* 0x0000003604847947 */ /* 0x000fd8000b800000 */
[----:B------:R-:W2:Y:S01]  /*2afd0*/  LDL.LU R10, [R1+0xc] ;  /* 0x00000c00010a7983 */ /* 0x000ea20000300800 */
[----:B------:R-:W-:-:S04]  /*2afe0*/  VOTE.ANY R0, PT, !P6 ;  /* 0x0000000000007806 */ /* 0x000fc800070e0100 */
[----:B------:R-:W3:Y:S02]  /*2aff0*/  POPC R3, R0 ;  /* 0x0000000000037309 */ /* 0x000ee40000000000 */
[----:B---3--:R3:W4:Y:S04]  /*2b000*/  SHFL.IDX PT, R4, R4, R3, 0x1f ;  /* 0x00001f0304047589 */ /* 0x00872800000e0000 */
[----:B------:R3:W0:Y:S01]  /*2b010*/  SHFL.IDX PT, R6, R6, R3, 0x1f ;  /* 0x00001f0306067589 */ /* 0x00062200000e0000 */
[----:B--2---:R-:W-:-:S05]  /*2b020*/  IMAD.IADD R10, R3, 0x1, R10 ;  /* 0x00000001030a7824 */ /* 0x004fca00078e020a */
[----:B0---4-:R3:W-:Y:S02]  /*2b030*/  STL [R1+0xc], R10 ;  /* 0x00000c0a01007387 */ /* 0x0117e40000100800 */
.L_x_2013:
[----:B------:R-:W-:-:S13]  /*2b040*/  ISETP.NE.AND P0, PT, R0, RZ, PT ;  /* 0x000000ff0000720c */ /* 0x000fda0003f05270 */
[----:B------:R-:W-:Y:S05]  /*2b050*/  @!P0 BRA `(.L_x_1903) ;  /* 0x0000000000148947 */ /* 0x000fea0003800000 */
[----:B------:R-:W-:Y:S01]  /*2b060*/  UMOV UR4, 0xffffffff ;  /* 0xffffffff00047882 */ /* 0x000fe20000000000 */
[----:B---3--:R-:W-:Y:S02]  /*2b070*/  VIADD R3, R3, 0xffffffff ;  /* 0xffffffff03037836 */ /* 0x008fe40000000000 */
[----:B------:R-:W-:Y:S05]  /*2b080*/  BRA.DIV UR4, `(.L_x_1904) ;  /* 0x0000003604bc7947 */ /* 0x000fea000b800000 */
[----:B------:R2:W3:Y:S02]  /*2b090*/  SHFL.IDX PT, R3, R7, R3, 0x1f ;  /* 0x00001f0307037589 */ /* 0x0004e400000e0000 */
.L_x_2016:
[----:B---3--:R-:W-:-:S07]  /*2b0a0*/  MOV R8, R3 ;  /* 0x0000000300087202 */ /* 0x008fce0000000f00 */
.L_x_1903:
[----:B------:R-:W-:Y:S01]  /*2b0b0*/  ISETP.NE.AND P0, PT, R6, 0x1, PT ;  /* 0x000000010600780c */ /* 0x000fe20003f05270 */
[----:B------:R-:W-:-:S05]  /*2b0c0*/  IMAD R0, R8, R2, R9 ;  /* 0x0000000208007224 */ /* 0x000fca00078e0209 */
[----:B------:R4:W-:Y:S02]  /*2b0d0*/  STL [R1], R0 ;  /* 0x0000000001007387 */ /* 0x0009e40000100800 */
[----:B----4-:R-:W-:-:S05]  /*2b0e0*/  IMAD.IADD R0, R5, 0x1, -R0 ;  /* 0x0000000105007824 */ /* 0x010fca00078e0a00 */
[----:B------:R-:W-:Y:S05]  /*2b0f0*/  @!P0 BRA `(.L_x_1905) ;  /* 0x0000000000e48947 */ /* 0x000fea0003800000 */
[----:B------:R-:W-:-:S04]  /*2b100*/  IABS R5, R4 ;  /* 0x0000000400057213 */ /* 0x000fc80000000000 */
[----:B------:R-:W4:Y:S08]  /*2b110*/  I2F.RP R2, R5 ;  /* 0x0000000500027306 */ /* 0x000f300000209400 */
[----:B----4-:R-:W4:Y:S02]  /*2b120*/  MUFU.RCP R2, R2 ;  /* 0x0000000200027308 */ /* 0x010f240000001000 */
[----:B----4-:R-:W-:-:S06]  /*2b130*/  VIADD R2, R2, 0xffffffe ;  /* 0x0ffffffe02027836 */ /* 0x010fcc0000000000 */
[----:B---3--:R-:W3:Y:S02]  /*2b140*/  F2I.FTZ.U32.TRUNC.NTZ R3, R2 ;  /* 0x0000000200037305 */ /* 0x008ee4000021f000 */
[----:B---3--:R-:W-:-:S04]  /*2b150*/  IMAD.MOV R2, RZ, RZ, -R3 ;  /* 0x000000ffff027224 */ /* 0x008fc800078e0a03 */
        /* <DEDUP_REMOVED lines=9> */
[-C--:B------:R-:W-:Y:S01]  /*2b1f0*/  @!P1 IADD3 R2, R2, -R5.reuse, RZ ;  /* 0x8000000502029210 */ /* 0x080fe20007ffe0ff */
[----:B------:R-:W-:Y:S01]  /*2b200*/  @!P1 VIADD R8, R8, 0x1 ;  /* 0x0000000108089836 */ /* 0x000fe20000000000 */
[----:B------:R-:W-:Y:S02]  /*2b210*/  ISETP.NE.AND P1, PT, R4, RZ, PT ;  /* 0x000000ff0400720c */ /* 0x000fe40003f25270 */
[----:B------:R-:W-:Y:S02]  /*2b220*/  ISETP.GE.U32.AND P0, PT, R2, R5, PT ;  /* 0x000000050200720c */ /* 0x000fe40003f06070 */
[----:B------:R-:W-:-:S04]  /*2b230*/  IABS R5, R6 ;  /* 0x0000000600057213 */ /* 0x000fc80000000000 */
[----:B------:R-:W3:Y:S07]  /*2b240*/  I2F.RP R2, R5 ;  /* 0x0000000500027306 */ /* 0x000eee0000209400 */
[----:B------:R-:W-:Y:S01]  /*2b250*/  @P0 VIADD R8, R8, 0x1 ;  /* 0x0000000108080836 */ /* 0x000fe20000000000 */
[----:B---3--:R-:W3:Y:S02]  /*2b260*/  MUFU.RCP R2, R2 ;  /* 0x0000000200027308 */ /* 0x008ee40000001000 */
[----:B---3--:R-:W-:-:S06]  /*2b270*/  VIADD R2, R2, 0xffffffe ;  /* 0x0ffffffe02027836 */ /* 0x008fcc0000000000 */
[----:B------:R-:W3:Y:S02]  /*2b280*/  F2I.FTZ.U32.TRUNC.NTZ R3, R2 ;  /* 0x0000000200037305 */ /* 0x000ee4000021f000 */
[----:B---3--:R-:W-:-:S04]  /*2b290*/  IMAD.MOV R2, RZ, RZ, -R3 ;  /* 0x000000ffff027224 */ /* 0x008fc800078e0a03 */
[----:B--2---:R-:W-:Y:S02]  /*2b2a0*/  IMAD R7, R2, R5, RZ ;  /* 0x0000000502077224 */ /* 0x004fe400078e02ff */
[----:B------:R-:W-:-:S04]  /*2b2b0*/  IMAD.MOV.U32 R2, RZ, RZ, RZ ;  /* 0x000000ffff027224 */ /* 0x000fc800078e00ff */
[----:B------:R-:W-:Y:S01]  /*2b2c0*/  IMAD.HI.U32 R7, R3, R7, R2 ;  /* 0x0000000703077227 */ /* 0x000fe200078e0002 */
[----:B------:R-:W-:Y:S02]  /*2b2d0*/  LOP3.LUT R2, R0, R4, RZ, 0x3c, !PT ;  /* 0x0000000400027212 */ /* 0x000fe400078e3cff */
[----:B------:R-:W-:Y:S02]  /*2b2e0*/  MOV R3, R8 ;  /* 0x0000000800037202 */ /* 0x000fe40000000f00 */
        /* <DEDUP_REMOVED lines=17> */
[----:B------:R-:W-:-:S10]  /*2b400*/  @P0 IADD3 R7, R7, 0x1, RZ ;  /* 0x0000000107070810 */ /* 0x000fd40007ffe0ff */
        /* <DEDUP_REMOVED lines=8> */
.L_x_1905:
[----:B---3--:R-:W3:Y:S01]  /*2b490*/  LDL R3, [R1+0xc] ;  /* 0x00000c0001037983 */ /* 0x008ee20000100800 */
[----:B--2---:R-:W3:Y:S02]  /*2b4a0*/  LDC.64 R6, c[0x0][0xc90] ;  /* 0x00032400ff067b82 */ /* 0x004ee40000000a00 */
[----:B---3--:R-:W-:-:S05]  /*2b4b0*/  IMAD.WIDE R6, R3, 0x4, R6 ;  /* 0x0000000403067825 */ /* 0x008fca00078e0206 */
[----:B------:R-:W2:Y:S02]  /*2b4c0*/  LDG.E R3, desc[UR46][R6.64] ;  /* 0x0000002e06037981 */ /* 0x000ea4000c1e1900 */
[----:B--2---:R-:W-:-:S05]  /*2b4d0*/  IMAD R5, R4, R3, RZ ;  /* 0x0000000304057224 */ /* 0x004fca00078e02ff */
[----:B------:R-:W-:-:S04]  /*2b4e0*/  IABS R8, R5 ;  /* 0x0000000500087213 */ /* 0x000fc80000000000 */
[----:B------:R-:W2:Y:S08]  /*2b4f0*/  I2F.RP R6, R8 ;  /* 0x0000000800067306 */ /* 0x000eb00000209400 */
[----:B--2---:R-:W2:Y:S02]  /*2b500*/  MUFU.RCP R6, R6 ;  /* 0x0000000600067308 */ /* 0x004ea40000001000 */
[----:B--2---:R-:W-:-:S06]  /*2b510*/  VIADD R6, R6, 0xffffffe ;  /* 0x0ffffffe06067836 */ /* 0x004fcc0000000000 */
[----:B------:R-:W2:Y:S02]  /*2b520*/  F2I.FTZ.U32.TRUNC.NTZ R7, R6 ;  /* 0x0000000600077305 */ /* 0x000ea4000021f000 */
[----:B--2---:R-:W-:-:S05]  /*2b530*/  IADD3 R6, RZ, -R7, RZ ;  /* 0x80000007ff067210 */ /* 0x004fca0007ffe0ff */
        /* <DEDUP_REMOVED lines=16> */
[----:B------:R-:W-:Y:S02]  /*2b640*/  @!P2 IADD3 R6, -R6, RZ, RZ ;  /* 0x000000ff0606a210 */ /* 0x000fe40007ffe1ff */
[----:B------:R-:W-:-:S05]  /*2b650*/  @!P1 LOP3.LUT R6, RZ, R5, RZ, 0x33, !PT ;  /* 0x00000005ff069212 */ /* 0x000fca00078e33ff */
[----:B------:R-:W-:Y:S02]  /*2b660*/  IMAD R7, R3, R6, RZ ;  /* 0x0000000603077224 */ /* 0x000fe400078e02ff */
[----:B------:R-:W-:Y:S02]  /*2b670*/  IMAD.MOV R6, RZ, RZ, -R6 ;  /* 0x000000ffff067224 */ /* 0x000fe400078e0a06 */
[----:B------:R-:W-:Y:S02]  /*2b680*/  IMAD.MOV R8, RZ, RZ, -R7 ;  /* 0x000000ffff087224 */ /* 0x000fe400078e0a07 */
[----:B------:R-:W-:-:S03]  /*2b690*/  IMAD R6, R5, R6, R0 ;  /* 0x0000000605067224 */ /* 0x000fc600078e0200 */
[----:B------:R-:W-:-:S04]  /*2b6a0*/  VIADDMNMX R8, R8, R2, R3, PT ;  /* 0x0000000208087246 */ /* 0x000fc80003800103 */
[----:B------:R-:W-:-:S04]  /*2b6b0*/  IABS R9, R8 ;  /* 0x0000000800097213 */ /* 0x000fc80000000000 */
[----:B------:R-:W2:Y:S08]  /*2b6c0*/  I2F.RP R2, R9 ;  /* 0x0000000900027306 */ /* 0x000eb00000209400 */
[----:B--2---:R-:W2:Y:S02]  /*2b6d0*/  MUFU.RCP R2, R2 ;  /* 0x0000000200027308 */ /* 0x004ea40000001000 */
[----:B--2---:R-:W-:-:S06]  /*2b6e0*/  VIADD R2, R2, 0xffffffe ;  /* 0x0ffffffe02027836 */ /* 0x004fcc0000000000 */
[----:B------:R2:W3:Y:S02]  /*2b6f0*/  F2I.FTZ.U32.TRUNC.NTZ R3, R2 ;  /* 0x0000000200037305 */ /* 0x0004e4000021f000 */
[----:B--2---:R-:W-:Y:S02]  /*2b700*/  IMAD.MOV.U32 R2, RZ, RZ, RZ ;  /* 0x000000ffff027224 */ /* 0x004fe400078e00ff */
[----:B---3--:R-:W-:-:S04]  /*2b710*/  IMAD.MOV R0, RZ, RZ, -R3 ;  /* 0x000000ffff007224 */ /* 0x008fc800078e0a03 */
[----:B------:R-:W-:-:S04]  /*2b720*/  IMAD R0, R0, R9, RZ ;  /* 0x0000000900007224 */ /* 0x000fc800078e02ff */
[----:B------:R-:W-:Y:S01]  /*2b730*/  IMAD.HI.U32 R2, R3, R0, R2 ;  /* 0x0000000003027227 */ /* 0x000fe200078e0002 */
[----:B------:R-:W-:Y:S02]  /*2b740*/  IABS R0, R6 ;  /* 0x0000000600007213 */ /* 0x000fe40000000000 */
[----:B------:R-:W-:-:S03]  /*2b750*/  IABS R3, R8 ;  /* 0x0000000800037213 */ /* 0x000fc60000000000 */
[----:B------:R-:W-:Y:S01]  /*2b760*/  IMAD.HI.U32 R2, R2, R0, RZ ;  /* 0x0000000002027227 */ /* 0x000fe200078e00ff */
[----:B------:R-:W-:-:S05]  /*2b770*/  IADD3 R3, RZ, -R3, RZ ;  /* 0x80000003ff037210 */ /* 0x000fca0007ffe0ff */
[----:B------:R-:W-:-:S05]  /*2b780*/  IMAD R0, R2, R3, R0 ;  /* 0x0000000302007224 */ /* 0x000fca00078e0200 */
[----:B------:R-:W-:-:S13]  /*2b790*/  ISETP.GT.U32.AND P1, PT, R9, R0, PT ;  /* 0x000000000900720c */ /* 0x000fda0003f24070 */
[----:B------:R-:W-:Y:S02]  /*2b7a0*/  @!P1 IMAD.IADD R0, R0, 0x1, -R9 ;  /* 0x0000000100009824 */ /* 0x000fe400078e0a09 */
[----:B------:R-:W-:Y:S01]  /*2b7b0*/  @!P1 VIADD R2, R2, 0x1 ;  /* 0x0000000102029836 */ /* 0x000fe20000000000 */
[----:B------:R-:W-:Y:S02]  /*2b7c0*/  ISETP.NE.AND P1, PT, R8, RZ, PT ;  /* 0x000000ff0800720c */ /* 0x000fe40003f25270 */
[----:B------:R-:W-:Y:S02]  /*2b7d0*/  ISETP.GE.U32.AND P0, PT, R0, R9, PT ;  /* 0x000000090000720c */ /* 0x000fe40003f06070 */
[----:B------:R-:W-:Y:S02]  /*2b7e0*/  LOP3.LUT R0, R6, R8, RZ, 0x3c, !PT ;  /* 0x0000000806007212 */ /* 0x000fe400078e3cff */
[----:B------:R-:W-:Y:S02]  /*2b7f0*/  IADD3 R6, R7, 0x1000000, R6 ;  /* 0x0100000007067810 */ /* 0x000fe40007ffe006 */
[----:B------:R-:W-:-:S07]  /*2b800*/  ISETP.GE.AND P2, PT, R0, RZ, PT ;  /* 0x000000ff0000720c */ /* 0x000fce0003f46270 */
[----:B------:R-:W-:-:S04]  /*2b810*/  @P0 VIADD R2, R2, 0x1 ;  /* 0x0000000102020836 */ /* 0x000fc80000000000 */
[----:B------:R-:W-:-:S04]  /*2b820*/  IMAD.MOV.U32 R0, RZ, RZ, R2 ;  /* 0x000000ffff007224 */ /* 0x000fc800078e0002 */
[----:B------:R-:W-:Y:S01]  /*2b830*/  @!P2 IMAD.MOV R0, RZ, RZ, -R0 ;  /* 0x000000ffff00a224 */ /* 0x000fe200078e0a00 */
[----:B------:R-:W-:Y:S02]  /*2b840*/  @!P1 LOP3.LUT R0, RZ, R8, RZ, 0x33, !PT ;  /* 0x00000008ff009212 */ /* 0x000fe400078e33ff */
[----:B------:R-:W-:-:S05]  /*2b850*/  IADD3 R8, -R8, RZ, RZ ;  /* 0x000000ff08087210 */ /* 0x000fca0007ffe1ff */
[----:B------:R-:W-:-:S05]  /*2b860*/  IMAD R2, R0, R8, R6 ;  /* 0x0000000800027224 */ /* 0x000fca00078e0206 */
[----:B------:R3:W-:Y:S02]  /*2b870*/  STL [R1+0x8], R2 ;  /* 0x0000080201007387 */ /* 0x0007e40000100800 */
.L_x_1906:
[----:B------:R-:W-:-:S05]  /*2b880*/  LOP3.LUT R0, RZ, R0, RZ, 0x33, !PT ;  /* 0x00000000ff007212 */ /* 0x000fca00078e33ff */
[----:B------:R-:W-:-:S05]  /*2b890*/  IMAD.IADD R0, R4, 0x1, R0 ;  /* 0x0000000104007824 */ /* 0x000fca00078e0200 */
[----:B------:R4:W-:Y:S01]  /*2b8a0*/  STL [R1+0x4], R0 ;  /* 0x0000040001007387 */ /* 0x0009e20000100800 */
[----:B------:R-:W-:Y:S05]  /*2b8b0*/  BRA `(.L_x_1907) ;  /* 0x0000000000287947 */ /* 0x000fea0003800000 */
.L_x_1899:
[----:B------:R-:W-:Y:S01]  /*2b8c0*/  UMOV UR4, URZ ;  /* 0x0000003f00047c82 */ /* 0x000fe20008000000 */
[----:B------:R-:W-:Y:S01]  /*2b8d0*/  ULDC UR6, c[0x0][0xc3c] ;  /* 0x00030f0000067ab9 */ /* 0x000fe20000000800 */
[----:B------:R-:W-:Y:S01]  /*2b8e0*/  UMOV UR5, URZ ;  /* 0x0000003f00057c82 */ /* 0x000fe20008000000 */
[----:B------:R-:W-:Y:S01]  /*2b8f0*/  IMAD.U32 R3, RZ, RZ, UR4 ;  /* 0x00000004ff037e24 */ /* 0x000fe2000f8e00ff */
[----:B------:R2:W-:Y:S01]  /*2b900*/  STL [R1], R5 ;  /* 0x0000000501007387 */ /* 0x0005e20000100800 */
[----:B------:R-:W-:Y:S02]  /*2b910*/  IMAD.U32 R0, RZ, RZ, UR6 ;  /* 0x00000006ff007e24 */ /* 0x000fe4000f8e00ff */
[----:B------:R-:W-:Y:S01]  /*2b920*/  IMAD.U32 R2, RZ, RZ, UR5 ;  /* 0x00000005ff027e24 */ /* 0x000fe2000f8e00ff */
[----:B------:R2:W-:Y:S04]  /*2b930*/  STL [R1+0x4], R3 ;  /* 0x0000040301007387 */ /* 0x0005e80000100800 */
[----:B------:R2:W-:Y:S04]  /*2b940*/  STL [R1+0xc], R0 ;  /* 0x00000c0001007387 */ /* 0x0005e80000100800 */
[----:B------:R2:W-:Y:S02]  /*2b950*/  STL [R1+0x8], R2 ;  /* 0x0000080201007387 */ /* 0x0005e40000100800 */
.L_x_1907:
[----:B--23--:R-:W0:Y:S04]  /*2b960*/  LDL R2, [R1+0xc] ;  /* 0x00000c0001027983 */ /* 0x00ce280000100800 */
[----:B------:R-:W2:Y:S04]  /*2b970*/  LDL R3, [R1+0x8] ;  /* 0x0000080001037983 */ /* 0x000ea80000100800 */
[----:B------:R-:W3:Y:S04]  /*2b980*/  LDL R5, [R1+0x4] ;  /* 0x0000040001057983 */ /* 0x000ee80000100800 */
[----:B------:R-:W3:Y:S01]  /*2b990*/  LDL R4, [R1] ;  /* 0x0000000001047983 */ /* 0x000ee20000100800 */
[----:B----4-:R-:W4:Y:S01]  /*2b9a0*/  S2R R0, SR_TID.X ;  /* 0x0000000000007919 */ /* 0x010f220000002100 */
[----:B------:R-:W-:Y:S05]  /*2b9b0*/  WARPSYNC.ALL ;  /* 0x0000000000007948 */ /* 0x000fea0003800000 */
[----:B----4-:R-:W-:Y:S01]  /*2b9c0*/  LOP3.LUT R0, R0, 0x1f, RZ, 0xc0, !PT ;  /* 0x0000001f00007812 */ /* 0x010fe200078ec0ff */
[----:B------:R-:W-:Y:S03]  /*2b9d0*/  BAR.SYNC.DEFER_BLOCKING 0x4, 0x180 ;  /* 0x0106000000007b1d */ /* 0x000fe60000010000 */
[----:B------:R-:W-:-:S13]  /*2b9e0*/  ISETP.NE.AND P0, PT, R0, RZ, PT ;  /* 0x000000ff0000720c */ /* 0x000fda0003f05270 */
[----:B------:R-:W4:Y:S01]  /*2b9f0*/  @!P0 S2R R0, SR_CgaCtaId ;  /* 0x0000000000008919 */ /* 0x000f220000008800 */
[----:B0-----:R-:W-:Y:S02]  /*2ba00*/  MOV R7, R2 ;  /* 0x0000000200077202 */ /* 0x001fe40000000f00 */
[----:B------:R-:W-:Y:S01]  /*2ba10*/  @!P0 MOV R2, 0x400 ;  /* 0x0000040000028802 */ /* 0x000fe20000000f00 */
[----:B--2---:R-:W-:-:S03]  /*2ba20*/  IMAD.MOV.U32 R6, RZ, RZ, R3 ;  /* 0x000000ffff067224 */ /* 0x004fc600078e0003 */
[----:B----4-:R-:W-:-:S05]  /*2ba30*/  @!P0 LEA R19, R0, R2, 0x18 ;  /* 0x0000000200138211 */ /* 0x010fca00078ec0ff */
[----:B---3--:R0:W-:Y:S01]  /*2ba40*/  @!P0 STS.128 [R19+0x2a8d0], R4 ;  /* 0x02a8d00413008388 */ /* 0x0081e20000000c00 */
[----:B------:R-:W-:Y:S06]  /*2ba50*/  BAR.ARV 0x5, 0x180 ;  /* 0x0146000000007b1d */ /* 0x000fec0000002000 */
.L_x_1896:
[----:B--2---:R-:W2:Y:S01]  /*2ba60*/  LDL R0, [R1+0xc] ;  /* 0x00000c0001007983 */ /* 0x004ea20000100800 */
[----:B------:R-:W-:Y:S02]  /*2ba70*/  ULDC UR4, c[0x0][0xc3c] ;  /* 0x00030f0000047ab9 */ /* 0x000fe40000000800 */
[----:B--2---:R-:W-:-:S13]  /*2ba80*/  ISETP.GE.AND P0, PT, R0, UR4, PT ;  /* 0x0000000400007c0c */ /* 0x004fda000bf06270 */
[----:B------:R-:W-:Y:S05]  /*2ba90*/  @!P0 BRA `(.L_x_1908) ;  /* 0xffffff84005c8947 */ /* 0x000fea000383ffff */
[----:B------:R-:W-:Y:S05]  /*2baa0*/  BSYNC B8 ;  /* 0x0000000000087941 */ /* 0x000fea0003800000 */
.L_x_1748:
[----:B----4-:R-:W2:Y:S01]  /*2bab0*/  LDL.LU R0, [R1+0x58] ;  /* 0x0000580001007983 */ /* 0x010ea20000300800 */
[----:B------:R-:W-:Y:S01]  /*2bac0*/  BSSY B0, `(.L_x_1909) ;  /* 0x000000b000007945 */ /* 0x000fe20003800000 */
[----:B0--3--:R-:W0:Y:S01]  /*2bad0*/  S2R R5, SR_CgaCtaId ;  /* 0x0000000000057919 */ /* 0x009e220000008800 */
[----:B--2---:R-:W-:-:S05]  /*2bae0*/  VIADD R0, R0, 0x1 ;  /* 0x0000000100007836 */ /* 0x004fca0000000000 */
[----:B-1----:R-:W-:-:S04]  /*2baf0*/  LEA.HI R2, R0, R0, RZ, 0x1 ;  /* 0x0000000000027211 */ /* 0x002fc800078f08ff */
[----:B------:R-:W-:-:S05]  /*2bb00*/  LOP3.LUT R3, R2, 0xfffffffe, RZ, 0xc0, !PT ;  /* 0xfffffffe02037812 */ /* 0x000fca00078ec0ff */
[----:B------:R-:W-:Y:S01]  /*2bb10*/  IMAD.IADD R3, R0, 0x1, -R3 ;  /* 0x0000000100037824 */ /* 0x000fe200078e0a03 */
[----:B------:R-:W-:-:S04]  /*2bb20*/  MOV R0, 0x400 ;  /* 0x0000040000007802 */ /* 0x000fc80000000f00 */
[----:B0-----:R-:W-:Y:S02]  /*2bb30*/  LEA R0, R5, R0, 0x18 ;  /* 0x0000000005007211 */ /* 0x001fe400078ec0ff */
[----:B------:R-:W-:-:S04]  /*2bb40*/  SHF.L.U32 R3, R3, 0x1f, RZ ;  /* 0x0000001f03037819 */ /* 0x000fc800000006ff */
[----:B------:R-:W0:Y:S02]  /*2bb50*/  SYNCS.PHASECHK.TRANS64.TRYWAIT P0, [R0+URZ+0x2a820], R3 ;  /* 0x02a82003000075a7 */ /* 0x000e24000800017f */
[----:B0-----:R-:W-:Y:S05]  /*2bb60*/  @!P0 BRA `(.L_x_1910) ;  /* 0x0000002c00308947 */ /* 0x001fea0003800000 */
.L_x_2017:
[----:B------:R-:W-:Y:S05]  /*2bb70*/  BSYNC B0 ;  /* 0x0000000000007941 */ /* 0x000fea0003800000 */
.L_x_1909:
[----:B------:R-:W-:-:S03]  /*2bb80*/  UMOV UR4, 0xffffffff ;  /* 0xffffffff00047882 */ /* 0x000fc60000000000 */
[----:B------:R-:W-:Y:S05]  /*2bb90*/  BRA.DIV UR4, `(.L_x_1911) ;  /* 0x0000002e04387947 */ /* 0x000fea000b800000 */
[----:B------:R-:W1:Y:S02]  /*2bba0*/  S2R R2, SR_TID.X ;  /* 0x0000000000027919 */ /* 0x000e640000002100 */
[----:B-1----:R-:W-:-:S04]  /*2bbb0*/  SHF.R.U32.HI R2, RZ, 0x5, R2 ;  /* 0x00000005ff027819 */ /* 0x002fc80000011602 */
[----:B------:R-:W-:-:S05]  /*2bbc0*/  LOP3.LUT R2, R2, 0x3, RZ, 0xc0, !PT ;  /* 0x0000000302027812 */ /* 0x000fca00078ec0ff */
[----:B------:R1:W2:Y:S02]  /*2bbd0*/  SHFL.IDX PT, R14, R2, RZ, 0x1f ;  /* 0x00001fff020e7589 */ /* 0x0002a400000e0000 */
.L_x_2020:
[----:B--2---:R-:W-:-:S13]  /*2bbe0*/  ISETP.NE.AND P0, PT, R14, RZ, PT ;  /* 0x000000ff0e00720c */ /* 0x004fda0003f05270 */
[----:B------:R-:W-:Y:S05]  /*2bbf0*/  @P0 BRA `(.L_x_1445) ;  /* 0x00000000009c0947 */ /* 0x000fea0003800000 */
[----:B------:R-:W-:-:S03]  /*2bc00*/  UMOV UR4, 0xffffffff ;  /* 0xffffffff00047882 */ /* 0x000fc60000000000 */
[----:B------:R-:W-:Y:S05]  /*2bc10*/  BRA.DIV UR4, `(.L_x_1912) ;  /* 0x0000002e044c7947 */ /* 0x000fea000b800000 */
[----:B------:R-:W-:-:S13]  /*2bc20*/  ELECT P6, URZ, PT ;  /* 0x00000000003f782f */ /* 0x000fda00038c0000 */
.L_x_2023:
        /* <DEDUP_REMOVED lines=8> */
.L_x_1913:
[----:B0-----:R-:W2:Y:S04]  /*2bcb0*/  LDL R3, [R1+0x10] ;  /* 0x0000100001037983 */ /* 0x001ea80000100800 */
[----:B------:R-:W3:Y:S01]  /*2bcc0*/  LDL.LU R7, [R1+0x18] ;  /* 0x0000180001077983 */ /* 0x000ee20000300800 */
[----:B------:R-:W-:-:S04]  /*2bcd0*/  VIADD R2, R0, 0x2a840 ;  /* 0x0002a84000027836 */ /* 0x000fc80000000000 */
[C---:B--2---:R-:W-:Y:S01]  /*2bce0*/  IMAD R6, R3.reuse, 0x8, R2 ;  /* 0x0000000803067824 */ /* 0x044fe200078e0202 */
[----:B------:R-:W-:Y:S02]  /*2bcf0*/  IADD3 R3, R3, 0x1, RZ ;  /* 0x0000000103037810 */ /* 0x000fe40007ffe0ff */
[----:B---3--:R-:W-:Y:S02]  /*2bd00*/  SHF.L.U32 R5, R7, 0x1f, RZ ;  /* 0x0000001f07057819 */ /* 0x008fe400000006ff */
[C---:B------:R-:W-:Y:S02]  /*2bd10*/  ISETP.NE.AND P1, PT, R3.reuse, 0x2, PT ;  /* 0x000000020300780c */ /* 0x040fe40003f25270 */
[----:B------:R-:W0:Y:S02]  /*2bd20*/  SYNCS.PHASECHK.TRANS64.TRYWAIT P0, [R6+URZ], R5 ;  /* 0x00000005060075a7 */ /* 0x000e24000800017f */
[----:B------:R-:W-:Y:S02]  /*2bd30*/  SEL R4, RZ, 0x1, P1 ;  /* 0x00000001ff047807 */ /* 0x000fe40000800000 */
[----:B------:R-:W-:-:S02]  /*2bd40*/  SEL R3, R3, RZ, P1 ;  /* 0x000000ff03037207 */ /* 0x000fc40000800000 */
[----:B------:R-:W-:-:S03]  /*2bd50*/  LOP3.LUT R4, R7, R4, RZ, 0x3c, !PT ;  /* 0x0000000407047212 */ /* 0x000fc600078e3cff */
[----:B------:R-:W-:Y:S01]  /*2bd60*/  IMAD R7, R3, 0x8, R2 ;  /* 0x0000000803077824 */ /* 0x000fe200078e0202 */
[----:B------:R-:W-:Y:S01]  /*2bd70*/  SHF.L.U32 R2, R4, 0x1f, RZ ;  /* 0x0000001f04027819 */ /* 0x000fe200000006ff */
[----:B0-----:R-:W-:Y:S06]  /*2bd80*/  @!P0 BRA `(.L_x_1914) ;  /* 0x0000002c00108947 */ /* 0x001fec0003800000 */
.L_x_2024:
[----:B------:R-:W1:Y:S02]  /*2bd90*/  SYNCS.PHASECHK.TRANS64.TRYWAIT P0, [R7+URZ], R2 ;  /* 0x00000002070075a7 */ /* 0x000e64000800017f */
[----:B-1----:R-:W-:Y:S05]  /*2bda0*/  @!P0 BRA `(.L_x_1915) ;  /* 0x0000002c001c8947 */ /* 0x002fea0003800000 */
.L_x_2025:
[----:B------:R-:W-:Y:S05]  /*2bdb0*/  @!P2 BRA `(.L_x_1916) ;  /* 0x000000000004a947 */ /* 0x000fea0003800000 */
[----:B------:R-:W-:Y:S01]  /*2bdc0*/  BPT.TRAP 0x1 ;  /* 0x000000040000795c */ /* 0x000fe20000300000 */
.L_x_1916:
[----:B------:R-:W2:Y:S01]  /*2bdd0*/  LDL.LU R4, [R1+0x10] ;  /* 0x0000100001047983 */ /* 0x000ea20000300800 */
[----:B------:R-:W-:-:S04]  /*2bde0*/  VIADD R0, R0, 0x2a860 ;  /* 0x0002a86000007836 */ /* 0x000fc80000000000 */
[----:B--2---:R-:W-:-:S04]  /*2bdf0*/  IMAD R4, R4, 0x8, R0 ;  /* 0x0000000804047824 */ /* 0x004fc800078e0200 */
[----:B------:R-:W2:Y:S02]  /*2be00*/  SYNCS.PHASECHK.TRANS64.TRYWAIT P0, [R4+URZ], R5 ;  /* 0x00000005040075a7 */ /* 0x000ea4000800017f */
[----:B--2---:R-:W-:Y:S05]  /*2be10*/  @!P0 BRA `(.L_x_1917) ;  /* 0x0000002c00148947 */ /* 0x004fea0003800000 */
.L_x_2026:
[----:B------:R-:W-:-:S07]  /*2be20*/  IMAD R3, R3, 0x8, R0 ;  /* 0x0000000803037824 */ /* 0x000fce00078e0200 */
.L_x_1918:
[----:B---3--:R3:W4:Y:S02]  /*2be30*/  SYNCS.PHASECHK.TRANS64.TRYWAIT P0, [R3+URZ], R2 ;  /* 0x00000002030075a7 */ /* 0x008724000800017f */
[----:B----4-:R-:W-:Y:S05]  /*2be40*/  @!P0 NANOSLEEP.SYNCS 0x989680 ;  /* 0x009896800000895d */ /* 0x010fea0003900000 */
[----:B------:R-:W4:Y:S02]  /*2be50*/  @!P0 SYNCS.PHASECHK.TRANS64 P0, [R3+URZ], R2 ;  /* 0x00000002030085a7 */ /* 0x000f24000800007f */
[----:B----4-:R-:W-:Y:S05]  /*2be60*/  @!P0 BRA `(.L_x_1918) ;  /* 0xfffffffc00f08947 */ /* 0x010fea000383ffff */
.L_x_1445:
[----:B------:R-:W-:Y:S05]  /*2be70*/  BSYNC B9 ;  /* 0x0000000000097941 */ /* 0x000fea0003800000 */
.L_x_1442:
[----:B------:R-:W-:Y:S05]  /*2be80*/  EXIT ;  /* 0x000000000000794d */ /* 0x000fea0003800000 */
.L_x_1473:
[----:B0-----:R0:W1:Y:S02]  /*2be90*/  SYNCS.PHASECHK.TRANS64.TRYWAIT P5, [R3+URZ+0x2a890], R0 ;  /* 0x02a89000030075a7 */ /* 0x00106400080a017f */
[----:B-1----:R-:W-:Y:S05]  /*2bea0*/  @!P5 NANOSLEEP.SYNCS 0x989680 ;  /* 0x009896800000d95d */ /* 0x002fea0003900000 */
[----:B------:R-:W1:Y:S02]  /*2beb0*/  @!P5 SYNCS.PHASECHK.TRANS64 P5, [R3+URZ+0x2a890], R0 ;  /* 0x02a890000300d5a7 */ /* 0x000e6400080a007f */
[----:B-1----:R-:W-:Y:S05]  /*2bec0*/  @!P5 BRA `(.L_x_1473) ;  /* 0xfffffffc00f0d947 */ /* 0x002fea000383ffff */
[----:B------:R-:W-:Y:S05]  /*2bed0*/  BRA `(.L_x_1919) ;  /* 0xfffffd8000187947 */ /* 0x000fea000383ffff */
.L_x_1527:
[----:B-1----:R1:W2:Y:S02]  /*2bee0*/  SYNCS.PHASECHK.TRANS64.TRYWAIT P5, [R3+URZ+0x2a890], R0 ;  /* 0x02a89000030075a7 */ /* 0x0022a400080a017f */
[----:B--2---:R-:W-:Y:S05]  /*2bef0*/  @!P5 NANOSLEEP.SYNCS 0x989680 ;  /* 0x009896800000d95d */ /* 0x004fea0003900000 */
[----:B------:R-:W2:Y:S02]  /*2bf00*/  @!P5 SYNCS.PHASECHK.TRANS64 P5, [R3+URZ+0x2a890], R0 ;  /* 0x02a890000300d5a7 */ /* 0x000ea400080a007f */
[----:B--2---:R-:W-:Y:S05]  /*2bf10*/  @!P5 BRA `(.L_x_1527) ;  /* 0xfffffffc00f0d947 */ /* 0x004fea000383ffff */
[----:B------:R-:W-:Y:S05]  /*2bf20*/  BRA `(.L_x_1920) ;  /* 0xfffffdb000f47947 */ /* 0x000fea000383ffff */
.L_x_1552:
[----:B0-----:R0:W1:Y:S02]  /*2bf30*/  SYNCS.PHASECHK.TRANS64.TRYWAIT P4, [R3+URZ+0x2a890], R0 ;  /* 0x02a89000030075a7 */ /* 0x001064000808017f */
[----:B-1----:R-:W-:Y:S05]  /*2bf40*/  @!P4 NANOSLEEP.SYNCS 0x989680 ;  /* 0x009896800000c95d */ /* 0x002fea0003900000 */
[----:B------:R-:W1:Y:S02]  /*2bf50*/  @!P4 SYNCS.PHASECHK.TRANS64 P4, [R3+URZ+0x2a890], R0 ;  /* 0x02a890000300c5a7 */ /* 0x000e64000808007f */
[----:B-1----:R-:W-:Y:S05]  /*2bf60*/  @!P4 BRA `(.L_x_1552) ;  /* 0xfffffffc00f0c947 */ /* 0x002fea000383ffff */
[----:B------:R-:W-:Y:S05]  /*2bf70*/  BRA `(.L_x_1921) ;  /* 0xfffffde400487947 */ /* 0x000fea000383ffff */
.L_x_1558:
[----:B0-----:R0:W1:Y:S02]  /*2bf80*/  SYNCS.PHASECHK.TRANS64.TRYWAIT P4, [R3+URZ+0x2a8b0], R0 ;  /* 0x02a8b000030075a7 */ /* 0x001064000808017f */
[----:B-1----:R-:W-:Y:S05]  /*2bf90*/  @!P4 NANOSLEEP.SYNCS 0x989680 ;  /* 0x009896800000c95d */ /* 0x002fea0003900000 */
[----:B------:R-:W1:Y:S02]  /*2bfa0*/  @!P4 SYNCS.PHASECHK.TRANS64 P4, [R3+URZ+0x2a8b0], R0 ;  /* 0x02a8b0000300c5a7 */ /* 0x000e64000808007f */
[----:B-1----:R-:W-:Y:S05]  /*2bfb0*/  @!P4 BRA `(.L_x_1558) ;  /* 0xfffffffc00f0c947 */ /* 0x002fea000383ffff */
[----:B------:R-:W-:Y:S05]  /*2bfc0*/  BRA `(.L_x_1922) ;  /* 0xfffffde800487947 */ /* 0x000fea000383ffff */
.L_x_1586:
        /* <DEDUP_REMOVED lines=8> */
.L_x_1924:
[----:B------:R-:W-:Y:S05]  /*2c050*/  BSYNC B1 ;  /* 0x0000000000017941 */ /* 0x000fea0003800000 */
.L_x_1923:
[----:B------:R-:W-:Y:S01]  /*2c060*/  IMAD.MOV.U32 R13, RZ, RZ, R32 ;  /* 0x000000ffff0d7224 */ /* 0x000fe200078e0020 */
[----:B------:R-:W-:Y:S01]  /*2c070*/  MOV R11, 0x1c1f ;  /* 0x00001c1f000b7802 */ /* 0x000fe20000000f00 */
[----:B------:R-:W-:Y:S02]  /*2c080*/  IMAD.MOV.U32 R12, RZ, RZ, RZ ;  /* 0x000000ffff0c7224 */ /* 0x000fe400078e00ff */
[----:B------:R-:W-:Y:S02]  /*2c090*/  IMAD.MOV.U32 R15, RZ, RZ, -0x1 ;  /* 0xffffffffff0f7424 */ /* 0x000fe400078e00ff */
[----:B------:R-:W-:-:S07]  /*2c0a0*/  IMAD.MOV.U32 R7, RZ, RZ, R14 ;  /* 0x000000ffff077224 */ /* 0x000fce00078e000e */
[----:B------:R-:W-:Y:S05]  /*2c0b0*/  WARPSYNC.COLLECTIVE R15, `(.L_x_1925) ;  /* 0x000000000f087348 */ /* 0x000fea0003c00000 */
[----:B------:R0:W1:Y:S02]  /*2c0c0*/  SHFL.IDX P6, R14, R13, R12, R11 ;  /* 0x0000000c0d0e7389 */ /* 0x00006400000c000b */
[----:B01----:R-:W-:Y:S01]  /*2c0d0*/  ENDCOLLECTIVE ;  /* 0x000000000000791b */ /* 0x003fe20003800000 */
.L_x_1925:
[----:B------:R-:W-:Y:S02]  /*2c0e0*/  IMAD.MOV.U32 R13, RZ, RZ, R63 ;  /* 0x000000ffff0d7224 */ /* 0x000fe400078e003f */
[----:B------:R-:W-:-:S07]  /*2c0f0*/  IMAD.MOV.U32 R6, RZ, RZ, R14 ;  /* 0x000000ffff067224 */ /* 0x000fce00078e000e */
[----:B------:R-:W-:Y:S05]  /*2c100*/  WARPSYNC.COLLECTIVE R15, `(.L_x_1926) ;  /* 0x000000000f087348 */ /* 0x000fea0003c00000 */
[----:B------:R0:W1:Y:S02]  /*2c110*/  SHFL.IDX P6, R14, R13, R12, R11 ;  /* 0x0000000c0d0e7389 */ /* 0x00006400000c000b */
[----:B01----:R-:W-:Y:S01]  /*2c120*/  ENDCOLLECTIVE ;  /* 0x000000000000791b */ /* 0x003fe20003800000 */
.L_x_1926:
[----:B------:R-:W-:Y:S02]  /*2c130*/  IMAD.MOV.U32 R13, RZ, RZ, R3 ;  /* 0x000000ffff0d7224 */ /* 0x000fe400078e0003 */
[----:B------:R-:W-:-:S07]  /*2c140*/  IMAD.MOV.U32 R9, RZ, RZ, R14 ;  /* 0x000000ffff097224 */ /* 0x000fce00078e000e */
[----:B------:R-:W-:Y:S05]  /*2c150*/  WARPSYNC.COLLECTIVE R15, `(.L_x_1927) ;  /* 0x000000000f087348 */ /* 0x000fea0003c00000 */
[----:B------:R0:W1:Y:S02]  /*2c160*/  SHFL.IDX P6, R14, R13, R12, R11 ;  /* 0x0000000c0d0e7389 */ /* 0x00006400000c000b */
[----:B01----:R-:W-:Y:S01]  /*2c170*/  ENDCOLLECTIVE ;  /* 0x000000000000791b */ /* 0x003fe20003800000 */
.L_x_1927:
[----:B------:R-:W-:Y:S01]  /*2c180*/  MOV R8, R14 ;  /* 0x0000000e00087202 */ /* 0x000fe20000000f00 */
[----:B------:R-:W-:Y:S06]  /*2c190*/  BRA `(.L_x_1928) ;  /* 0xfffffdfc00107947 */ /* 0x000fec000383ffff */
.L_x_1589:
[----:B------:R-:W-:Y:S01]  /*2c1a0*/  BSSY B1, `(.L_x_1929) ;  /* 0x0000008000017945 */ /* 0x000fe20003800000 */
[----:B------:R-:W-:Y:S02]  /*2c1b0*/  IMAD.MOV.U32 R13, RZ, RZ, R0 ;  /* 0x000000ffff0d7224 */ /* 0x000fe400078e0000 */
[----:B------:R-:W-:Y:S02]  /*2c1c0*/  IMAD.MOV.U32 R12, RZ, RZ, 0x1 ;  /* 0x00000001ff0c7424 */ /* 0x000fe400078e00ff */
[----:B------:R-:W-:Y:S02]  /*2c1d0*/  IMAD.MOV.U32 R11, RZ, RZ, 0x1c1f ;  /* 0x00001c1fff0b7424 */ /* 0x000fe400078e00ff */
[----:B------:R-:W-:-:S07]  /*2c1e0*/  IMAD.MOV.U32 R15, RZ, RZ, -0x1 ;  /* 0xffffffffff0f7424 */ /* 0x000fce00078e00ff */
[----:B0--34-:R-:W-:Y:S05]  /*2c1f0*/  WARPSYNC.COLLECTIVE R15, `(.L_x_1930) ;  /* 0x000000000f087348 */ /* 0x019fea0003c00000 */
[----:B------:R1:W2:Y:S02]  /*2c200*/  SHFL.IDX P6, R14, R13, R12, R11 ;  /* 0x0000000c0d0e7389 */ /* 0x0002a400000c000b */
[----:B01234-:R-:W-:Y:S01]  /*2c210*/  ENDCOLLECTIVE ;  /* 0x000000000000791b */ /* 0x01ffe20003800000 */
.L_x_1930:
[----:B------:R-:W-:Y:S05]  /*2c220*/  BSYNC B1 ;  /* 0x0000000000017941 */ /* 0x000fea0003800000 */
.L_x_1929:
[----:B------:R-:W-:Y:S01]  /*2c230*/  MOV R13, R32 ;  /* 0x00000020000d7202 */ /* 0x000fe20000000f00 */
[----:B------:R-:W-:Y:S02]  /*2c240*/  IMAD.MOV.U32 R12, RZ, RZ, 0x1 ;  /* 0x00000001ff0c7424 */ /* 0x000fe400078e00ff */
[----:B------:R-:W-:Y:S02]  /*2c250*/  IMAD.MOV.U32 R11, RZ, RZ, 0x1c1f ;  /* 0x00001c1fff0b7424 */ /* 0x000fe400078e00ff */
[----:B------:R-:W-:Y:S02]  /*2c260*/  IMAD.MOV.U32 R15, RZ, RZ, -0x1 ;  /* 0xffffffffff0f7424 */ /* 0x000fe400078e00ff */
[----:B------:R-:W-:-:S07]  /*2c270*/  IMAD.MOV.U32 R0, RZ, RZ, R14 ;  /* 0x000000ffff007224 */ /* 0x000fce00078e000e */
[----:B------:R-:W-:Y:S05]  /*2c280*/  WARPSYNC.COLLECTIVE R15, `(.L_x_1931) ;  /* 0x000000000f087348 */ /* 0x000fea0003c00000 */
[----:B------:R0:W1:Y:S02]  /*2c290*/  SHFL.IDX P6, R14, R13, R12, R11 ;  /* 0x0000000c0d0e7389 */ /* 0x00006400000c000b */
[----:B01----:R-:W-:Y:S01]  /*2c2a0*/  ENDCOLLECTIVE ;  /* 0x000000000000791b */ /* 0x003fe20003800000 */
.L_x_1931:
[----:B------:R-:W-:Y:S02]  /*2c2b0*/  IMAD.MOV.U32 R13, RZ, RZ, R63 ;  /* 0x000000ffff0d7224 */ /* 0x000fe400078e003f */
[----:B------:R-:W-:-:S07]  /*2c2c0*/  IMAD.MOV.U32 R65, RZ, RZ, R14 ;  /* 0x000000ffff417224 */ /* 0x000fce00078e000e */
[----:B------:R-:W-:Y:S05]  /*2c2d0*/  WARPSYNC.COLLECTIVE R15, `(.L_x_1932) ;  /* 0x000000000f087348 */ /* 0x000fea0003c00000 */
[----:B------:R0:W1:Y:S02]  /*2c2e0*/  SHFL.IDX P6, R14, R13, R12, R11 ;  /* 0x0000000c0d0e7389 */ /* 0x00006400000c000b */
[----:B01----:R-:W-:Y:S01]  /*2c2f0*/  ENDCOLLECTIVE ;  /* 0x000000000000791b */ /* 0x003fe20003800000 */
.L_x_1932:
[----:B------:R-:W-:Y:S01]  /*2c300*/  IMAD.MOV.U32 R13, RZ, RZ, R3 ;  /* 0x000000ffff0d7224 */ /* 0x000fe200078e0003 */
[----:B------:R-:W-:-:S07]  /*2c310*/  MOV R63, R14 ;  /* 0x0000000e003f7202 */ /* 0x000fce0000000f00 */
[----:B------:R-:W-:Y:S05]  /*2c320*/  WARPSYNC.COLLECTIVE R15, `(.L_x_1933) ;  /* 0x000000000f087348 */ /* 0x000fea0003c00000 */
[----:B------:R0:W1:Y:S02]  /*2c330*/  SHFL.IDX P6, R14, R13, R12, R11 ;  /* 0x0000000c0d0e7389 */ /* 0x00006400000c000b */
[----:B01----:R-:W-:Y:S01]  /*2c340*/  ENDCOLLECTIVE ;  /* 0x000000000000791b */ /* 0x003fe20003800000 */
.L_x_1933:
[----:B------:R-:W-:Y:S01]  /*2c350*/  IMAD.MOV.U32 R62, RZ, RZ, R14 ;  /* 0x000000ffff3e7224 */ /* 0x000fe200078e000e */
[----:B------:R-:W-:Y:S06]  /*2c360*/  BRA `(.L_x_1934) ;  /* 0xfffffe0000987947 */ /* 0x000fec000383ffff */
.L_x_1593:
[----:B0-----:R0:W1:Y:S02]  /*2c370*/  SYNCS.PHASECHK.TRANS64.TRYWAIT P0, [R2+URZ+0x2a800], R5 ;  /* 0x02a80005020075a7 */ /* 0x001064000800017f */
[----:B-1----:R-:W-:Y:S05]  /*2c380*/  @!P0 NANOSLEEP.SYNCS 0x989680 ;  /* 0x009896800000895d */ /* 0x002fea0003900000 */
[----:B------:R-:W1:Y:S02]  /*2c390*/  @!P0 SYNCS.PHASECHK.TRANS64 P0, [R2+URZ+0x2a800], R5 ;  /* 0x02a80005020085a7 */ /* 0x000e64000800007f */
[----:B-1----:R-:W-:Y:S05]  /*2c3a0*/  @!P0 BRA `(.L_x_1593) ;  /* 0xfffffffc00f08947 */ /* 0x002fea000383ffff */
[----:B------:R-:W-:Y:S05]  /*2c3b0*/  BRA `(.L_x_1935) ;  /* 0xfffffe0800b07947 */ /* 0x000fea000383ffff */
.L_x_1617:
[----:B------:R-:W-:Y:S01]  /*2c3c0*/  BSSY B1, `(.L_x_1936) ;  /* 0x0000008000017945 */ /* 0x000fe20003800000 */
[----:B------:R-:W-:Y:S01]  /*2c3d0*/  IMAD.MOV.U32 R13, RZ, RZ, R61 ;  /* 0x000000ffff0d7224 */ /* 0x000fe200078e003d */
[----:B------:R-:W-:Y:S01]  /*2c3e0*/  MOV R15, 0xffffffff ;  /* 0xffffffff000f7802 */ /* 0x000fe20000000f00 */
[----:B------:R-:W-:Y:S02]  /*2c3f0*/  IMAD.MOV.U32 R12, RZ, RZ, RZ ;  /* 0x000000ffff0c7224 */ /* 0x000fe400078e00ff */
[----:B------:R-:W-:-:S07]  /*2c400*/  IMAD.MOV.U32 R11, RZ, RZ, 0x1c1f ;  /* 0x00001c1fff0b7424 */ /* 0x000fce00078e00ff */
[----:B------:R-:W-:Y:S05]  /*2c410*/  WARPSYNC.COLLECTIVE R15, `(.L_x_1937) ;  /* 0x000000000f087348 */ /* 0x000fea0003c00000 */
[----:B------:R0:W1:Y:S02]  /*2c420*/  SHFL.IDX P6, R14, R13, R12, R11 ;  /* 0x0000000c0d0e7389 */ /* 0x00006400000c000b */
[----:B01----:R-:W-:Y:S01]  /*2c430*/  ENDCOLLECTIVE ;  /* 0x000000000000791b */ /* 0x003fe20003800000 */
.L_x_1937:
[----:B------:R-:W-:Y:S05]  /*2c440*/  BSYNC B1 ;  /* 0x0000000000017941 */ /* 0x000fea0003800000 */
.L_x_1936:
[----:B------:R-:W-:Y:S02]  /*2c450*/  IMAD.MOV.U32 R13, RZ, RZ, R3 ;  /* 0x000000ffff0d7224 */ /* 0x000fe400078e0003 */
[----:B------:R-:W-:Y:S02]  /*2c460*/  IMAD.MOV.U32 R12, RZ, RZ, RZ ;  /* 0x000000ffff0c7224 */ /* 0x000fe400078e00ff */
[----:B------:R-:W-:Y:S02]  /*2c470*/  IMAD.MOV.U32 R11, RZ, RZ, 0x1c1f ;  /* 0x00001c1fff0b7424 */ /* 0x000fe400078e00ff */
[----:B------:R-:W-:Y:S02]  /*2c480*/  IMAD.MOV.U32 R15, RZ, RZ, -0x1 ;  /* 0xffffffffff0f7424 */ /* 0x000fe400078e00ff */
[----:B------:R-:W-:-:S07]  /*2c490*/  IMAD.MOV.U32 R7, RZ, RZ, R14 ;  /* 0x000000ffff077224 */ /* 0x000fce00078e000e */
[----:B------:R-:W-:Y:S05]  /*2c4a0*/  WARPSYNC.COLLECTIVE R15, `(.L_x_1938) ;  /* 0x000000000f087348 */ /* 0x000fea0003c00000 */
[----:B------:R0:W1:Y:S02]  /*2c4b0*/  SHFL.IDX P6, R14, R13, R12, R11 ;  /* 0x0000000c0d0e7389 */ /* 0x00006400000c000b */
[----:B01----:R-:W-:Y:S01]  /*2c4c0*/  ENDCOLLECTIVE ;  /* 0x000000000000791b */ /* 0x003fe20003800000 */
.L_x_1938:
[----:B------:R-:W-:Y:S01]  /*2c4d0*/  IMAD.MOV.U32 R13, RZ, RZ, R67 ;  /* 0x000000ffff0d7224 */ /* 0x000fe200078e0043 */
[----:B------:R-:W-:-:S07]  /*2c4e0*/  MOV R6, R14 ;  /* 0x0000000e00067202 */ /* 0x000fce0000000f00 */
[----:B------:R-:W-:Y:S05]  /*2c4f0*/  WARPSYNC.COLLECTIVE R15, `(.L_x_1939) ;  /* 0x000000000f087348 */ /* 0x000fea0003c00000 */
[----:B------:R0:W1:Y:S02]  /*2c500*/  SHFL.IDX P6, R14, R13, R12, R11 ;  /* 0x0000000c0d0e7389 */ /* 0x00006400000c000b */
[----:B01----:R-:W-:Y:S01]  /*2c510*/  ENDCOLLECTIVE ;  /* 0x000000000000791b */ /* 0x003fe20003800000 */
.L_x_1939:
[----:B------:R-:W-:Y:S02]  /*2c520*/  IMAD.MOV.U32 R13, RZ, RZ, R0 ;  /* 0x000000ffff0d7224 */ /* 0x000fe400078e0000 */
[----:B------:R-:W-:-:S07]  /*2c530*/  IMAD.MOV.U32 R4, RZ, RZ, R14 ;  /* 0x000000ffff047224 */ /* 0x000fce00078e000e */
[----:B------:R-:W-:Y:S05]  /*2c540*/  WARPSYNC.COLLECTIVE R15, `(.L_x_1940) ;  /* 0x000000000f087348 */ /* 0x000fea0003c00000 */
[----:B------:R0:W1:Y:S02]  /*2c550*/  SHFL.IDX P6, R14, R13, R12, R11 ;  /* 0x0000000c0d0e7389 */ /* 0x00006400000c000b */
[----:B01----:R-:W-:Y:S01]  /*2c560*/  ENDCOLLECTIVE ;  /* 0x000000000000791b */ /* 0x003fe20003800000 */
.L_x_1940:
[----:B------:R-:W-:Y:S05]  /*2c570*/  BRA `(.L_x_1941) ;  /* 0xfffffe2c00807947 */ /* 0x000fea000383ffff */
.L_x_1620:
[----:B------:R-:W-:Y:S01]  /*2c580*/  BSSY B1, `(.L_x_1942) ;  /* 0x0000008000017945 */ /* 0x000fe20003800000 */
[----:B------:R-:W-:Y:S01]  /*2c590*/  IMAD.MOV.U32 R13, RZ, RZ, R61 ;  /* 0x000000ffff0d7224 */ /* 0x000fe200078e003d */
[----:B------:R-:W-:Y:S01]  /*2c5a0*/  MOV R11, 0x1c1f ;  /* 0x00001c1f000b7802 */ /* 0x000fe20000000f00 */
[----:B------:R-:W-:Y:S02]  /*2c5b0*/  IMAD.MOV.U32 R12, RZ, RZ, 0x1 ;  /* 0x00000001ff0c7424 */ /* 0x000fe400078e00ff */
[----:B------:R-:W-:-:S07]  /*2c5c0*/  IMAD.MOV.U32 R15, RZ, RZ, -0x1 ;  /* 0xffffffffff0f7424 */ /* 0x000fce00078e00ff */
[----:B0-----:R-:W-:Y:S05]  /*2c5d0*/  WARPSYNC.COLLECTIVE R15, `(.L_x_1943) ;  /* 0x000000000f087348 */ /* 0x001fea0003c00000 */
[----:B------:R1:W2:Y:S02]  /*2c5e0*/  SHFL.IDX P6, R14, R13, R12, R11 ;  /* 0x0000000c0d0e7389 */ /* 0x0002a400000c000b */
[----:B012---:R-:W-:Y:S01]  /*2c5f0*/  ENDCOLLECTIVE ;  /* 0x000000000000791b */ /* 0x007fe20003800000 */
.L_x_1943:
[----:B------:R-:W-:Y:S05]  /*2c600*/  BSYNC B1 ;  /* 0x0000000000017941 */ /* 0x000fea0003800000 */
.L_x_1942:
[----:B------:R-:W-:Y:S01]  /*2c610*/  IMAD.MOV.U32 R13, RZ, RZ, R3 ;  /* 0x000000ffff0d7224 */ /* 0x000fe200078e0003 */
[----:B------:R-:W-:Y:S01]  /*2c620*/  MOV R15, 0xffffffff ;  /* 0xffffffff000f7802 */ /* 0x000fe20000000f00 */
[----:B------:R-:W-:Y:S02]  /*2c630*/  IMAD.MOV.U32 R12, RZ, RZ, 0x1 ;  /* 0x00000001ff0c7424 */ /* 0x000fe400078e00ff */
[----:B------:R-:W-:Y:S02]  /*2c640*/  IMAD.MOV.U32 R11, RZ, RZ, 0x1c1f ;  /* 0x00001c1fff0b7424 */ /* 0x000fe400078e00ff */
[----:B------:R-:W-:-:S07]  /*2c650*/  IMAD.MOV.U32 R61, RZ, RZ, R14 ;  /* 0x000000ffff3d7224 */ /* 0x000fce00078e000e */
[----:B------:R-:W-:Y:S05]  /*2c660*/  WARPSYNC.COLLECTIVE R15, `(.L_x_1944) ;  /* 0x000000000f087348 */ /* 0x000fea0003c00000 */
[----:B------:R0:W1:Y:S02]  /*2c670*/  SHFL.IDX P6, R14, R13, R12, R11 ;  /* 0x0000000c0d0e7389 */ /* 0x00006400000c000b */
[----:B01----:R-:W-:Y:S01]  /*2c680*/  ENDCOLLECTIVE ;  /* 0x000000000000791b */ /* 0x003fe20003800000 */
.L_x_1944:
[----:B------:R-:W-:Y:S02]  /*2c690*/  IMAD.MOV.U32 R13, RZ, RZ, R67 ;  /* 0x000000ffff0d7224 */ /* 0x000fe400078e0043 */
[----:B------:R-:W-:-:S07]  /*2c6a0*/  IMAD.MOV.U32 R60, RZ, RZ, R14 ;  /* 0x000000ffff3c7224 */ /* 0x000fce00078e000e */
[----:B------:R-:W-:Y:S05]  /*2c6b0*/  WARPSYNC.COLLECTIVE R15, `(.L_x_1945) ;  /* 0x000000000f087348 */ /* 0x000fea0003c00000 */
[----:B------:R0:W1:Y:S02]  /*2c6c0*/  SHFL.IDX P6, R14, R13, R12, R11 ;  /* 0x0000000c0d0e7389 */ /* 0x00006400000c000b */
[----:B01----:R-:W-:Y:S01]  /*2c6d0*/  ENDCOLLECTIVE ;  /* 0x000000000000791b */ /* 0x003fe20003800000 */
.L_x_1945:
[----:B------:R-:W-:Y:S02]  /*2c6e0*/  IMAD.MOV.U32 R13, RZ, RZ, R0 ;  /* 0x000000ffff0d7224 */ /* 0x000fe400078e0000 */
[----:B------:R-:W-:-:S07]  /*2c6f0*/  IMAD.MOV.U32 R67, RZ, RZ, R14 ;  /* 0x000000ffff437224 */ /* 0x000fce00078e000e */
[----:B------:R-:W-:Y:S05]  /*2c700*/  WARPSYNC.COLLECTIVE R15, `(.L_x_1946) ;  /* 0x000000000f087348 */ /* 0x000fea0003c00000 */
[----:B------:R0:W1:Y:S02]  /*2c710*/  SHFL.IDX P6, R14, R13, R12, R11 ;  /* 0x0000000c0d0e7389 */ /* 0x00006400000c000b */
[----:B01----:R-:W-:Y:S01]  /*2c720*/  ENDCOLLECTIVE ;  /* 0x000000000000791b */ /* 0x003fe20003800000 */
.L_x_1946:
[----:B------:R-:W-:Y:S01]  /*2c730*/  IMAD.MOV.U32 R66, RZ, RZ, R14 ;  /* 0x000000ffff427224 */ /* 0x000fe200078e000e */
[----:B------:R-:W-:Y:S06]  /*2c740*/  BRA `(.L_x_1947) ;  /* 0xfffffe30008c7947 */ /* 0x000fec000383ffff */
.L_x_1624:
[----:B0-----:R0:W1:Y:S02]  /*2c750*/  SYNCS.PHASECHK.TRANS64.TRYWAIT P0, [R2+URZ+0x2a800], R61 ;  /* 0x02a8003d020075a7 */ /* 0x001064000800017f */
[----:B-1----:R-:W-:Y:S05]  /*2c760*/  @!P0 NANOSLEEP.SYNCS 0x989680 ;  /* 0x009896800000895d */ /* 0x002fea0003900000 */
[----:B------:R-:W1:Y:S02]  /*2c770*/  @!P0 SYNCS.PHASECHK.TRANS64 P0, [R2+URZ+0x2a800], R61 ;  /* 0x02a8003d020085a7 */ /* 0x000e64000800007f */
[----:B-1----:R-:W-:Y:S05]  /*2c780*/  @!P0 BRA `(.L_x_1624) ;  /* 0xfffffffc00f08947 */ /* 0x002fea000383ffff */
[----:B------:R-:W-:Y:S05]  /*2c790*/  BRA `(.L_x_1948) ;  /* 0xfffffe3400ec7947 */ /* 0x000fea000383ffff */
.L_x_1638:
[----:B-1----:R1:W2:Y:S02]  /*2c7a0*/  SYNCS.PHASECHK.TRANS64.TRYWAIT P2, [R14+URZ+0x2a830], R3 ;  /* 0x02a830030e0075a7 */ /* 0x0022a4000804017f */
[----:B--2---:R-:W-:Y:S05]  /*2c7b0*/  @!P2 NANOSLEEP.SYNCS 0x989680 ;  /* 0x009896800000a95d */ /* 0x004fea0003900000 */
[----:B------:R-:W2:Y:S02]  /*2c7c0*/  @!P2 SYNCS.PHASECHK.TRANS64 P2, [R14+URZ+0x2a830], R3 ;  /* 0x02a830030e00a5a7 */ /* 0x000ea4000804007f */
[----:B--2---:R-:W-:Y:S05]  /*2c7d0*/  @!P2 BRA `(.L_x_1638) ;  /* 0xfffffffc00f0a947 */ /* 0x004fea000383ffff */
[----:B------:R-:W-:Y:S05]  /*2c7e0*/  BRA `(.L_x_1637) ;  /* 0xfffffe5c00ac7947 */ /* 0x000fea000383ffff */
.L_x_1658:
[----:B-1----:R1:W2:Y:S02]  /*2c7f0*/  SYNCS.PHASECHK.TRANS64.TRYWAIT P2, [R205+URZ+0x2a830], R10 ;  /* 0x02a8300acd0075a7 */ /* 0x0022a4000804017f */
[----:B--2---:R-:W-:Y:S05]  /*2c800*/  @!P2 NANOSLEEP.SYNCS 0x989680 ;  /* 0x009896800000a95d */ /* 0x004fea0003900000 */
[----:B------:R-:W2:Y:S02]  /*2c810*/  @!P2 SYNCS.PHASECHK.TRANS64 P2, [R205+URZ+0x2a830], R10 ;  /* 0x02a8300acd00a5a7 */ /* 0x000ea4000804007f */
[----:B--2---:R-:W-:Y:S05]  /*2c820*/  @!P2 BRA `(.L_x_1658) ;  /* 0xfffffffc00f0a947 */ /* 0x004fea000383ffff */
[----:B------:R-:W-:Y:S05]  /*2c830*/  BRA `(.L_x_1657) ;  /* 0xfffffe9000d07947 */ /* 0x000fea000383ffff */
.L_x_1663:
[----:B-1----:R1:W2:Y:S02]  /*2c840*/  SYNCS.PHASECHK.TRANS64.TRYWAIT P2, [R20+URZ+0x2a850], R7 ;  /* 0x02a85007140075a7 */ /* 0x0022a4000804017f */
[----:B--2---:R-:W-:Y:S05]  /*2c850*/  @!P2 NANOSLEEP.SYNCS 0x989680 ;  /* 0x009896800000a95d */ /* 0x004fea0003900000 */
[----:B------:R-:W2:Y:S02]  /*2c860*/  @!P2 SYNCS.PHASECHK.TRANS64 P2, [R20+URZ+0x2a850], R7 ;  /* 0x02a850071400a5a7 */ /* 0x000ea4000804007f */
[----:B--2---:R-:W-:Y:S05]  /*2c870*/  @!P2 BRA `(.L_x_1663) ;  /* 0xfffffffc00f0a947 */ /* 0x004fea000383ffff */
[----:B------:R-:W-:Y:S05]  /*2c880*/  BRA `(.L_x_1662) ;  /* 0xfffffe9c00787947 */ /* 0x000fea000383ffff */
.L_x_1683:
[----:B-1----:R1:W2:Y:S02]  /*2c890*/  SYNCS.PHASECHK.TRANS64.TRYWAIT P2, [R4+URZ+0x2a830], R5 ;  /* 0x02a83005040075a7 */ /* 0x0022a4000804017f */
[----:B--2---:R-:W-:Y:S05]  /*2c8a0*/  @!P2 NANOSLEEP.SYNCS 0x989680 ;  /* 0x009896800000a95d */ /* 0x004fea0003900000 */
[----:B------:R-:W2:Y:S02]  /*2c8b0*/  @!P2 SYNCS.PHASECHK.TRANS64 P2, [R4+URZ+0x2a830], R5 ;  /* 0x02a830050400a5a7 */ /* 0x000ea4000804007f */
[----:B--2---:R-:W-:Y:S05]  /*2c8c0*/  @!P2 BRA `(.L_x_1683) ;  /* 0xfffffffc00f0a947 */ /* 0x004fea000383ffff */
[----:B------:R-:W-:Y:S05]  /*2c8d0*/  BRA `(.L_x_1682) ;  /* 0xfffffecc00707947 */ /* 0x000fea000383ffff */
.L_x_1688:
[----:B-1----:R1:W2:Y:S02]  /*2c8e0*/  SYNCS.PHASECHK.TRANS64.TRYWAIT P2, [R20+URZ+0x2a850], R4 ;  /* 0x02a85004140075a7 */ /* 0x0022a4000804017f */
[----:B--2---:R-:W-:Y:S05]  /*2c8f0*/  @!P2 NANOSLEEP.SYNCS 0x989680 ;  /* 0x009896800000a95d */ /* 0x004fea0003900000 */
[----:B------:R-:W2:Y:S02]  /*2c900*/  @!P2 SYNCS.PHASECHK.TRANS64 P2, [R20+URZ+0x2a850], R4 ;  /* 0x02a850041400a5a7 */ /* 0x000ea4000804007f */
[----:B--2---:R-:W-:Y:S05]  /*2c910*/  @!P2 BRA `(.L_x_1688) ;  /* 0xfffffffc00f0a947 */ /* 0x004fea000383ffff */
[----:B------:R-:W-:Y:S05]  /*2c920*/  BRA `(.L_x_1687) ;  /* 0xfffffed800187947 */ /* 0x000fea000383ffff */
.L_x_1696:
[----:B-1----:R1:W2:Y:S02]  /*2c930*/  SYNCS.PHASECHK.TRANS64.TRYWAIT P2, [R4+URZ+0x2a830], R5 ;  /* 0x02a83005040075a7 */ /* 0x0022a4000804017f */
[----:B--2---:R-:W-:Y:S05]  /*2c940*/  @!P2 NANOSLEEP.SYNCS 0x989680 ;  /* 0x009896800000a95d */ /* 0x004fea0003900000 */
[----:B------:R-:W2:Y:S02]  /*2c950*/  @!P2 SYNCS.PHASECHK.TRANS64 P2, [R4+URZ+0x2a830], R5 ;  /* 0x02a830050400a5a7 */ /* 0x000ea4000804007f */
[----:B--2---:R-:W-:Y:S05]  /*2c960*/  @!P2 BRA `(.L_x_1696) ;  /* 0xfffffffc00f0a947 */ /* 0x004fea000383ffff */
[----:B------:R-:W-:Y:S05]  /*2c970*/  BRA `(.L_x_1695) ;  /* 0xfffffef000987947 */ /* 0x000fea000383ffff */
.L_x_1701:
[----:B-1----:R1:W2:Y:S02]  /*2c980*/  SYNCS.PHASECHK.TRANS64.TRYWAIT P2, [R14+URZ+0x2a850], R4 ;  /* 0x02a850040e0075a7 */ /* 0x0022a4000804017f */
[----:B--2---:R-:W-:Y:S05]  /*2c990*/  @!P2 NANOSLEEP.SYNCS 0x989680 ;  /* 0x009896800000a95d */ /* 0x004fea0003900000 */
[----:B------:R-:W2:Y:S02]  /*2c9a0*/  @!P2 SYNCS.PHASECHK.TRANS64 P2, [R14+URZ+0x2a850], R4 ;  /* 0x02a850040e00a5a7 */ /* 0x000ea4000804007f */
[----:B--2---:R-:W-:Y:S05]  /*2c9b0*/  @!P2 BRA `(.L_x_1701) ;  /* 0xfffffffc00f0a947 */ /* 0x004fea000383ffff */
[----:B------:R-:W-:Y:S05]  /*2c9c0*/  BRA `(.L_x_1700) ;  /* 0xfffffefc00407947 */ /* 0x000fea000383ffff */
.L_x_1715:
[----:B-1----:R1:W2:Y:S02]  /*2c9d0*/  SYNCS.PHASECHK.TRANS64.TRYWAIT P0, [R13+URZ+0x2a850], R6 ;  /* 0x02a850060d0075a7 */ /* 0x0022a4000800017f */
[----:B--2---:R-:W-:Y:S05]  /*2c9e0*/  @!P0 NANOSLEEP.SYNCS 0x989680 ;  /* 0x009896800000895d */ /* 0x004fea0003900000 */
[----:B------:R-:W2:Y:S02]  /*2c9f0*/  @!P0 SYNCS.PHASECHK.TRANS64 P0, [R13+URZ+0x2a850], R6 ;  /* 0x02a850060d0085a7 */ /* 0x000ea4000800007f */
[----:B--2---:R-:W-:Y:S05]  /*2ca00*/  @!P0 BRA `(.L_x_1715) ;  /* 0xfffffffc00f08947 */ /* 0x004fea000383ffff */
[----:B------:R-:W-:Y:S05]  /*2ca10*/  BRA `(.L_x_1714) ;  /* 0xffffff2c00547947 */ /* 0x000fea000383ffff */
.L_x_1764:
[----:B------:R-:W1:Y:S01]  /*2ca20*/  S2R R6, SR_TID.X ;  /* 0x0000000000067919 */ /* 0x000e620000002100 */
[----:B------:R-:W-:Y:S01]  /*2ca30*/  BSSY B1, `(.L_x_1949) ;  /* 0x000000a000017945 */ /* 0x000fe20003800000 */
[----:B------:R-:W-:Y:S02]  /*2ca40*/  IMAD.MOV.U32 R12, RZ, RZ, RZ ;  /* 0x000000ffff0c7224 */ /* 0x000fe400078e00ff */
[----:B------:R-:W-:Y:S02]  /*2ca50*/  IMAD.MOV.U32 R11, RZ, RZ, 0x1f ;  /* 0x0000001fff0b7424 */ /* 0x000fe400078e00ff */
[----:B0-----:R-:W-:Y:S01]  /*2ca60*/  IMAD.MOV.U32 R15, RZ, RZ, -0x1 ;  /* 0xffffffffff0f7424 */ /* 0x001fe200078e00ff */
[----:B-1----:R-:W-:-:S04]  /*2ca70*/  SHF.R.U32.HI R6, RZ, 0x5, R6 ;  /* 0x00000005ff067819 */ /* 0x002fc80000011606 */
[----:B------:R-:W-:-:S04]  /*2ca80*/  LOP3.LUT R6, R6, 0x3, RZ, 0xc0, !PT ;  /* 0x0000000306067812 */ /* 0x000fc800078ec0ff */
[----:B------:R-:W-:-:S07]  /*2ca90*/  MOV R13, R6 ;  /* 0x00000006000d7202 */ /* 0x000fce0000000f00 */
[----:B------:R-:W-:Y:S05]  /*2caa0*/  WARPSYNC.COLLECTIVE R15, `(.L_x_1950) ;  /* 0x000000000f087348 */ /* 0x000fea0003c00000 */
[----:B------:R0:W1:Y:S02]  /*2cab0*/  SHFL.IDX P6, R14, R13, R12, R11 ;  /* 0x0000000c0d0e7389 */ /* 0x00006400000c000b */
[----:B01----:R-:W-:Y:S01]  /*2cac0*/  ENDCOLLECTIVE ;  /* 0x000000000000791b */ /* 0x003fe20003800000 */
.L_x_1950:
[----:B------:R-:W-:Y:S05]  /*2cad0*/  BSYNC B1 ;  /* 0x0000000000017941 */ /* 0x000fea0003800000 */
.L_x_1949:
[----:B------:R-:W-:Y:S05]  /*2cae0*/  BRA `(.L_x_1951) ;  /* 0xffffff8000b47947 */ /* 0x000fea000383ffff */
.L_x_1766:
[----:B------:R-:W-:Y:S01]  /*2caf0*/  BSSY B1, `(.L_x_1952) ;  /* 0x0000006000017945 */ /* 0x000fe20003800000 */
[----:B0-----:R-:W-:-:S07]  /*2cb00*/  IMAD.MOV.U32 R15, RZ, RZ, -0x1 ;  /* 0xffffffffff0f7424 */ /* 0x001fce00078e00ff */
[----:B-1----:R-:W-:Y:S05]  /*2cb10*/  WARPSYNC.COLLECTIVE R15, `(.L_x_1953) ;  /* 0x000000000f0c7348 */ /* 0x002fea0003c00000 */
[----:B------:R-:W-:Y:S02]  /*2cb20*/  ELECT P6, UR62, PT ;  /* 0x00000000003e782f */ /* 0x000fe400038c0000 */
[----:B------:R-:W-:Y:S01]  /*2cb30*/  MOV R14, UR62 ;  /* 0x0000003e000e7c02 */ /* 0x000fe20008000f00 */
[----:B-1----:R-:W-:Y:S10]  /*2cb40*/  ENDCOLLECTIVE ;  /* 0x000000000000791b */ /* 0x002ff40003800000 */
.L_x_1953:
[----:B------:R-:W-:Y:S05]  /*2cb50*/  BSYNC B1 ;  /* 0x0000000000017941 */ /* 0x000fea0003800000 */
.L_x_1952:
[----:B------:R-:W-:Y:S05]  /*2cb60*/  BRA `(.L_x_1765) ;  /* 0xffffff8000ac7947 */ /* 0x000fea000383ffff */
.L_x_1768:
[----:B-1----:R1:W2:Y:S02]  /*2cb70*/  SYNCS.PHASECHK.TRANS64.TRYWAIT P0, [R19+URZ+0x2a820], R5 ;  /* 0x02a82005130075a7 */ /* 0x0022a4000800017f */
[----:B--2---:R-:W-:Y:S05]  /*2cb80*/  @!P0 NANOSLEEP.SYNCS 0x989680 ;  /* 0x009896800000895d */ /* 0x004fea0003900000 */
[----:B------:R-:W2:Y:S02]  /*2cb90*/  @!P0 SYNCS.PHASECHK.TRANS64 P0, [R19+URZ+0x2a820], R5 ;  /* 0x02a82005130085a7 */ /* 0x000ea4000800007f */
[----:B--2---:R-:W-:Y:S05]  /*2cba0*/  @!P0 BRA `(.L_x_1768) ;  /* 0xfffffffc00f08947 */ /* 0x004fea000383ffff */
[----:B------:R-:W-:Y:S05]  /*2cbb0*/  BRA `(.L_x_1954) ;  /* 0xffffff8000bc7947 */ /* 0x000fea000383ffff */
.L_x_1772:
[----:B--2---:R2:W3:Y:S02]  /*2cbc0*/  SYNCS.PHASECHK.TRANS64.TRYWAIT P0, [R7+URZ+0x2a8a0], R10 ;  /* 0x02a8a00a070075a7 */ /* 0x0044e4000800017f */
[----:B---3--:R-:W-:Y:S05]  /*2cbd0*/  @!P0 NANOSLEEP.SYNCS 0x989680 ;  /* 0x009896800000895d */ /* 0x008fea0003900000 */
[----:B------:R-:W3:Y:S02]  /*2cbe0*/  @!P0 SYNCS.PHASECHK.TRANS64 P0, [R7+URZ+0x2a8a0], R10 ;  /* 0x02a8a00a070085a7 */ /* 0x000ee4000800007f */
[----:B---3--:R-:W-:Y:S05]  /*2cbf0*/  @!P0 BRA `(.L_x_1772) ;  /* 0xfffffffc00f08947 */ /* 0x008fea000383ffff */
[----:B------:R-:W-:Y:S05]  /*2cc00*/  BRA `(.L_x_1955) ;  /* 0xffffff8000dc7947 */ /* 0x000fea000383ffff */
.L_x_1779:
[----:B-1----:R1:W3:Y:S02]  /*2cc10*/  SYNCS.PHASECHK.TRANS64.TRYWAIT P0, [R7+URZ+0x2a8c0], R10 ;  /* 0x02a8c00a070075a7 */ /* 0x0022e4000800017f */
[----:B---3--:R-:W-:Y:S05]  /*2cc20*/  @!P0 NANOSLEEP.SYNCS 0x989680 ;  /* 0x009896800000895d */ /* 0x008fea0003900000 */
[----:B------:R-:W3:Y:S02]  /*2cc30*/  @!P0 SYNCS.PHASECHK.TRANS64 P0, [R7+URZ+0x2a8c0], R10 ;  /* 0x02a8c00a070085a7 */ /* 0x000ee4000800007f */
[----:B---3--:R-:W-:Y:S05]  /*2cc40*/  @!P0 BRA `(.L_x_1779) ;  /* 0xfffffffc00f08947 */ /* 0x008fea000383ffff */
[----:B------:R-:W-:Y:S05]  /*2cc50*/  BRA `(.L_x_1956) ;  /* 0xffffff8400d87947 */ /* 0x000fea000383ffff */
.L_x_1787:
[----:B-1----:R1:W2:Y:S02]  /*2cc60*/  SYNCS.PHASECHK.TRANS64.TRYWAIT P1, [R8+URZ+0x2a8a0], R7 ;  /* 0x02a8a007080075a7 */ /* 0x0022a4000802017f */
[----:B--2---:R-:W-:Y:S05]  /*2cc70*/  @!P1 NANOSLEEP.SYNCS 0x989680 ;  /* 0x009896800000995d */ /* 0x004fea0003900000 */
[----:B------:R-:W2:Y:S02]  /*2cc80*/  @!P1 SYNCS.PHASECHK.TRANS64 P1, [R8+URZ+0x2a8a0], R7 ;  /* 0x02a8a007080095a7 */ /* 0x000ea4000802007f */
[----:B--2---:R-:W-:Y:S05]  /*2cc90*/  @!P1 BRA `(.L_x_1787) ;  /* 0xfffffffc00f09947 */ /* 0x004fea000383ffff */
[----:B------:R-:W-:Y:S05]  /*2cca0*/  BRA `(.L_x_1957) ;  /* 0xffffff8800f07947 */ /* 0x000fea000383ffff */
.L_x_1794:
[----:B--2---:R2:W3:Y:S02]  /*2ccb0*/  SYNCS.PHASECHK.TRANS64.TRYWAIT P1, [R8+URZ+0x2a8c0], R7 ;  /* 0x02a8c007080075a7 */ /* 0x0044e4000802017f */
[----:B---3--:R-:W-:Y:S05]  /*2ccc0*/  @!P1 NANOSLEEP.SYNCS 0x989680 ;  /* 0x009896800000995d */ /* 0x008fea0003900000 */
[----:B------:R-:W3:Y:S02]  /*2ccd0*/  @!P1 SYNCS.PHASECHK.TRANS64 P1, [R8+URZ+0x2a8c0], R7 ;  /* 0x02a8c007080095a7 */ /* 0x000ee4000802007f */
[----:B---3--:R-:W-:Y:S05]  /*2cce0*/  @!P1 BRA `(.L_x_1794) ;  /* 0xfffffffc00f09947 */ /* 0x008fea000383ffff */
[----:B------:R-:W-:Y:S05]  /*2ccf0*/  BRA `(.L_x_1958) ;  /* 0xffffff8c00e87947 */ /* 0x000fea000383ffff */
.L_x_1818:
[----:B------:R-:W2:Y:S01]  /*2cd00*/  S2R R4, SR_TID.X ;  /* 0x0000000000047919 */ /* 0x000ea20000002100 */
[----:B------:R-:W-:Y:S01]  /*2cd10*/  BSSY B0, `(.L_x_1959) ;  /* 0x000000a000007945 */ /* 0x000fe20003800000 */
[----:B------:R-:W-:Y:S01]  /*2cd20*/  MOV R12, RZ ;  /* 0x000000ff000c7202 */ /* 0x000fe20000000f00 */
[----:B------:R-:W-:Y:S02]  /*2cd30*/  IMAD.MOV.U32 R11, RZ, RZ, 0x1f ;  /* 0x0000001fff0b7424 */ /* 0x000fe400078e00ff */
[----:B0-----:R-:W-:Y:S01]  /*2cd40*/  IMAD.MOV.U32 R15, RZ, RZ, -0x1 ;  /* 0xffffffffff0f7424 */ /* 0x001fe200078e00ff */
[----:B--2---:R-:W-:-:S04]  /*2cd50*/  SHF.R.U32.HI R4, RZ, 0x5, R4 ;  /* 0x00000005ff047819 */ /* 0x004fc80000011604 */
[----:B------:R-:W-:-:S05]  /*2cd60*/  LOP3.LUT R4, R4, 0x3, RZ, 0xc0, !PT ;  /* 0x0000000304047812 */ /* 0x000fca00078ec0ff */
[----:B------:R-:W-:-:S07]  /*2cd70*/  IMAD.MOV.U32 R13, RZ, RZ, R4 ;  /* 0x000000ffff0d7224 */ /* 0x000fce00078e0004 */
[----:B-1----:R-:W-:Y:S05]  /*2cd80*/  WARPSYNC.COLLECTIVE R15, `(.L_x_1960) ;  /* 0x000000000f087348 */ /* 0x002fea0003c00000 */
[----:B------:R0:W2:Y:S02]  /*2cd90*/  SHFL.IDX P6, R14, R13, R12, R11 ;  /* 0x0000000c0d0e7389 */ /* 0x0000a400000c000b */
[----:B012---:R-:W-:Y:S01]  /*2cda0*/  ENDCOLLECTIVE ;  /* 0x000000000000791b */ /* 0x007fe20003800000 */
.L_x_1960:
[----:B------:R-:W-:Y:S05]  /*2cdb0*/  BSYNC B0 ;  /* 0x0000000000007941 */ /* 0x000fea0003800000 */
.L_x_1959:
[----:B------:R-:W-:Y:S05]  /*2cdc0*/  BRA `(.L_x_1961) ;  /* 0xffffffa000047947 */ /* 0x000fea000383ffff */
.L_x_1820:
[----:B------:R-:W-:Y:S01]  /*2cdd0*/  BSSY B0, `(.L_x_1962) ;  /* 0x0000006000007945 */ /* 0x000fe20003800000 */
[----:B0-----:R-:W-:-:S07]  /*2cde0*/  IMAD.MOV.U32 R15, RZ, RZ, -0x1 ;  /* 0xffffffffff0f7424 */ /* 0x001fce00078e00ff */
[----:B-12---:R-:W-:Y:S05]  /*2cdf0*/  WARPSYNC.COLLECTIVE R15, `(.L_x_1963) ;  /* 0x000000000f0c7348 */ /* 0x006fea0003c00000 */
[----:B------:R-:W-:Y:S02]  /*2ce00*/  ELECT P6, UR62, PT ;  /* 0x00000000003e782f */ /* 0x000fe400038c0000 */
[----:B------:R-:W-:Y:S01]  /*2ce10*/  MOV R14, UR62 ;  /* 0x0000003e000e7c02 */ /* 0x000fe20008000f00 */
[----:B-12---:R-:W-:Y:S10]  /*2ce20*/  ENDCOLLECTIVE ;  /* 0x000000000000791b */ /* 0x006ff40003800000 */
.L_x_1963:
[----:B------:R-:W-:Y:S05]  /*2ce30*/  BSYNC B0 ;  /* 0x0000000000007941 */ /* 0x000fea0003800000 */
.L_x_1962:
[----:B------:R-:W-:Y:S05]  /*2ce40*/  BRA `(.L_x_1964) ;  /* 0xffffffa000087947 */ /* 0x000fea000383ffff */
.L_x_1822:
[----:B---3--:R3:W4:Y:S02]  /*2ce50*/  SYNCS.PHASECHK.TRANS64.TRYWAIT P0, [R0+URZ+0x2a840], R2 ;  /* 0x02a84002000075a7 */ /* 0x008724000800017f */
[----:B----4-:R-:W-:Y:S05]  /*2ce60*/  @!P0 NANOSLEEP.SYNCS 0x989680 ;  /* 0x009896800000895d */ /* 0x010fea0003900000 */
[----:B------:R-:W4:Y:S02]  /*2ce70*/  @!P0 SYNCS.PHASECHK.TRANS64 P0, [R0+URZ+0x2a840], R2 ;  /* 0x02a84002000085a7 */ /* 0x000f24000800007f */
[----:B----4-:R-:W-:Y:S05]  /*2ce80*/  @!P0 BRA `(.L_x_1822) ;  /* 0xfffffffc00f08947 */ /* 0x010fea000383ffff */
[----:B------:R-:W-:Y:S05]  /*2ce90*/  BRA `(.L_x_1965) ;  /* 0xffffffa0006c7947 */ /* 0x000fea000383ffff */
.L_x_1826:
        /* <DEDUP_REMOVED lines=9> */
[----:B--2---:R-:W-:Y:S01]  /*2cf30*/  IMAD R2, R11, R7, RZ ;  /* 0x000000070b027224 */ /* 0x004fe200078e02ff */
[----:B------:R-:W-:-:S04]  /*2cf40*/  MOV R11, 0x181f ;  /* 0x0000181f000b7802 */ /* 0x000fc80000000f00 */
[----:B------:R-:W-:-:S13]  /*2cf50*/  ISETP.GE.AND P3, PT, R0, R2, PT ;  /* 0x000000020000720c */ /* 0x000fda0003f66270 */
[----:B-----5:R-:W-:Y:S05]  /*2cf60*/  WARPSYNC.COLLECTIVE R15, `(.L_x_1966) ;  /* 0x000000000f087348 */ /* 0x020fea0003c00000 */
[----:B------:R0:W1:Y:S02]  /*2cf70*/  SHFL.IDX P6, R14, R13, R12, R11 ;  /* 0x0000000c0d0e7389 */ /* 0x00006400000c000b */
[----:B01---5:R-:W-:Y:S01]  /*2cf80*/  ENDCOLLECTIVE ;  /* 0x000000000000791b */ /* 0x023fe20003800000 */
.L_x_1966:
[----:B------:R-:W-:Y:S02]  /*2cf90*/  IMAD.MOV.U32 R13, RZ, RZ, R4 ;  /* 0x000000ffff0d7224 */ /* 0x000fe400078e0004 */
[----:B------:R-:W-:-:S07]  /*2cfa0*/  IMAD.MOV.U32 R6, RZ, RZ, R14 ;  /* 0x000000ffff067224 */ /* 0x000fce00078e000e */
[----:B------:R-:W-:Y:S05]  /*2cfb0*/  WARPSYNC.COLLECTIVE R15, `(.L_x_1967) ;  /* 0x000000000f087348 */ /* 0x000fea0003c00000 */
[----:B------:R0:W1:Y:S02]  /*2cfc0*/  SHFL.IDX P6, R14, R13, R12, R11 ;  /* 0x0000000c0d0e7389 */ /* 0x00006400000c000b */
[----:B01----:R-:W-:Y:S01]  /*2cfd0*/  ENDCOLLECTIVE ;  /* 0x000000000000791b */ /* 0x003fe20003800000 */
.L_x_1967:
[----:B------:R-:W-:Y:S02]  /*2cfe0*/  IMAD.MOV.U32 R13, RZ, RZ, R3 ;  /* 0x000000ffff0d7224 */ /* 0x000fe400078e0003 */
[----:B------:R-:W-:Y:S02]  /*2cff0*/  IMAD.MOV.U32 R12, RZ, RZ, 0x1 ;  /* 0x00000001ff0c7424 */ /* 0x000fe400078e00ff */
[----:B------:R-:W-:-:S07]  /*2d000*/  IMAD.MOV.U32 R7, RZ, RZ, R14 ;  /* 0x000000ffff077224 */ /* 0x000fce00078e000e */
[----:B------:R-:W-:Y:S05]  /*2d010*/  WARPSYNC.COLLECTIVE R15, `(.L_x_1968) ;  /* 0x000000000f087348 */ /* 0x000fea0003c00000 */
[----:B------:R0:W1:Y:S02]  /*2d020*/  SHFL.IDX P6, R14, R13, R12, R11 ;  /* 0x0000000c0d0e7389 */ /* 0x00006400000c000b */
[----:B01----:R-:W-:Y:S01]  /*2d030*/  ENDCOLLECTIVE ;  /* 0x000000000000791b */ /* 0x003fe20003800000 */
.L_x_1968:
[----:B------:R-:W-:-:S04]  /*2d040*/  @!P3 LEA R7, P5, R8, R7, 0x1 ;  /* 0x000000070807b211 */ /* 0x000fc800078a08ff */
[----:B------:R-:W-:-:S04]  /*2d050*/  @!P3 IADD3.X R6, RZ, R6, RZ, P5, !PT ;  /* 0x00000006ff06b210 */ /* 0x000fc80002ffe4ff */
[----:B------:R-:W-:Y:S01]  /*2d060*/  @!P3 LOP3.LUT R7, R7, R6, RZ, 0x3c, !PT ;  /* 0x000000060707b212 */ /* 0x000fe200078e3cff */
[----:B------:R-:W-:-:S03]  /*2d070*/  IMAD.MOV.U32 R13, RZ, RZ, R4 ;  /* 0x000000ffff0d7224 */ /* 0x000fc600078e0004 */
[----:B------:R-:W-:-:S04]  /*2d080*/  @!P3 LOP3.LUT R6, R7, R6, RZ, 0x3c, !PT ;  /* 0x000000060706b212 */ /* 0x000fc800078e3cff */
[----:B------:R-:W-:Y:S01]  /*2d090*/  @!P3 LOP3.LUT R7, R7, R6, RZ, 0x3c, !PT ;  /* 0x000000060707b212 */ /* 0x000fe200078e3cff */
[----:B------:R-:W-:-:S04]  /*2d0a0*/  IMAD.MOV.U32 R9, RZ, RZ, R14 ;  /* 0x000000ffff097224 */ /* 0x000fc800078e000e */
[----:B------:R-:W-:Y:S01]  /*2d0b0*/  @!PT LDS RZ, [RZ] ;  /* 0x00000000fffff984 */ /* 0x000fe20000000800 */
[----:B------:R-:W-:Y:S01]  /*2d0c0*/  @!PT LDS RZ, [RZ] ;  /* 0x00000000fffff984 */ /* 0x000fe20000000800 */
[----:B------:R-:W-:Y:S01]  /*2d0d0*/  @!PT LDS RZ, [RZ] ;  /* 0x00000000fffff984 */ /* 0x000fe20000000800 */
[----:B------:R0:W-:Y:S03]  /*2d0e0*/  @!P3 LDGSTS.E.BYPASS.LTC128B.128 [R10+0xc400], desc[UR46][R6.64], !P2 ;  /* 0x0c400000060abfae */ /* 0x0001e6000d101d6e */
[----:B0-----:R-:W-:Y:S05]  /*2d0f0*/  WARPSYNC.COLLECTIVE R15, `(.L_x_1969) ;  /* 0x000000000f087348 */ /* 0x001fea0003c00000 */
[----:B------:R1:W2:Y:S02]  /*2d100*/  SHFL.IDX P6, R14, R13, R12, R11 ;  /* 0x0000000c0d0e7389 */ /* 0x0002a400000c000b */
[----:B012---:R-:W-:Y:S01]  /*2d110*/  ENDCOLLECTIVE ;  /* 0x000000000000791b */ /* 0x007fe20003800000 */
.L_x_1969:
[----:B------:R-:W-:Y:S01]  /*2d120*/  @!PT LDS RZ, [RZ] ;  /* 0x00000000fffff984 */ /* 0x000fe20000000800 */
[----:B------:R-:W-:Y:S01]  /*2d130*/  @!PT LDS RZ, [RZ] ;  /* 0x00000000fffff984 */ /* 0x000fe20000000800 */
[----:B------:R-:W-:Y:S01]  /*2d140*/  @!PT LDS RZ, [RZ] ;  /* 0x00000000fffff984 */ /* 0x000fe20000000800 */
[----:B------:R0:W-:Y:S04]  /*2d150*/  @!P3 LDGSTS.E.BYPASS.LTC128B.128 [R10+0x10400], desc[UR46][R6.64+0x80], !P1 ;  /* 0x10400080060abfae */ /* 0x0001e8000c901d6e */
[----:B------:R0:W-:Y:S01]  /*2d160*/  @!P3 LDGSTS.E.BYPASS.LTC128B.128 [R10+0x14400], desc[UR46][R6.64+0x100], !P0 ;  /* 0x14400100060abfae */ /* 0x0001e2000c101d6e */
[----:B------:R-:W-:Y:S01]  /*2d170*/  ISETP.GE.AND P3, PT, R5, R2, PT ;  /* 0x000000020500720c */ /* 0x000fe20003f66270 */
[----:B------:R-:W-:Y:S01]  /*2d180*/  IMAD.MOV.U32 R13, RZ, RZ, R3 ;  /* 0x000000ffff0d7224 */ /* 0x000fe200078e0003 */
[----:B------:R-:W-:Y:S02]  /*2d190*/  MOV R12, 0x2 ;  /* 0x00000002000c7802 */ /* 0x000fe40000000f00 */
[----:B------:R-:W-:-:S09]  /*2d1a0*/  MOV R5, R14 ;  /* 0x0000000e00057202 */ /* 0x000fd20000000f00 */
[----:B0-----:R-:W-:Y:S05]  /*2d1b0*/  WARPSYNC.COLLECTIVE R15, `(.L_x_1970) ;  /* 0x000000000f087348 */ /* 0x001fea0003c00000 */
[----:B------:R1:W2:Y:S02]  /*2d1c0*/  SHFL.IDX P6, R14, R13, R12, R11 ;  /* 0x0000000c0d0e7389 */ /* 0x0002a400000c000b */
[----:B012---:R-:W-:Y:S01]  /*2d1d0*/  ENDCOLLECTIVE ;  /* 0x000000000000791b */ /* 0x007fe20003800000 */
.L_x_1970:
[----:B------:R-:W-:-:S05]  /*2d1e0*/  @!P3 LEA R8, P5, R8, R5, 0x1 ;  /* 0x000000050808b211 */ /* 0x000fca00078a08ff */
[----:B------:R-:W-:Y:S02]  /*2d1f0*/  @!P3 IMAD.X R5, RZ, RZ, R9, P5 ;  /* 0x000000ffff05b224 */ /* 0x000fe400028e0609 */
[----:B------:R-:W0:Y:S01]  /*2d200*/  S2R R9, SR_TID.X ;  /* 0x0000000000097919 */ /* 0x000e220000002100 */
[----:B------:R-:W-:Y:S02]  /*2d210*/  @!P3 IMAD.MOV.U32 R6, RZ, RZ, R8 ;  /* 0x000000ffff06b224 */ /* 0x000fe400078e0008 */
[----:B------:R-:W-:Y:S02]  /*2d220*/  @!P3 IMAD.MOV.U32 R7, RZ, RZ, R5 ;  /* 0x000000ffff07b224 */ /* 0x000fe400078e0005 */
[----:B------:R-:W-:Y:S02]  /*2d230*/  IMAD.MOV.U32 R13, RZ, RZ, R4 ;  /* 0x000000ffff0d7224 */ /* 0x000fe400078e0004 */
[----:B------:R-:W-:Y:S01]  /*2d240*/  VIADD R5, R0, 0x20 ;  /* 0x0000002000057836 */ /* 0x000fe20000000000 */
[----:B------:R-:W-:Y:S01]  /*2d250*/  @!PT LDS RZ, [RZ] ;  /* 0x00000000fffff984 */ /* 0x000fe20000000800 */
[----:B------:R-:W-:Y:S01]  /*2d260*/  @!PT LDS RZ, [RZ] ;  /* 0x00000000fffff984 */ /* 0x000fe20000000800 */
[----:B------:R-:W-:Y:S01]  /*2d270*/  @!PT LDS RZ, [RZ] ;  /* 0x00000000fffff984 */ /* 0x000fe20000000800 */
[----:B------:R1:W-:Y:S04]  /*2d280*/  @!P3 LDGSTS.E.BYPASS.LTC128B.128 [R10+0xcc00], desc[UR46][R6.64], !P2 ;  /* 0x0cc00000060abfae */ /* 0x0003e8000d101d6e */
[----:B------:R1:W-:Y:S01]  /*2d290*/  @!P3 LDGSTS.E.BYPASS.LTC128B.128 [R10+0x10c00], desc[UR46][R6.64+0x80], !P1 ;  /* 0x10c00080060abfae */ /* 0x0003e2000c901d6e */
[----:B------:R-:W-:-:S03]  /*2d2a0*/  IMAD.MOV.U32 R8, RZ, RZ, R14 ;  /* 0x000000ffff087224 */ /* 0x000fc600078e000e */
[----:B------:R1:W-:Y:S01]  /*2d2b0*/  @!P3 LDGSTS.E.BYPASS.LTC128B.128 [R10+0x14c00], desc[UR46][R6.64+0x100], !P0 ;  /* 0x14c00100060abfae */ /* 0x0003e2000c101d6e */
[----:B------:R-:W-:-:S13]  /*2d2c0*/  ISETP.GE.AND P3, PT, R5, R2, PT ;  /* 0x000000020500720c */ /* 0x000fda0003f66270 */
[----:B01----:R-:W-:Y:S05]  /*2d2d0*/  WARPSYNC.COLLECTIVE R15, `(.L_x_1971) ;  /* 0x000000000f087348 */ /* 0x003fea0003c00000 */
[----:B------:R2:W3:Y:S02]  /*2d2e0*/  SHFL.IDX P6, R14, R13, R12, R11 ;  /* 0x0000000c0d0e7389 */ /* 0x0004e400000c000b */
[----:B0123--:R-:W-:Y:S01]  /*2d2f0*/  ENDCOLLECTIVE ;  /* 0x000000000000791b */ /* 0x00ffe20003800000 */
.L_x_1971:
[----:B------:R-:W-:Y:S02]  /*2d300*/  IMAD.SHL.U32 R9, R9, 0x8, RZ ;  /* 0x0000000809097824 */ /* 0x000fe400078e00ff */
[----:B------:R-:W-:Y:S02]  /*2d310*/  IMAD.MOV.U32 R13, RZ, RZ, R3 ;  /* 0x000000ffff0d7224 */ /* 0x000fe400078e0003 */
[----:B------:R-:W-:Y:S01]  /*2d320*/  IMAD.MOV.U32 R12, RZ, RZ, 0x3 ;  /* 0x00000003ff0c7424 */ /* 0x000fe200078e00ff */
[----:B------:R-:W-:Y:S01]  /*2d330*/  LOP3.LUT R9, R9, 0x38, RZ, 0xc0, !PT ;  /* 0x0000003809097812 */ /* 0x000fe200078ec0ff */
[----:B------:R-:W-:-:S07]  /*2d340*/  IMAD.MOV.U32 R5, RZ, RZ, R14 ;  /* 0x000000ffff057224 */ /* 0x000fce00078e000e */
[----:B------:R-:W-:Y:S05]  /*2d350*/  WARPSYNC.COLLECTIVE R15, `(.L_x_1972) ;  /* 0x000000000f087348 */ /* 0x000fea0003c00000 */
[----:B------:R0:W1:Y:S02]  /*2d360*/  SHFL.IDX P6, R14, R13, R12, R11 ;  /* 0x0000000c0d0e7389 */ /* 0x00006400000c000b */
[----:B01----:R-:W-:Y:S01]  /*2d370*/  ENDCOLLECTIVE ;  /* 0x000000000000791b */ /* 0x003fe20003800000 */
.L_x_1972:
[----:B------:R-:W-:-:S05]  /*2d380*/  @!P3 LEA R5, P4, R9, R5, 0x1 ;  /* 0x000000050905b211 */ /* 0x000fca00078808ff */
[----:B------:R-:W-:-:S05]  /*2d390*/  @!P3 IMAD.X R6, RZ, RZ, R8, P4 ;  /* 0x000000ffff06b224 */ /* 0x000fca00020e0608 */
[----:B------:R-:W-:Y:S01]  /*2d3a0*/  @!P3 MOV R7, R6 ;  /* 0x000000060007b202 */ /* 0x000fe20000000f00 */
[----:B------:R-:W-:Y:S01]  /*2d3b0*/  @!P3 IMAD.MOV.U32 R6, RZ, RZ, R5 ;  /* 0x000000ffff06b224 */ /* 0x000fe200078e0005 */
[----:B------:R-:W-:Y:S01]  /*2d3c0*/  MOV R13, R4 ;  /* 0x00000004000d7202 */ /* 0x000fe20000000f00 */
[----:B------:R-:W-:-:S03]  /*2d3d0*/  VIADD R5, R0, 0x30 ;  /* 0x0000003000057836 */ /* 0x000fc60000000000 */
        /* <DEDUP_REMOVED lines=11> */
.L_x_1973:
[----:B------:R-:W-:Y:S01]  /*2d490*/  MOV R13, R3 ;  /* 0x00000003000d7202 */ /* 0x000fe20000000f00 */
[----:B------:R-:W-:Y:S02]  /*2d4a0*/  IMAD.MOV.U32 R12, RZ, RZ, 0x4 ;  /* 0x00000004ff0c7424 */ /* 0x000fe400078e00ff */
[----:B------:R-:W-:-:S07]  /*2d4b0*/  IMAD.MOV.U32 R5, RZ, RZ, R14 ;  /* 0x000000ffff057224 */ /* 0x000fce00078e000e */
[----:B------:R-:W-:Y:S05]  /*2d4c0*/  WARPSYNC.COLLECTIVE R15, `(.L_x_1974) ;  /* 0x000000000f087348 */ /* 0x000fea0003c00000 */
[----:B------:R0:W1:Y:S02]  /*2d4d0*/  SHFL.IDX P6, R14, R13, R12, R11 ;  /* 0x0000000c0d0e7389 */ /* 0x00006400000c000b */
[----:B01----:R-:W-:Y:S01]  /*2d4e0*/  ENDCOLLECTIVE ;  /* 0x000000000000791b */ /* 0x003fe20003800000 */
.L_x_1974:
        /* <DEDUP_REMOVED lines=17> */
.L_x_1975:
[----:B------:R-:W-:Y:S02]  /*2d600*/  IMAD.MOV.U32 R13, RZ, RZ, R3 ;  /* 0x000000ffff0d7224 */ /* 0x000fe400078e0003 */
[----:B------:R-:W-:Y:S02]  /*2d610*/  IMAD.MOV.U32 R12, RZ, RZ, 0x5 ;  /* 0x00000005ff0c7424 */ /* 0x000fe400078e00ff */
[----:B------:R-:W-:-:S07]  /*2d620*/  IMAD.MOV.U32 R5, RZ, RZ, R14 ;  /* 0x000000ffff057224 */ /* 0x000fce00078e000e */
[----:B------:R-:W-:Y:S05]  /*2d630*/  WARPSYNC.COLLECTIVE R15, `(.L_x_1976) ;  /* 0x000000000f087348 */ /* 0x000fea0003c00000 */
[----:B------:R0:W1:Y:S02]  /*2d640*/  SHFL.IDX P6, R14, R13, R12, R11 ;  /* 0x0000000c0d0e7389 */ /* 0x00006400000c000b */
[----:B01----:R-:W-:Y:S01]  /*2d650*/  ENDCOLLECTIVE ;  /* 0x000000000000791b */ /* 0x003fe20003800000 */
.L_x_1976:
        /* <DEDUP_REMOVED lines=17> */
.L_x_1977:
[----:B------:R-:W-:Y:S01]  /*2d770*/  IMAD.MOV.U32 R13, RZ, RZ, R3 ;  /* 0x000000ffff0d7224 */ /* 0x000fe200078e0003 */
[----:B------:R-:W-:Y:S01]  /*2d780*/  MOV R12, 0x6 ;  /* 0x00000006000c7802 */ /* 0x000fe20000000f00 */
[----:B------:R-:W-:-:S07]  /*2d790*/  IMAD.MOV.U32 R5, RZ, RZ, R14 ;  /* 0x000000ffff057224 */ /* 0x000fce00078e000e */
[----:B------:R-:W-:Y:S05]  /*2d7a0*/  WARPSYNC.COLLECTIVE R15, `(.L_x_1978) ;  /* 0x000000000f087348 */ /* 0x000fea0003c00000 */
[----:B------:R0:W1:Y:S02]  /*2d7b0*/  SHFL.IDX P6, R14, R13, R12, R11 ;  /* 0x0000000c0d0e7389 */ /* 0x00006400000c000b */
[----:B01----:R-:W-:Y:S01]  /*2d7c0*/  ENDCOLLECTIVE ;  /* 0x000000000000791b */ /* 0x003fe20003800000 */
.L_x_1978:
        /* <DEDUP_REMOVED lines=15> */
.L_x_1979:
        /* <DEDUP_REMOVED lines=8> */
.L_x_1980:
[----:B------:R-:W-:-:S05]  /*2d940*/  @!P4 LEA R5, P3, R9, R5, 0x1 ;  /* 0x000000050905c211 */ /* 0x000fca00078608ff */
[----:B------:R-:W-:-:S05]  /*2d950*/  @!P4 IMAD.X R6, RZ, RZ, R6, P3 ;  /* 0x000000ffff06c224 */ /* 0x000fca00018e0606 */
[----:B------:R-:W-:Y:S01]  /*2d960*/  @!P4 MOV R7, R6 ;  /* 0x000000060007c202 */ /* 0x000fe20000000f00 */
[----:B------:R-:W-:Y:S02]  /*2d970*/  IMAD.MOV.U32 R13, RZ, RZ, R4 ;  /* 0x000000ffff0d7224 */ /* 0x000fe400078e0004 */
        /* <DEDUP_REMOVED lines=10> */
.L_x_1981:
[----:B------:R-:W-:Y:S01]  /*2da20*/  @!PT LDS RZ, [RZ] ;  /* 0x00000000fffff984 */ /* 0x000fe20000000800 */
[----:B------:R-:W-:Y:S01]  /*2da30*/  @!PT LDS RZ, [RZ] ;  /* 0x00000000fffff984 */ /* 0x000fe20000000800 */
[----:B------:R-:W-:Y:S01]  /*2da40*/  @!PT LDS RZ, [RZ] ;  /* 0x00000000fffff984 */ /* 0x000fe20000000800 */
[----:B------:R0:W-:Y:S01]  /*2da50*/  @!P4 LDGSTS.E.BYPASS.LTC128B.128 [R10+0x17400], desc[UR46][R6.64+0x100], !P0 ;  /* 0x17400100060acfae */ /* 0x0001e2000c101d6e */
[----:B------:R-:W-:Y:S01]  /*2da60*/  MOV R3, R14 ;  /* 0x0000000e00037202 */ /* 0x000fe20000000f00 */
[----:B------:R-:W-:Y:S06]  /*2da70*/  BRA `(.L_x_1982) ;  /* 0xffffffa400107947 */ /* 0x000fec000383ffff */
.L_x_1831:
[----:B----4-:R4:W0:Y:S02]  /*2da80*/  SYNCS.PHASECHK.TRANS64.TRYWAIT P0, [R19+URZ+0x2a820], R0 ;  /* 0x02a82000130075a7 */ /* 0x010824000800017f */
[----:B0-----:R-:W-:Y:S05]  /*2da90*/  @!P0 NANOSLEEP.SYNCS 0x989680 ;  /* 0x009896800000895d */ /* 0x001fea0003900000 */
[----:B------:R-:W0:Y:S02]  /*2daa0*/  @!P0 SYNCS.PHASECHK.TRANS64 P0, [R19+URZ+0x2a820], R0 ;  /* 0x02a82000130085a7 */ /* 0x000e24000800007f */
[----:B0-----:R-:W-:Y:S05]  /*2dab0*/  @!P0 BRA `(.L_x_1831) ;  /* 0xfffffffc00f08947 */ /* 0x001fea000383ffff */
[----:B------:R-:W-:Y:S05]  /*2dac0*/  BRA `(.L_x_1983) ;  /* 0xffffffa400907947 */ /* 0x000fea000383ffff */
.L_x_1840:
[----:B-1----:R1:W2:Y:S02]  /*2dad0*/  SYNCS.PHASECHK.TRANS64.TRYWAIT P0, [R3+URZ+0x2a840], R2 ;  /* 0x02a84002030075a7 */ /* 0x0022a4000800017f */
[----:B--2---:R-:W-:Y:S05]  /*2dae0*/  @!P0 NANOSLEEP.SYNCS 0x989680 ;  /* 0x009896800000895d */ /* 0x004fea0003900000 */
[----:B------:R-:W2:Y:S02]  /*2daf0*/  @!P0 SYNCS.PHASECHK.TRANS64 P0, [R3+URZ+0x2a840], R2 ;  /* 0x02a84002030085a7 */ /* 0x000ea4000800007f */
[----:B--2---:R-:W-:Y:S05]  /*2db00*/  @!P0 BRA `(.L_x_1840) ;  /* 0xfffffffc00f08947 */ /* 0x004fea000383ffff */
[----:B------:R-:W-:Y:S05]  /*2db10*/  BRA `(.L_x_1984) ;  /* 0xffffffa800847947 */ /* 0x000fea000383ffff */
.L_x_1847:
[----:B0-----:R0:W1:Y:S02]  /*2db20*/  SYNCS.PHASECHK.TRANS64.TRYWAIT P0, [R3+URZ+0x60], R2 ;  /* 0x00006002030075a7 */ /* 0x001064000800017f */
[----:B-1----:R-:W-:Y:S05]  /*2db30*/  @!P0 NANOSLEEP.SYNCS 0x989680 ;  /* 0x009896800000895d */ /* 0x002fea0003900000 */
[----:B------:R-:W1:Y:S02]  /*2db40*/  @!P0 SYNCS.PHASECHK.TRANS64 P0, [R3+URZ+0x60], R2 ;  /* 0x00006002030085a7 */ /* 0x000e64000800007f */
[----:B-1----:R-:W-:Y:S05]  /*2db50*/  @!P0 BRA `(.L_x_1847) ;  /* 0xfffffffc00f08947 */ /* 0x002fea000383ffff */
[----:B------:R-:W-:Y:S05]  /*2db60*/  BRA `(.L_x_1985) ;  /* 0xffffffac00987947 */ /* 0x000fea000383ffff */
.L_x_1856:
[----:B--2---:R2:W3:Y:S02]  /*2db70*/  SYNCS.PHASECHK.TRANS64.TRYWAIT P0, [R3+URZ+0x2a840], R2 ;  /* 0x02a84002030075a7 */ /* 0x0044e4000800017f */
[----:B---3--:R-:W-:Y:S05]  /*2db80*/  @!P0 NANOSLEEP.SYNCS 0x989680 ;  /* 0x009896800000895d */ /* 0x008fea0003900000 */
[----:B------:R-:W3:Y:S02]  /*2db90*/  @!P0 SYNCS.PHASECHK.TRANS64 P0, [R3+URZ+0x2a840], R2 ;  /* 0x02a84002030085a7 */ /* 0x000ee4000800007f */
[----:B---3--:R-:W-:Y:S05]  /*2dba0*/  @!P0 BRA `(.L_x_1856) ;  /* 0xfffffffc00f08947 */ /* 0x008fea000383ffff */
[----:B------:R-:W-:Y:S05]  /*2dbb0*/  BRA `(.L_x_1986) ;  /* 0xffffffb400287947 */ /* 0x000fea000383ffff */
.L_x_1863:
[----:B0-----:R0:W2:Y:S02]  /*2dbc0*/  SYNCS.PHASECHK.TRANS64.TRYWAIT P0, [R2+URZ+0x60], R3 ;  /* 0x00006003020075a7 */ /* 0x0010a4000800017f */
[----:B--2---:R-:W-:Y:S05]  /*2dbd0*/  @!P0 NANOSLEEP.SYNCS 0x989680 ;  /* 0x009896800000895d */ /* 0x004fea0003900000 */
[----:B------:R-:W2:Y:S02]  /*2dbe0*/  @!P0 SYNCS.PHASECHK.TRANS64 P0, [R2+URZ+0x60], R3 ;  /* 0x00006003020085a7 */ /* 0x000ea4000800007f */
[----:B--2---:R-:W-:Y:S05]  /*2dbf0*/  @!P0 BRA `(.L_x_1863) ;  /* 0xfffffffc00f08947 */ /* 0x004fea000383ffff */
[----:B------:R-:W-:Y:S05]  /*2dc00*/  BRA `(.L_x_1987) ;  /* 0xffffffb8003c7947 */ /* 0x000fea000383ffff */
.L_x_1872:
[----:B---3--:R3:W4:Y:S02]  /*2dc10*/  SYNCS.PHASECHK.TRANS64.TRYWAIT P0, [R2+URZ+0x2a840], R3 ;  /* 0x02a84003020075a7 */ /* 0x008724000800017f */
[----:B----4-:R-:W-:Y:S05]  /*2dc20*/  @!P0 NANOSLEEP.SYNCS 0x989680 ;  /* 0x009896800000895d */ /* 0x010fea0003900000 */
[----:B------:R-:W4:Y:S02]  /*2dc30*/  @!P0 SYNCS.PHASECHK.TRANS64 P0, [R2+URZ+0x2a840], R3 ;  /* 0x02a84003020085a7 */ /* 0x000f24000800007f */
[----:B----4-:R-:W-:Y:S05]  /*2dc40*/  @!P0 BRA `(.L_x_1872) ;  /* 0xfffffffc00f08947 */ /* 0x010fea000383ffff */
[----:B------:R-:W-:Y:S05]  /*2dc50*/  BRA `(.L_x_1988) ;  /* 0xffffffbc00a07947 */ /* 0x000fea000383ffff */
.L_x_1879:
[----:B0-----:R0:W2:Y:S02]  /*2dc60*/  SYNCS.PHASECHK.TRANS64.TRYWAIT P0, [R2+URZ+0x60], R5 ;  /* 0x00006005020075a7 */ /* 0x0010a4000800017f */
[----:B--2---:R-:W-:Y:S05]  /*2dc70*/  @!P0 NANOSLEEP.SYNCS 0x989680 ;  /* 0x009896800000895d */ /* 0x004fea0003900000 */
[----:B------:R-:W2:Y:S02]  /*2dc80*/  @!P0 SYNCS.PHASECHK.TRANS64 P0, [R2+URZ+0x60], R5 ;  /* 0x00006005020085a7 */ /* 0x000ea4000800007f */
[----:B--2---:R-:W-:Y:S05]  /*2dc90*/  @!P0 BRA `(.L_x_1879) ;  /* 0xfffffffc00f08947 */ /* 0x004fea000383ffff */
[----:B------:R-:W-:Y:S05]  /*2dca0*/  BRA `(.L_x_1989) ;  /* 0xffffffc000b47947 */ /* 0x000fea000383ffff */
.L_x_1890:
[----:B---3--:R3:W4:Y:S02]  /*2dcb0*/  SYNCS.PHASECHK.TRANS64.TRYWAIT P0, [R0+URZ+0x2a860], R2 ;  /* 0x02a86002000075a7 */ /* 0x008724000800017f */
[----:B----4-:R-:W-:Y:S05]  /*2dcc0*/  @!P0 NANOSLEEP.SYNCS 0x989680 ;  /* 0x009896800000895d */ /* 0x010fea0003900000 */
[----:B------:R-:W4:Y:S02]  /*2dcd0*/  @!P0 SYNCS.PHASECHK.TRANS64 P0, [R0+URZ+0x2a860], R2 ;  /* 0x02a86002000085a7 */ /* 0x000f24000800007f */
[----:B----4-:R-:W-:Y:S05]  /*2dce0*/  @!P0 BRA `(.L_x_1890) ;  /* 0xfffffffc00f08947 */ /* 0x010fea000383ffff */
[----:B------:R-:W-:Y:S05]  /*2dcf0*/  BRA `(.L_x_1990) ;  /* 0xffffffc800007947 */ /* 0x000fea000383ffff */
.L_x_1897:
[----:B--23--:R-:W2:Y:S01]  /*2dd00*/  LDL R0, [R1] ;  /* 0x0000000001007983 */ /* 0x00cea20000100800 */
[----:B------:R-:W-:Y:S01]  /*2dd10*/  BSSY B0, `(.L_x_1991) ;  /* 0x0000008000007945 */ /* 0x000fe20003800000 */
[----:B0-----:R-:W-:Y:S02]  /*2dd20*/  IMAD.MOV.U32 R12, RZ, RZ, RZ ;  /* 0x000000ffff0c7224 */ /* 0x001fe400078e00ff */
[----:B------:R-:W-:Y:S02]  /*2dd30*/  IMAD.MOV.U32 R11, RZ, RZ, 0x1f ;  /* 0x0000001fff0b7424 */ /* 0x000fe400078e00ff */
[----:B------:R-:W-:Y:S02]  /*2dd40*/  IMAD.MOV.U32 R15, RZ, RZ, -0x1 ;  /* 0xffffffffff0f7424 */ /* 0x000fe400078e00ff */
[----:B--2---:R-:W-:-:S07]  /*2dd50*/  IMAD.MOV.U32 R13, RZ, RZ, R0 ;  /* 0x000000ffff0d7224 */ /* 0x004fce00078e0000 */
[----:B-1----:R-:W-:Y:S05]  /*2dd60*/  WARPSYNC.COLLECTIVE R15, `(.L_x_1992) ;  /* 0x000000000f087348 */ /* 0x002fea0003c00000 */
[----:B------:R0:W2:Y:S02]  /*2dd70*/  SHFL.IDX P6, R14, R13, R12, R11 ;  /* 0x0000000c0d0e7389 */ /* 0x0000a400000c000b */
[----:B012---:R-:W-:Y:S01]  /*2dd80*/  ENDCOLLECTIVE ;  /* 0x000000000000791b */ /* 0x007fe20003800000 */
.L_x_1992:
[----:B------:R-:W-:Y:S05]  /*2dd90*/  BSYNC B0 ;  /* 0x0000000000007941 */ /* 0x000fea0003800000 */
.L_x_1991:
[----:B------:R0:W5:Y:S01]  /*2dda0*/  LDL R2, [R1+0xc] ;  /* 0x00000c0001027983 */ /* 0x0001620000100800 */
[----:B------:R-:W-:Y:S01]  /*2ddb0*/  MOV R13, R0 ;  /* 0x00000000000d7202 */ /* 0x000fe20000000f00 */
[----:B------:R-:W-:Y:S02]  /*2ddc0*/  IMAD.MOV.U32 R12, RZ, RZ, 0x1 ;  /* 0x00000001ff0c7424 */ /* 0x000fe400078e00ff */
[----:B------:R-:W-:Y:S02]  /*2ddd0*/  IMAD.MOV.U32 R11, RZ, RZ, 0x1f ;  /* 0x0000001fff0b7424 */ /* 0x000fe400078e00ff */
[----:B------:R-:W-:Y:S02]  /*2dde0*/  IMAD.MOV.U32 R15, RZ, RZ, -0x1 ;  /* 0xffffffffff0f7424 */ /* 0x000fe400078e00ff */
[----:B0-----:R-:W-:-:S07]  /*2ddf0*/  IMAD.MOV.U32 R5, RZ, RZ, R14 ;  /* 0x000000ffff057224 */ /* 0x001fce00078e000e */
[----:B-----5:R-:W-:Y:S05]  /*2de00*/  WARPSYNC.COLLECTIVE R15, `(.L_x_1993) ;  /* 0x000000000f087348 */ /* 0x020fea0003c00000 */
[----:B------:R0:W1:Y:S02]  /*2de10*/  SHFL.IDX P6, R14, R13, R12, R11 ;  /* 0x0000000c0d0e7389 */ /* 0x00006400000c000b */
[----:B01---5:R-:W-:Y:S01]  /*2de20*/  ENDCOLLECTIVE ;  /* 0x000000000000791b */ /* 0x023fe20003800000 */
.L_x_1993:
        /* <DEDUP_REMOVED lines=11> */
[----:B------:R-:W-:Y:S01]  /*2dee0*/  MOV R4, RZ ;  /* 0x000000ff00047202 */ /* 0x000fe20000000f00 */
[----:B------:R-:W-:Y:S01]  /*2def0*/  IMAD.MOV.U32 R6, RZ, RZ, RZ ;  /* 0x000000ffff067224 */ /* 0x000fe200078e00ff */
[C---:B------:R-:W-:Y:S02]  /*2df00*/  ISETP.GE.U32.AND P2, PT, R16.reuse, 0x2, PT ;  /* 0x000000021000780c */ /* 0x040fe40003f46070 */
[C---:B------:R-:W-:Y:S02]  /*2df10*/  ISETP.GE.U32.AND P3, PT, R16.reuse, 0x4, PT ;  /* 0x000000041000780c */ /* 0x040fe40003f66070 */
[C---:B------:R-:W-:Y:S02]  /*2df20*/  ISETP.GE.U32.AND P4, PT, R16.reuse, 0x8, PT ;  /* 0x000000081000780c */ /* 0x040fe40003f86070 */
[----:B------:R-:W-:Y:S01]  /*2df30*/  ISETP.GE.U32.AND P5, PT, R16, 0x10, PT ;  /* 0x000000101000780c */ /* 0x000fe20003fa6070 */
[----:B--2---:R-:W-:-:S02]  /*2df40*/  @!P1 IMAD.MOV.U32 R4, RZ, RZ, R8 ;  /* 0x000000ffff049224 */ /* 0x004fc400078e0008 */
        /* <DEDUP_REMOVED lines=8> */
.L_x_1994:
[----:B------:R-:W-:Y:S01]  /*2dfd0*/  IMAD.MOV.U32 R12, RZ, RZ, 0x2 ;  /* 0x00000002ff0c7424 */ /* 0x000fe200078e00ff */
[----:B------:R-:W-:-:S04]  /*2dfe0*/  MOV R3, R14 ;  /* 0x0000000e00037202 */ /* 0x000fc80000000f00 */
[----:B------:R-:W-:-:S05]  /*2dff0*/  SEL R3, R3, RZ, P1 ;  /* 0x000000ff03037207 */ /* 0x000fca0000800000 */
[----:B------:R-:W-:-:S04]  /*2e000*/  IMAD.IADD R2, R2, 0x1, R3 ;  /* 0x0000000102027824 */ /* 0x000fc800078e0203 */
[----:B------:R-:W-:-:S07]  /*2e010*/  IMAD.MOV.U32 R13, RZ, RZ, R2 ;  /* 0x000000ffff0d7224 */ /* 0x000fce00078e0002 */
[----:B------:R-:W-:Y:S05]  /*2e020*/  WARPSYNC.COLLECTIVE R15, `(.L_x_1995) ;  /* 0x000000000f087348 */ /* 0x000fea0003c00000 */
[----:B------:R0:W1:Y:S02]  /*2e030*/  SHFL.UP P6, R14, R13, R12, R11 ;  /* 0x0400000c0d0e7389 */ /* 0x00006400000c000b */
[----:B01----:R-:W-:Y:S01]  /*2e040*/  ENDCOLLECTIVE ;  /* 0x000000000000791b */ /* 0x003fe20003800000 */
.L_x_1995:
        /* <DEDUP_REMOVED lines=8> */
.L_x_1996:
        /* <DEDUP_REMOVED lines=8> */
.L_x_1997:
        /* <DEDUP_REMOVED lines=8> */
.L_x_1998:
        /* <DEDUP_REMOVED lines=9> */
.L_x_1999:
[----:B------:R-:W-:Y:S01]  /*2e260*/  IMAD.MOV.U32 R9, RZ, RZ, R14 ;  /* 0x000000ffff097224 */ /* 0x000fe200078e000e */
[----:B------:R-:W-:Y:S06]  /*2e270*/  BRA `(.L_x_2000) ;  /* 0xffffffc8007c7947 */ /* 0x000fec000383ffff */
.L_x_1900:
[----:B------:R-:W-:Y:S01]  /*2e280*/  BSSY B0, `(.L_x_2001) ;  /* 0x0000008000007945 */ /* 0x000fe20003800000 */
[----:B------:R-:W-:Y:S01]  /*2e290*/  IMAD.MOV.U32 R13, RZ, RZ, R2 ;  /* 0x000000ffff0d7224 */ /* 0x000fe200078e0002 */
[----:B------:R-:W-:Y:S01]  /*2e2a0*/  MOV R12, 0x1 ;  /* 0x00000001000c7802 */ /* 0x000fe20000000f00 */
[----:B------:R-:W-:Y:S02]  /*2e2b0*/  IMAD.MOV.U32 R11, RZ, RZ, RZ ;  /* 0x000000ffff0b7224 */ /* 0x000fe400078e00ff */
[----:B------:R-:W-:-:S07]  /*2e2c0*/  IMAD.MOV.U32 R15, RZ, RZ, -0x1 ;  /* 0xffffffffff0f7424 */ /* 0x000fce00078e00ff */
[----:B01----:R-:W-:Y:S05]  /*2e2d0*/  WARPSYNC.COLLECTIVE R15, `(.L_x_2002) ;  /* 0x000000000f087348 */ /* 0x003fea0003c00000 */
[----:B------:R2:W3:Y:S02]  /*2e2e0*/  SHFL.UP P6, R14, R13, R12, R11 ;  /* 0x0400000c0d0e7389 */ /* 0x0004e400000c000b */
[----:B0123--:R-:W-:Y:S01]  /*2e2f0*/  ENDCOLLECTIVE ;  /* 0x000000000000791b */ /* 0x00ffe20003800000 */
.L_x_2002:
[----:B------:R-:W-:Y:S05]  /*2e300*/  BSYNC B0 ;  /* 0x0000000000007941 */ /* 0x000fea0003800000 */
.L_x_2001:
[----:B------:R-:W-:Y:S01]  /*2e310*/  IMAD.MOV.U32 R3, RZ, RZ, R14 ;  /* 0x000000ffff037224 */ /* 0x000fe200078e000e */
[----:B------:R-:W-:Y:S01]  /*2e320*/  MOV R12, 0x2 ;  /* 0x00000002000c7802 */ /* 0x000fe20000000f00 */
[----:B------:R-:W-:Y:S02]  /*2e330*/  IMAD.MOV.U32 R11, RZ, RZ, RZ ;  /* 0x000000ffff0b7224 */ /* 0x000fe400078e00ff */
[----:B------:R-:W-:Y:S01]  /*2e340*/  IMAD.MOV.U32 R15, RZ, RZ, -0x1 ;  /* 0xffffffffff0f7424 */ /* 0x000fe200078e00ff */
[----:B------:R-:W-:-:S05]  /*2e350*/  SEL R3, R3, RZ, P1 ;  /* 0x000000ff03037207 */ /* 0x000fca0000800000 */
[----:B------:R-:W-:-:S04]  /*2e360*/  IMAD.IADD R2, R2, 0x1, R3 ;  /* 0x0000000102027824 */ /* 0x000fc800078e0203 */
[----:B------:R-:W-:-:S07]  /*2e370*/  IMAD.MOV.U32 R13, RZ, RZ, R2 ;  /* 0x000000ffff0d7224 */ /* 0x000fce00078e0002 */
[----:B------:R-:W-:Y:S05]  /*2e380*/  WARPSYNC.COLLECTIVE R15, `(.L_x_2003) ;  /* 0x000000000f087348 */ /* 0x000fea0003c00000 */
[----:B------:R0:W1:Y:S02]  /*2e390*/  SHFL.UP P6, R14, R13, R12, R11 ;  /* 0x0400000c0d0e7389 */ /* 0x00006400000c000b */
[----:B01----:R-:W-:Y:S01]  /*2e3a0*/  ENDCOLLECTIVE ;  /* 0x000000000000791b */ /* 0x003fe20003800000 */
.L_x_2003:
        /* <DEDUP_REMOVED lines=8> */
.L_x_2004:
        /* <DEDUP_REMOVED lines=8> */
.L_x_2005:
        /* <DEDUP_REMOVED lines=8> */
.L_x_2006:
[----:B------:R-:W-:Y:S01]  /*2e530*/  MOV R12, 0x1f ;  /* 0x0000001f000c7802 */ /* 0x000fe20000000f00 */
        /* <DEDUP_REMOVED lines=8> */
.L_x_2007:
[----:B------:R-:W-:Y:S01]  /*2e5c0*/  IMAD.MOV.U32 R9, RZ, RZ, R14 ;  /* 0x000000ffff097224 */ /* 0x000fe200078e000e */
[----:B------:R-:W-:Y:S06]  /*2e5d0*/  BRA `(.L_x_2008) ;  /* 0xffffffc800507947 */ /* 0x000fec000383ffff */
.L_x_1902:
[----:B------:R-:W-:Y:S01]  /*2e5e0*/  BSSY B0, `(.L_x_2009) ;  /* 0x0000006000007945 */ /* 0x000fe20003800000 */
[----:B------:R-:W-:Y:S01]  /*2e5f0*/  PLOP3.LUT P6, PT, P6, PT, PT, 0x8, 0x0 ;  /* 0x000000000000781c */ /* 0x000fe200037ce170 */
[----:B------:R-:W-:-:S12]  /*2e600*/  IMAD.MOV.U32 R15, RZ, RZ, -0x1 ;  /* 0xffffffffff0f7424 */ /* 0x000fd800078e00ff */
[----:B01----:R-:W-:Y:S05]  /*2e610*/  WARPSYNC.COLLECTIVE R15, `(.L_x_2010) ;  /* 0x000000000f087348 */ /* 0x003fea0003c00000 */
[----:B------:R-:W-:Y:S01]  /*2e620*/  VOTE.ANY R14, PT, P6 ;  /* 0x00000000000e7806 */ /* 0x000fe200030e0100 */
[----:B01----:R-:W-:Y:S06]  /*2e630*/  ENDCOLLECTIVE ;  /* 0x000000000000791b */ /* 0x003fec0003800000 */
.L_x_2010:
[----:B------:R-:W-:Y:S05]  /*2e640*/  BSYNC B0 ;  /* 0x0000000000007941 */ /* 0x000fea0003800000 */
.L_x_2009:
[----:B------:R0:W5:Y:S01]  /*2e650*/  LDL.LU R10, [R1+0xc] ;  /* 0x00000c00010a7983 */ /* 0x0001620000300800 */
[----:B------:R-:W-:Y:S02]  /*2e660*/  IMAD.MOV.U32 R0, RZ, RZ, R14 ;  /* 0x000000ffff007224 */ /* 0x000fe400078e000e */
[----:B------:R-:W-:Y:S02]  /*2e670*/  IMAD.MOV.U32 R13, RZ, RZ, R4 ;  /* 0x000000ffff0d7224 */ /* 0x000fe400078e0004 */
[----:B------:R-:W1:Y:S01]  /*2e680*/  POPC R3, R0 ;  /* 0x0000000000037309 */ /* 0x000e620000000000 */
[----:B------:R-:W-:Y:S02]  /*2e690*/  IMAD.MOV.U32 R11, RZ, RZ, 0x1f ;  /* 0x0000001fff0b7424 */ /* 0x000fe400078e00ff */
[----:B------:R-:W-:Y:S01]  /*2e6a0*/  IMAD.MOV.U32 R15, RZ, RZ, -0x1 ;  /* 0xffffffffff0f7424 */ /* 0x000fe200078e00ff */
[----:B01----:R-:W-:-:S07]  /*2e6b0*/  MOV R12, R3 ;  /* 0x00000003000c7202 */ /* 0x003fce0000000f00 */
[----:B-----5:R-:W-:Y:S05]  /*2e6c0*/  WARPSYNC.COLLECTIVE R15, `(.L_x_2011) ;  /* 0x000000000f087348 */ /* 0x020fea0003c00000 */
[----:B------:R0:W1:Y:S02]  /*2e6d0*/  SHFL.IDX P6, R14, R13, R12, R11 ;  /* 0x0000000c0d0e7389 */ /* 0x00006400000c000b */
[----:B01---5:R-:W-:Y:S01]  /*2e6e0*/  ENDCOLLECTIVE ;  /* 0x000000000000791b */ /* 0x023fe20003800000 */
.L_x_2011:
[----:B------:R-:W-:Y:S02]  /*2e6f0*/  IMAD.MOV.U32 R13, RZ, RZ, R6 ;  /* 0x000000ffff0d7224 */ /* 0x000fe400078e0006 */
[----:B------:R-:W-:-:S07]  /*2e700*/  IMAD.MOV.U32 R4, RZ, RZ, R14 ;  /* 0x000000ffff047224 */ /* 0x000fce00078e000e */
[----:B------:R-:W-:Y:S05]  /*2e710*/  WARPSYNC.COLLECTIVE R15, `(.L_x_2012) ;  /* 0x000000000f087348 */ /* 0x000fea0003c00000 */
[----:B------:R0:W1:Y:S02]  /*2e720*/  SHFL.IDX P6, R14, R13, R12, R11 ;  /* 0x0000000c0d0e7389 */ /* 0x00006400000c000b */
[----:B01----:R-:W-:Y:S01]  /*2e730*/  ENDCOLLECTIVE ;  /* 0x000000000000791b */ /* 0x003fe20003800000 */
.L_x_2012:
[----:B------:R-:W-:Y:S01]  /*2e740*/  IMAD.MOV.U32 R6, RZ, RZ, R14 ;  /* 0x000000ffff067224 */ /* 0x000fe200078e000e */
[----:B------:R-:W-:-:S05]  /*2e750*/  IADD3 R10, R3, R10, RZ ;  /* 0x0000000a030a7210 */ /* 0x000fca0007ffe0ff */
[----:B------:R0:W-:Y:S01]  /*2e760*/  STL [R1+0xc], R10 ;  /* 0x00000c0a01007387 */ /* 0x0001e20000100800 */
[----:B------:R-:W-:Y:S05]  /*2e770*/  BRA `(.L_x_2013) ;  /* 0xffffffc800307947 */ /* 0x000fea000383ffff */
.L_x_1904:
[----:B------:R-:W-:Y:S01]  /*2e780*/  BSSY B0, `(.L_x_2014) ;  /* 0x0000008000007945 */ /* 0x000fe20003800000 */
[----:B------:R-:W-:Y:S02]  /*2e790*/  IMAD.MOV.U32 R13, RZ, RZ, R7 ;  /* 0x000000ffff0d7224 */ /* 0x000fe400078e0007 */
[----:B------:R-:W-:Y:S02]  /*2e7a0*/  IMAD.MOV.U32 R12, RZ, RZ, R3 ;  /* 0x000000ffff0c7224 */ /* 0x000fe400078e0003 */
[----:B------:R-:W-:Y:S02]  /*2e7b0*/  IMAD.MOV.U32 R11, RZ, RZ, 0x1f ;  /* 0x0000001fff0b7424 */ /* 0x000fe400078e00ff */
[----:B------:R-:W-:-:S07]  /*2e7c0*/  IMAD.MOV.U32 R15, RZ, RZ, -0x1 ;  /* 0xffffffffff0f7424 */ /* 0x000fce00078e00ff */
[----:B01----:R-:W-:Y:S05]  /*2e7d0*/  WARPSYNC.COLLECTIVE R15, `(.L_x_2015) ;  /* 0x000000000f087348 */ /* 0x003fea0003c00000 */
[----:B------:R2:W3:Y:S02]  /*2e7e0*/  SHFL.IDX P6, R14, R13, R12, R11 ;  /* 0x0000000c0d0e7389 */ /* 0x0004e400000c000b */
[----:B0123--:R-:W-:Y:S01]  /*2e7f0*/  ENDCOLLECTIVE ;  /* 0x000000000000791b */ /* 0x00ffe20003800000 */
.L_x_2015:
[----:B------:R-:W-:Y:S05]  /*2e800*/  BSYNC B0 ;  /* 0x0000000000007941 */ /* 0x000fea0003800000 */
.L_x_2014:
[----:B------:R-:W-:Y:S01]  /*2e810*/  IMAD.MOV.U32 R3, RZ, RZ, R14 ;  /* 0x000000ffff037224 */ /* 0x000fe200078e000e */
[----:B------:R-:W-:Y:S06]  /*2e820*/  BRA `(.L_x_2016) ;  /* 0xffffffc8001c7947 */ /* 0x000fec000383ffff */
.L_x_1910:
[----:B0-----:R0:W1:Y:S02]  /*2e830*/  SYNCS.PHASECHK.TRANS64.TRYWAIT P0, [R0+URZ+0x2a820], R3 ;  /* 0x02a82003000075a7 */ /* 0x001064000800017f */
[----:B-1----:R-:W-:Y:S05]  /*2e840*/  @!P0 NANOSLEEP.SYNCS 0x989680 ;  /* 0x009896800000895d */ /* 0x002fea0003900000 */
[----:B------:R-:W1:Y:S02]  /*2e850*/  @!P0 SYNCS.PHASECHK.TRANS64 P0, [R0+URZ+0x2a820], R3 ;  /* 0x02a82003000085a7 */ /* 0x000e64000800007f */
[----:B-1----:R-:W-:Y:S05]  /*2e860*/  @!P0 BRA `(.L_x_1910) ;  /* 0xfffffffc00f08947 */ /* 0x002fea000383ffff */
[----:B------:R-:W-:Y:S05]  /*2e870*/  BRA `(.L_x_2017) ;  /* 0xffffffd000bc7947 */ /* 0x000fea000383ffff */
.L_x_1911:
[----:B------:R-:W1:Y:S01]  /*2e880*/  S2R R2, SR_TID.X ;  /* 0x0000000000027919 */ /* 0x000e620000002100 */
[----:B------:R-:W-:Y:S01]  /*2e890*/  BSSY B0, `(.L_x_2018) ;  /* 0x000000a000007945 */ /* 0x000fe20003800000 */
[----:B------:R-:W-:Y:S02]  /*2e8a0*/  IMAD.MOV.U32 R12, RZ, RZ, RZ ;  /* 0x000000ffff0c7224 */ /* 0x000fe400078e00ff */
[----:B------:R-:W-:Y:S02]  /*2e8b0*/  IMAD.MOV.U32 R11, RZ, RZ, 0x1f ;  /* 0x0000001fff0b7424 */ /* 0x000fe400078e00ff */
[----:B------:R-:W-:Y:S01]  /*2e8c0*/  IMAD.MOV.U32 R15, RZ, RZ, -0x1 ;  /* 0xffffffffff0f7424 */ /* 0x000fe200078e00ff */
[----:B-1----:R-:W-:-:S04]  /*2e8d0*/  SHF.R.U32.HI R2, RZ, 0x5, R2 ;  /* 0x00000005ff027819 */ /* 0x002fc80000011602 */
[----:B------:R-:W-:-:S04]  /*2e8e0*/  LOP3.LUT R2, R2, 0x3, RZ, 0xc0, !PT ;  /* 0x0000000302027812 */ /* 0x000fc800078ec0ff */
[----:B------:R-:W-:-:S07]  /*2e8f0*/  MOV R13, R2 ;  /* 0x00000002000d7202 */ /* 0x000fce0000000f00 */
[----:B0-----:R-:W-:Y:S05]  /*2e900*/  WARPSYNC.COLLECTIVE R15, `(.L_x_2019) ;  /* 0x000000000f087348 */ /* 0x001fea0003c00000 */
[----:B------:R1:W2:Y:S02]  /*2e910*/  SHFL.IDX P6, R14, R13, R12, R11 ;  /* 0x0000000c0d0e7389 */ /* 0x0002a400000c000b */
[----:B012---:R-:W-:Y:S01]  /*2e920*/  ENDCOLLECTIVE ;  /* 0x000000000000791b */ /* 0x007fe20003800000 */
.L_x_2019:
[----:B------:R-:W-:Y:S05]  /*2e930*/  BSYNC B0 ;  /* 0x0000000000007941 */ /* 0x000fea0003800000 */
.L_x_2018:
[----:B------:R-:W-:Y:S05]  /*2e940*/  BRA `(.L_x_2020) ;  /* 0xffffffd000a47947 */ /* 0x000fea000383ffff */
.L_x_1912:
[----:B------:R-:W-:Y:S01]  /*2e950*/  BSSY B0, `(.L_x_2021) ;  /* 0x0000006000007945 */ /* 0x000fe20003800000 */
[----:B------:R-:W-:-:S07]  /*2e960*/  IMAD.MOV.U32 R15, RZ, RZ, -0x1 ;  /* 0xffffffffff0f7424 */ /* 0x000fce00078e00ff */
[----:B01----:R-:W-:Y:S05]  /*2e970*/  WARPSYNC.COLLECTIVE R15, `(.L_x_2022) ;  /* 0x000000000f0c7348 */ /* 0x003fea0003c00000 */
[----:B------:R-:W-:Y:S02]  /*2e980*/  ELECT P6, UR62, PT ;  /* 0x00000000003e782f */ /* 0x000fe400038c0000 */
[----:B------:R-:W-:Y:S01]  /*2e990*/  MOV R14, UR62 ;  /* 0x0000003e000e7c02 */ /* 0x000fe20008000f00 */
[----:B01----:R-:W-:Y:S10]  /*2e9a0*/  ENDCOLLECTIVE ;  /* 0x000000000000791b */ /* 0x003ff40003800000 */
.L_x_2022:
[----:B------:R-:W-:Y:S05]  /*2e9b0*/  BSYNC B0 ;  /* 0x0000000000007941 */ /* 0x000fea0003800000 */
.L_x_2021:
[----:B------:R-:W-:Y:S05]  /*2e9c0*/  BRA `(.L_x_2023) ;  /* 0xffffffd000987947 */ /* 0x000fea000383ffff */
.L_x_1914:
[----:B0-----:R0:W1:Y:S02]  /*2e9d0*/  SYNCS.PHASECHK.TRANS64.TRYWAIT P0, [R6+URZ], R5 ;  /* 0x00000005060075a7 */ /* 0x001064000800017f */
[----:B-1----:R-:W-:Y:S05]  /*2e9e0*/  @!P0 NANOSLEEP.SYNCS 0x989680 ;  /* 0x009896800000895d */ /* 0x002fea0003900000 */
[----:B------:R-:W1:Y:S02]  /*2e9f0*/  @!P0 SYNCS.PHASECHK.TRANS64 P0, [R6+URZ], R5 ;  /* 0x00000005060085a7 */ /* 0x000e64000800007f */
[----:B-1----:R-:W-:Y:S05]  /*2ea00*/  @!P0 BRA `(.L_x_1914) ;  /* 0xfffffffc00f08947 */ /* 0x002fea000383ffff */
[----:B------:R-:W-:Y:S05]  /*2ea10*/  BRA `(.L_x_2024) ;  /* 0xffffffd000dc7947 */ /* 0x000fea000383ffff */
.L_x_1915:
[----:B-1----:R1:W2:Y:S02]  /*2ea20*/  SYNCS.PHASECHK.TRANS64.TRYWAIT P0, [R7+URZ], R2 ;  /* 0x00000002070075a7 */ /* 0x0022a4000800017f */
[----:B--2---:R-:W-:Y:S05]  /*2ea30*/  @!P0 NANOSLEEP.SYNCS 0x989680 ;  /* 0x009896800000895d */ /* 0x004fea0003900000 */
[----:B------:R-:W2:Y:S02]  /*2ea40*/  @!P0 SYNCS.PHASECHK.TRANS64 P0, [R7+URZ], R2 ;  /* 0x00000002070085a7 */ /* 0x000ea4000800007f */
[----:B--2---:R-:W-:Y:S05]  /*2ea50*/  @!P0 BRA `(.L_x_1915) ;  /* 0xfffffffc00f08947 */ /* 0x004fea000383ffff */
[----:B------:R-:W-:Y:S05]  /*2ea60*/  BRA `(.L_x_2025) ;  /* 0xffffffd000d07947 */ /* 0x000fea000383ffff */
.L_x_1917:
[----:B--2---:R2:W3:Y:S02]  /*2ea70*/  SYNCS.PHASECHK.TRANS64.TRYWAIT P0, [R4+URZ], R5 ;  /* 0x00000005040075a7 */ /* 0x0044e4000800017f */
[----:B---3--:R-:W-:Y:S05]  /*2ea80*/  @!P0 NANOSLEEP.SYNCS 0x989680 ;  /* 0x009896800000895d */ /* 0x008fea0003900000 */
[----:B------:R-:W3:Y:S02]  /*2ea90*/  @!P0 SYNCS.PHASECHK.TRANS64 P0, [R4+URZ], R5 ;  /* 0x00000005040085a7 */ /* 0x000ee4000800007f */
[----:B---3--:R-:W-:Y:S05]  /*2eaa0*/  @!P0 BRA `(.L_x_1917) ;  /* 0xfffffffc00f08947 */ /* 0x008fea000383ffff */
[----:B------:R-:W-:Y:S05]  /*2eab0*/  BRA `(.L_x_2026) ;  /* 0xffffffd000d87947 */ /* 0x000fea000383ffff */
.L_x_2027:
        /* <DEDUP_REMOVED lines=12> */
.L_x_2985:


//--------------------- .text._ZN7cutlass13device_kernelIN5flash11enable_sm90INS1_16FlashAttnFwdSm90INS1_25CollectiveMainloopFwdSm90ILi2EN4cute5tupleIJNS5_1CILi1EEES8_S8_EEENS6_IJNS7_ILi128EEESA_NS7_ILi192EEEEEELi128ENS_6half_tEfNS_4arch4Sm90ELb1ELb0ELb1ELb0ELb0ELb0ELb0ELb1ELb1ELb1ELb1ELb0EEENS1_21CollectiveEpilogueFwdINS6_IJSA_SA_SA_EEES9_SD_SF_Li256ELb0ELb1ELb1ELb0EEENS1_19SingleTileSchedulerILb0ELb1ELb1ELi128EEEEEEEEEvNT_6ParamsE --------------------------
	.section	.text._ZN7cutlass13device_kernelIN5flash11enable_sm90INS1_16FlashAttnFwdSm90INS1_25CollectiveMainloopFwdSm90ILi2EN4cute5tupleIJNS5_1CILi1EEES8_S8_EEENS6_IJNS7_ILi128EEESA_NS7_ILi192EEEEEELi128ENS_6half_tEfNS_4arch4Sm90ELb1ELb0ELb1ELb0ELb0ELb0ELb0ELb1ELb1ELb1ELb1ELb0EEENS1_21CollectiveEpilogueFwdINS6_IJSA_SA_SA_EEES9_SD_SF_Li256ELb0ELb1ELb1ELb0EEENS1_19SingleTileSchedulerILb0ELb1ELb1ELi128EEEEEEEEEvNT_6ParamsE,"ax",@progbits
	.align	128
.text._ZN7cutlass13device_kernelIN5flash11enable_sm90INS1_16FlashAttnFwdSm90INS1_25CollectiveMainloopFwdSm90ILi2EN4cute5tupleIJNS5_1CILi1EEES8_S8_EEENS6_IJNS7_ILi128EEESA_NS7_ILi192EEEEEELi128ENS_6half_tEfNS_4arch4Sm90ELb1ELb0ELb1ELb0ELb0ELb0ELb0ELb1ELb1ELb1ELb1ELb0EEENS1_21CollectiveEpilogueFwdINS6_IJSA_SA_SA_EEES9_SD_SF_Li256ELb0ELb1ELb1ELb0EEENS1_19SingleTileSchedulerILb0ELb1ELb1ELi128EEEEEEEEEvNT_6ParamsE:
        .type           _ZN7cutlass13device_kernelIN5flash11enable_sm90INS1_16FlashAttnFwdSm90INS1_25CollectiveMainloopFwdSm90ILi2EN4cute5tupleIJNS5_1CILi1EEES8_S8_EEENS6_IJNS7_ILi128EEESA_NS7_ILi192EEEEEELi128ENS_6half_tEfNS_4arch4Sm90ELb1ELb0ELb1ELb0ELb0ELb0ELb0ELb1ELb1ELb1ELb1ELb0EEENS1_21CollectiveEpilogueFwdINS6_IJSA_SA_SA_EEES9_SD_SF_Li256ELb0ELb1ELb1ELb0EEENS1_19SingleTileSchedulerILb0ELb1ELb1ELi128EEEEEEEEEvNT_6ParamsE,@function
        .size           _ZN7cutlass13device_kernelIN5flash11enable_sm90INS1_16FlashAttnFwdSm90INS1_25CollectiveMainloopFwdSm90ILi2EN4cute5tupleIJNS5_1CILi1EEES8_S8_EEENS6_IJNS7_ILi128EEESA_NS7_ILi192EEEEEELi128ENS_6half_tEfNS_4arch4Sm90ELb1ELb0ELb1ELb0ELb0ELb0ELb0ELb1ELb1ELb1ELb1ELb0EEENS1_21CollectiveEpilogueFwdINS6_IJSA_SA_SA_EEES9_SD_SF_Li256ELb0ELb1ELb1ELb0EEENS1_19SingleTileSchedulerILb0ELb1ELb1ELi128EEEEEEEEEvNT_6ParamsE,(.L_x_2986 - _ZN7cutlass13device_kernelIN5flash11enable_sm90INS1_16FlashAttnFwdSm90INS1_25CollectiveMainloopFwdSm90ILi2EN4cute5tupleIJNS5_1CILi1EEES8_S8_EEENS6_IJNS7_ILi128EEESA_NS7_ILi192EEEEEELi128ENS_6half_tEfNS_4arch4Sm90ELb1ELb0ELb1ELb0ELb0ELb0ELb0ELb1ELb1ELb1ELb1ELb0EEENS1_21CollectiveEpilogueFwdINS6_IJSA_SA_SA_EEES9_SD_SF_Li256ELb0ELb1ELb1ELb0EEENS1_19SingleTileSchedulerILb0ELb1ELb1ELi128EEEEEEEEEvNT_6ParamsE)
        .other          _ZN7cutlass13device_kernelIN5flash11enable_sm90INS1_16FlashAttnFwdSm90INS1_25CollectiveMainloopFwdSm90ILi2EN4cute5tupleIJNS5_1CILi1EEES8_S8_EEENS6_IJNS7_ILi128EEESA_NS7_ILi192EEEEEELi128ENS_6half_tEfNS_4arch4Sm90ELb1ELb0ELb1ELb0ELb0ELb0ELb0ELb1ELb1ELb1ELb1ELb0EEENS1_21CollectiveEpilogueFwdINS6_IJSA_SA_SA_EEES9_SD_SF_Li256ELb0ELb1ELb1ELb0EEENS1_19SingleTileSchedulerILb0ELb1ELb1ELi128EEEEEEEEEvNT_6ParamsE,@"STO_CUDA_ENTRY STV_DEFAULT"
_ZN7cutlass13device_kernelIN5flash11enable_sm90INS1_16FlashAttnFwdSm90INS1_25CollectiveMainloopFwdSm90ILi2EN4cute5tupleIJNS5_1CILi1EEES8_S8_EEENS6_IJNS7_ILi128EEESA_NS7_ILi192EEEEEELi128ENS_6half_tEfNS_4arch4Sm90ELb1ELb0ELb1ELb0ELb0ELb0ELb0ELb1ELb1ELb1ELb1ELb0EEENS1_21CollectiveEpilogueFwdINS6_IJSA_SA_SA_EEES9_SD_SF_Li256ELb0ELb1ELb1ELb0EEENS1_19SingleTileSchedulerILb0ELb1ELb1ELi128EEEEEEEEEvNT_6ParamsE:
        /* <DEDUP_REMOVED lines=17> */
.L_x_2029:
[----:B------:R-:W-:Y:S05]  /*0110*/  BSYNC B0 ;  /* 0x0000000000007941 */ /* 0x000fea0003800000 */
.L_x_2028:
        /* <DEDUP_REMOVED lines=40> */
.L_x_2030:
        /* <DEDUP_REMOVED lines=22> */
.L_x_2031:
        /* <DEDUP_REMOVED lines=18> */
.L_x_2032:
        /* <DEDUP_REMOVED lines=22> */
.L_x_2033:
        /* <DEDUP_REMOVED lines=22> */
.L_x_2034:
        /* <DEDUP_REMOVED lines=9> */
.L_x_2037:
        /* <DEDUP_REMOVED lines=18> */
[----:B------:R-:W0:Y:S01]  /*0a90*/  LDC R0, c[0x0][0x448] ;  /* 0x00011200ff007b82 */ /* 0x000e220000000800 */
[----:B------:R-:W1:Y:S01]  /*0aa0*/  S2R R23, SR_CTAID.X ;  /* 0x0000000000177919 */ /* 0x000e620000002500 */
[----:B------:R-:W-:Y:S01]  /*0ab0*/  SHF.R.U32.HI R4, RZ, 0x10, R17 ;  /* 0x00000010ff047819 */ /* 0x000fe20000011611 */
[----:B------:R-:W-:Y:S01]  /*0ac0*/  IMAD.MOV.U32 R22, RZ, RZ, RZ ;  /* 0x000000ffff167224 */ /* 0x000fe200078e00ff */
[----:B------:R-:W-:-:S04]  /*0ad0*/  LOP3.LUT R17, R17, 0xffff, RZ, 0xc0, !PT ;  /* 0x0000ffff11117812 */ /* 0x000fc800078ec0ff */
[----:B------:R-:W2:Y:S08]  /*0ae0*/  LDC.64 R10, c[0x0][0x418] ;  /* 0x00010600ff0a7b82 */ /* 0x000eb00000000a00 */
[----:B------:R-:W3:Y:S01]  /*0af0*/  LDC R3, c[0x0][0x288] ;  /* 0x0000a200ff037b82 */ /* 0x000ee20000000800 */
[----:B0-----:R-:W-:-:S07]  /*0b00*/  ISETP.NE.AND P1, PT, R0, 0x1, PT ;  /* 0x000000010000780c */ /* 0x001fce0003f25270 */
[----:B------:R-:W0:Y:S01]  /*0b10*/  LDC R16, c[0x0][0x424] ;  /* 0x00010900ff107b82 */ /* 0x000e220000000800 */
[----:B--2---:R-:W-:-:S07]  /*0b20*/  ISETP.NE.U32.AND P0, PT, R10, RZ, PT ;  /* 0x000000ff0a00720c */ /* 0x004fce0003f05070 */
[----:B------:R-:W2:Y:S01]  /*0b30*/  LDC R9, c[0x0][0x2f0] ;  /* 0x0000bc00ff097b82 */ /* 0x000ea20000000800 */
[----:B-1----:R-:W-:Y:S01]  /*0b40*/  IMAD.SHL.U32 R23, R23, 0x80, RZ ;  /* 0x0000008017177824 */ /* 0x002fe200078e00ff */
[----:B------:R-:W-:-:S03]  /*0b50*/  ISETP.NE.AND.EX P0, PT, R11, RZ, PT, P0 ;  /* 0x000000ff0b00720c */ /* 0x000fc60003f05300 */
[----:B------:R-:W-:Y:S01]  /*0b60*/  @P1 VIADD R0, R23, 0x7f ;  /* 0x0000007f17001836 */ /* 0x000fe20000000000 */
[----:B---3--:R-:W-:Y:S02]  /*0b70*/  IADD3 R3, -R3, 0x80, RZ ;  /* 0x0000008003037810 */ /* 0x008fe40007ffe1ff */
[----:B------:R-:W1:Y:S08]  /*0b80*/  @P1 LDC R5, c[0x0][0x44c] ;  /* 0x00011300ff051b82 */ /* 0x000e700000000800 */
[----:B------:R-:W3:Y:S01]  /*0b90*/  @P1 LDC R7, c[0x0][0x450] ;  /* 0x00011400ff071b82 */ /* 0x000ee20000000800 */
[----:B0-----:R-:W-:-:S02]  /*0ba0*/  SEL R16, R16, 0x1, P0 ;  /* 0x0000000110107807 */ /* 0x001fc40000000000 */
[----:B------:R-:W-:-:S03]  /*0bb0*/  ISETP.NE.AND P0, PT, R4, RZ, PT ;  /* 0x000000ff0400720c */ /* 0x000fc60003f05270 */
[----:B--2---:R-:W-:Y:S02]  /*0bc0*/  IMAD R3, R16, R9, R3 ;  /* 0x0000000910037224 */ /* 0x004fe400078e0203 */
[----:B-1----:R-:W-:-:S08]  /*0bd0*/  @P1 IMAD.HI.U32 R2, R0, R5, RZ ;  /* 0x0000000500021227 */ /* 0x002fd000078e00ff */
[----:B------:R-:W0:Y:S01]  /*0be0*/  @!P0 LDC R4, c[0x0][0x9f0] ;  /* 0x00027c00ff048b82 */ /* 0x000e220000000800 */
[----:B------:R-:W-:Y:S01]  /*0bf0*/  VIADD R0, R23, 0x7f ;  /* 0x0000007f17007836 */ /* 0x000fe20000000000 */
[----:B---3--:R-:W-:Y:S01]  /*0c00*/  @P1 SHF.R.U32.HI R0, RZ, R7, R2 ;  /* 0x00000007ff001219 */ /* 0x008fe20000011602 */
[----:B------:R-:W-:-:S03]  /*0c10*/  IMAD R2, R16, R9, 0x7f ;  /* 0x0000007f10027424 */ /* 0x000fc600078e0209 */
[----:B------:R-:W-:Y:S02]  /*0c20*/  IADD3 R0, R3, R0, RZ ;  /* 0x0000000003007210 */ /* 0x000fe40007ffe0ff */
[----:B------:R-:W-:Y:S02]  /*0c30*/  SHF.R.S32.HI R3, RZ, 0x1f, R2 ;  /* 0x0000001fff037819 */ /* 0x000fe40000011402 */
[----:B------:R-:W-:Y:S02]  /*0c40*/  SHF.R.S32.HI R5, RZ, 0x1f, R0 ;  /* 0x0000001fff057819 */ /* 0x000fe40000011400 */
[----:B------:R-:W-:Y:S02]  /*0c50*/  LEA.HI R3, R3, R2, RZ, 0x7 ;  /* 0x0000000203037211 */ /* 0x000fe400078f38ff */
[----:B------:R-:W-:Y:S02]  /*0c60*/  LEA.HI R5, R5, R0, RZ, 0x7 ;  /* 0x0000000005057211 */ /* 0x000fe400078f38ff */
[----:B------:R-:W-:-:S02]  /*0c70*/  SHF.R.S32.HI R3, RZ, 0x7, R3 ;  /* 0x00000007ff037819 */ /* 0x000fc40000011403 */
[----:B------:R-:W-:-:S04]  /*0c80*/  SHF.R.S32.HI R0, RZ, 0x7, R5 ;  /* 0x00000007ff007819 */ /* 0x000fc80000011405 */
[----:B------:R-:W-:-:S04]  /*0c90*/  VIMNMX R11, R3, R0, PT ;  /* 0x00000000030b7248 */ /* 0x000fc80003fe0100 */
[----:B------:R-:W-:-:S13]  /*0ca0*/  ISETP.GE.AND P1, PT, R11, 0x1, PT ;  /* 0x000000010b00780c */ /* 0x000fda0003f26270 */
[----:B------:R-:W-:Y:S05]  /*0cb0*/  @!P1 BRA `(.L_x_2039) ;  /* 0x00000000006c9947 */ /* 0x000fea0003800000 */
[-C--:B0-----:R-:W-:Y:S02]  /*0cc0*/  IABS R7, R4.reuse ;  /* 0x0000000400077213 */ /* 0x081fe40000000000 */
[----:B------:R-:W-:Y:S02]  /*0cd0*/  IADD3 R5, R4, -0x1, R11 ;  /* 0xffffffff04057810 */ /* 0x000fe40007ffe00b */
[----:B------:R-:W0:Y:S01]  /*0ce0*/  I2F.RP R0, R7 ;  /* 0x0000000700007306 */ /* 0x000e220000209400 */
[----:B------:R-:W-:-:S04]  /*0cf0*/  IABS R8, R4 ;  /* 0x0000000400087213 */ /* 0x000fc80000000000 */
[----:B------:R-:W-:-:S03]  /*0d00*/  IADD3 R8, RZ, -R8, RZ ;  /* 0x80000008ff087210 */ /* 0x000fc60007ffe0ff */
[----:B0-----:R-:W0:Y:S02]  /*0d10*/  MUFU.RCP R0, R0 ;  /* 0x0000000000007308 */ /* 0x001e240000001000 */
[----:B0-----:R-:W-:Y:S01]  /*0d20*/  VIADD R2, R0, 0xffffffe ;  /* 0x0ffffffe00027836 */ /* 0x001fe20000000000 */
[----:B------:R-:W-:Y:S02]  /*0d30*/  IABS R0, R5 ;  /* 0x0000000500007213 */ /* 0x000fe40000000000 */
[----:B------:R-:W-:-:S03]  /*0d40*/  LOP3.LUT R5, R5, R4, RZ, 0x3c, !PT ;  /* 0x0000000405057212 */ /* 0x000fc600078e3cff */
[----:B------:R0:W1:Y:S01]  /*0d50*/  F2I.FTZ.U32.TRUNC.NTZ R3, R2 ;  /* 0x0000000200037305 */ /* 0x000062000021f000 */
[----:B------:R-:W-:Y:S01]  /*0d60*/  ISETP.GE.AND P2, PT, R5, RZ, PT ;  /* 0x000000ff0500720c */ /* 0x000fe20003f46270 */
[----:B0-----:R-:W-:Y:S02]  /*0d70*/  IMAD.MOV.U32 R2, RZ, RZ, RZ ;  /* 0x000000ffff027224 */ /* 0x001fe400078e00ff */
[----:B-1----:R-:W-:-:S04]  /*0d80*/  IMAD.MOV R6, RZ, RZ, -R3 ;  /* 0x000000ffff067224 */ /* 0x002fc800078e0a03 */
[----:B------:R-:W-:-:S04]  /*0d90*/  IMAD R9, R6, R7, RZ ;  /* 0x0000000706097224 */ /* 0x000fc800078e02ff */
[----:B------:R-:W-:-:S04]  /*0da0*/  IMAD.HI.U32 R3, R3, R9, R2 ;  /* 0x0000000903037227 */ /* 0x000fc800078e0002 */
        /* <DEDUP_REMOVED lines=11> */
[----:B------:R-:W-:-:S07]  /*0e60*/  IMAD.MOV.U32 R22, RZ, RZ, R3 ;  /* 0x000000ffff167224 */ /* 0x000fce00078e0003 */
.L_x_2039:
[----:B------:R-:W1:Y:S01]  /*0e70*/  S2R R0, SR_TID.X ;  /* 0x0000000000007919 */ /* 0x000e620000002100 */
[-C--:B------:R-:W-:Y:S01]  /*0e80*/  IMAD R17, R17, R22.reuse, RZ ;  /* 0x0000001611117224 */ /* 0x080fe200078e02ff */
[----:B------:R-:W-:Y:S01]  /*0e90*/  PLOP3.LUT P0, PT, PT, PT, PT, 0x80, 0x0 ;  /* 0x000000000000781c */ /* 0x000fe20003f0f070 */
[----:B------:R-:W-:Y:S01]  /*0ea0*/  IMAD.MOV.U32 R2, RZ, RZ, RZ ;  /* 0x000000ffff027224 */ /* 0x000fe200078e00ff */
[----:B------:R-:W-:Y:S02]  /*0eb0*/  CS2R R86, SRZ ;  /* 0x0000000000567805 */ /* 0x000fe4000001ff00 */
[----:B------:R-:W-:Y:S02]  /*0ec0*/  CS2R R84, SRZ ;  /* 0x0000000000547805 */ /* 0x000fe4000001ff00 */
[----:B------:R-:W-:Y:S02]  /*0ed0*/  VIADDMNMX R22, R17, R22, R11, PT ;  /* 0x0000001611167246 */ /* 0x000fe4000380010b */
[----:B------:R-:W-:-:S02]  /*0ee0*/  CS2R R82, SRZ ;  /* 0x0000000000527805 */ /* 0x000fc4000001ff00 */
[----:B------:R-:W-:Y:S02]  /*0ef0*/  CS2R R80, SRZ ;  /* 0x0000000000507805 */ /* 0x000fe4000001ff00 */
[----:B------:R-:W-:Y:S02]  /*0f00*/  CS2R R78, SRZ ;  /* 0x00000000004e7805 */ /* 0x000fe4000001ff00 */
[----:B------:R-:W-:Y:S02]  /*0f10*/  ISETP.GT.AND P1, PT, R22, R17, PT ;  /* 0x000000111600720c */ /* 0x000fe40003f24270 */
        /* <DEDUP_REMOVED lines=21> */
[----:B-1----:R-:W-:Y:S01]  /*1070*/  IADD3 R89, R0, -0x80, RZ ;  /* 0xffffff8000597810 */ /* 0x002fe20007ffe0ff */
[----:B------:R-:W-:Y:S01]  /*1080*/  IMAD.MOV.U32 R0, RZ, RZ, RZ ;  /* 0x000000ffff007224 */ /* 0x000fe200078e00ff */
[----:B------:R-:W-:Y:S02]  /*1090*/  CS2R R34, SRZ ;  /* 0x0000000000227805 */ /* 0x000fe4000001ff00 */
[----:B------:R-:W-:Y:S02]  /*10a0*/  CS2R R32, SRZ ;  /* 0x0000000000207805 */ /* 0x000fe4000001ff00 */
[----:B------:R-:W-:Y:S02]  /*10b0*/  CS2R R30, SRZ ;  /* 0x00000000001e7805 */ /* 0x000fe4000001ff00 */
[----:B------:R-:W-:Y:S02]  /*10c0*/  CS2R R28, SRZ ;  /* 0x00000000001c7805 */ /* 0x000fe4000001ff00 */
[----:B------:R-:W-:-:S02]  /*10d0*/  CS2R R26, SRZ ;  /* 0x00000000001a7805 */ /* 0x000fc4000001ff00 */
[----:B------:R-:W-:Y:S01]  /*10e0*/  CS2R R24, SRZ ;  /* 0x0000000000187805 */ /* 0x000fe2000001ff00 */
[----:B------:R-:W-:Y:S06]  /*10f0*/  @!P1 BRA `(.L_x_2040) ;  /* 0x0000009800989947 */ /* 0x000fec0003800000 */
[----:B------:R-:W-:Y:S01]  /*1100*/  SHF.R.S32.HI R90, RZ, 0x1f, R89 ;  /* 0x0000001fff5a7819 */ /* 0x000fe20000011459 */
[----:B------:R-:W1:Y:S01]  /*1110*/  S2UR UR6, SR_CgaCtaId ;  /* 0x00000000000679c3 */ /* 0x000e620000008800 */
[----:B------:R-:W-:Y:S02]  /*1120*/  UMOV UR36, 0x400 ;  /* 0x0000040000247882 */ /* 0x000fe40000000000 */
[----:B------:R-:W-:-:S04]  /*1130*/  LEA.HI R91, R90, R89, RZ, 0x7 ;  /* 0x000000595a5b7211 */ /* 0x000fc800078f38ff */
[----:B------:R-:W-:-:S05]  /*1140*/  SHF.R.S32.HI R92, RZ, 0x7, R91 ;  /* 0x00000007ff5c7819 */ /* 0x000fca000001145b */
[----:B------:R-:W2:Y:S01]  /*1150*/  SHFL.IDX PT, R0, R92, RZ, 0x1f ;  /* 0x00001fff5c007589 */ /* 0x000ea200000e0000 */
[----:B-1----:R-:W-:-:S04]  /*1160*/  ULEA UR36, UR6, UR36, 0x18 ;  /* 0x0000002406247291 */ /* 0x002fc8000f8ec03f */
[----:B------:R-:W-:-:S04]  /*1170*/  UIADD3 UR6, UR36, 0x10400, URZ ;  /* 0x0001040024067890 */ /* 0x000fc8000fffe03f */
[----:B------:R-:W-:Y:S01]  /*1180*/  ULOP3.LUT UP0, URZ, UR6, 0x3ff, URZ, 0xc0, !UPT ;  /* 0x000003ff063f7892 */ /* 0x000fe2000f80c03f */
[----:B--2---:R-:W-:-:S05]  /*1190*/  R2UR UR4, R0 ;  /* 0x00000000000472ca */ /* 0x004fca00000e0000 */
        /* <DEDUP_REMOVED lines=11> */
[----:B0-----:R-:W-:Y:S01]  /*1250*/  IMAD.U32 R4, RZ, RZ, UR4 ;  /* 0x00000004ff047e24 */ /* 0x001fe2000f8e00ff */
[----:B------:R0:W1:Y:S01]  /*1260*/  LDC.64 R2, c[0x4][R0] ;  /* 0x0100000000027b82 */ /* 0x0000620000000a00 */
[----:B------:R-:W-:Y:S01]  /*1270*/  MOV R5, UR5 ;  /* 0x0000000500057c02 */ /* 0x000fe20008000f00 */
        /* <DEDUP_REMOVED lines=10> */
.L_x_2041:
[----:B------:R-:W2:Y:S01]  /*1320*/  LDL.LU R19, [R1+0x14] ;  /* 0x0000140001137983 */ /* 0x000ea20000300800 */
[----:B------:R-:W-:-:S04]  /*1330*/  SHF.L.U32 R2, RZ, 0x1f, RZ ;  /* 0x0000001fff027819 */ /* 0x000fc800000006ff */
[----:B------:R-:W1:Y:S01]  /*1340*/  SYNCS.PHASECHK.TRANS64.TRYWAIT P1, [UR36+0x34800], R2 ;  /* 0x03480002ff0075a7 */ /* 0x000e620008020164 */
[----:B--2---:R-:W-:-:S04]  /*1350*/  LOP3.LUT R0, R19, 0x1, RZ, 0xfc, !PT ;  /* 0x0000000113007812 */ /* 0x004fc800078efcff */
[----:B------:R-:W-:Y:S01]  /*1360*/  ISETP.NE.AND P0, PT, R0, 0x3, PT ;  /* 0x000000030000780c */ /* 0x000fe20003f05270 */
[----:B-1----:R-:W-:-:S12]  /*1370*/  @!P1 BRA `(.L_x_2042) ;  /* 0x000000ec00c89947 */ /* 0x002fd80003800000 */
.L_x_2159:
[----:B------:R-:W-:Y:S05]  /*1380*/  @!P0 BRA `(.L_x_2043) ;  /* 0x0000000000048947 */ /* 0x000fea0003800000 */
[----:B------:R-:W-:Y:S01]  /*1390*/  BPT.TRAP 0x1 ;  /* 0x000000040000795c */ /* 0x000fe20000300000 */
.L_x_2043:
[----:B------:R2:W3:Y:S01]  /*13a0*/  SYNCS.PHASECHK.TRANS64.TRYWAIT P2, [UR36+0x34830], R2 ;  /* 0x03483002ff0075a7 */ /* 0x0004e20008040164 */
[----:B------:R-:W-:Y:S05]  /*13b0*/  @!P0 BRA `(.L_x_2044) ;  /* 0x0000000000048947 */ /* 0x000fea0003800000 */
[----:B------:R-:W-:Y:S01]  /*13c0*/  BPT.TRAP 0x1 ;  /* 0x000000040000795c */ /* 0x000fe20000300000 */
.L_x_2044:
[----:B------:R-:W4:Y:S01]  /*13d0*/  S2R R0, SR_TID.X ;  /* 0x0000000000007919 */ /* 0x000f220000002100 */
[----:B0-----:R-:W-:-:S04]  /*13e0*/  MOV R4, UR37 ;  /* 0x0000002500047c02 */ /* 0x001fc80008000f00 */
[----:B------:R-:W-:Y:S02]  /*13f0*/  LOP3.LUT R4, R4, 0x10000, RZ, 0xfc, !PT ;  /* 0x0001000004047812 */ /* 0x000fe400078efcff */
[----:B----4-:R-:W-:-:S04]  /*1400*/  LOP3.LUT R0, R0, 0x7f, RZ, 0xc0, !PT ;  /* 0x0000007f00007812 */ /* 0x010fc800078ec0ff */
[----:B------:R-:W-:Y:S01]  /*1410*/  ISETP.NE.AND P1, PT, R0, RZ, PT ;  /* 0x000000ff0000720c */ /* 0x000fe20003f25270 */
[----:B---3--:R-:W-:-:S12]  /*1420*/  @P2 BRA `(.L_x_2045) ;  /* 0x0000000000082947 */ /* 0x008fd80003800000 */
[----:B------:R-:W0:Y:S02]  /*1430*/  SYNCS.PHASECHK.TRANS64.TRYWAIT P2, [UR36+0x34830], R2 ;  /* 0x03483002ff0075a7 */ /* 0x000e240008040164 */
[----:B0-----:R-:W-:Y:S05]  /*1440*/  @!P2 BRA `(.L_x_2046) ;  /* 0x000000ec00aca947 */ /* 0x001fea0003800000 */
.L_x_2045:
[----:B------:R-:W-:Y:S05]  /*1450*/  WARPSYNC.ALL ;  /* 0x0000000000007948 */ /* 0x000fea0003800000 */
[----:B------:R-:W-:Y:S01]  /*1460*/  IMAD.MOV.U32 R5, RZ, RZ, 0x40000040 ;  /* 0x40000040ff057424 */ /* 0x000fe200078e00ff */
[----:B------:R-:W-:Y:S01]  /*1470*/  UIADD3 UR4, UR36, 0x1c400, URZ ;  /* 0x0001c40024047890 */ /* 0x000fe2000fffe03f */
[C---:B------:R-:W-:Y:S01]  /*1480*/  R2UR UR8, R4.reuse ;  /* 0x00000000040872ca */ /* 0x040fe200000e0000 */
[----:B------:R-:W-:Y:S02]  /*1490*/  WARPGROUP.ARRIVE ;  /* 0x00000000000079c5 */ /* 0x000fe40000000000 */
[----:B------:R-:W-:Y:S01]  /*14a0*/  R2UR UR9, R5 ;  /* 0x00000000050972ca */ /* 0x000fe200000e0000 */
[----:B------:R-:W-:Y:S01]  /*14b0*/  USHF.R.U32.HI UR4, URZ, 0x4, UR4 ;  /* 0x000000043f047899 */ /* 0x000fe20008011604 */
[----:B------:R-:W-:Y:S01]  /*14c0*/  R2UR UR6, R4 ;  /* 0x00000000040672ca */ /* 0x000fe200000e0000 */
[----:B------:R-:W-:Y:S01]  /*14d0*/  UMOV UR11, 0x40000040 ;  /* 0x40000040000b7882 */ /* 0x000fe20000000000 */
[----:B------:R-:W-:Y:S01]  /*14e0*/  UMOV UR5, 0x40000040 ;  /* 0x4000004000057882 */ /* 0x000fe20000000000 */
[----:B------:R-:W-:Y:S01]  /*14f0*/  ULOP3.LUT UR4, UR4, 0x3fff, URZ, 0xc0, !UPT ;  /* 0x00003fff04047892 */ /* 0x000fe2000f8ec03f */
[----:B------:R-:W3:Y:S01]  /*1500*/  LDC R8, c[0x0][0x448] ;  /* 0x00011200ff087b82 */ /* 0x000ee20000000800 */
[----:B------:R-:W-:Y:S01]  /*1510*/  UMOV UR13, 0x40000040 ;  /* 0x40000040000d7882 */ /* 0x000fe20000000000 */
[----:B------:R-:W-:Y:S01]  /*1520*/  UMOV UR15, 0x40000040 ;  /* 0x40000040000f7882 */ /* 0x000fe20000000000 */
[----:B------:R-:W-:Y:S01]  /*1530*/  ULOP3.LUT UR38, UR4, 0x10000, URZ, 0xfc, !UPT ;  /* 0x0001000004267892 */ /* 0x000fe2000f8efc3f */
[----:B------:R-:W-:Y:S01]  /*1540*/  LEA.HI R10, R92, R92, RZ, 0x1 ;  /* 0x0000005c5c0a7211 */ /* 0x000fe200078f08ff */
[----:B------:R-:W-:Y:S01]  /*1550*/  UMOV UR17, 0x40000040 ;  /* 0x4000004000117882 */ /* 0x000fe20000000000 */
[----:B------:R-:W-:Y:S01]  /*1560*/  UMOV UR19, 0x40000040 ;  /* 0x4000004000137882 */ /* 0x000fe20000000000 */
[----:B------:R-:W-:Y:S01]  /*1570*/  UIADD3 UR14, UR38, 0x6, URZ ;  /* 0x00000006260e7890 */ /* 0x000fe2000fffe03f */
[----:B------:R-:W-:Y:S01]  /*1580*/  LEA.HI R90, R90, R89, RZ, 0x2 ;  /* 0x000000595a5a7211 */ /* 0x000fe200078f10ff */
[----:B------:R-:W-:Y:S01]  /*1590*/  UIADD3 UR4, UR6, 0x2, URZ ;  /* 0x0000000206047890 */ /* 0x000fe2000fffe03f */
[----:B------:R-:W-:Y:S01]  /*15a0*/  CS2R R150, SRZ ;  /* 0x0000000000967805 */ /* 0x000fe2000001ff00 */
[----:B------:R-:W-:Y:S01]  /*15b0*/  UMOV UR10, UR38 ;  /* 0x00000026000a7c82 */ /* 0x000fe20008000000 */
[----:B------:R-:W-:Y:S01]  /*15c0*/  UIADD3 UR12, UR6, 0x6, URZ ;  /* 0x00000006060c7890 */ /* 0x000fe2000fffe03f */
[----:B------:R-:W-:Y:S01]  /*15d0*/  HGMMA.64x128x16.F32 R24, gdesc[UR8], RZ, !UPT, gsb0 ;  /* 0x01e00000081879f0 */ /* 0x000fe2000c0008ff */
[----:B------:R-:W-:Y:S01]  /*15e0*/  UIADD3 UR10, UR38, 0x2, URZ ;  /* 0x00000002260a7890 */ /* 0x000fe2000fffe03f */
[----:B------:R-:W-:Y:S01]  /*15f0*/  LOP3.LUT R90, R90, 0xfffffffc, RZ, 0xc0, !PT ;  /* 0xfffffffc5a5a7812 */ /* 0x000fe200078ec0ff */
[----:B------:R-:W-:Y:S01]  /*1600*/  UMOV UR8, UR4 ;  /* 0x0000000400087c82 */ /* 0x000fe20008000000 */
[----:B------:R-:W-:Y:S01]  /*1610*/  UMOV UR9, UR5 ;  /* 0x0000000500097c82 */ /* 0x000fe20008000000 */
[----:B------:R-:W-:Y:S01]  /*1620*/  UMOV UR11, 0x40000040 ;  /* 0x40000040000b7882 */ /* 0x000fe20000000000 */
[----:B------:R-:W-:Y:S01]  /*1630*/  UIADD3 UR16, UR6, 0x400, URZ ;  /* 0x0000040006107890 */ /* 0x000fe2000fffe03f */
[----:B------:R-:W-:Y:S01]  /*1640*/  IMAD.IADD R90, R89, 0x1, -R90 ;  /* 0x00000001595a7824 */ /* 0x000fe200078e0a5a */
[----:B------:R-:W-:Y:S01]  /*1650*/  UIADD3 UR18, UR38, 0x400, URZ ;  /* 0x0000040026127890 */ /* 0x000fe2000fffe03f */
[----:B------:R-:W-:Y:S01]  /*1660*/  CS2R R148, SRZ ;  /* 0x0000000000947805 */ /* 0x000fe2000001ff00 */
[----:B------:R-:W-:Y:S01]  /*1670*/  UIADD3 UR20, UR6, 0x402, URZ ;  /* 0x0000040206147890 */ /* 0x000fe2000fffe03f */
[----:B---3--:R-:W-:Y:S01]  /*1680*/  ISETP.NE.AND P2, PT, R8, 0x1, PT ;  /* 0x000000010800780c */ /* 0x008fe20003f45270 */
[----:B------:R-:W-:Y:S01]  /*1690*/  UIADD3 UR22, UR38, 0x402, URZ ;  /* 0x0000040226167890 */ /* 0x000fe2000fffe03f */
[----:B------:R-:W-:Y:S01]  /*16a0*/  LOP3.LUT R8, R91, 0xffffff80, RZ, 0xc0, !PT ;  /* 0xffffff805b087812 */ /* 0x000fe200078ec0ff */
[----:B------:R-:W-:Y:S01]  /*16b0*/  UMOV UR21, 0x40000040 ;  /* 0x4000004000157882 */ /* 0x000fe20000000000 */
[----:B------:R-:W-:Y:S01]  /*16c0*/  UMOV UR23, 0x40000040 ;  /* 0x4000004000177882 */ /* 0x000fe20000000000 */
[----:B------:R-:W-:Y:S01]  /*16d0*/  UIADD3 UR24, UR6, 0x404, URZ ;  /* 0x0000040406187890 */ /* 0x000fe2000fffe03f */
[----:B------:R-:W-:Y:S01]  /*16e0*/  CS2R R146, SRZ ;  /* 0x0000000000927805 */ /* 0x000fe2000001ff00 */
[----:B------:R-:W-:Y:S01]  /*16f0*/  UIADD3 UR26, UR38, 0x404, URZ ;  /* 0x00000404261a7890 */ /* 0x000fe2000fffe03f */
[----:B------:R-:W-:Y:S01]  /*1700*/  IMAD.IADD R9, R89, 0x1, -R8 ;  /* 0x0000000159097824 */ /* 0x000fe200078e0a08 */
[----:B------:R-:W-:Y:S01]  /*1710*/  UMOV UR25, 0x40000040 ;  /* 0x4000004000197882 */ /* 0x000fe20000000000 */
[----:B------:R-:W-:Y:S01]  /*1720*/  UMOV UR27, 0x40000040 ;  /* 0x40000040001b7882 */ /* 0x000fe20000000000 */
[----:B------:R-:W-:Y:S01]  /*1730*/  UIADD3 UR28, UR6, 0x406, URZ ;  /* 0x00000406061c7890 */ /* 0x000fe2000fffe03f */
[----:B------:R-:W-:Y:S01]  /*1740*/  CS2R R144, SRZ ;  /* 0x0000000000907805 */ /* 0x000fe2000001ff00 */
[----:B------:R-:W-:Y:S01]  /*1750*/  UIADD3 UR30, UR38, 0x406, URZ ;  /* 0x00000406261e7890 */ /* 0x000fe2000fffe03f */
[----:B------:R-:W-:Y:S01]  /*1760*/  SHF.R.S32.HI R8, RZ, 0x1f, R9 ;  /* 0x0000001fff087819 */ /* 0x000fe20000011409 */
[----:B------:R-:W-:Y:S01]  /*1770*/  UMOV UR29, 0x40000040 ;  /* 0x40000040001d7882 */ /* 0x000fe20000000000 */
[----:B------:R-:W-:Y:S01]  /*1780*/  UMOV UR31, 0x40000040 ;  /* 0x40000040001f7882 */ /* 0x000fe20000000000 */
[----:B------:R-:W-:Y:S01]  /*1790*/  UIADD3 UR32, UR6, 0x800, URZ ;  /* 0x0000080006207890 */ /* 0x000fe2000fffe03f */
[----:B------:R-:W-:Y:S01]  /*17a0*/  LEA.HI R11, R8, R9, RZ, 0x5 ;  /* 0x00000009080b7211 */ /* 0x000fe200078f28ff */
[----:B------:R-:W-:Y:S01]  /*17b0*/  UIADD3 UR34, UR38, 0x800, URZ ;  /* 0x0000080026227890 */ /* 0x000fe2000fffe03f */
[----:B------:R-:W-:Y:S01]  /*17c0*/  CS2R R142, SRZ ;  /* 0x00000000008e7805 */ /* 0x000fe2000001ff00 */
[----:B------:R-:W-:Y:S01]  /*17d0*/  UMOV UR33, 0x40000040 ;  /* 0x4000004000217882 */ /* 0x000fe20000000000 */
[----:B------:R-:W-:Y:S01]  /*17e0*/  UMOV UR35, 0x40000040 ;  /* 0x4000004000237882 */ /* 0x000fe20000000000 */
[----:B------:R-:W-:Y:S01]  /*17f0*/  UIADD3 UR44, UR6, 0x802, URZ ;  /* 0x00000802062c7890 */ /* 0x000fe2000fffe03f */
[----:B------:R-:W-:Y:S01]  /*1800*/  CS2R R140, SRZ ;  /* 0x00000000008c7805 */ /* 0x000fe2000001ff00 */
        /* <DEDUP_REMOVED lines=16> */
[----:B------:R-:W-:Y:S01]  /*1910*/  ULDC UR7, c[0x0][0x2f0] ;  /* 0x0000bc0000077ab9 */ /* 0x000fe20000000800 */
[----:B------:R-:W-:Y:S01]  /*1920*/  UMOV UR37, URZ ;  /* 0x0000003f00257c82 */ /* 0x000fe20008000000 */
        /* <DEDUP_REMOVED lines=18> */
[----:B------:R-:W-:Y:S01]  /*1a50*/  HGMMA.64x128x16.F32 R24, gdesc[UR8], R24, gsb0 ;  /* 0x01e00000081879f0 */ /* 0x000fe20008000818 */
[----:B------:R-:W-:Y:S02]  /*1a60*/  ULDC UR10, c[0x0][0x988] ;  /* 0x00026200000a7ab9 */ /* 0x000fe40000000800 */
        /* <DEDUP_REMOVED lines=30> */
[----:B012---:R-:W-:Y:S01]  /*1c50*/  FMUL.FTZ R2, R37, UR6 ;  /* 0x0000000625027c20 */ /* 0x007fe20008410000 */
[----:B------:R-:W-:Y:S01]  /*1c60*/  FMUL.FTZ R26, R26, UR6 ;  /* 0x000000061a1a7c20 */ /* 0x000fe20008410000 */
[----:B------:R0:W-:Y:S01]  /*1c70*/  MUFU.TANH R95, R31 ;  /* 0x0000001f005f7308 */ /* 0x0001e20000002400 */
[----:B------:R-:W-:Y:S01]  /*1c80*/  FMUL.FTZ R21, R33, UR6 ;  /* 0x0000000621157c20 */ /* 0x000fe20008410000 */
[----:B------:R-:W-:Y:S01]  /*1c90*/  FMUL.FTZ R6, R36, UR6 ;  /* 0x0000000624067c20 */ /* 0x000fe20008410000 */
[----:B------:R-:W-:Y:S01]  /*1ca0*/  FMUL.FTZ R30, R30, UR6 ;  /* 0x000000061e1e7c20 */ /* 0x000fe20008410000 */
[----:B------:R-:W1:Y:S01]  /*1cb0*/  @P2 LDC R33, c[0x0][0x44c] ;  /* 0x00011300ff212b82 */ /* 0x000e620000000800 */
[----:B------:R-:W-:Y:S01]  /*1cc0*/  FMUL.FTZ R34, R34, UR6 ;  /* 0x0000000622227c20 */ /* 0x000fe20008410000 */
[----:B------:R-:W-:Y:S01]  /*1cd0*/  FMUL.FTZ R35, R35, UR6 ;  /* 0x0000000623237c20 */ /* 0x000fe20008410000 */
[----:B------:R-:W-:Y:S01]  /*1ce0*/  FMUL.FTZ R38, R38, UR6 ;  /* 0x0000000626267c20 */ /* 0x000fe20008410000 */
[----:B------:R2:W-:Y:S01]  /*1cf0*/  MUFU.TANH R37, R27 ;  /* 0x0000001b00257308 */ /* 0x0005e20000002400 */
[----:B0-----:R-:W-:Y:S01]  /*1d00*/  LOP3.LUT R31, R10, 0x3fffffe, RZ, 0xc0, !PT ;  /* 0x03fffffe0a1f7812 */ /* 0x001fe200078ec0ff */
[----:B------:R-:W-:Y:S01]  /*1d10*/  FMUL.FTZ R39, R39, UR6 ;  /* 0x0000000627277c20 */ /* 0x000fe20008410000 */
[----:B------:R-:W-:Y:S01]  /*1d20*/  LEA.HI R10, R8, R9, RZ, 0x2 ;  /* 0x00000009080a7211 */ /* 0x000fe200078f10ff */
[----:B------:R-:W-:Y:S01]  /*1d30*/  FMUL.FTZ R42, R42, UR6 ;  /* 0x000000062a2a7c20 */ /* 0x000fe20008410000 */
[----:B------:R-:W-:Y:S01]  /*1d40*/  FMUL.FTZ R43, R43, UR6 ;  /* 0x000000062b2b7c20 */ /* 0x000fe20008410000 */
[----:B------:R-:W-:Y:S01]  /*1d50*/  IMAD.IADD R31, R92, 0x1, -R31 ;  /* 0x000000015c1f7824 */ /* 0x000fe200078e0a1f */
[--C-:B------:R-:W-:Y:S01]  /*1d60*/  SHF.R.S32.HI R8, RZ, 0x2, R10.reuse ;  /* 0x00000002ff087819 */ /* 0x100fe2000001140a */
[----:B------:R0:W3:Y:S01]  /*1d70*/  MUFU.TANH R36, R26 ;  /* 0x0000001a00247308 */ /* 0x0000e20000002400 */
[----:B--2---:R-:W-:Y:S01]  /*1d80*/  SHF.R.S32.HI R27, RZ, 0x1f, R10 ;  /* 0x0000001fff1b7819 */ /* 0x004fe2000001140a */
[----:B------:R-:W-:Y:S01]  /*1d90*/  FMUL.FTZ R46, R46, UR6 ;  /* 0x000000062e2e7c20 */ /* 0x000fe20008410000 */
[----:B------:R-:W-:Y:S01]  /*1da0*/  LOP3.LUT R10, R10, 0x7ffffffc, RZ, 0xc0, !PT ;  /* 0x7ffffffc0a0a7812 */ /* 0x000fe200078ec0ff */
[----:B------:R-:W-:Y:S01]  /*1db0*/  FMUL.FTZ R47, R47, UR6 ;  /* 0x000000062f2f7c20 */ /* 0x000fe20008410000 */
[----:B------:R-:W-:Y:S01]  /*1dc0*/  LEA.HI R27, R27, R8, RZ, 0x3 ;  /* 0x000000081b1b7211 */ /* 0x000fe200078f18ff */
[----:B------:R-:W-:Y:S01]  /*1dd0*/  FMUL.FTZ R50, R50, UR6 ;  /* 0x0000000632327c20 */ /* 0x000fe20008410000 */
[----:B------:R-:W-:Y:S01]  /*1de0*/  FMUL.FTZ R51, R51, UR6 ;  /* 0x0000000633337c20 */ /* 0x000fe20008410000 */
[----:B------:R2:W4:Y:S01]  /*1df0*/  MUFU.TANH R93, R30 ;  /* 0x0000001e005d7308 */ /* 0x0005220000002400 */
[----:B0-----:R-:W-:Y:S01]  /*1e00*/  SHF.R.S32.HI R26, RZ, 0x5, R11 ;  /* 0x00000005ff1a7819 */ /* 0x001fe2000001140b */
[----:B------:R-:W-:Y:S01]  /*1e10*/  IMAD.IADD R9, R9, 0x1, -R10 ;  /* 0x0000000109097824 */ /* 0x000fe200078e0a0a */
[----:B------:R-:W-:Y:S01]  /*1e20*/  LEA.HI R11, R90, R90, RZ, 0x1 ;  /* 0x0000005a5a0b7211 */ /* 0x000fe200078f08ff */
[----:B------:R-:W-:Y:S01]  /*1e30*/  FMUL.FTZ R54, R54, UR6 ;  /* 0x0000000636367c20 */ /* 0x000fe20008410000 */
[----:B------:R-:W-:Y:S01]  /*1e40*/  LEA R26, R26, R23, 0x4 ;  /* 0x000000171a1a7211 */ /* 0x000fe200078e20ff */
[----:B------:R-:W-:Y:S01]  /*1e50*/  FMUL.FTZ R55, R55, UR6 ;  /* 0x0000000637377c20 */ /* 0x000fe20008410000 */
[----:B------:R-:W-:Y:S01]  /*1e60*/  LOP3.LUT R27, R27, 0xfffffff8, RZ, 0xc0, !PT ;  /* 0xfffffff81b1b7812 */ /* 0x000fe200078ec0ff */
[----:B------:R0:W5:Y:S01]  /*1e70*/  MUFU.TANH R97, R34 ;  /* 0x0000002200617308 */ /* 0x0001620000002400 */
[----:B--2---:R-:W2:Y:S01]  /*1e80*/  @P2 LDC R30, c[0x0][0x450] ;  /* 0x00011400ff1e2b82 */ /* 0x004ea20000000800 */
[----:B------:R-:W-:Y:S01]  /*1e90*/  LOP3.LUT R11, R11, 0x1ffffffe, RZ, 0xc0, !PT ;  /* 0x1ffffffe0b0b7812 */ /* 0x000fe200078ec0ff */
[----:B------:R-:W-:Y:S01]  /*1ea0*/  FMUL.FTZ R58, R58, UR6 ;  /* 0x000000063a3a7c20 */ /* 0x000fe20008410000 */
[----:B------:R-:W-:Y:S01]  /*1eb0*/  IADD3 R26, R26, R8, -R27 ;  /* 0x000000081a1a7210 */ /* 0x000fe20007ffe81b */
[----:B------:R-:W-:Y:S01]  /*1ec0*/  FMUL.FTZ R59, R59, UR6 ;  /* 0x000000063b3b7c20 */ /* 0x000fe20008410000 */
[----:B------:R-:W-:Y:S01]  /*1ed0*/  FMUL.FTZ R7, R41, UR6 ;  /* 0x0000000629077c20 */ /* 0x000fe20008410000 */
[----:B------:R-:W-:Y:S01]  /*1ee0*/  IMAD.IADD R8, R90, 0x1, -R11 ;  /* 0x000000015a087824 */ /* 0x000fe200078e0a0b */
[----:B------:R-:W5:Y:S01]  /*1ef0*/  MUFU.TANH R35, R35 ;  /* 0x0000002300237308 */ /* 0x000f620000002400 */
[----:B------:R-:W-:Y:S01]  /*1f00*/  IMAD R31, R31, 0x40, R26 ;  /* 0x000000401f1f7824 */ /* 0x000fe200078e021a */
[----:B------:R-:W3:Y:S01]  /*1f10*/  LDC R27, c[0x0][0x288] ;  /* 0x0000a200ff1b7b82 */ /* 0x000ee20000000800 */
[----:B------:R-:W-:Y:S01]  /*1f20*/  FMUL.FTZ R62, R62, UR6 ;  /* 0x000000063e3e7c20 */ /* 0x000fe20008410000 */
[----:B------:R-:W-:Y:S01]  /*1f30*/  FMUL.FTZ R71, R71, UR6 ;  /* 0x0000000647477c20 */ /* 0x000fe20008410000 */
[----:B------:R-:W-:Y:S01]  /*1f40*/  FMUL.FTZ R63, R63, UR6 ;  /* 0x000000063f3f7c20 */ /* 0x000fe20008410000 */
[----:B------:R-:W-:Y:S01]  /*1f50*/  LEA R8, R8, R31, 0x3 ;  /* 0x0000001f08087211 */ /* 0x000fe200078e18ff */
[----:B------:R-:W-:Y:S01]  /*1f60*/  FMUL.FTZ R67, R67, UR6 ;  /* 0x0000000643437c20 */ /* 0x000fe20008410000 */
[----:B------:R-:W5:Y:S01]  /*1f70*/  MUFU.TANH R38, R38 ;  /* 0x0000002600267308 */ /* 0x000f620000002400 */
[----:B------:R-:W-:Y:S01]  /*1f80*/  FMUL.FTZ R66, R66, UR6 ;  /* 0x0000000642427c20 */ /* 0x000fe20008410000 */
[----:B------:R-:W-:Y:S01]  /*1f90*/  FMUL.FTZ R70, R70, UR6 ;  /* 0x0000000646467c20 */ /* 0x000fe20008410000 */
[----:B-1----:R-:W-:-:S04]  /*1fa0*/  @P2 IMAD.HI.U32 R11, R8, R33, RZ ;  /* 0x00000021080b2227 */ /* 0x002fc800078e00ff */
[----:B------:R-:W-:Y:S01]  /*1fb0*/  FMUL.FTZ R74, R74, UR6 ;  /* 0x000000064a4a7c20 */ /* 0x000fe20008410000 */
[----:B------:R-:W-:Y:S01]  /*1fc0*/  FMUL.FTZ R19, R32, UR6 ;  /* 0x0000000620137c20 */ /* 0x000fe20008410000 */
[----:B------:R-:W-:Y:S01]  /*1fd0*/  FMUL.FTZ R32, R57, UR6 ;  /* 0x0000000639207c20 */ /* 0x000fe20008410000 */
[----:B------:R-:W-:Y:S01]  /*1fe0*/  IMAD.MOV.U32 R26, RZ, RZ, R8 ;  /* 0x000000ffff1a7224 */ /* 0x000fe200078e0008 */
[----:B------:R-:W1:Y:S01]  /*1ff0*/  MUFU.TANH R39, R39 ;  /* 0x0000002700277308 */ /* 0x000e620000002400 */
[----:B--2---:R-:W-:Y:S01]  /*2000*/  @P2 SHF.R.U32.HI R26, RZ, R30, R11 ;  /* 0x0000001eff1a2219 */ /* 0x004fe2000001160b */
[----:B------:R-:W-:Y:S02]  /*2010*/  IMAD.MOV.U32 R11, RZ, RZ, -0x80 ;  /* 0xffffff80ff0b7424 */ /* 0x000fe400078e00ff */
[----:B------:R-:W-:Y:S01]  /*2020*/  FMUL.FTZ R75, R75, UR6 ;  /* 0x000000064b4b7c20 */ /* 0x000fe20008410000 */
[----:B------:R-:W-:Y:S01]  /*2030*/  FMUL.FTZ R12, R45, UR6 ;  /* 0x000000062d0c7c20 */ /* 0x000fe20008410000 */
[----:B------:R-:W-:Y:S01]  /*2040*/  FMUL.FTZ R78, R78, UR6 ;  /* 0x000000064e4e7c20 */ /* 0x000fe20008410000 */
[----:B------:R-:W3:Y:S01]  /*2050*/  SHFL.IDX PT, R33, R26, 0x1, 0x1c1f ;  /* 0x003c1f001a217f89 */ /* 0x000ee200000e0000 */
[----:B------:R-:W-:Y:S01]  /*2060*/  IMAD R11, R22, R11, 0x80 ;  /* 0x00000080160b7424 */ /* 0x000fe200078e020b */
[----:B------:R-:W2:Y:S01]  /*2070*/  MUFU.TANH R42, R42 ;  /* 0x0000002a002a7308 */ /* 0x000ea20000002400 */
[----:B------:R-:W-:Y:S01]  /*2080*/  FMUL.FTZ R79, R79, UR6 ;  /* 0x000000064f4f7c20 */ /* 0x000fe20008410000 */
[----:B------:R-:W-:Y:S01]  /*2090*/  FMUL.FTZ R82, R82, UR6 ;  /* 0x0000000652527c20 */ /* 0x000fe20008410000 */
[----:B------:R-:W-:Y:S01]  /*20a0*/  FMUL.FTZ R83, R83, UR6 ;  /* 0x0000000653537c20 */ /* 0x000fe20008410000 */
[----:B------:R-:W-:Y:S01]  /*20b0*/  IADD3 R10, R11, 0x1, RZ ;  /* 0x000000010b0a7810 */ /* 0x000fe20007ffe0ff */
[----:B------:R-:W-:Y:S01]  /*20c0*/  FMUL.FTZ R14, R24, UR6 ;  /* 0x00000006180e7c20 */ /* 0x000fe20008410000 */
[----:B------:R-:W-:Y:S01]  /*20d0*/  FMUL.FTZ R24, R25, UR6 ;  /* 0x0000000619187c20 */ /* 0x000fe20008410000 */
[----:B------:R-:W-:Y:S01]  /*20e0*/  FMUL.FTZ R25, R53, UR6 ;  /* 0x0000000635197c20 */ /* 0x000fe20008410000 */
[----:B------:R-:W2:Y:S01]  /*20f0*/  MUFU.TANH R43, R43 ;  /* 0x0000002b002b7308 */ /* 0x000ea20000002400 */
[----:B------:R-:W-:-:S02]  /*2100*/  IMAD R31, R9, -0x2, R10 ;  /* 0xfffffffe091f7824 */ /* 0x000fc400078e020a */
[----:B------:R-:W-:Y:S01]  /*2110*/  FMUL.FTZ R86, R86, UR6 ;  /* 0x0000000656567c20 */ /* 0x000fe20008410000 */
[C---:B------:R-:W-:Y:S02]  /*2120*/  IMAD R10, R16.reuse, UR7, R11 ;  /* 0x00000007100a7c24 */ /* 0x040fe4000f8e020b */
[----:B------:R-:W-:Y:S01]  /*2130*/  FMUL.FTZ R87, R87, UR6 ;  /* 0x0000000657577c20 */ /* 0x000fe20008410000 */
[----:B0-----:R-:W-:Y:S02]  /*2140*/  IMAD R34, R16, UR7, R31 ;  /* 0x0000000710227c24 */ /* 0x001fe4000f8e021f */
[----:B------:R-:W-:Y:S01]  /*2150*/  FMUL.FTZ R20, R49, UR6 ;  /* 0x0000000631147c20 */ /* 0x000fe20008410000 */
[----:B------:R-:W-:Y:S01]  /*2160*/  IMAD R30, R9, -0x2, R10 ;  /* 0xfffffffe091e7824 */ /* 0x000fe200078e020a */
[----:B------:R-:W0:Y:S01]  /*2170*/  MUFU.TANH R46, R46 ;  /* 0x0000002e002e7308 */ /* 0x000e220000002400 */
[----:B------:R-:W0:Y:S01]  /*2180*/  SHFL.IDX PT, R26, R26, RZ, 0x1c1f ;  /* 0x001c1fff1a1a7589 */ /* 0x000e2200000e0000 */
[----:B------:R-:W-:Y:S01]  /*2190*/  FMUL.FTZ R88, R28, UR6 ;  /* 0x000000061c587c20 */ /* 0x000fe20008410000 */
[----:B------:R-:W-:Y:S01]  /*21a0*/  FMUL.FTZ R61, R61, UR6 ;  /* 0x000000063d3d7c20 */ /* 0x000fe20008410000 */
[----:B------:R-:W-:Y:S01]  /*21b0*/  FMUL.FTZ R29, R29, UR6 ;  /* 0x000000061d1d7c20 */ /* 0x000fe20008410000 */
[----:B------:R-:W-:Y:S01]  /*21c0*/  FMUL.FTZ R0, R40, UR6 ;  /* 0x0000000628007c20 */ /* 0x000fe20008410000 */
[----:B---3--:R-:W-:Y:S01]  /*21d0*/  IADD3 R33, R33, -R27, R34 ;  /* 0x8000001b21217210 */ /* 0x008fe20007ffe022 */
[----:B------:R-:W-:Y:S01]  /*21e0*/  FMUL.FTZ R65, R65, UR6 ;  /* 0x0000000641417c20 */ /* 0x000fe20008410000 */
[----:B------:R-:W3:Y:S01]  /*21f0*/  MUFU.TANH R47, R47 ;  /* 0x0000002f002f7308 */ /* 0x000ee20000002400 */
[----:B------:R-:W-:Y:S01]  /*2200*/  FMUL.FTZ R69, R69, UR6 ;  /* 0x0000000645457c20 */ /* 0x000fe20008410000 */
[----:B------:R-:W-:Y:S01]  /*2210*/  VIMNMX R33, R30, R33, PT ;  /* 0x000000211e217248 */ /* 0x000fe20003fe0100 */
[----:B------:R-:W-:Y:S01]  /*2220*/  FMUL.FTZ R3, R44, UR6 ;  /* 0x000000062c037c20 */ /* 0x000fe20008410000 */
[----:B------:R-:W-:Y:S01]  /*2230*/  FMUL.FTZ R73, R73, UR6 ;  /* 0x0000000649497c20 */ /* 0x000fe20008410000 */
[----:B------:R-:W-:Y:S01]  /*2240*/  FMUL.FTZ R77, R77, UR6 ;  /* 0x000000064d4d7c20 */ /* 0x000fe20008410000 */
[C---:B------:R-:W-:Y:S01]  /*2250*/  ISETP.GT.AND P3, PT, R33.reuse, RZ, PT ;  /* 0x000000ff2100720c */ /* 0x040fe20003f64270 */
[----:B------:R-:W-:Y:S01]  /*2260*/  FMUL.FTZ R13, R48, UR6 ;  /* 0x00000006300d7c20 */ /* 0x000fe20008410000 */
[C---:B------:R-:W-:Y:S01]  /*2270*/  ISETP.GT.AND P4, PT, R33.reuse, 0x1, PT ;  /* 0x000000012100780c */ /* 0x040fe20003f84270 */
[----:B------:R-:W3:Y:S01]  /*2280*/  MUFU.TANH R50, R50 ;  /* 0x0000003200327308 */ /* 0x000ee20000002400 */
[----:B------:R-:W-:Y:S01]  /*2290*/  FSEL R91, R36, -INF , P3 ;  /* 0xff800000245b7808 */ /* 0x000fe20001800000 */
[----:B------:R-:W-:Y:S01]  /*22a0*/  FMUL.FTZ R15, R52, UR6 ;  /* 0x00000006340f7c20 */ /* 0x000fe20008410000 */
[----:B------:R-:W-:Y:S01]  /*22b0*/  ISETP.GT.AND P5, PT, R33, 0x8, PT ;  /* 0x000000082100780c */ /* 0x000fe20003fa4270 */
[----:B------:R-:W-:Y:S01]  /*22c0*/  FMUL.FTZ R81, R81, UR6 ;  /* 0x0000000651517c20 */ /* 0x000fe20008410000 */
[----:B------:R-:W-:Y:S01]  /*22d0*/  FSEL R36, R37, -INF , P4 ;  /* 0xff80000025247808 */ /* 0x000fe20002000000 */
[----:B------:R-:W-:Y:S01]  /*22e0*/  FMUL.FTZ R28, R56, UR6 ;  /* 0x00000006381c7c20 */ /* 0x000fe20008410000 */
[----:B------:R-:W-:Y:S01]  /*22f0*/  ISETP.GT.AND P3, PT, R33, 0x9, PT ;  /* 0x000000092100780c */ /* 0x000fe20003f64270 */
[----:B------:R-:W3:Y:S01]  /*2300*/  MUFU.TANH R51, R51 ;  /* 0x0000003300337308 */ /* 0x000ee20000002400 */
[----:B----4-:R-:W-:Y:S01]  /*2310*/  FSEL R93, R93, -INF , P5 ;  /* 0xff8000005d5d7808 */ /* 0x010fe20002800000 */
[----:B------:R-:W-:Y:S01]  /*2320*/  FMUL.FTZ R60, R60, UR6 ;  /* 0x000000063c3c7c20 */ /* 0x000fe20008410000 */
[----:B------:R-:W-:Y:S01]  /*2330*/  FMNMX.FTZ R10, R91, R36, !PT ;  /* 0x000000245b0a7209 */ /* 0x000fe20007810000 */
[----:B------:R-:W-:Y:S01]  /*2340*/  FMUL.FTZ R64, R64, UR6 ;  /* 0x0000000640407c20 */ /* 0x000fe20008410000 */
[----:B------:R-:W-:Y:S01]  /*2350*/  ISETP.GT.AND P4, PT, R33, 0x10, PT ;  /* 0x000000102100780c */ /* 0x000fe20003f84270 */
[----:B------:R-:W-:Y:S01]  /*2360*/  FMUL.FTZ R85, R85, UR6 ;  /* 0x0000000655557c20 */ /* 0x000fe20008410000 */
[----:B------:R-:W-:Y:S01]  /*2370*/  FSEL R95, R95, -INF , P3 ;  /* 0xff8000005f5f7808 */ /* 0x000fe20001800000 */
[----:B------:R-:W4:Y:S01]  /*2380*/  MUFU.TANH R54, R54 ;  /* 0x0000003600367308 */ /* 0x000f220000002400 */
[----:B------:R-:W-:Y:S01]  /*2390*/  FMNMX.FTZ R10, R93, R10, !PT ;  /* 0x0000000a5d0a7209 */ /* 0x000fe20007810000 */
[----:B------:R-:W-:Y:S01]  /*23a0*/  FMUL.FTZ R68, R68, UR6 ;  /* 0x0000000644447c20 */ /* 0x000fe20008410000 */
[----:B------:R-:W-:Y:S01]  /*23b0*/  ISETP.GT.AND P3, PT, R33, 0x11, PT ;  /* 0x000000112100780c */ /* 0x000fe20003f64270 */
[----:B------:R-:W-:Y:S01]  /*23c0*/  FMUL.FTZ R72, R72, UR6 ;  /* 0x0000000648487c20 */ /* 0x000fe20008410000 */
[----:B-----5:R-:W-:Y:S01]  /*23d0*/  FSEL R97, R97, -INF , P4 ;  /* 0xff80000061617808 */ /* 0x020fe20002000000 */
[----:B------:R-:W-:Y:S01]  /*23e0*/  FMUL.FTZ R76, R76, UR6 ;  /* 0x000000064c4c7c20 */ /* 0x000fe20008410000 */
[----:B------:R-:W-:Y:S01]  /*23f0*/  FMNMX.FTZ R10, R95, R10, !PT ;  /* 0x0000000a5f0a7209 */ /* 0x000fe20007810000 */
[----:B------:R-:W5:Y:S01]  /*2400*/  MUFU.TANH R55, R55 ;  /* 0x0000003700377308 */ /* 0x000f620000002400 */
[----:B------:R-:W-:Y:S01]  /*2410*/  ISETP.GT.AND P4, PT, R33, 0x18, PT ;  /* 0x000000182100780c */ /* 0x000fe20003f84270 */
[----:B------:R-:W-:Y:S01]  /*2420*/  FMUL.FTZ R80, R80, UR6 ;  /* 0x0000000650507c20 */ /* 0x000fe20008410000 */
[----:B------:R-:W-:Y:S01]  /*2430*/  FSEL R99, R35, -INF , P3 ;  /* 0xff80000023637808 */ /* 0x000fe20001800000 */
[----:B------:R-:W-:Y:S01]  /*2440*/  FMUL.FTZ R84, R84, UR6 ;  /* 0x0000000654547c20 */ /* 0x000fe20008410000 */
[----:B------:R-:W-:-:S02]  /*2450*/  FMNMX.FTZ R10, R97, R10, !PT ;  /* 0x0000000a610a7209 */ /* 0x000fc40007810000 */
[----:B------:R-:W-:Y:S01]  /*2460*/  ISETP.GT.AND P3, PT, R33, 0x19, PT ;  /* 0x000000192100780c */ /* 0x000fe20003f64270 */
[----:B------:R-:W5:Y:S01]  /*2470*/  MUFU.TANH R58, R58 ;  /* 0x0000003a003a7308 */ /* 0x000f620000002400 */
[----:B------:R-:W-:Y:S02]  /*2480*/  FSEL R101, R38, -INF , P4 ;  /* 0xff80000026657808 */ /* 0x000fe40002000000 */
[----:B------:R-:W-:Y:S02]  /*2490*/  FMNMX.FTZ R10, R99, R10, !PT ;  /* 0x0000000a630a7209 */ /* 0x000fe40007810000 */
[----:B------:R-:W-:Y:S02]  /*24a0*/  ISETP.GT.AND P4, PT, R33, 0x20, PT ;  /* 0x000000202100780c */ /* 0x000fe40003f84270 */
[----:B-1----:R-:W-:Y:S01]  /*24b0*/  FSEL R103, R39, -INF , P3 ;  /* 0xff80000027677808 */ /* 0x002fe20001800000 */
[----:B------:R-:W1:Y:S01]  /*24c0*/  MUFU.TANH R41, R59 ;  /* 0x0000003b00297308 */ /* 0x000e620000002400 */
[----:B------:R-:W-:-:S02]  /*24d0*/  FMNMX.FTZ R10, R101, R10, !PT ;  /* 0x0000000a650a7209 */ /* 0x000fc40007810000 */
[----:B------:R-:W-:Y:S02]  /*24e0*/  ISETP.GT.AND P3, PT, R33, 0x21, PT ;  /* 0x000000212100780c */ /* 0x000fe40003f64270 */
[----:B--2---:R-:W-:Y:S02]  /*24f0*/  FSEL R105, R42, -INF , P4 ;  /* 0xff8000002a697808 */ /* 0x004fe40002000000 */
[----:B------:R-:W-:Y:S01]  /*2500*/  FMNMX.FTZ R10, R103, R10, !PT ;  /* 0x0000000a670a7209 */ /* 0x000fe20007810000 */
[----:B------:R-:W2:Y:S01]  /*2510*/  MUFU.TANH R31, R62 ;  /* 0x0000003e001f7308 */ /* 0x000ea20000002400 */
[----:B------:R-:W-:Y:S02]  /*2520*/  ISETP.GT.AND P4, PT, R33, 0x28, PT ;  /* 0x000000282100780c */ /* 0x000fe40003f84270 */
[----:B------:R-:W-:Y:S02]  /*2530*/  FSEL R107, R43, -INF , P3 ;  /* 0xff8000002b6b7808 */ /* 0x000fe40001800000 */
[----:B------:R-:W-:-:S02]  /*2540*/  FMNMX.FTZ R10, R105, R10, !PT ;  /* 0x0000000a690a7209 */ /* 0x000fc40007810000 */
[----:B------:R-:W-:Y:S01]  /*2550*/  ISETP.GT.AND P3, PT, R33, 0x29, PT ;  /* 0x000000292100780c */ /* 0x000fe20003f64270 */
[----:B------:R4:W-:Y:S01]  /*2560*/  MUFU.TANH R59, R71 ;  /* 0x00000047003b7308 */ /* 0x0009e20000002400 */
[----:B0-----:R-:W-:Y:S02]  /*2570*/  FSEL R109, R46, -INF , P4 ;  /* 0xff8000002e6d7808 */ /* 0x001fe40002000000 */
[----:B------:R-:W-:Y:S02]  /*2580*/  FMNMX.FTZ R10, R107, R10, !PT ;  /* 0x0000000a6b0a7209 */ /* 0x000fe40007810000 */
[----:B------:R-:W-:Y:S02]  /*2590*/  ISETP.GT.AND P4, PT, R33, 0x30, PT ;  /* 0x000000302100780c */ /* 0x000fe40003f84270 */
[----:B---3--:R-:W-:Y:S01]  /*25a0*/  FSEL R111, R47, -INF , P3 ;  /* 0xff8000002f6f7808 */ /* 0x008fe20001800000 */
[----:B------:R-:W0:Y:S01]  /*25b0*/  MUFU.TANH R37, R63 ;  /* 0x0000003f00257308 */ /* 0x000e220000002400 */
[----:B------:R-:W-:-:S02]  /*25c0*/  FMNMX.FTZ R10, R109, R10, !PT ;  /* 0x0000000a6d0a7209 */ /* 0x000fc40007810000 */
[----:B------:R-:W-:Y:S02]  /*25d0*/  ISETP.GT.AND P3, PT, R33, 0x31, PT ;  /* 0x000000312100780c */ /* 0x000fe40003f64270 */
[----:B------:R-:W-:Y:S02]  /*25e0*/  FSEL R113, R50, -INF , P4 ;  /* 0xff80000032717808 */ /* 0x000fe40002000000 */
[----:B------:R-:W-:Y:S01]  /*25f0*/  FMNMX.FTZ R10, R111, R10, !PT ;  /* 0x0000000a6f0a7209 */ /* 0x000fe20007810000 */
[----:B------:R5:W-:Y:S01]  /*2600*/  MUFU.TANH R11, R67 ;  /* 0x00000043000b7308 */ /* 0x000be20000002400 */
[----:B------:R-:W-:Y:S02]  /*2610*/  ISETP.GT.AND P4, PT, R33, 0x38, PT ;  /* 0x000000382100780c */ /* 0x000fe40003f84270 */
[----:B------:R-:W-:Y:S02]  /*2620*/  FSEL R89, R51, -INF , P3 ;  /* 0xff80000033597808 */ /* 0x000fe40001800000 */
[----:B------:R-:W-:-:S02]  /*2630*/  FMNMX.FTZ R10, R113, R10, !PT ;  /* 0x0000000a710a7209 */ /* 0x000fc40007810000 */
[----:B------:R-:W-:Y:S01]  /*2640*/  ISETP.GT.AND P3, PT, R33, 0x39, PT ;  /* 0x000000392100780c */ /* 0x000fe20003f64270 */
[----:B------:R-:W3:Y:S01]  /*2650*/  MUFU.TANH R66, R66 ;  /* 0x0000004200427308 */ /* 0x000ee20000002400 */
[----:B----4-:R-:W-:Y:S02]  /*2660*/  FSEL R71, R54, -INF , P4 ;  /* 0xff80000036477808 */ /* 0x010fe40002000000 */
[----:B------:R-:W-:Y:S01]  /*2670*/  FMNMX.FTZ R10, R89, R10, !PT ;  /* 0x0000000a590a7209 */ /* 0x000fe20007810000 */
[----:B------:R-:W4:Y:S01]  /*2680*/  @P2 LDC R54, c[0x0][0x450] ;  /* 0x00011400ff362b82 */ /* 0x000f220000000800 */
[----:B------:R-:W-:Y:S02]  /*2690*/  ISETP.GT.AND P4, PT, R33, 0x40, PT ;  /* 0x000000402100780c */ /* 0x000fe40003f84270 */
[----:B-----5:R-:W-:Y:S01]  /*26a0*/  FSEL R67, R55, -INF , P3 ;  /* 0xff80000037437808 */ /* 0x020fe20001800000 */
[----:B------:R-:W5:Y:S01]  /*26b0*/  MUFU.TANH R70, R70 ;  /* 0x0000004600467308 */ /* 0x000f620000002400 */
[----:B------:R-:W-:-:S02]  /*26c0*/  FMNMX.FTZ R10, R71, R10, !PT ;  /* 0x0000000a470a7209 */ /* 0x000fc40007810000 */
[----:B------:R-:W-:Y:S02]  /*26d0*/  ISETP.GT.AND P3, PT, R33, 0x41, PT ;  /* 0x000000412100780c */ /* 0x000fe40003f64270 */
[----:B------:R-:W-:Y:S02]  /*26e0*/  FSEL R63, R58, -INF , P4 ;  /* 0xff8000003a3f7808 */ /* 0x000fe40002000000 */
[----:B------:R-:W-:Y:S01]  /*26f0*/  FMNMX.FTZ R10, R67, R10, !PT ;  /* 0x0000000a430a7209 */ /* 0x000fe20007810000 */
[----:B------:R-:W5:Y:S01]  /*2700*/  MUFU.TANH R57, R74 ;  /* 0x0000004a00397308 */ /* 0x000f620000002400 */
[----:B------:R-:W-:Y:S02]  /*2710*/  ISETP.GT.AND P4, PT, R33, 0x48, PT ;  /* 0x000000482100780c */ /* 0x000fe40003f84270 */
[----:B-1----:R-:W-:Y:S02]  /*2720*/  FSEL R41, R41, -INF , P3 ;  /* 0xff80000029297808 */ /* 0x002fe40001800000 */
[----:B------:R-:W-:-:S02]  /*2730*/  FMNMX.FTZ R10, R63, R10, !PT ;  /* 0x0000000a3f0a7209 */ /* 0x000fc40007810000 */
[----:B------:R-:W-:Y:S01]  /*2740*/  ISETP.GT.AND P3, PT, R33, 0x49, PT ;  /* 0x000000492100780c */ /* 0x000fe20003f64270 */
[----:B------:R-:W1:Y:S01]  /*2750*/  MUFU.TANH R45, R75 ;  /* 0x0000004b002d7308 */ /* 0x000e620000002400 */
[----:B--2---:R-:W-:Y:S02]  /*2760*/  FSEL R31, R31, -INF , P4 ;  /* 0xff8000001f1f7808 */ /* 0x004fe40002000000 */
[----:B------:R-:W-:Y:S02]  /*2770*/  FMNMX.FTZ R10, R41, R10, !PT ;  /* 0x0000000a290a7209 */ /* 0x000fe40007810000 */
[----:B------:R-:W-:Y:S02]  /*2780*/  ISETP.GT.AND P4, PT, R33, 0x50, PT ;  /* 0x000000502100780c */ /* 0x000fe40003f84270 */
[----:B0-----:R-:W-:Y:S01]  /*2790*/  FSEL R37, R37, -INF , P3 ;  /* 0xff80000025257808 */ /* 0x001fe20001800000 */
[----:B------:R-:W0:Y:S01]  /*27a0*/  MUFU.TANH R51, R78 ;  /* 0x0000004e00337308 */ /* 0x000e220000002400 */
[----:B------:R-:W-:-:S02]  /*27b0*/  FMNMX.FTZ R10, R31, R10, !PT ;  /* 0x0000000a1f0a7209 */ /* 0x000fc40007810000 */
[----:B------:R-:W-:Y:S02]  /*27c0*/  ISETP.GT.AND P3, PT, R33, 0x51, PT ;  /* 0x000000512100780c */ /* 0x000fe40003f64270 */
[----:B---3--:R-:W-:Y:S02]  /*27d0*/  FSEL R35, R66, -INF , P4 ;  /* 0xff80000042237808 */ /* 0x008fe40002000000 */
[----:B------:R-:W-:Y:S01]  /*27e0*/  FMNMX.FTZ R10, R37, R10, !PT ;  /* 0x0000000a250a7209 */ /* 0x000fe20007810000 */
[----:B------:R-:W2:Y:S01]  /*27f0*/  MUFU.TANH R55, R79 ;  /* 0x0000004f00377308 */ /* 0x000ea20000002400 */
[----:B------:R-:W-:Y:S02]  /*2800*/  ISETP.GT.AND P4, PT, R33, 0x58, PT ;  /* 0x000000582100780c */ /* 0x000fe40003f84270 */
[----:B------:R-:W-:Y:S02]  /*2810*/  FSEL R39, R11, -INF , P3 ;  /* 0xff8000000b277808 */ /* 0x000fe40001800000 */
[----:B------:R-:W-:-:S02]  /*2820*/  FMNMX.FTZ R10, R35, R10, !PT ;  /* 0x0000000a230a7209 */ /* 0x000fc40007810000 */
[----:B------:R-:W-:Y:S01]  /*2830*/  ISETP.GT.AND P3, PT, R33, 0x59, PT ;  /* 0x000000592100780c */ /* 0x000fe20003f64270 */
[----:B------:R-:W3:Y:S01]  /*2840*/  MUFU.TANH R47, R82 ;  /* 0x00000052002f7308 */ /* 0x000ee20000002400 */
[----:B-----5:R-:W-:Y:S02]  /*2850*/  FSEL R43, R70, -INF , P4 ;  /* 0xff800000462b7808 */ /* 0x020fe40002000000 */
[----:B------:R-:W-:Y:S02]  /*2860*/  FMNMX.FTZ R10, R39, R10, !PT ;  /* 0x0000000a270a7209 */ /* 0x000fe40007810000 */
[----:B------:R-:W-:Y:S02]  /*2870*/  ISETP.GT.AND P4, PT, R33, 0x60, PT ;  /* 0x000000602100780c */ /* 0x000fe40003f84270 */
[----:B------:R-:W-:Y:S01]  /*2880*/  FSEL R59, R59, -INF , P3 ;  /* 0xff8000003b3b7808 */ /* 0x000fe20001800000 */
[----:B------:R-:W5:Y:S01]  /*2890*/  MUFU.TANH R53, R83 ;  /* 0x0000005300357308 */ /* 0x000f620000002400 */
[----:B------:R-:W-:-:S02]  /*28a0*/  FMNMX.FTZ R10, R43, R10, !PT ;  /* 0x0000000a2b0a7209 */ /* 0x000fc40007810000 */
[----:B------:R-:W-:Y:S02]  /*28b0*/  ISETP.GT.AND P3, PT, R33, 0x61, PT ;  /* 0x000000612100780c */ /* 0x000fe40003f64270 */
[----:B------:R-:W-:Y:S02]  /*28c0*/  FSEL R57, R57, -INF , P4 ;  /* 0xff80000039397808 */ /* 0x000fe40002000000 */
[----:B------:R-:W-:Y:S01]  /*28d0*/  FMNMX.FTZ R10, R59, R10, !PT ;  /* 0x0000000a3b0a7209 */ /* 0x000fe20007810000 */
[----:B------:R-:W4:Y:S01]  /*28e0*/  MUFU.TANH R49, R86 ;  /* 0x0000005600317308 */ /* 0x000f220000002400 */
[----:B------:R-:W-:Y:S02]  /*28f0*/  ISETP.GT.AND P4, PT, R33, 0x68, PT ;  /* 0x000000682100780c */ /* 0x000fe40003f84270 */
[----:B-1----:R-:W-:Y:S02]  /*2900*/  FSEL R45, R45, -INF , P3 ;  /* 0xff8000002d2d7808 */ /* 0x002fe40001800000 */
[----:B------:R-:W-:-:S02]  /*2910*/  FMNMX.FTZ R10, R57, R10, !PT ;  /* 0x0000000a390a7209 */ /* 0x000fc40007810000 */
[----:B------:R-:W-:Y:S01]  /*2920*/  ISETP.GT.AND P3, PT, R33, 0x69, PT ;  /* 0x000000692100780c */ /* 0x000fe20003f64270 */
[----:B------:R-:W1:Y:S01]  /*2930*/  MUFU.TANH R87, R87 ;  /* 0x0000005700577308 */ /* 0x000e620000002400 */
[----:B0-----:R-:W-:Y:S02]  /*2940*/  FSEL R51, R51, -INF , P4 ;  /* 0xff80000033337808 */ /* 0x001fe40002000000 */
[----:B------:R-:W-:Y:S02]  /*2950*/  FMNMX.FTZ R10, R45, R10, !PT ;  /* 0x0000000a2d0a7209 */ /* 0x000fe40007810000 */
[----:B------:R-:W-:Y:S02]  /*2960*/  ISETP.GT.AND P4, PT, R33, 0x70, PT ;  /* 0x000000702100780c */ /* 0x000fe40003f84270 */
[----:B--2---:R-:W-:Y:S01]  /*2970*/  FSEL R55, R55, -INF , P3 ;  /* 0xff80000037377808 */ /* 0x004fe20001800000 */
[----:B------:R-:W-:Y:S01]  /*2980*/  MUFU.TANH R14, R14 ;  /* 0x0000000e000e7308 */ /* 0x000fe20000002400 */
[----:B------:R-:W-:-:S02]  /*2990*/  FMNMX.FTZ R10, R51, R10, !PT ;  /* 0x0000000a330a7209 */ /* 0x000fc40007810000 */
[----:B------:R-:W-:Y:S02]  /*29a0*/  ISETP.GT.AND P3, PT, R33, 0x71, PT ;  /* 0x000000712100780c */ /* 0x000fe40003f64270 */
[----:B---3--:R-:W-:Y:S02]  /*29b0*/  FSEL R47, R47, -INF , P4 ;  /* 0xff8000002f2f7808 */ /* 0x008fe40002000000 */
[----:B------:R-:W-:Y:S01]  /*29c0*/  FMNMX.FTZ R10, R55, R10, !PT ;  /* 0x0000000a370a7209 */ /* 0x000fe20007810000 */
[----:B------:R-:W0:Y:S01]  /*29d0*/  MUFU.TANH R24, R24 ;  /* 0x0000001800187308 */ /* 0x000e220000002400 */
[----:B------:R-:W-:Y:S02]  /*29e0*/  ISETP.GT.AND P4, PT, R33, 0x78, PT ;  /* 0x000000782100780c */ /* 0x000fe40003f84270 */
[----:B-----5:R-:W-:Y:S02]  /*29f0*/  FSEL R53, R53, -INF , P3 ;  /* 0xff80000035357808 */ /* 0x020fe40001800000 */
[----:B------:R-:W-:-:S02]  /*2a00*/  FMNMX.FTZ R10, R47, R10, !PT ;  /* 0x0000000a2f0a7209 */ /* 0x000fc40007810000 */
[----:B------:R-:W-:Y:S01]  /*2a10*/  ISETP.GT.AND P3, PT, R33, 0x79, PT ;  /* 0x000000792100780c */ /* 0x000fe20003f64270 */
[----:B------:R2:W-:Y:S01]  /*2a20*/  MUFU.TANH R40, R61 ;  /* 0x0000003d00287308 */ /* 0x0005e20000002400 */
[----:B----4-:R-:W-:Y:S02]  /*2a30*/  FSEL R49, R49, -INF , P4 ;  /* 0xff80000031317808 */ /* 0x010fe40002000000 */
[----:B------:R-:W-:Y:S02]  /*2a40*/  FMNMX.FTZ R10, R53, R10, !PT ;  /* 0x0000000a350a7209 */ /* 0x000fe40007810000 */
[----:B-1----:R-:W-:Y:S02]  /*2a50*/  FSEL R33, R87, -INF , P3 ;  /* 0xff80000057217808 */ /* 0x002fe40001800000 */
[----:B------:R-:W-:Y:S01]  /*2a60*/  FMNMX.FTZ R10, R49, R10, !PT ;  /* 0x0000000a310a7209 */ /* 0x000fe20007810000 */
[----:B------:R-:W1:Y:S01]  /*2a70*/  MUFU.TANH R88, R88 ;  /* 0x0000005800587308 */ /* 0x000e620000002400 */
[----:B--2---:R-:W-:-:S02]  /*2a80*/  IMAD.IADD R61, R34, 0x1, -R27 ;  /* 0x00000001223d7824 */ /* 0x004fc400078e0a1b */
[----:B------:R-:W-:-:S03]  /*2a90*/  FMNMX.FTZ R10, R33, R10, !PT ;  /* 0x0000000a210a7209 */ /* 0x000fc60007810000 */
[----:B------:R-:W-:Y:S02]  /*2aa0*/  VIADDMNMX R61, R26, R61, R30, PT ;  /* 0x0000003d1a3d7246 */ /* 0x000fe4000380011e */
[----:B------:R-:W2:Y:S01]  /*2ab0*/  SHFL.BFLY PT, R11, R10, 0x2, 0x1f ;  /* 0x0c401f000a0b7f89 */ /* 0x000ea200000e0000 */
[----:B------:R-:W3:Y:S01]  /*2ac0*/  MUFU.TANH R29, R29 ;  /* 0x0000001d001d7308 */ /* 0x000ee20000002400 */
[C---:B------:R-:W-:Y:S02]  /*2ad0*/  ISETP.GT.AND P4, PT, R61.reuse, 0x1, PT ;  /* 0x000000013d00780c */ /* 0x040fe40003f84270 */
[C---:B------:R-:W-:Y:S02]  /*2ae0*/  ISETP.GT.AND P5, PT, R61.reuse, 0x8, PT ;  /* 0x000000083d00780c */ /* 0x040fe40003fa4270 */
[----:B0-----:R-:W-:Y:S02]  /*2af0*/  FSEL R30, R24, -INF , P4 ;  /* 0xff800000181e7808 */ /* 0x001fe40002000000 */
[----:B------:R-:W-:Y:S01]  /*2b00*/  ISETP.GT.AND P4, PT, R61, 0x10, PT ;  /* 0x000000103d00780c */ /* 0x000fe20003f84270 */
[----:B------:R-:W0:Y:S08]  /*2b10*/  MUFU.TANH R19, R19 ;  /* 0x0000001300137308 */ /* 0x000e300000002400 */
[----:B------:R-:W4:Y:S01]  /*2b20*/  MUFU.TANH R21, R21 ;  /* 0x0000001500157308 */ /* 0x000f220000002400 */
[----:B--2---:R-:W-:Y:S01]  /*2b30*/  FMNMX.FTZ R38, R10, R11, !PT ;  /* 0x0000000b0a267209 */ /* 0x004fe20007810000 */
[----:B------:R-:W-:-:S06]  /*2b40*/  IMAD.U32 R10, RZ, RZ, UR10 ;  /* 0x0000000aff0a7e24 */ /* 0x000fcc000f8e00ff */
[----:B------:R-:W-:Y:S01]  /*2b50*/  MUFU.TANH R42, R65 ;  /* 0x00000041002a7308 */ /* 0x000fe20000002400 */
[----:B------:R-:W2:Y:S07]  /*2b60*/  SHFL.BFLY PT, R11, R38, 0x1, 0x1f ;  /* 0x0c201f00260b7f89 */ /* 0x000eae00000e0000 */
[----:B------:R-:W5:Y:S08]  /*2b70*/  MUFU.TANH R6, R6 ;  /* 0x0000000600067308 */ /* 0x000f700000002400 */
[----:B------:R1:W-:Y:S08]  /*2b80*/  MUFU.TANH R44, R69 ;  /* 0x00000045002c7308 */ /* 0x0003f00000002400 */
[----:B------:R-:W-:Y:S01]  /*2b90*/  MUFU.TANH R2, R2 ;  /* 0x0000000200027308 */ /* 0x000fe20000002400 */
[----:B-1----:R-:W-:-:S02]  /*2ba0*/  FSEL R69, R88, -INF , P5 ;  /* 0xff80000058457808 */ /* 0x002fc40002800000 */
[----:B--2---:R-:W-:-:S04]  /*2bb0*/  FMNMX.FTZ R11, R38, R11, !PT ;  /* 0x0000000b260b7209 */ /* 0x004fc80007810000 */
[C---:B------:R-:W-:Y:S01]  /*2bc0*/  FSETP.NEU.FTZ.AND P3, PT, R11.reuse, -INF , PT ;  /* 0xff8000000b00780b */ /* 0x040fe20003f7d000 */
[-C--:B------:R-:W-:Y:S01]  /*2bd0*/  FMUL.FTZ R38, R11, R10.reuse ;  /* 0x0000000a0b267220 */ /* 0x080fe20000410000 */
[----:B------:R-:W1:Y:S04]  /*2be0*/  MUFU.TANH R0, R0 ;  /* 0x0000000000007308 */ /* 0x000e680000002400 */
[----:B------:R-:W-:Y:S02]  /*2bf0*/  FSEL R38, R38, RZ, P3 ;  /* 0x000000ff26267208 */ /* 0x000fe40001800000 */
[----:B------:R-:W-:Y:S02]  /*2c00*/  ISETP.GT.AND P3, PT, R61, RZ, PT ;  /* 0x000000ff3d00720c */ /* 0x000fe40003f64270 */
[----:B------:R0:W-:Y:S01]  /*2c10*/  MUFU.TANH R46, R73 ;  /* 0x00000049002e7308 */ /* 0x0001e20000002400 */
[-CC-:B------:R-:W-:Y:S01]  /*2c20*/  FFMA.FTZ R181, R91, R10.reuse, -R38.reuse ;  /* 0x0000000a5bb57223 */ /* 0x180fe20000010826 */
[----:B------:R-:W-:Y:S01]  /*2c30*/  FSEL R65, R14, -INF , P3 ;  /* 0xff8000000e417808 */ /* 0x000fe20001800000 */
[-CC-:B------:R-:W-:Y:S01]  /*2c40*/  FFMA.FTZ R183, R93, R10.reuse, -R38.reuse ;  /* 0x0000000a5db77223 */ /* 0x180fe20000010826 */
[----:B------:R-:W-:Y:S01]  /*2c50*/  ISETP.GT.AND P3, PT, R61, 0x9, PT ;  /* 0x000000093d00780c */ /* 0x000fe20003f64270 */
[--C-:B------:R-:W-:Y:S01]  /*2c60*/  FFMA.FTZ R14, R95, R10, -R38.reuse ;  /* 0x0000000a5f0e7223 */ /* 0x100fe20000010826 */
[----:B------:R-:W-:Y:S01]  /*2c70*/  FMNMX.FTZ R24, R65, R30, !PT ;  /* 0x0000001e41187209 */ /* 0x000fe20007810000 */
[--C-:B------:R-:W-:Y:S01]  /*2c80*/  FFMA.FTZ R177, R97, R10, -R38.reuse ;  /* 0x0000000a61b17223 */ /* 0x100fe20000010826 */
[----:B---3--:R-:W-:Y:S01]  /*2c90*/  FSEL R29, R29, -INF , P3 ;  /* 0xff8000001d1d7808 */ /* 0x008fe20001800000 */
[----:B------:R-:W-:Y:S01]  /*2ca0*/  MUFU.TANH R7, R7 ;  /* 0x0000000700077308 */ /* 0x000fe20000002400 */
[----:B------:R-:W-:Y:S01]  /*2cb0*/  FMNMX.FTZ R24, R69, R24, !PT ;  /* 0x0000001845187209 */ /* 0x000fe20007810000 */
[-CC-:B------:R-:W-:Y:S01]  /*2cc0*/  FFMA.FTZ R99, R99, R10.reuse, -R38.reuse ;  /* 0x0000000a63637223 */ /* 0x180fe20000010826 */
[----:B------:R-:W-:Y:S01]  /*2cd0*/  ISETP.GT.AND P3, PT, R61, 0x11, PT ;  /* 0x000000113d00780c */ /* 0x000fe20003f64270 */
[-CC-:B------:R-:W-:Y:S01]  /*2ce0*/  FFMA.FTZ R179, R101, R10.reuse, -R38.reuse ;  /* 0x0000000a65b37223 */ /* 0x180fe20000010826 */
[----:B0-----:R-:W-:Y:S01]  /*2cf0*/  FSEL R73, R19, -INF , P4 ;  /* 0xff80000013497808 */ /* 0x001fe20002000000 */
[--C-:B------:R-:W-:Y:S01]  /*2d00*/  FFMA.FTZ R171, R71, R10, -R38.reuse ;  /* 0x0000000a47ab7223 */ /* 0x100fe20000010826 */
[----:B------:R-:W-:Y:S01]  /*2d10*/  FMNMX.FTZ R24, R29, R24, !PT ;  /* 0x000000181d187209 */ /* 0x000fe20007810000 */
[----:B------:R-:W0:Y:S01]  /*2d20*/  MUFU.TANH R3, R3 ;  /* 0x0000000300037308 */ /* 0x000e220000002400 */
[----:B------:R-:W-:Y:S01]  /*2d30*/  ISETP.GT.AND P4, PT, R61, 0x18, PT ;  /* 0x000000183d00780c */ /* 0x000fe20003f84270 */
[-CC-:B------:R-:W-:Y:S01]  /*2d40*/  FFMA.FTZ R19, R67, R10.reuse, -R38.reuse ;  /* 0x0000000a43137223 */ /* 0x180fe20000010826 */
[----:B----4-:R-:W-:Y:S01]  /*2d50*/  FSEL R21, R21, -INF , P3 ;  /* 0xff80000015157808 */ /* 0x010fe20001800000 */
[--C-:B------:R-:W-:Y:S01]  /*2d60*/  FFMA.FTZ R173, R105, R10, -R38.reuse ;  /* 0x0000000a69ad7223 */ /* 0x100fe20000010826 */
[----:B------:R-:W-:Y:S01]  /*2d70*/  FMNMX.FTZ R24, R73, R24, !PT ;  /* 0x0000001849187209 */ /* 0x000fe20007810000 */
[-CC-:B------:R-:W-:Y:S01]  /*2d80*/  FFMA.FTZ R165, R63, R10.reuse, -R38.reuse ;  /* 0x0000000a3fa57223 */ /* 0x180fe20000010826 */
[----:B------:R-:W-:Y:S01]  /*2d90*/  ISETP.GT.AND P3, PT, R61, 0x19, PT ;  /* 0x000000193d00780c */ /* 0x000fe20003f64270 */
[----:B------:R-:W-:Y:S01]  /*2da0*/  MUFU.TANH R12, R12 ;  /* 0x0000000c000c7308 */ /* 0x000fe20000002400 */
[----:B-----5:R-:W-:Y:S01]  /*2db0*/  FSEL R75, R6, -INF , P4 ;  /* 0xff800000064b7808 */ /* 0x020fe20002000000 */
[--C-:B------:R-:W-:Y:S01]  /*2dc0*/  FFMA.FTZ R34, R41, R10, -R38.reuse ;  /* 0x0000000a29227223 */ /* 0x100fe20000010826 */
[----:B------:R-:W-:Y:S01]  /*2dd0*/  FMNMX.FTZ R24, R21, R24, !PT ;  /* 0x0000001815187209 */ /* 0x000fe20007810000 */
[-CC-:B------:R-:W-:Y:S01]  /*2de0*/  FFMA.FTZ R167, R31, R10.reuse, -R38.reuse ;  /* 0x0000000a1fa77223 */ /* 0x180fe20000010826 */
[----:B------:R-:W-:Y:S01]  /*2df0*/  ISETP.GT.AND P4, PT, R61, 0x20, PT ;  /* 0x000000203d00780c */ /* 0x000fe20003f84270 */
[--C-:B------:R-:W-:Y:S01]  /*2e00*/  FFMA.FTZ R36, R36, R10, -R38.reuse ;  /* 0x0000000a24247223 */ /* 0x100fe20000010826 */
[----:B------:R-:W-:Y:S01]  /*2e10*/  FMNMX.FTZ R24, R75, R24, !PT ;  /* 0x000000184b187209 */ /* 0x000fe20007810000 */
[----:B------:R2:W-:Y:S01]  /*2e20*/  MUFU.TANH R48, R77 ;  /* 0x0000004d00307308 */ /* 0x0005e20000002400 */
[----:B-1----:R-:W-:Y:S01]  /*2e30*/  FSEL R79, R0, -INF , P4 ;  /* 0xff800000004f7808 */ /* 0x002fe20002000000 */
[-CC-:B------:R-:W-:Y:S01]  /*2e40*/  FFMA.FTZ R0, R103, R10.reuse, -R38.reuse ;  /* 0x0000000a67007223 */ /* 0x180fe20000010826 */
[----:B------:R-:W-:Y:S01]  /*2e50*/  ISETP.GT.AND P4, PT, R61, 0x28, PT ;  /* 0x000000283d00780c */ /* 0x000fe20003f84270 */
[-CC-:B------:R-:W-:Y:S01]  /*2e60*/  FFMA.FTZ R6, R107, R10.reuse, -R38.reuse ;  /* 0x0000000a6b067223 */ /* 0x180fe20000010826 */
[-CC-:B------:R-:W-:Y:S01]  /*2e70*/  FFMA.FTZ R175, R109, R10.reuse, -R38.reuse ;  /* 0x0000000a6daf7223 */ /* 0x180fe20000010826 */
[-CC-:B------:R-:W-:Y:S01]  /*2e80*/  FFMA.FTZ R169, R113, R10.reuse, -R38.reuse ;  /* 0x0000000a71a97223 */ /* 0x180fe20000010826 */
[----:B0-----:R-:W-:Y:S01]  /*2e90*/  FSEL R3, R3, -INF , P4 ;  /* 0xff80000003037808 */ /* 0x001fe20002000000 */
[----:B------:R-:W0:Y:S01]  /*2ea0*/  MUFU.TANH R13, R13 ;  /* 0x0000000d000d7308 */ /* 0x000e220000002400 */
[----:B--2---:R-:W-:Y:S01]  /*2eb0*/  FSEL R77, R2, -INF , P3 ;  /* 0xff800000024d7808 */ /* 0x004fe20001800000 */
[-CC-:B------:R-:W-:Y:S01]  /*2ec0*/  FFMA.FTZ R37, R37, R10.reuse, -R38.reuse ;  /* 0x0000000a25257223 */ /* 0x180fe20000010826 */
[----:B------:R-:W-:Y:S01]  /*2ed0*/  ISETP.GT.AND P3, PT, R61, 0x21, PT ;  /* 0x000000213d00780c */ /* 0x000fe20003f64270 */
[--C-:B------:R-:W-:Y:S01]  /*2ee0*/  FFMA.FTZ R35, R35, R10, -R38.reuse ;  /* 0x0000000a23237223 */ /* 0x100fe20000010826 */
[----:B------:R-:W-:Y:S01]  /*2ef0*/  FMNMX.FTZ R24, R77, R24, !PT ;  /* 0x000000184d187209 */ /* 0x000fe20007810000 */
[--C-:B------:R-:W-:Y:S01]  /*2f00*/  FFMA.FTZ R39, R39, R10, -R38.reuse ;  /* 0x0000000a27277223 */ /* 0x100fe20000010826 */
[----:B------:R-:W-:Y:S01]  /*2f10*/  FSEL R7, R7, -INF , P3 ;  /* 0xff80000007077808 */ /* 0x000fe20001800000 */
[----:B------:R-:W-:Y:S01]  /*2f20*/  MUFU.TANH R20, R20 ;  /* 0x0000001400147308 */ /* 0x000fe20000002400 */
[----:B------:R-:W-:Y:S01]  /*2f30*/  FMNMX.FTZ R24, R79, R24, !PT ;  /* 0x000000184f187209 */ /* 0x000fe20007810000 */
[-CC-:B------:R-:W-:Y:S01]  /*2f40*/  FFMA.FTZ R43, R43, R10.reuse, -R38.reuse ;  /* 0x0000000a2b2b7223 */ /* 0x180fe20000010826 */
[----:B------:R-:W-:Y:S01]  /*2f50*/  ISETP.GT.AND P3, PT, R61, 0x29, PT ;  /* 0x000000293d00780c */ /* 0x000fe20003f64270 */
[--C-:B------:R-:W-:Y:S01]  /*2f60*/  FFMA.FTZ R59, R59, R10, -R38.reuse ;  /* 0x0000000a3b3b7223 */ /* 0x100fe20000010826 */
[----:B------:R-:W-:Y:S01]  /*2f70*/  FMNMX.FTZ R24, R7, R24, !PT ;  /* 0x0000001807187209 */ /* 0x000fe20007810000 */
[--C-:B------:R-:W-:Y:S01]  /*2f80*/  FFMA.FTZ R57, R57, R10, -R38.reuse ;  /* 0x0000000a39397223 */ /* 0x100fe20000010826 */
[----:B------:R-:W-:Y:S01]  /*2f90*/  ISETP.GT.AND P4, PT, R61, 0x30, PT ;  /* 0x000000303d00780c */ /* 0x000fe20003f84270 */
[----:B------:R-:W1:Y:S01]  /*2fa0*/  MUFU.TANH R15, R15 ;  /* 0x0000000f000f7308 */ /* 0x000e620000002400 */
[----:B------:R-:W-:Y:S01]  /*2fb0*/  FMNMX.FTZ R24, R3, R24, !PT ;  /* 0x0000001803187209 */ /* 0x000fe20007810000 */
[-CC-:B------:R-:W-:Y:S01]  /*2fc0*/  FFMA.FTZ R45, R45, R10.reuse, -R38.reuse ;  /* 0x0000000a2d2d7223 */ /* 0x180fe20000010826 */
[----:B0-----:R-:W-:Y:S01]  /*2fd0*/  FSEL R13, R13, -INF , P4 ;  /* 0xff8000000d0d7808 */ /* 0x001fe20002000000 */
[-CC-:B------:R-:W-:Y:S01]  /*2fe0*/  FFMA.FTZ R51, R51, R10.reuse, -R38.reuse ;  /* 0x0000000a33337223 */ /* 0x180fe20000010826 */
[----:B------:R-:W-:Y:S01]  /*2ff0*/  ISETP.GT.AND P4, PT, R61, 0x38, PT ;  /* 0x000000383d00780c */ /* 0x000fe20003f84270 */
[-CC-:B------:R-:W-:Y:S01]  /*3000*/  FFMA.FTZ R55, R55, R10.reuse, -R38.reuse ;  /* 0x0000000a37377223 */ /* 0x180fe20000010826 */
[-CC-:B------:R-:W-:Y:S01]  /*3010*/  FFMA.FTZ R47, R47, R10.reuse, -R38.reuse ;  /* 0x0000000a2f2f7223 */ /* 0x180fe20000010826 */
[----:B------:R-:W0:Y:S01]  /*3020*/  MUFU.TANH R25, R25 ;  /* 0x0000001900197308 */ /* 0x000e220000002400 */
[-CC-:B------:R-:W-:Y:S01]  /*3030*/  FFMA.FTZ R53, R53, R10.reuse, -R38.reuse ;  /* 0x0000000a35357223 */ /* 0x180fe20000010826 */
[-CC-:B------:R-:W-:Y:S01]  /*3040*/  FFMA.FTZ R49, R49, R10.reuse, -R38.reuse ;  /* 0x0000000a31317223 */ /* 0x180fe20000010826 */
[----:B------:R-:W-:Y:S01]  /*3050*/  FFMA.FTZ R33, R33, R10, -R38 ;  /* 0x0000000a21217223 */ /* 0x000fe20000010826 */
[----:B------:R-:W-:-:S02]  /*3060*/  CS2R R112, SRZ ;  /* 0x0000000000707805 */ /* 0x000fc4000001ff00 */
[----:B------:R-:W-:Y:S02]  /*3070*/  CS2R R108, SRZ ;  /* 0x00000000006c7805 */ /* 0x000fe4000001ff00 */
[----:B------:R-:W-:Y:S01]  /*3080*/  CS2R R106, SRZ ;  /* 0x00000000006a7805 */ /* 0x000fe2000001ff00 */
[----:B------:R2:W-:Y:S01]  /*3090*/  MUFU.TANH R50, R81 ;  /* 0x0000005100327308 */ /* 0x0005e20000002400 */
[----:B-1----:R-:W-:Y:S02]  /*30a0*/  FSEL R15, R15, -INF , P4 ;  /* 0xff8000000f0f7808 */ /* 0x002fe40002000000 */
[----:B------:R-:W-:-:S05]  /*30b0*/  ISETP.GT.AND P4, PT, R61, 0x40, PT ;  /* 0x000000403d00780c */ /* 0x000fca0003f84270 */
[----:B------:R-:W-:Y:S01]  /*30c0*/  MUFU.TANH R28, R28 ;  /* 0x0000001c001c7308 */ /* 0x000fe20000002400 */
[----:B--2---:R-:W-:Y:S01]  /*30d0*/  FSEL R81, R12, -INF , P3 ;  /* 0xff8000000c517808 */ /* 0x004fe20001800000 */
[--C-:B------:R-:W-:Y:S01]  /*30e0*/  FFMA.FTZ R12, R111, R10, -R38.reuse ;  /* 0x0000000a6f0c7223 */ /* 0x100fe20000010826 */
[----:B------:R-:W-:Y:S02]  /*30f0*/  ISETP.GT.AND P3, PT, R61, 0x31, PT ;  /* 0x000000313d00780c */ /* 0x000fe40003f64270 */
[----:B------:R-:W-:Y:S02]  /*3100*/  CS2R R110, SRZ ;  /* 0x00000000006e7805 */ /* 0x000fe4000001ff00 */
[----:B------:R-:W-:Y:S02]  /*3110*/  FMNMX.FTZ R24, R81, R24, !PT ;  /* 0x0000001851187209 */ /* 0x000fe40007810000 */
[----:B------:R-:W-:Y:S01]  /*3120*/  FSEL R83, R20, -INF , P3 ;  /* 0xff80000014537808 */ /* 0x000fe20001800000 */
[----:B------:R-:W1:Y:S01]  /*3130*/  MUFU.TANH R32, R32 ;  /* 0x0000002000207308 */ /* 0x000e620000002400 */
[----:B------:R-:W-:Y:S01]  /*3140*/  FMNMX.FTZ R24, R13, R24, !PT ;  /* 0x000000180d187209 */ /* 0x000fe20007810000 */
[----:B------:R-:W-:Y:S01]  /*3150*/  FFMA.FTZ R20, R89, R10, -R38 ;  /* 0x0000000a59147223 */ /* 0x000fe20000010826 */
[----:B------:R-:W-:-:S02]  /*3160*/  ISETP.GT.AND P3, PT, R61, 0x39, PT ;  /* 0x000000393d00780c */ /* 0x000fc40003f64270 */
[----:B------:R-:W-:Y:S02]  /*3170*/  FMNMX.FTZ R24, R83, R24, !PT ;  /* 0x0000001853187209 */ /* 0x000fe40007810000 */
[----:B0-----:R-:W-:Y:S01]  /*3180*/  FSEL R25, R25, -INF , P3 ;  /* 0xff80000019197808 */ /* 0x001fe20001800000 */
[----:B------:R-:W0:Y:S01]  /*3190*/  MUFU.TANH R60, R60 ;  /* 0x0000003c003c7308 */ /* 0x000e220000002400 */
[----:B------:R-:W-:Y:S02]  /*31a0*/  FMNMX.FTZ R24, R15, R24, !PT ;  /* 0x000000180f187209 */ /* 0x000fe40007810000 */
[----:B------:R-:W-:Y:S02]  /*31b0*/  ISETP.GT.AND P3, PT, R61, 0x41, PT ;  /* 0x000000413d00780c */ /* 0x000fe40003f64270 */
[----:B------:R-:W-:-:S03]  /*31c0*/  FMNMX.FTZ R24, R25, R24, !PT ;  /* 0x0000001819187209 */ /* 0x000fc60007810000 */
[----:B------:R-:W2:Y:S01]  /*31d0*/  MUFU.TANH R64, R64 ;  /* 0x0000004000407308 */ /* 0x000ea20000002400 */
[----:B-1----:R-:W-:Y:S02]  /*31e0*/  FSEL R87, R32, -INF , P3 ;  /* 0xff80000020577808 */ /* 0x002fe40001800000 */
[----:B------:R-:W-:-:S04]  /*31f0*/  ISETP.GT.AND P3, PT, R61, 0x49, PT ;  /* 0x000000493d00780c */ /* 0x000fc80003f64270 */
[----:B------:R-:W-:Y:S01]  /*3200*/  FSEL R93, R40, -INF , P3 ;  /* 0xff800000285d7808 */ /* 0x000fe20001800000 */
[----:B------:R1:W-:Y:S01]  /*3210*/  MUFU.TANH R52, R85 ;  /* 0x0000005500347308 */ /* 0x0003e20000002400 */
[----:B------:R-:W-:-:S04]  /*3220*/  ISETP.GT.AND P3, PT, R61, 0x51, PT ;  /* 0x000000513d00780c */ /* 0x000fc80003f64270 */
[----:B------:R-:W-:Y:S02]  /*3230*/  FSEL R97, R42, -INF , P3 ;  /* 0xff8000002a617808 */ /* 0x000fe40001800000 */
[C---:B------:R-:W-:Y:S01]  /*3240*/  ISETP.GT.AND P3, PT, R61.reuse, 0x59, PT ;  /* 0x000000593d00780c */ /* 0x040fe20003f64270 */
[----:B------:R-:W3:Y:S01]  /*3250*/  MUFU.TANH R68, R68 ;  /* 0x0000004400447308 */ /* 0x000ee20000002400 */
[----:B-1----:R-:W-:Y:S02]  /*3260*/  FSEL R85, R28, -INF , P4 ;  /* 0xff8000001c557808 */ /* 0x002fe40002000000 */
[----:B------:R-:W-:Y:S02]  /*3270*/  ISETP.GT.AND P4, PT, R61, 0x48, PT ;  /* 0x000000483d00780c */ /* 0x000fe40003f84270 */
[----:B------:R-:W-:Y:S02]  /*3280*/  FMNMX.FTZ R24, R85, R24, !PT ;  /* 0x0000001855187209 */ /* 0x000fe40007810000 */
[----:B0-----:R-:W-:Y:S01]  /*3290*/  FSEL R91, R60, -INF , P4 ;  /* 0xff8000003c5b7808 */ /* 0x001fe20002000000 */
[----:B------:R-:W0:Y:S01]  /*32a0*/  MUFU.TANH R72, R72 ;  /* 0x0000004800487308 */ /* 0x000e220000002400 */
[----:B------:R-:W-:-:S02]  /*32b0*/  FMNMX.FTZ R24, R87, R24, !PT ;  /* 0x0000001857187209 */ /* 0x000fc40007810000 */
[----:B------:R-:W-:Y:S02]  /*32c0*/  ISETP.GT.AND P4, PT, R61, 0x50, PT ;  /* 0x000000503d00780c */ /* 0x000fe40003f84270 */
[----:B------:R-:W-:Y:S02]  /*32d0*/  FMNMX.FTZ R24, R91, R24, !PT ;  /* 0x000000185b187209 */ /* 0x000fe40007810000 */
[----:B--2---:R-:W-:Y:S01]  /*32e0*/  FSEL R95, R64, -INF , P4 ;  /* 0xff800000405f7808 */ /* 0x004fe20002000000 */
[----:B------:R-:W1:Y:S01]  /*32f0*/  MUFU.TANH R76, R76 ;  /* 0x0000004c004c7308 */ /* 0x000e620000002400 */
[----:B------:R-:W-:Y:S02]  /*3300*/  FMNMX.FTZ R24, R93, R24, !PT ;  /* 0x000000185d187209 */ /* 0x000fe40007810000 */
[----:B------:R-:W-:Y:S02]  /*3310*/  ISETP.GT.AND P4, PT, R61, 0x58, PT ;  /* 0x000000583d00780c */ /* 0x000fe40003f84270 */
[----:B------:R-:W-:-:S02]  /*3320*/  FMNMX.FTZ R24, R95, R24, !PT ;  /* 0x000000185f187209 */ /* 0x000fc40007810000 */
[----:B------:R-:W-:Y:S01]  /*3330*/  FSEL R89, R44, -INF , P3 ;  /* 0xff8000002c597808 */ /* 0x000fe20001800000 */
[----:B------:R3:W-:Y:S01]  /*3340*/  MUFU.EX2 R2, R99 ;  /* 0x0000006300027308 */ /* 0x0007e20000000800 */
[----:B------:R-:W-:Y:S02]  /*3350*/  FMNMX.FTZ R24, R97, R24, !PT ;  /* 0x0000001861187209 */ /* 0x000fe40007810000 */
[----:B------:R-:W-:-:S04]  /*3360*/  ISETP.GT.AND P3, PT, R61, 0x61, PT ;  /* 0x000000613d00780c */ /* 0x000fc80003f64270 */
[----:B------:R-:W-:Y:S01]  /*3370*/  FSEL R71, R46, -INF , P3 ;  /* 0xff8000002e477808 */ /* 0x000fe20001800000 */
[----:B------:R-:W2:Y:S01]  /*3380*/  MUFU.TANH R80, R80 ;  /* 0x0000005000507308 */ /* 0x000ea20000002400 */
[----:B---3--:R-:W-:Y:S02]  /*3390*/  FSEL R99, R68, -INF , P4 ;  /* 0xff80000044637808 */ /* 0x008fe40002000000 */
[----:B------:R-:W-:Y:S02]  /*33a0*/  ISETP.GT.AND P4, PT, R61, 0x60, PT ;  /* 0x000000603d00780c */ /* 0x000fe40003f84270 */
[----:B------:R-:W-:Y:S02]  /*33b0*/  FMNMX.FTZ R24, R99, R24, !PT ;  /* 0x0000001863187209 */ /* 0x000fe40007810000 */
[----:B0-----:R-:W-:Y:S01]  /*33c0*/  FSEL R101, R72, -INF , P4 ;  /* 0xff80000048657808 */ /* 0x001fe20002000000 */
[----:B------:R-:W0:Y:S01]  /*33d0*/  MUFU.TANH R84, R84 ;  /* 0x0000005400547308 */ /* 0x000e220000002400 */
[----:B------:R-:W-:-:S02]  /*33e0*/  FMNMX.FTZ R24, R89, R24, !PT ;  /* 0x0000001859187209 */ /* 0x000fc40007810000 */
[----:B------:R-:W-:Y:S02]  /*33f0*/  ISETP.GT.AND P4, PT, R61, 0x68, PT ;  /* 0x000000683d00780c */ /* 0x000fe40003f84270 */
[----:B------:R-:W-:Y:S02]  /*3400*/  FMNMX.FTZ R24, R101, R24, !PT ;  /* 0x0000001865187209 */ /* 0x000fe40007810000 */
[----:B------:R-:W-:Y:S01]  /*3410*/  ISETP.GT.AND P3, PT, R61, 0x69, PT ;  /* 0x000000693d00780c */ /* 0x000fe20003f64270 */
[----:B------:R-:W-:Y:S01]  /*3420*/  MUFU.EX2 R181, R181 ;  /* 0x000000b500b57308 */ /* 0x000fe20000000800 */
[----:B-1----:R-:W-:Y:S02]  /*3430*/  FSEL R103, R76, -INF , P4 ;  /* 0xff8000004c677808 */ /* 0x002fe40002000000 */
[----:B------:R-:W-:Y:S02]  /*3440*/  FMNMX.FTZ R28, R71, R24, !PT ;  /* 0x00000018471c7209 */ /* 0x000fe40007810000 */
[----:B------:R-:W-:-:S02]  /*3450*/  ISETP.GT.AND P4, PT, R61, 0x70, PT ;  /* 0x000000703d00780c */ /* 0x000fc40003f84270 */
[----:B------:R-:W-:Y:S01]  /*3460*/  FSEL R67, R48, -INF , P3 ;  /* 0xff80000030437808 */ /* 0x000fe20001800000 */
[----:B------:R-:W-:Y:S01]  /*3470*/  MUFU.EX2 R24, R19 ;  /* 0x0000001300187308 */ /* 0x000fe20000000800 */
[----:B------:R-:W-:Y:S02]  /*3480*/  FMNMX.FTZ R28, R103, R28, !PT ;  /* 0x0000001c671c7209 */ /* 0x000fe40007810000 */
[----:B------:R-:W-:Y:S02]  /*3490*/  ISETP.GT.AND P3, PT, R61, 0x71, PT ;  /* 0x000000713d00780c */ /* 0x000fe40003f64270 */
[----:B--2---:R-:W-:Y:S02]  /*34a0*/  FSEL R105, R80, -INF , P4 ;  /* 0xff80000050697808 */ /* 0x004fe40002000000 */
[----:B------:R-:W-:Y:S01]  /*34b0*/  FMNMX.FTZ R28, R67, R28, !PT ;  /* 0x0000001c431c7209 */ /* 0x000fe20007810000 */
[----:B------:R-:W1:Y:S01]  /*34c0*/  MUFU.EX2 R26, R36 ;  /* 0x00000024001a7308 */ /* 0x000e620000000800 */
[----:B------:R-:W-:-:S02]  /*34d0*/  ISETP.GT.AND P4, PT, R61, 0x78, PT ;  /* 0x000000783d00780c */ /* 0x000fc40003f84270 */
[----:B------:R-:W-:Y:S02]  /*34e0*/  FSEL R63, R50, -INF , P3 ;  /* 0xff800000323f7808 */ /* 0x000fe40001800000 */
[----:B------:R-:W-:Y:S02]  /*34f0*/  FMNMX.FTZ R28, R105, R28, !PT ;  /* 0x0000001c691c7209 */ /* 0x000fe40007810000 */
[----:B------:R-:W-:Y:S01]  /*3500*/  ISETP.GT.AND P3, PT, R61, 0x79, PT ;  /* 0x000000793d00780c */ /* 0x000fe20003f64270 */
[----:B------:R-:W2:Y:S01]  /*3510*/  MUFU.EX2 R183, R183 ;  /* 0x000000b700b77308 */ /* 0x000ea20000000800 */
[----:B0-----:R-:W-:Y:S02]  /*3520*/  FSEL R61, R84, -INF , P4 ;  /* 0xff800000543d7808 */ /* 0x001fe40002000000 */
[----:B------:R-:W-:Y:S02]  /*3530*/  FMNMX.FTZ R32, R63, R28, !PT ;  /* 0x0000001c3f207209 */ /* 0x000fe40007810000 */
[----:B------:R-:W-:-:S02]  /*3540*/  FSEL R41, R52, -INF , P3 ;  /* 0xff80000034297808 */ /* 0x000fc40001800000 */
[----:B------:R-:W-:Y:S01]  /*3550*/  FMNMX.FTZ R32, R61, R32, !PT ;  /* 0x000000203d207209 */ /* 0x000fe20007810000 */
[----:B------:R-:W0:Y:S01]  /*3560*/  MUFU.EX2 R14, R14 ;  /* 0x0000000e000e7308 */ /* 0x000e220000000800 */
[----:B-1----:R-:W-:Y:S01]  /*3570*/  FADD.FTZ R48, R181, R26 ;  /* 0x0000001ab5307221 */ /* 0x002fe20000010000 */
[----:B------:R-:W1:Y:S01]  /*3580*/  @P2 LDC R52, c[0x0][0x44c] ;  /* 0x00011300ff342b82 */ /* 0x000e620000000800 */
[----:B------:R-:W-:Y:S02]  /*3590*/  FMNMX.FTZ R32, R41, R32, !PT ;  /* 0x0000002029207209 */ /* 0x000fe40007810000 */
[----:B------:R-:W-:-:S03]  /*35a0*/  F2FP.F16.F32.PACK_AB R181, R26, R181 ;  /* 0x000000b51ab5723e */ /* 0x000fc600000000ff */
[----:B------:R-:W3:Y:S01]  /*35b0*/  SHFL.BFLY PT, R19, R32, 0x2, 0x1f ;  /* 0x0c401f0020137f89 */ /* 0x000ee200000e0000 */
[----:B------:R-:W4:Y:S08]  /*35c0*/  MUFU.EX2 R177, R177 ;  /* 0x000000b100b17308 */ /* 0x000f300000000800 */
[----:B------:R-:W-:Y:S08]  /*35d0*/  MUFU.EX2 R179, R179 ;  /* 0x000000b300b37308 */ /* 0x000ff00000000800 */
[----:B------:R-:W-:Y:S01]  /*35e0*/  MUFU.EX2 R0, R0 ;  /* 0x0000000000007308 */ /* 0x000fe20000000800 */
[----:B---3--:R-:W-:-:S07]  /*35f0*/  FMNMX.FTZ R31, R32, R19, !PT ;  /* 0x00000013201f7209 */ /* 0x008fce0007810000 */
[----:B------:R-:W-:Y:S01]  /*3600*/  MUFU.EX2 R173, R173 ;  /* 0x000000ad00ad7308 */ /* 0x000fe20000000800 */
[----:B------:R-:W3:Y:S07]  /*3610*/  SHFL.BFLY PT, R32, R31, 0x1, 0x1f ;  /* 0x0c201f001f207f89 */ /* 0x000eee00000e0000 */
[----:B------:R-:W-:Y:S08]  /*3620*/  MUFU.EX2 R6, R6 ;  /* 0x0000000600067308 */ /* 0x000ff00000000800 */
[----:B------:R-:W-:Y:S08]  /*3630*/  MUFU.EX2 R175, R175 ;  /* 0x000000af00af7308 */ /* 0x000ff00000000800 */
[----:B------:R-:W-:Y:S01]  /*3640*/  MUFU.EX2 R12, R12 ;  /* 0x0000000c000c7308 */ /* 0x000fe20000000800 */
[----:B---3--:R-:W-:-:S04]  /*3650*/  FMNMX.FTZ R19, R31, R32, !PT ;  /* 0x000000201f137209 */ /* 0x008fc80007810000 */
        /* <DEDUP_REMOVED lines=21> */
[----:B--2---:R-:W-:Y:S01]  /*37b0*/  FADD.FTZ R3, R183, R48 ;  /* 0x00000030b7037221 */ /* 0x004fe20000010000 */
[-CC-:B------:R-:W-:Y:S01]  /*37c0*/  FFMA.FTZ R15, R15, R10.reuse, -R32.reuse ;  /* 0x0000000a0f0f7223 */ /* 0x180fe20000010820 */
[-CC-:B------:R-:W-:Y:S01]  /*37d0*/  FFMA.FTZ R25, R25, R10.reuse, -R32.reuse ;  /* 0x0000000a19197223 */ /* 0x180fe20000010820 */
[-CC-:B------:R-:W-:Y:S01]  /*37e0*/  FFMA.FTZ R85, R85, R10.reuse, -R32.reuse ;  /* 0x0000000a55557223 */ /* 0x180fe20000010820 */
[----:B0-----:R-:W-:Y:S01]  /*37f0*/  FADD.FTZ R48, R14, R3 ;  /* 0x000000030e307221 */ /* 0x001fe20000010000 */
[-CC-:B------:R-:W-:Y:S01]  /*3800*/  FFMA.FTZ R87, R87, R10.reuse, -R32.reuse ;  /* 0x0000000a57577223 */ /* 0x180fe20000010820 */
[-C--:B------:R-:W-:Y:S01]  /*3810*/  FFMA.FTZ R91, R91, R10.reuse, -R32 ;  /* 0x0000000a5b5b7223 */ /* 0x080fe20000010820 */
[----:B------:R-:W0:Y:S01]  /*3820*/  MUFU.EX2 R30, R30 ;  /* 0x0000001e001e7308 */ /* 0x000e220000000800 */
[----:B----4-:R-:W-:Y:S01]  /*3830*/  FADD.FTZ R3, R177, R48 ;  /* 0x00000030b1037221 */ /* 0x010fe20000010000 */
[-CC-:B------:R-:W-:Y:S01]  /*3840*/  FFMA.FTZ R93, R93, R10.reuse, -R32.reuse ;  /* 0x0000000a5d5d7223 */ /* 0x180fe20000010820 */
[-CC-:B------:R-:W-:Y:S01]  /*3850*/  FFMA.FTZ R95, R95, R10.reuse, -R32.reuse ;  /* 0x0000000a5f5f7223 */ /* 0x180fe20000010820 */
[-CC-:B------:R-:W-:Y:S01]  /*3860*/  FFMA.FTZ R97, R97, R10.reuse, -R32.reuse ;  /* 0x0000000a61617223 */ /* 0x180fe20000010820 */
[C---:B------:R-:W-:Y:S01]  /*3870*/  FADD.FTZ R48, R2.reuse, R3 ;  /* 0x0000000302307221 */ /* 0x040fe20000010000 */
[-CC-:B------:R-:W-:Y:S01]  /*3880*/  FFMA.FTZ R99, R99, R10.reuse, -R32.reuse ;  /* 0x0000000a63637223 */ /* 0x180fe20000010820 */
[----:B------:R-:W-:Y:S01]  /*3890*/  F2FP.F16.F32.PACK_AB R177, R2, R177 ;  /* 0x000000b102b1723e */ /* 0x000fe200000000ff */
[----:B------:R-:W2:Y:S01]  /*38a0*/  MUFU.EX2 R69, R69 ;  /* 0x0000004500457308 */ /* 0x000ea20000000800 */
[-CC-:B------:R-:W-:Y:S01]  /*38b0*/  FFMA.FTZ R89, R89, R10.reuse, -R32.reuse ;  /* 0x0000000a59597223 */ /* 0x180fe20000010820 */
[-CC-:B------:R-:W-:Y:S01]  /*38c0*/  FFMA.FTZ R101, R101, R10.reuse, -R32.reuse ;  /* 0x0000000a65657223 */ /* 0x180fe20000010820 */
[-CC-:B------:R-:W-:Y:S01]  /*38d0*/  FFMA.FTZ R71, R71, R10.reuse, -R32.reuse ;  /* 0x0000000a47477223 */ /* 0x180fe20000010820 */
[-CC-:B------:R-:W-:Y:S01]  /*38e0*/  FFMA.FTZ R103, R103, R10.reuse, -R32.reuse ;  /* 0x0000000a67677223 */ /* 0x180fe20000010820 */
[----:B------:R-:W-:Y:S01]  /*38f0*/  F2FP.F16.F32.PACK_AB R183, R14, R183 ;  /* 0x000000b70eb7723e */ /* 0x000fe200000000ff */
[-CC-:B------:R-:W-:Y:S01]  /*3900*/  FFMA.FTZ R67, R67, R10.reuse, -R32.reuse ;  /* 0x0000000a43437223 */ /* 0x180fe20000010820 */
[-CC-:B------:R-:W-:Y:S01]  /*3910*/  FFMA.FTZ R105, R105, R10.reuse, -R32.reuse ;  /* 0x0000000a69697223 */ /* 0x180fe20000010820 */
[----:B------:R-:W3:Y:S01]  /*3920*/  MUFU.EX2 R182, R29 ;  /* 0x0000001d00b67308 */ /* 0x000ee20000000800 */
[-CC-:B------:R-:W-:Y:S01]  /*3930*/  FFMA.FTZ R63, R63, R10.reuse, -R32.reuse ;  /* 0x0000000a3f3f7223 */ /* 0x180fe20000010820 */
[-CC-:B------:R-:W-:Y:S01]  /*3940*/  FFMA.FTZ R61, R61, R10.reuse, -R32.reuse ;  /* 0x0000000a3d3d7223 */ /* 0x180fe20000010820 */
[----:B------:R-:W-:Y:S01]  /*3950*/  FFMA.FTZ R32, R41, R10, -R32 ;  /* 0x0000000a29207223 */ /* 0x000fe20000010820 */
[----:B0-----:R-:W-:-:S04]  /*3960*/  F2FP.F16.F32.PACK_AB R180, R30, R65 ;  /* 0x000000411eb4723e */ /* 0x001fc800000000ff */
[----:B------:R-:W0:Y:S08]  /*3970*/  MUFU.EX2 R73, R73 ;  /* 0x0000004900497308 */ /* 0x000e300000000800 */
[----:B------:R4:W5:Y:S08]  /*3980*/  MUFU.EX2 R176, R21 ;  /* 0x0000001500b07308 */ /* 0x0009700000000800 */
[----:B------:R1:W-:Y:S01]  /*3990*/  MUFU.EX2 R172, R7 ;  /* 0x0000000700ac7308 */ /* 0x0003e20000000800 */
[----:B----4-:R-:W-:-:S05]  /*39a0*/  IMAD.U32 R21, RZ, RZ, UR36 ;  /* 0x00000024ff157e24 */ /* 0x010fca000f8e00ff */
[----:B------:R-:W-:Y:S02]  /*39b0*/  @!P1 IADD3 R3, R21, 0x34840, RZ ;  /* 0x0003484015039810 */ /* 0x000fe40007ffe0ff */
[----:B------:R-:W4:Y:S01]  /*39c0*/  MUFU.EX2 R75, R75 ;  /* 0x0000004b004b7308 */ /* 0x000f220000000800 */
[----:B-1----:R-:W-:Y:S01]  /*39d0*/  FADD.FTZ R7, R179, R48 ;  /* 0x00000030b3077221 */ /* 0x002fe20000010000 */
[----:B------:R-:W-:Y:S01]  /*39e0*/  FADD.FTZ R48, R65, R30 ;  /* 0x0000001e41307221 */ /* 0x000fe20000010000 */
[----:B------:R-:W-:Y:S02]  /*39f0*/  @!P1 PRMT R3, RZ, 0x654, R3 ;  /* 0x00000654ff039816 */ /* 0x000fe40000000003 */
[----:B------:R-:W-:Y:S01]  /*3a00*/  FADD.FTZ R50, R0, R7 ;  /* 0x0000000700327221 */ /* 0x000fe20000010000 */
[----:B--2---:R-:W-:Y:S01]  /*3a10*/  FADD.FTZ R7, R69, R48 ;  /* 0x0000003045077221 */ /* 0x004fe20000010000 */
[----:B------:R0:W-:Y:S01]  /*3a20*/  @!P1 SYNCS.ARRIVE.TRANS64.RED.A1T0 RZ, [R3+URZ], RZ ;  /* 0x000000ff03ff99a7 */ /* 0x0001e2000810043f */
[----:B------:R-:W1:Y:S01]  /*3a30*/  MUFU.EX2 R178, R77 ;  /* 0x0000004d00b27308 */ /* 0x000e620000000800 */
[----:B------:R-:W-:Y:S01]  /*3a40*/  FADD.FTZ R21, R173, R50 ;  /* 0x00000032ad157221 */ /* 0x000fe20000010000 */
[----:B---3--:R-:W-:Y:S01]  /*3a50*/  FADD.FTZ R48, R182, R7 ;  /* 0x00000007b6307221 */ /* 0x008fe20000010000 */
[----:B------:R-:W-:-:S02]  /*3a60*/  F2FP.F16.F32.PACK_AB R179, R0, R179 ;  /* 0x000000b300b3723e */ /* 0x000fc400000000ff */
[----:B------:R-:W-:Y:S01]  /*3a70*/  FADD.FTZ R50, R6, R21 ;  /* 0x0000001506327221 */ /* 0x000fe20000010000 */
[----:B------:R-:W-:-:S04]  /*3a80*/  @P2 IMAD.HI.U32 R21, R23, R52, RZ ;  /* 0x0000003417152227 */ /* 0x000fc800078e00ff */
[----:B0-----:R-:W-:Y:S01]  /*3a90*/  FADD.FTZ R3, R73, R48 ;  /* 0x0000003049037221 */ /* 0x001fe20000010000 */
[----:B------:R-:W0:Y:S01]  /*3aa0*/  MUFU.EX2 R79, R79 ;  /* 0x0000004f004f7308 */ /* 0x000e220000000800 */
[----:B------:R-:W-:Y:S01]  /*3ab0*/  FADD.FTZ R7, R175, R50 ;  /* 0x00000032af077221 */ /* 0x000fe20000010000 */
[----:B------:R-:W-:Y:S02]  /*3ac0*/  IMAD R52, R16, UR7, -R27 ;  /* 0x0000000710347c24 */ /* 0x000fe4000f8e0a1b */
[----:B-----5:R-:W-:Y:S01]  /*3ad0*/  FADD.FTZ R48, R176, R3 ;  /* 0x00000003b0307221 */ /* 0x020fe20000010000 */
[----:B------:R-:W-:Y:S01]  /*3ae0*/  @P2 SHF.R.U32.HI R23, RZ, R54, R21 ;  /* 0x00000036ff172219 */ /* 0x000fe20000011615 */
[----:B------:R-:W-:Y:S01]  /*3af0*/  FADD.FTZ R50, R12, R7 ;  /* 0x000000070c327221 */ /* 0x000fe20000010000 */
[----:B------:R-:W-:Y:S01]  /*3b00*/  F2FP.F16.F32.PACK_AB R173, R6, R173 ;  /* 0x000000ad06ad723e */ /* 0x000fe200000000ff */
[----:B----4-:R-:W-:Y:S01]  /*3b10*/  FADD.FTZ R3, R75, R48 ;  /* 0x000000304b037221 */ /* 0x010fe20000010000 */
[----:B------:R-:W2:Y:S01]  /*3b20*/  MUFU.EX2 R171, R171 ;  /* 0x000000ab00ab7308 */ /* 0x000ea20000000800 */
[----:B------:R-:W-:Y:S01]  /*3b30*/  FADD.FTZ R7, R169, R50 ;  /* 0x00000032a9077221 */ /* 0x000fe20000010000 */
[----:B------:R-:W-:-:S02]  /*3b40*/  IMAD.IADD R52, R52, 0x1, R23 ;  /* 0x0000000134347824 */ /* 0x000fc400078e0217 */
[----:B-1----:R-:W-:Y:S01]  /*3b50*/  FADD.FTZ R48, R178, R3 ;  /* 0x00000003b2307221 */ /* 0x002fe20000010000 */
[----:B------:R-:W-:Y:S01]  /*3b60*/  F2FP.F16.F32.PACK_AB R175, R12, R175 ;  /* 0x000000af0caf723e */ /* 0x000fe200000000ff */
[C---:B------:R-:W-:Y:S01]  /*3b70*/  FADD.FTZ R50, R20.reuse, R7 ;  /* 0x0000000714327221 */ /* 0x040fe20000010000 */
[----:B------:R-:W-:Y:S01]  /*3b80*/  F2FP.F16.F32.PACK_AB R169, R20, R169 ;  /* 0x000000a914a9723e */ /* 0x000fe200000000ff */
[----:B------:R-:W1:Y:S01]  /*3b90*/  MUFU.EX2 R165, R165 ;  /* 0x000000a500a57308 */ /* 0x000e620000000800 */
[----:B0-----:R-:W-:Y:S01]  /*3ba0*/  FADD.FTZ R3, R79, R48 ;  /* 0x000000304f037221 */ /* 0x001fe20000010000 */
[----:B------:R-:W-:Y:S02]  /*3bb0*/  SHF.R.S32.HI R21, RZ, 0x1f, R52 ;  /* 0x0000001fff157819 */ /* 0x000fe40000011434 */
[----:B------:R-:W-:Y:S01]  /*3bc0*/  F2FP.F16.F32.PACK_AB R182, R182, R69 ;  /* 0x00000045b6b6723e */ /* 0x000fe200000000ff */
[----:B------:R-:W-:Y:S01]  /*3bd0*/  FADD.FTZ R3, R172, R3 ;  /* 0x00000003ac037221 */ /* 0x000fe20000010000 */
[----:B------:R-:W-:-:S02]  /*3be0*/  LEA.HI R21, R21, R52, RZ, 0x7 ;  /* 0x0000003415157211 */ /* 0x000fc400078f38ff */
[----:B------:R-:W0:Y:S01]  /*3bf0*/  MUFU.EX2 R81, R81 ;  /* 0x0000005100517308 */ /* 0x000e220000000800 */
[----:B--2---:R-:W-:Y:S01]  /*3c00*/  FADD.FTZ R7, R171, R50 ;  /* 0x00000032ab077221 */ /* 0x004fe20000010000 */
[----:B------:R-:W-:Y:S01]  /*3c10*/  FADD.FTZ R48, R174, R3 ;  /* 0x00000003ae307221 */ /* 0x000fe20000010000 */
[C---:B------:R-:W-:Y:S02]  /*3c20*/  F2FP.F16.F32.PACK_AB R171, R24.reuse, R171 ;  /* 0x000000ab18ab723e */ /* 0x040fe400000000ff */
[----:B------:R-:W-:Y:S01]  /*3c30*/  FADD.FTZ R50, R24, R7 ;  /* 0x0000000718327221 */ /* 0x000fe20000010000 */
[----:B------:R-:W-:Y:S02]  /*3c40*/  F2FP.F16.F32.PACK_AB R176, R176, R73 ;  /* 0x00000049b0b0723e */ /* 0x000fe400000000ff */
[----:B------:R-:W2:Y:S01]  /*3c50*/  MUFU.EX2 R28, R34 ;  /* 0x00000022001c7308 */ /* 0x000ea20000000800 */
[----:B-1----:R-:W-:Y:S01]  /*3c60*/  FADD.FTZ R3, R165, R50 ;  /* 0x00000032a5037221 */ /* 0x002fe20000010000 */
[----:B------:R-:W-:-:S02]  /*3c70*/  F2FP.F16.F32.PACK_AB R178, R178, R75 ;  /* 0x0000004bb2b2723e */ /* 0x000fc400000000ff */
[----:B------:R-:W-:-:S04]  /*3c80*/  F2FP.F16.F32.PACK_AB R172, R172, R79 ;  /* 0x0000004facac723e */ /* 0x000fc800000000ff */
[----:B------:R-:W1:Y:S01]  /*3c90*/  MUFU.EX2 R13, R13 ;  /* 0x0000000d000d7308 */ /* 0x000e620000000800 */
[C---:B0-----:R-:W-:Y:S01]  /*3ca0*/  FADD.FTZ R48, R81.reuse, R48 ;  /* 0x0000003051307221 */ /* 0x041fe20000010000 */
[----:B------:R-:W-:-:S06]  /*3cb0*/  F2FP.F16.F32.PACK_AB R174, R81, R174 ;  /* 0x000000ae51ae723e */ /* 0x000fcc00000000ff */
        /* <DEDUP_REMOVED lines=8> */
[----:B------:R-:W0:Y:S01]  /*3d40*/  MUFU.EX2 R85, R85 ;  /* 0x0000005500557308 */ /* 0x000e220000000800 */
[----:B--2---:R-:W-:-:S07]  /*3d50*/  FADD.FTZ R3, R15, R48 ;  /* 0x000000300f037221 */ /* 0x004fce0000010000 */
[----:B------:R-:W2:Y:S01]  /*3d60*/  MUFU.EX2 R167, R167 ;  /* 0x000000a700a77308 */ /* 0x000ea20000000800 */
[C---:B-1----:R-:W-:Y:S01]  /*3d70*/  FADD.FTZ R48, R170.reuse, R3 ;  /* 0x00000003aa307221 */ /* 0x042fe20000010000 */
[----:B------:R-:W-:Y:S01]  /*3d80*/  F2FP.F16.F32.PACK_AB R170, R170, R15 ;  /* 0x0000000faaaa723e */ /* 0x000fe200000000ff */
[----:B------:R-:W-:-:S05]  /*3d90*/  VIADD R15, R22, 0xfffffffe ;  /* 0xfffffffe160f7836 */ /* 0x000fca0000000000 */
        /* <DEDUP_REMOVED lines=10> */
[----:B------:R0:W3:Y:S01]  /*3e40*/  MUFU.EX2 R166, R93 ;  /* 0x0000005d00a67308 */ /* 0x0000e20000000800 */
[----:B--2---:R-:W-:-:S07]  /*3e50*/  FADD.FTZ R3, R91, R2 ;  /* 0x000000025b037221 */ /* 0x004fce0000010000 */
[----:B------:R-:W2:Y:S01]  /*3e60*/  MUFU.EX2 R34, R39 ;  /* 0x0000002700227308 */ /* 0x000ea20000000800 */
[----:B-1----:R-:W-:Y:S01]  /*3e70*/  FADD.FTZ R7, R35, R50 ;  /* 0x0000003223077221 */ /* 0x002fe20000010000 */
[----:B0-----:R-:W-:-:S06]  /*3e80*/  CS2R R92, SRZ ;  /* 0x00000000005c7805 */ /* 0x001fcc000001ff00 */
[----:B------:R-:W0:Y:S01]  /*3e90*/  MUFU.EX2 R95, R95 ;  /* 0x0000005f005f7308 */ /* 0x000e220000000800 */
[C---:B---3--:R-:W-:Y:S01]  /*3ea0*/  FADD.FTZ R0, R166.reuse, R3 ;  /* 0x00000003a6007221 */ /* 0x048fe20000010000 */
[----:B------:R-:W-:Y:S02]  /*3eb0*/  F2FP.F16.F32.PACK_AB R166, R166, R91 ;  /* 0x0000005ba6a6723e */ /* 0x000fe400000000ff */
[----:B------:R-:W-:-:S04]  /*3ec0*/  CS2R R90, SRZ ;  /* 0x00000000005a7805 */ /* 0x000fc8000001ff00 */
[----:B------:R-:W1:Y:S01]  /*3ed0*/  MUFU.EX2 R43, R43 ;  /* 0x0000002b002b7308 */ /* 0x000e620000000800 */
[C---:B--2---:R-:W-:Y:S01]  /*3ee0*/  FADD.FTZ R50, R34.reuse, R7 ;  /* 0x0000000722327221 */ /* 0x044fe20000010000 */
[----:B------:R-:W-:-:S06]  /*3ef0*/  F2FP.F16.F32.PACK_AB R161, R34, R35 ;  /* 0x0000002322a1723e */ /* 0x000fcc00000000ff */
[----:B------:R2:W3:Y:S01]  /*3f00*/  MUFU.EX2 R160, R97 ;  /* 0x0000006100a07308 */ /* 0x0004e20000000800 */
[----:B0-----:R-:W-:-:S07]  /*3f10*/  FADD.FTZ R3, R95, R0 ;  /* 0x000000005f037221 */ /* 0x001fce0000010000 */
[----:B------:R-:W0:Y:S01]  /*3f20*/  MUFU.EX2 R40, R59 ;  /* 0x0000003b00287308 */ /* 0x000e220000000800 */
[----:B-1----:R-:W-:Y:S01]  /*3f30*/  FADD.FTZ R7, R43, R50 ;  /* 0x000000322b077221 */ /* 0x002fe20000010000 */
[----:B--2---:R-:W-:-:S06]  /*3f40*/  CS2R R96, SRZ ;  /* 0x0000000000607805 */ /* 0x004fcc000001ff00 */
[----:B------:R-:W1:Y:S01]  /*3f50*/  MUFU.EX2 R99, R99 ;  /* 0x0000006300637308 */ /* 0x000e620000000800 */
[C---:B---3--:R-:W-:Y:S01]  /*3f60*/  FADD.FTZ R0, R160.reuse, R3 ;  /* 0x00000003a0007221 */ /* 0x048fe20000010000 */
[----:B------:R-:W-:Y:S02]  /*3f70*/  F2FP.F16.F32.PACK_AB R160, R160, R95 ;  /* 0x0000005fa0a0723e */ /* 0x000fe400000000ff */
[----:B------:R-:W-:-:S04]  /*3f80*/  CS2R R94, SRZ ;  /* 0x00000000005e7805 */ /* 0x000fc8000001ff00 */
[----:B------:R-:W2:Y:S01]  /*3f90*/  MUFU.EX2 R57, R57 ;  /* 0x0000003900397308 */ /* 0x000ea20000000800 */
[C---:B0-----:R-:W-:Y:S01]  /*3fa0*/  FADD.FTZ R14, R40.reuse, R7 ;  /* 0x00000007280e7221 */ /* 0x041fe20000010000 */
[----:B------:R-:W-:-:S06]  /*3fb0*/  F2FP.F16.F32.PACK_AB R163, R40, R43 ;  /* 0x0000002b28a3723e */ /* 0x000fcc00000000ff */
[----:B------:R0:W3:Y:S01]  /*3fc0*/  MUFU.EX2 R162, R89 ;  /* 0x0000005900a27308 */ /* 0x0000e20000000800 */
[----:B-1----:R-:W-:-:S07]  /*3fd0*/  FADD.FTZ R3, R99, R0 ;  /* 0x0000000063037221 */ /* 0x002fce0000010000 */
[----:B------:R-:W1:Y:S01]  /*3fe0*/  MUFU.EX2 R42, R45 ;  /* 0x0000002d002a7308 */ /* 0x000e620000000800 */
[----:B--2---:R-:W-:Y:S01]  /*3ff0*/  FADD.FTZ R7, R57, R14 ;  /* 0x0000000e39077221 */ /* 0x004fe20000010000 */
[----:B------:R-:W-:Y:S02]  /*4000*/  SHF.R.S32.HI R14, RZ, 0x7, R21 ;  /* 0x00000007ff0e7819 */ /* 0x000fe40000011415 */
[----:B0-----:R-:W-:Y:S02]  /*4010*/  CS2R R88, SRZ ;  /* 0x0000000000587805 */ /* 0x001fe4000001ff00 */
[----:B------:R-:W-:Y:S02]  /*4020*/  VIMNMX R14, R17, R14, !PT ;  /* 0x0000000e110e7248 */ /* 0x000fe40007fe0100 */
[----:B------:R-:W0:Y:S01]  /*4030*/  MUFU.EX2 R101, R101 ;  /* 0x0000006500657308 */ /* 0x000e220000000800 */
[----:B---3--:R-:W-:Y:S01]  /*4040*/  FADD.FTZ R0, R162, R3 ;  /* 0x00000003a2007221 */ /* 0x008fe20000010000 */
[----:B------:R-:W-:-:S02]  /*4050*/  ISETP.GE.AND P3, PT, R15, R14, PT ;  /* 0x0000000e0f00720c */ /* 0x000fc40003f66270 */
[----:B------:R-:W-:Y:S02]  /*4060*/  F2FP.F16.F32.PACK_AB R162, R162, R99 ;  /* 0x00000063a2a2723e */ /* 0x000fe400000000ff */
[----:B------:R-:W-:Y:S02]  /*4070*/  CS2R R98, SRZ ;  /* 0x0000000000627805 */ /* 0x000fe4000001ff00 */
        /* <DEDUP_REMOVED lines=9> */
[----:B------:R-:W-:Y:S02]  /*4110*/  F2FP.F16.F32.PACK_AB R156, R156, R101 ;  /* 0x000000659c9c723e */ /* 0x000fe400000000ff */
[----:B------:R-:W-:-:S04]  /*4120*/  CS2R R100, SRZ ;  /* 0x0000000000647805 */ /* 0x000fc8000001ff00 */
        /* <DEDUP_REMOVED lines=9> */
[----:B------:R-:W-:Y:S02]  /*41c0*/  F2FP.F16.F32.PACK_AB R158, R158, R103 ;  /* 0x000000679e9e723e */ /* 0x000fe400000000ff */
[----:B------:R-:W-:-:S04]  /*41d0*/  CS2R R102, SRZ ;  /* 0x0000000000667805 */ /* 0x000fc8000001ff00 */
[----:B------:R-:W0:Y:S01]  /*41e0*/  MUFU.EX2 R49, R49 ;  /* 0x0000003100317308 */ /* 0x000e220000000800 */
[C---:B--2---:R-:W-:Y:S01]  /*41f0*/  FADD.FTZ R2, R46.reuse, R7 ;  /* 0x000000072e027221 */ /* 0x044fe20000010000 */
[----:B------:R-:W-:-:S06]  /*4200*/  F2FP.F16.F32.PACK_AB R153, R46, R47 ;  /* 0x0000002f2e99723e */ /* 0x000fcc00000000ff */
[----:B------:R-:W2:Y:S01]  /*4210*/  MUFU.EX2 R152, R63 ;  /* 0x0000003f00987308 */ /* 0x000ea20000000800 */
[----:B-1----:R-:W-:-:S07]  /*4220*/  FADD.FTZ R3, R105, R0 ;  /* 0x0000000069037221 */ /* 0x002fce0000010000 */
[----:B------:R-:W1:Y:S01]  /*4230*/  MUFU.EX2 R38, R33 ;  /* 0x0000002100267308 */ /* 0x000e620000000800 */
[----:B0-----:R-:W-:Y:S01]  /*4240*/  FADD.FTZ R7, R49, R2 ;  /* 0x0000000231077221 */ /* 0x001fe20000010000 */
[----:B------:R-:W-:-:S06]  /*4250*/  MOV R2, 0x3f800000 ;  /* 0x3f80000000027802 */ /* 0x000fcc0000000f00 */
[----:B------:R-:W0:Y:S01]  /*4260*/  MUFU.EX2 R61, R61 ;  /* 0x0000003d003d7308 */ /* 0x000e220000000800 */
[C---:B--2---:R-:W-:Y:S01]  /*4270*/  FADD.FTZ R0, R152.reuse, R3 ;  /* 0x0000000398007221 */ /* 0x044fe20000010000 */
[----:B------:R-:W-:Y:S01]  /*4280*/  F2FP.F16.F32.PACK_AB R152, R152, R105 ;  /* 0x000000699898723e */ /* 0x000fe200000000ff */
[----:B------:R-:W-:Y:S01]  /*4290*/  IMAD.MOV.U32 R3, RZ, RZ, RZ ;  /* 0x000000ffff037224 */ /* 0x000fe200078e00ff */
[----:B------:R-:W-:-:S04]  /*42a0*/  CS2R R104, SRZ ;  /* 0x0000000000687805 */ /* 0x000fc8000001ff00 */
[----:B------:R-:W2:Y:S01]  /*42b0*/  MUFU.EX2 R32, R32 ;  /* 0x0000002000207308 */ /* 0x000ea20000000800 */
[C---:B-1----:R-:W-:Y:S01]  /*42c0*/  FADD.FTZ R6, R38.reuse, R7 ;  /* 0x0000000726067221 */ /* 0x042fe20000010000 */
[----:B------:R-:W-:Y:S01]  /*42d0*/  F2FP.F16.F32.PACK_AB R155, R38, R49 ;  /* 0x00000031269b723e */ /* 0x000fe200000000ff */
[----:B0-----:R-:W-:Y:S01]  /*42e0*/  FADD.FTZ R7, R61, R0 ;  /* 0x000000003d077221 */ /* 0x001fe20000010000 */
[----:B------:R-:W-:-:S03]  /*42f0*/  IMAD.MOV.U32 R0, RZ, RZ, 0x3f800000 ;  /* 0x3f800000ff007424 */ /* 0x000fc600078e00ff */
[C---:B--2---:R-:W-:Y:S01]  /*4300*/  FADD.FTZ R7, R32.reuse, R7 ;  /* 0x0000000720077221 */ /* 0x044fe20000010000 */
[----:B------:R-:W-:Y:S01]  /*4310*/  F2FP.F16.F32.PACK_AB R154, R32, R61 ;  /* 0x0000003d209a723e */ /* 0x000fe200000000ff */
[----:B------:R-:W-:Y:S06]  /*4320*/  @!P3 BRA `(.L_x_2047) ;  /* 0x000000300084b947 */ /* 0x000fec0003800000 */
[----:B------:R-:W-:Y:S01]  /*4330*/  IMAD.MOV.U32 R12, RZ, RZ, R11 ;  /* 0x000000ffff0c7224 */ /* 0x000fe200078e000b */
[----:B------:R-:W-:Y:S01]  /*4340*/  MOV R20, RZ ;  /* 0x000000ff00147202 */ /* 0x000fe20000000f00 */
[----:B------:R-:W-:Y:S01]  /*4350*/  IMAD.MOV.U32 R13, RZ, RZ, R19 ;  /* 0x000000ffff0d7224 */ /* 0x000fe200078e0013 */
[----:B------:R-:W-:Y:S01]  /*4360*/  UMOV UR39, URZ ;  /* 0x0000003f00277c82 */ /* 0x000fe20008000000 */
[----:B------:R-:W-:Y:S01]  /*4370*/  IMAD.MOV.U32 R0, RZ, RZ, 0x3f800000 ;  /* 0x3f800000ff007424 */ /* 0x000fe200078e00ff */
[----:B------:R-:W-:Y:S01]  /*4380*/  ULDC UR40, c[0x0][0x288] ;  /* 0x0000a20000287ab9 */ /* 0x000fe20000000800 */
[----:B------:R-:W-:Y:S01]  /*4390*/  IMAD.MOV.U32 R151, RZ, RZ, RZ ;  /* 0x000000ffff977224 */ /* 0x000fe200078e00ff */
[----:B------:R-:W-:Y:S01]  /*43a0*/  ULDC UR41, c[0x0][0x2f0] ;  /* 0x0000bc0000297ab9 */ /* 0x000fe20000000800 */
[----:B------:R-:W-:-:S05]  /*43b0*/  ULDC UR60, c[0x0][0x9d8] ;  /* 0x00027600003c7ab9 */ /* 0x000fca0000000800 */
.L_x_2056:
[----:B------:R-:W-:-:S04]  /*43c0*/  UIADD3 UR6, UR39, 0x1, URZ ;  /* 0x0000000127067890 */ /* 0x000fc8000fffe03f */
[----:B------:R-:W-:-:S04]  /*43d0*/  UISETP.NE.AND UP0, UPT, UR6, 0x2, UPT ;  /* 0x000000020600788c */ /* 0x000fc8000bf05270 */
[----:B------:R-:W-:Y:S02]  /*43e0*/  USEL UR7, URZ, 0x1, UP0 ;  /* 0x000000013f077887 */ /* 0x000fe40008000000 */
[----:B------:R-:W-:-:S04]  /*43f0*/  USEL UR37, UR6, URZ, UP0 ;  /* 0x0000003f06257287 */ /* 0x000fc80008000000 */
[----:B------:R-:W-:Y:S01]  /*4400*/  LOP3.LUT R3, R20, UR7, RZ, 0x3c, !PT ;  /* 0x0000000714037c12 */ /* 0x000fe2000f8e3cff */
[----:B------:R-:W-:Y:S07]  /*4410*/  @!P0 BRA `(.L_x_2048) ;  /* 0x0000000000048947 */ /* 0x000fee0003800000 */
[----:B------:R-:W-:Y:S01]  /*4420*/  BPT.TRAP 0x1 ;  /* 0x000000040000795c */ /* 0x000fe20000300000 */
.L_x_2048:
[----:B------:R-:W-:Y:S01]  /*4430*/  ULEA UR61, UR37, UR36, 0x3 ;  /* 0x00000024253d7291 */ /* 0x000fe2000f8e183f */
[----:B------:R-:W-:-:S08]  /*4440*/  SHF.L.U32 R10, R3, 0x1f, RZ ;  /* 0x0000001f030a7819 */ /* 0x000fd000000006ff */
[----:B------:R0:W1:Y:S01]  /*4450*/  SYNCS.PHASECHK.TRANS64.TRYWAIT P3, [UR61+0x34830], R10 ;  /* 0x0348300aff0075a7 */ /* 0x000062000806017d */
[----:B------:R-:W-:Y:S05]  /*4460*/  @!P0 BRA `(.L_x_2049) ;  /* 0x0000000000048947 */ /* 0x000fea0003800000 */
[----:B------:R-:W-:Y:S01]  /*4470*/  BPT.TRAP 0x1 ;  /* 0x000000040000795c */ /* 0x000fe20000300000 */
.L_x_2049:
[----:B-1----:R-:W-:Y:S05]  /*4480*/  @P3 BRA `(.L_x_2050) ;  /* 0x0000000000083947 */ /* 0x002fea0003800000 */
[----:B------:R-:W1:Y:S02]  /*4490*/  SYNCS.PHASECHK.TRANS64.TRYWAIT P3, [UR61+0x34830], R10 ;  /* 0x0348300aff0075a7 */ /* 0x000e64000806017d */
[----:B-1----:R-:W-:Y:S05]  /*44a0*/  @!P3 BRA `(.L_x_2051) ;  /* 0x000000bc00acb947 */ /* 0x002fea0003800000 */
.L_x_2050:
        /* <DEDUP_REMOVED lines=12> */
[----:B------:R-:W-:Y:S01]  /*4570*/  FMUL.FTZ R92, R92, R2 ;  /* 0x000000025c5c7220 */ /* 0x000fe20000410000 */
[----:B------:R-:W-:Y:S01]  /*4580*/  UMOV UR15, 0x40000040 ;  /* 0x40000040000f7882 */ /* 0x000fe20000000000 */
[----:B------:R-:W-:-:S02]  /*4590*/  UIADD3 UR18, UR58, 0x400, URZ ;  /* 0x000004003a127890 */ /* 0x000fc4000fffe03f */
[----:B------:R-:W-:Y:S01]  /*45a0*/  HGMMA.64x128x16.F32 R24, gdesc[UR56], RZ, !UPT, gsb0 ;  /* 0x01e00000381879f0 */ /* 0x000fe2000c0008ff */
        /* <DEDUP_REMOVED lines=112> */
.L_x_2052:
[----:B------:R-:W-:Y:S01]  /*4cb0*/  ULEA UR7, UR39, UR36, 0x3 ;  /* 0x0000002427077291 */ /* 0x000fe2000f8e183f */
[----:B------:R-:W-:-:S08]  /*4cc0*/  SHF.L.U32 R0, R20, 0x1f, RZ ;  /* 0x0000001f14007819 */ /* 0x000fd000000006ff */
[----:B------:R2:W3:Y:S01]  /*4cd0*/  SYNCS.PHASECHK.TRANS64.TRYWAIT P3, [UR7+0x34850], R0 ;  /* 0x03485000ff0075a7 */ /* 0x0004e20008060147 */
[----:B------:R-:W-:Y:S05]  /*4ce0*/  @!P0 BRA `(.L_x_2053) ;  /* 0x0000000000048947 */ /* 0x000fea0003800000 */
[----:B------:R-:W-:Y:S01]  /*4cf0*/  BPT.TRAP 0x1 ;  /* 0x000000040000795c */ /* 0x000fe20000300000 */
.L_x_2053:
[----:B---3--:R-:W-:Y:S05]  /*4d00*/  @P3 BRA `(.L_x_2054) ;  /* 0x0000000000083947 */ /* 0x008fea0003800000 */
[----:B------:R-:W3:Y:S02]  /*4d10*/  SYNCS.PHASECHK.TRANS64.TRYWAIT P3, [UR7+0x34850], R0 ;  /* 0x03485000ff0075a7 */ /* 0x000ee40008060147 */
[----:B---3--:R-:W-:Y:S05]  /*4d20*/  @!P3 BRA `(.L_x_2055) ;  /* 0x000000b400a4b947 */ /* 0x008fea0003800000 */
.L_x_2054:
[----:B------:R-:W-:Y:S01]  /*4d30*/  UIADD3 UR6, UR36, 0x400, URZ ;  /* 0x0000040024067890 */ /* 0x000fe2000fffe03f */
[----:B------:R-:W-:Y:S01]  /*4d40*/  WARPGROUP.ARRIVE ;  /* 0x00000000000079c5 */ /* 0x000fe20000000000 */
[----:B------:R-:W-:Y:S01]  /*4d50*/  UMOV UR11, 0x40000040 ;  /* 0x40000040000b7882 */ /* 0x000fe20000000000 */
[----:B-1----:R-:W1:Y:S01]  /*4d60*/  @P2 LDC R11, c[0x0][0x44c] ;  /* 0x00011300ff0b2b82 */ /* 0x002e620000000800 */
[----:B------:R-:W-:Y:S01]  /*4d70*/  USHF.R.U32.HI UR6, URZ, 0x4, UR6 ;  /* 0x000000043f067899 */ /* 0x000fe20008011606 */
[----:B------:R-:W-:Y:S01]  /*4d80*/  FMUL.FTZ R20, R29, UR60 ;  /* 0x0000003c1d147c20 */ /* 0x000fe20008410000 */
[----:B------:R-:W-:Y:S02]  /*4d90*/  IMAD.MOV.U32 R29, RZ, RZ, R8 ;  /* 0x000000ffff1d7224 */ /* 0x000fe400078e0008 */
[----:B------:R-:W-:Y:S01]  /*4da0*/  FMUL.FTZ R192, R26, UR60 ;  /* 0x0000003c1ac07c20 */ /* 0x000fe20008410000 */
[----:B------:R-:W-:Y:S01]  /*4db0*/  ULOP3.LUT UR6, UR6, 0x3fff, URZ, 0xc0, !UPT ;  /* 0x00003fff06067892 */ /* 0x000fe2000f8ec03f */
[----:B------:R-:W-:Y:S01]  /*4dc0*/  FMUL.FTZ R43, R43, UR60 ;  /* 0x0000003c2b2b7c20 */ /* 0x000fe20008410000 */
[----:B------:R-:W-:Y:S01]  /*4dd0*/  FMUL.FTZ R190, R27, UR60 ;  /* 0x0000003c1bbe7c20 */ /* 0x000fe20008410000 */
[----:B------:R-:W3:Y:S01]  /*4de0*/  @P2 LDC R2, c[0x0][0x450] ;  /* 0x00011400ff022b82 */ /* 0x000ee20000000800 */
[----:B------:R-:W-:Y:S01]  /*4df0*/  ULOP3.LUT UR6, UR6, 0x4000000, URZ, 0xfc, !UPT ;  /* 0x0400000006067892 */ /* 0x000fe2000f8efc3f */
[----:B------:R4:W-:Y:S01]  /*4e00*/  MUFU.TANH R21, R43 ;  /* 0x0000002b00157308 */ /* 0x0009e20000002400 */
[----:B------:R-:W-:Y:S01]  /*4e10*/  FMUL.FTZ R188, R30, UR60 ;  /* 0x0000003c1ebc7c20 */ /* 0x000fe20008410000 */
[----:B------:R-:W-:Y:S01]  /*4e20*/  FMUL.FTZ R186, R31, UR60 ;  /* 0x0000003c1fba7c20 */ /* 0x000fe20008410000 */
[----:B------:R-:W-:Y:S01]  /*4e30*/  ULEA UR6, UR39, UR6, 0xb ;  /* 0x0000000627067291 */ /* 0x000fe2000f8e583f */
[----:B------:R-:W-:Y:S01]  /*4e40*/  FMUL.FTZ R184, R34, UR60 ;  /* 0x0000003c22b87c20 */ /* 0x000fe20008410000 */
[----:B------:R-:W-:Y:S01]  /*4e50*/  FMUL.FTZ R38, R38, UR60 ;  /* 0x0000003c26267c20 */ /* 0x000fe20008410000 */
[----:B------:R-:W-:Y:S01]  /*4e60*/  FMUL.FTZ R39, R39, UR60 ;  /* 0x0000003c27277c20 */ /* 0x000fe20008410000 */
[----:B------:R-:W-:Y:S01]  /*4e70*/  FMUL.FTZ R42, R42, UR60 ;  /* 0x0000003c2a2a7c20 */ /* 0x000fe20008410000 */
[----:B------:R-:W5:Y:S01]  /*4e80*/  MUFU.TANH R192, R192 ;  /* 0x000000c000c07308 */ /* 0x000f620000002400 */
[----:B------:R-:W-:Y:S01]  /*4e90*/  FMUL.FTZ R46, R46, UR60 ;  /* 0x0000003c2e2e7c20 */ /* 0x000fe20008410000 */
[----:B------:R-:W-:Y:S01]  /*4ea0*/  UMOV UR10, UR6 ;  /* 0x00000006000a7c82 */ /* 0x000fe20008000000 */
[----:B------:R-:W-:Y:S01]  /*4eb0*/  FMUL.FTZ R47, R47, UR60 ;  /* 0x0000003c2f2f7c20 */ /* 0x000fe20008410000 */
[----:B------:R-:W-:Y:S01]  /*4ec0*/  HGMMA.64x128x16.F32 R88, R180, gdesc[UR8].tnspB, R88, gsb0 ;  /* 0x41e00008b4587df0 */ /* 0x000fe20008000858 */
[----:B------:R-:W-:Y:S01]  /*4ed0*/  UIADD3 UR10, UR6, 0x80, URZ ;  /* 0x00000080060a7890 */ /* 0x000fe2000fffe03f */
[----:B-1----:R-:W-:Y:S01]  /*4ee0*/  @P2 IMAD.HI.U32 R11, R8, R11, RZ ;  /* 0x0000000b080b2227 */ /* 0x002fe200078e00ff */
[----:B------:R-:W-:Y:S01]  /*4ef0*/  UMOV UR11, 0x40000040 ;  /* 0x40000040000b7882 */ /* 0x000fe20000000000 */
[----:B------:R-:W1:Y:S02]  /*4f00*/  MUFU.TANH R190, R190 ;  /* 0x000000be00be7308 */ /* 0x000e640000002400 */
[----:B------:R-:W-:Y:S01]  /*4f10*/  FMUL.FTZ R50, R50, UR60 ;  /* 0x0000003c32327c20 */ /* 0x000fe20008410000 */
[----:B------:R-:W-:Y:S01]  /*4f20*/  FMUL.FTZ R51, R51, UR60 ;  /* 0x0000003c33337c20 */ /* 0x000fe20008410000 */
[----:B------:R-:W-:Y:S01]  /*4f30*/  FMUL.FTZ R54, R54, UR60 ;  /* 0x0000003c36367c20 */ /* 0x000fe20008410000 */
[----:B------:R-:W-:Y:S01]  /*4f40*/  FMUL.FTZ R55, R55, UR60 ;  /* 0x0000003c37377c20 */ /* 0x000fe20008410000 */
[----:B------:R-:W-:Y:S01]  /*4f50*/  FMUL.FTZ R58, R58, UR60 ;  /* 0x0000003c3a3a7c20 */ /* 0x000fe20008410000 */
[----:B---3--:R-:W-:Y:S01]  /*4f60*/  @P2 SHF.R.U32.HI R29, RZ, R2, R11 ;  /* 0x00000002ff1d2219 */ /* 0x008fe2000001160b */
[----:B------:R-:W-:Y:S01]  /*4f70*/  FMUL.FTZ R59, R59, UR60 ;  /* 0x0000003c3b3b7c20 */ /* 0x000fe20008410000 */
[----:B------:R-:W-:Y:S01]  /*4f80*/  MOV R2, 0xffffff80 ;  /* 0xffffff8000027802 */ /* 0x000fe20000000f00 */
[----:B------:R-:W3:Y:S01]  /*4f90*/  MUFU.TANH R188, R188 ;  /* 0x000000bc00bc7308 */ /* 0x000ee20000002400 */
[----:B------:R-:W-:Y:S01]  /*4fa0*/  FMUL.FTZ R62, R62, UR60 ;  /* 0x0000003c3e3e7c20 */ /* 0x000fe20008410000 */
[----:B0-----:R-:W0:Y:S01]  /*4fb0*/  SHFL.IDX PT, R10, R29, 0x1, 0x1c1f ;  /* 0x003c1f001d0a7f89 */ /* 0x001e2200000e0000 */
[----:B------:R-:W-:Y:S01]  /*4fc0*/  FMUL.FTZ R70, R70, UR60 ;  /* 0x0000003c46467c20 */ /* 0x000fe20008410000 */
[----:B------:R-:W-:-:S02]  /*4fd0*/  IMAD R2, R15, R2, 0x1 ;  /* 0x000000010f027424 */ /* 0x000fc400078e0202 */
[----:B------:R-:W-:Y:S01]  /*4fe0*/  FMUL.FTZ R30, R36, UR60 ;  /* 0x0000003c241e7c20 */ /* 0x000fe20008410000 */
[----:B------:R-:W-:Y:S01]  /*4ff0*/  FMUL.FTZ R63, R63, UR60 ;  /* 0x0000003c3f3f7c20 */ /* 0x000fe20008410000 */
[----:B------:R-:W-:Y:S01]  /*5000*/  FMUL.FTZ R36, R48, UR60 ;  /* 0x0000003c30247c20 */ /* 0x000fe20008410000 */
[----:B----4-:R-:W-:Y:S01]  /*5010*/  IMAD R43, R9, -0x2, R2 ;  /* 0xfffffffe092b7824 */ /* 0x010fe200078e0202 */
[----:B------:R-:W4:Y:S01]  /*5020*/  MUFU.TANH R186, R186 ;  /* 0x000000ba00ba7308 */ /* 0x000f220000002400 */
[----:B------:R-:W-:Y:S01]  /*5030*/  FMUL.FTZ R2, R74, UR60 ;  /* 0x0000003c4a027c20 */ /* 0x000fe20008410000 */
[----:B------:R-:W-:Y:S01]  /*5040*/  FMUL.FTZ R66, R66, UR60 ;  /* 0x0000003c42427c20 */ /* 0x000fe20008410000 */
[----:B------:R-:W-:Y:S02]  /*5050*/  IMAD R43, R16, UR41, R43 ;  /* 0x00000029102b7c24 */ /* 0x000fe4000f8e022b */
[----:B------:R-:W-:Y:S01]  /*5060*/  FMUL.FTZ R22, R28, UR60 ;  /* 0x0000003c1c167c20 */ /* 0x000fe20008410000 */
[----:B------:R-:W-:Y:S01]  /*5070*/  FMUL.FTZ R28, R37, UR60 ;  /* 0x0000003c251c7c20 */ /* 0x000fe20008410000 */
        /* <DEDUP_REMOVED lines=11> */
[----:B0-----:R-:W-:Y:S01]  /*5130*/  IADD3 R10, R10, -UR40, R43 ;  /* 0x800000280a0a7c10 */ /* 0x001fe2000fffe02b */
[----:B------:R-:W-:Y:S01]  /*5140*/  FMUL.FTZ R34, R44, UR60 ;  /* 0x0000003c2c227c20 */ /* 0x000fe20008410000 */
[----:B------:R-:W-:Y:S01]  /*5150*/  FMUL.FTZ R83, R83, UR60 ;  /* 0x0000003c53537c20 */ /* 0x000fe20008410000 */
[----:B------:R-:W-:Y:S01]  /*5160*/  FMUL.FTZ R19, R25, UR60 ;  /* 0x0000003c19137c20 */ /* 0x000fe20008410000 */
[----:B------:R-:W-:Y:S01]  /*5170*/  ISETP.GT.AND P3, PT, R10, RZ, PT ;  /* 0x000000ff0a00720c */ /* 0x000fe20003f64270 */
[----:B------:R-:W-:Y:S01]  /*5180*/  FMUL.FTZ R86, R86, UR60 ;  /* 0x0000003c56567c20 */ /* 0x000fe20008410000 */
[----:B------:R-:W-:Y:S01]  /*5190*/  ISETP.GT.AND P4, PT, R10, 0x1, PT ;  /* 0x000000010a00780c */ /* 0x000fe20003f84270 */
[----:B------:R-:W-:Y:S01]  /*51a0*/  MUFU.TANH R46, R46 ;  /* 0x0000002e002e7308 */ /* 0x000fe20000002400 */
[----:B-----5:R-:W-:Y:S01]  /*51b0*/  FSEL R192, R192, -INF , P3 ;  /* 0xff800000c0c07808 */ /* 0x020fe20001800000 */
[----:B------:R-:W-:Y:S01]  /*51c0*/  FMUL.FTZ R87, R87, UR60 ;  /* 0x0000003c57577c20 */ /* 0x000fe20008410000 */
[----:B------:R-:W-:Y:S01]  /*51d0*/  ISETP.GT.AND P3, PT, R10, 0x8, PT ;  /* 0x000000080a00780c */ /* 0x000fe20003f64270 */
[----:B------:R-:W-:Y:S01]  /*51e0*/  FMUL.FTZ R31, R41, UR60 ;  /* 0x0000003c291f7c20 */ /* 0x000fe20008410000 */
[----:B-1----:R-:W-:Y:S01]  /*51f0*/  FSEL R190, R190, -INF , P4 ;  /* 0xff800000bebe7808 */ /* 0x002fe20002000000 */
[----:B------:R-:W-:Y:S01]  /*5200*/  FMUL.FTZ R41, R57, UR60 ;  /* 0x0000003c39297c20 */ /* 0x000fe20008410000 */
[----:B------:R-:W-:Y:S01]  /*5210*/  FMNMX.FTZ R11, R192, R12, !PT ;  /* 0x0000000cc00b7209 */ /* 0x000fe20007810000 */
[----:B------:R-:W-:Y:S01]  /*5220*/  MUFU.TANH R47, R47 ;  /* 0x0000002f002f7308 */ /* 0x000fe20000002400 */
[----:B------:R-:W-:Y:S01]  /*5230*/  ISETP.GT.AND P4, PT, R10, 0x9, PT ;  /* 0x000000090a00780c */ /* 0x000fe20003f84270 */
[----:B------:R-:W-:Y:S01]  /*5240*/  FMUL.FTZ R57, R72, UR60 ;  /* 0x0000003c48397c20 */ /* 0x000fe20008410000 */
[----:B---3--:R-:W-:Y:S01]  /*5250*/  FSEL R188, R188, -INF , P3 ;  /* 0xff800000bcbc7808 */ /* 0x008fe20001800000 */
[----:B------:R-:W0:Y:S01]  /*5260*/  SHFL.IDX PT, R72, R29, RZ, 0x1c1f ;  /* 0x001c1fff1d487589 */ /* 0x000e2200000e0000 */
[----:B------:R-:W-:Y:S01]  /*5270*/  FMNMX.FTZ R11, R190, R11, !PT ;  /* 0x0000000bbe0b7209 */ /* 0x000fe20007810000 */
[----:B--2---:R-:W-:Y:S01]  /*5280*/  FMUL.FTZ R0, R24, UR60 ;  /* 0x0000003c18007c20 */ /* 0x004fe20008410000 */
[----:B------:R-:W-:Y:S01]  /*5290*/  ISETP.GT.AND P3, PT, R10, 0x10, PT ;  /* 0x000000100a00780c */ /* 0x000fe20003f64270 */
[----:B------:R-:W-:Y:S01]  /*52a0*/  MUFU.TANH R50, R50 ;  /* 0x0000003200327308 */ /* 0x000fe20000002400 */
[----:B----4-:R-:W-:Y:S01]  /*52b0*/  FSEL R186, R186, -INF , P4 ;  /* 0xff800000baba7808 */ /* 0x010fe20002000000 */
[----:B------:R-:W-:Y:S01]  /*52c0*/  FMUL.FTZ R24, R33, UR60 ;  /* 0x0000003c21187c20 */ /* 0x000fe20008410000 */
[----:B------:R-:W-:Y:S01]  /*52d0*/  FMNMX.FTZ R11, R188, R11, !PT ;  /* 0x0000000bbc0b7209 */ /* 0x000fe20007810000 */
[----:B------:R-:W-:Y:S01]  /*52e0*/  FMUL.FTZ R33, R45, UR60 ;  /* 0x0000003c2d217c20 */ /* 0x000fe20008410000 */
[----:B------:R-:W-:Y:S01]  /*52f0*/  ISETP.GT.AND P4, PT, R10, 0x11, PT ;  /* 0x000000110a00780c */ /* 0x000fe20003f84270 */
[----:B------:R-:W-:Y:S01]  /*5300*/  UMOV UR39, UR37 ;  /* 0x0000002500277c82 */ /* 0x000fe20008000000 */
[----:B------:R-:W-:Y:S01]  /*5310*/  FSEL R184, R184, -INF , P3 ;  /* 0xff800000b8b87808 */ /* 0x000fe20001800000 */
[----:B------:R-:W-:Y:S01]  /*5320*/  MUFU.TANH R51, R51 ;  /* 0x0000003300337308 */ /* 0x000fe20000002400 */
[----:B------:R-:W-:-:S02]  /*5330*/  FMNMX.FTZ R11, R186, R11, !PT ;  /* 0x0000000bba0b7209 */ /* 0x000fc40007810000 */
[----:B------:R-:W-:Y:S02]  /*5340*/  ISETP.GT.AND P3, PT, R10, 0x18, PT ;  /* 0x000000180a00780c */ /* 0x000fe40003f64270 */
[----:B------:R-:W-:-:S03]  /*5350*/  FMNMX.FTZ R11, R184, R11, !PT ;  /* 0x0000000bb80b7209 */ /* 0x000fc60007810000 */
[----:B------:R-:W-:Y:S01]  /*5360*/  MUFU.TANH R54, R54 ;  /* 0x0000003600367308 */ /* 0x000fe20000002400 */
[----:B0-----:R-:W-:-:S07]  /*5370*/  IADD3 R72, R72, -UR40, R43 ;  /* 0x8000002848487c10 */ /* 0x001fce000fffe02b */
[----:B------:R-:W-:Y:S01]  /*5380*/  MUFU.TANH R55, R55 ;  /* 0x0000003700377308 */ /* 0x000fe20000002400 */
[----:B------:R-:W-:-:S07]  /*5390*/  ISETP.GT.AND P5, PT, R72, 0x1, PT ;  /* 0x000000014800780c */ /* 0x000fce0003fa4270 */
        /* <DEDUP_REMOVED lines=11> */
[----:B------:R-:W-:Y:S01]  /*5450*/  HGMMA.64x128x16.F32 R88, R176, gdesc[UR8].tnspB, R88, gsb0 ;  /* 0x41e00008b0587df0 */ /* 0x000fe20008000858 */
[----:B------:R-:W-:Y:S01]  /*5460*/  UIADD3 UR10, UR6, 0x100, URZ ;  /* 0x00000100060a7890 */ /* 0x000fe2000fffe03f */
[----:B------:R-:W-:-:S04]  /*5470*/  UMOV UR11, 0x40000040 ;  /* 0x40000040000b7882 */ /* 0x000fc80000000000 */
[----:B------:R-:W2:Y:S01]  /*5480*/  MUFU.TANH R182, R182 ;  /* 0x000000b600b67308 */ /* 0x000ea20000002400 */
[----:B0-----:R-:W-:Y:S01]  /*5490*/  FMUL.FTZ R38, R53, UR60 ;  /* 0x0000003c35267c20 */ /* 0x001fe20008410000 */
[----:B------:R-:W-:Y:S01]  /*54a0*/  FMUL.FTZ R53, R69, UR60 ;  /* 0x0000003c45357c20 */ /* 0x000fe20008410000 */
[----:B------:R-:W-:-:S05]  /*54b0*/  FMUL.FTZ R69, R84, UR60 ;  /* 0x0000003c54457c20 */ /* 0x000fca0008410000 */
[----:B------:R-:W-:Y:S01]  /*54c0*/  MUFU.TANH R2, R2 ;  /* 0x0000000200027308 */ /* 0x000fe20000002400 */
[----:B-1----:R-:W-:Y:S02]  /*54d0*/  FSEL R180, R180, -INF , P3 ;  /* 0xff800000b4b47808 */ /* 0x002fe40001800000 */
[----:B------:R-:W-:-:S05]  /*54e0*/  ISETP.GT.AND P3, PT, R10, 0x20, PT ;  /* 0x000000200a00780c */ /* 0x000fca0003f64270 */
[----:B------:R0:W-:Y:S01]  /*54f0*/  MUFU.TANH R40, R78 ;  /* 0x0000004e00287308 */ /* 0x0001e20000002400 */
[----:B--2---:R-:W-:Y:S02]  /*5500*/  FSEL R182, R182, -INF , P4 ;  /* 0xff800000b6b67808 */ /* 0x004fe40002000000 */
[----:B------:R-:W-:Y:S02]  /*5510*/  ISETP.GT.AND P4, PT, R10, 0x19, PT ;  /* 0x000000190a00780c */ /* 0x000fe40003f84270 */
[----:B------:R-:W-:-:S03]  /*5520*/  FMNMX.FTZ R11, R182, R11, !PT ;  /* 0x0000000bb60b7209 */ /* 0x000fc60007810000 */
[----:B------:R-:W-:Y:S01]  /*5530*/  MUFU.TANH R79, R79 ;  /* 0x0000004f004f7308 */ /* 0x000fe20000002400 */
[----:B------:R-:W-:Y:S01]  /*5540*/  FMNMX.FTZ R11, R180, R11, !PT ;  /* 0x0000000bb40b7209 */ /* 0x000fe20007810000 */
[----:B0-----:R-:W-:Y:S01]  /*5550*/  FMUL.FTZ R78, R65, UR60 ;  /* 0x0000003c414e7c20 */ /* 0x001fe20008410000 */
[----:B------:R-:W-:-:S05]  /*5560*/  FMUL.FTZ R65, R80, UR60 ;  /* 0x0000003c50417c20 */ /* 0x000fca0008410000 */
[----:B------:R0:W-:Y:S08]  /*5570*/  MUFU.TANH R27, R82 ;  /* 0x00000052001b7308 */ /* 0x0001f00000002400 */
[----:B------:R-:W-:Y:S01]  /*5580*/  MUFU.TANH R25, R83 ;  /* 0x0000005300197308 */ /* 0x000fe20000002400 */
[----:B0-----:R-:W-:Y:S01]  /*5590*/  FMUL.FTZ R82, R64, UR60 ;  /* 0x0000003c40527c20 */ /* 0x001fe20008410000 */
[----:B------:R-:W-:-:S06]  /*55a0*/  FMUL.FTZ R64, R81, UR60 ;  /* 0x0000003c51407c20 */ /* 0x000fcc0008410000 */
[----:B------:R-:W-:Y:S08]  /*55b0*/  MUFU.TANH R0, R0 ;  /* 0x0000000000007308 */ /* 0x000ff00000002400 */
[----:B------:R-:W0:Y:S08]  /*55c0*/  MUFU.TANH R19, R19 ;  /* 0x0000001300137308 */ /* 0x000e300000002400 */
[----:B------:R-:W-:Y:S08]  /*55d0*/  MUFU.TANH R22, R22 ;  /* 0x0000001600167308 */ /* 0x000ff00000002400 */
[----:B------:R-:W-:Y:S01]  /*55e0*/  MUFU.TANH R20, R20 ;  /* 0x0000001400147308 */ /* 0x000fe20000002400 */
[----:B0-----:R-:W-:-:S02]  /*55f0*/  FSEL R43, R19, -INF , P5 ;  /* 0xff800000132b7808 */ /* 0x001fc40002800000 */
[----:B------:R-:W-:-:S05]  /*5600*/  ISETP.GT.AND P5, PT, R72, 0x9, PT ;  /* 0x000000094800780c */ /* 0x000fca0003fa4270 */
        /* <DEDUP_REMOVED lines=10> */
[----:B------:R-:W-:Y:S02]  /*56b0*/  FSEL R176, R42, -INF , P3 ;  /* 0xff8000002ab07808 */ /* 0x000fe40001800000 */
[----:B------:R-:W-:Y:S02]  /*56c0*/  ISETP.GT.AND P3, PT, R10, 0x28, PT ;  /* 0x000000280a00780c */ /* 0x000fe40003f64270 */
[----:B------:R0:W1:Y:S01]  /*56d0*/  MUFU.TANH R178, R39 ;  /* 0x0000002700b27308 */ /* 0x0000620000002400 */
[----:B------:R-:W-:Y:S01]  /*56e0*/  HGMMA.64x128x16.F32 R88, R172, gdesc[UR8].tnspB, R88, gsb0 ;  /* 0x41e00008ac587df0 */ /* 0x000fe20008000858 */
[----:B------:R-:W-:Y:S01]  /*56f0*/  UIADD3 UR10, UR6, 0x180, URZ ;  /* 0x00000180060a7890 */ /* 0x000fe2000fffe03f */
[----:B------:R-:W-:-:S05]  /*5700*/  UMOV UR11, 0x40000040 ;  /* 0x40000040000b7882 */ /* 0x000fca0000000000 */
[----:B------:R2:W-:Y:S01]  /*5710*/  MUFU.TANH R42, R75 ;  /* 0x0000004b002a7308 */ /* 0x0005e20000002400 */
[----:B0-----:R-:W-:-:S07]  /*5720*/  FMUL.FTZ R39, R56, UR60 ;  /* 0x0000003c38277c20 */ /* 0x001fce0008410000 */
[----:B------:R-:W0:Y:S01]  /*5730*/  MUFU.TANH R56, R59 ;  /* 0x0000003b00387308 */ /* 0x000e220000002400 */
[----:B-1----:R-:W-:Y:S01]  /*5740*/  FSEL R178, R178, -INF , P4 ;  /* 0xff800000b2b27808 */ /* 0x002fe20002000000 */
[----:B--2---:R-:W-:Y:S01]  /*5750*/  FMUL.FTZ R75, R61, UR60 ;  /* 0x0000003c3d4b7c20 */ /* 0x004fe20008410000 */
[----:B------:R-:W-:Y:S01]  /*5760*/  ISETP.GT.AND P4, PT, R10, 0x21, PT ;  /* 0x000000210a00780c */ /* 0x000fe20003f84270 */
[----:B------:R-:W-:Y:S01]  /*5770*/  FMUL.FTZ R61, R76, UR60 ;  /* 0x0000003c4c3d7c20 */ /* 0x000fe20008410000 */
        /* <DEDUP_REMOVED lines=21> */
[----:B------:R-:W-:Y:S01]  /*58d0*/  MUFU.TANH R21, R87 ;  /* 0x0000005700157308 */ /* 0x000fe20000002400 */
[----:B------:R-:W-:Y:S01]  /*58e0*/  FSEL R172, R46, -INF , P3 ;  /* 0xff8000002eac7808 */ /* 0x000fe20001800000 */
[----:B------:R-:W-:Y:S01]  /*58f0*/  HGMMA.64x128x16.F32 R88, R168, gdesc[UR8].tnspB, R88, gsb0 ;  /* 0x41e00008a8587df0 */ /* 0x000fe20008000858 */
[----:B------:R-:W-:Y:S01]  /*5900*/  UIADD3 UR10, UR6, 0x200, URZ ;  /* 0x00000200060a7890 */ /* 0x000fe2000fffe03f */
[----:B------:R-:W-:Y:S01]  /*5910*/  FMNMX.FTZ R11, R174, R11, !PT ;  /* 0x0000000bae0b7209 */ /* 0x000fe20007810000 */
[----:B------:R-:W-:Y:S01]  /*5920*/  UMOV UR11, 0x40000040 ;  /* 0x40000040000b7882 */ /* 0x000fe20000000000 */
[----:B------:R-:W-:-:S02]  /*5930*/  ISETP.GT.AND P3, PT, R10, 0x30, PT ;  /* 0x000000300a00780c */ /* 0x000fc40003f64270 */
[----:B------:R-:W-:Y:S01]  /*5940*/  FMNMX.FTZ R11, R172, R11, !PT ;  /* 0x0000000bac0b7209 */ /* 0x000fe20007810000 */
[----:B------:R1:W2:Y:S02]  /*5950*/  MUFU.TANH R46, R71 ;  /* 0x00000047002e7308 */ /* 0x0002a40000002400 */
[----:B-1----:R-:W-:-:S06]  /*5960*/  FMUL.FTZ R71, R60, UR60 ;  /* 0x0000003c3c477c20 */ /* 0x002fcc0008410000 */
[----:B------:R-:W-:Y:S01]  /*5970*/  MUFU.TANH R71, R71 ;  /* 0x0000004700477308 */ /* 0x000fe20000002400 */
[----:B------:R-:W-:Y:S02]  /*5980*/  WARPGROUP.DEPBAR.LE gsb0, 0x0 ;  /* 0x00008000000079c5 */ /* 0x000fe40000010000 */
[----:B------:R-:W-:Y:S01]  /*5990*/  WARPGROUP.ARRIVE ;  /* 0x00000000000079c5 */ /* 0x000fe20000000000 */
[----:B------:R-:W-:Y:S02]  /*59a0*/  FSEL R170, R47, -INF , P4 ;  /* 0xff8000002faa7808 */ /* 0x000fe40002000000 */
[----:B------:R-:W-:Y:S02]  /*59b0*/  ISETP.GT.AND P4, PT, R10, 0x31, PT ;  /* 0x000000310a00780c */ /* 0x000fe40003f84270 */
[----:B------:R-:W-:Y:S01]  /*59c0*/  FSEL R168, R50, -INF , P3 ;  /* 0xff80000032a87808 */ /* 0x000fe20001800000 */
[----:B------:R-:W-:Y:S01]  /*59d0*/  HGMMA.64x128x16.F32 R88, R164, gdesc[UR8].tnspB, R88, gsb0 ;  /* 0x41e00008a4587df0 */ /* 0x000fe20008000858 */
[----:B------:R-:W-:Y:S01]  /*59e0*/  FMNMX.FTZ R11, R170, R11, !PT ;  /* 0x0000000baa0b7209 */ /* 0x000fe20007810000 */
[----:B------:R-:W-:Y:S01]  /*59f0*/  UIADD3 UR10, UR6, 0x280, URZ ;  /* 0x00000280060a7890 */ /* 0x000fe2000fffe03f */
[----:B------:R-:W-:Y:S01]  /*5a00*/  ISETP.GT.AND P3, PT, R10, 0x38, PT ;  /* 0x000000380a00780c */ /* 0x000fe20003f64270 */
[----:B------:R-:W-:Y:S01]  /*5a10*/  UMOV UR11, 0x40000040 ;  /* 0x40000040000b7882 */ /* 0x000fe20000000000 */
[----:B------:R-:W-:-:S02]  /*5a20*/  FSEL R74, R51, -INF , P4 ;  /* 0xff800000334a7808 */ /* 0x000fc40002000000 */
[----:B------:R-:W-:Y:S02]  /*5a30*/  FMNMX.FTZ R11, R168, R11, !PT ;  /* 0x0000000ba80b7209 */ /* 0x000fe40007810000 */
[----:B------:R-:W-:Y:S02]  /*5a40*/  ISETP.GT.AND P4, PT, R10, 0x39, PT ;  /* 0x000000390a00780c */ /* 0x000fe40003f84270 */
[----:B------:R-:W-:Y:S02]  /*5a50*/  FSEL R70, R54, -INF , P3 ;  /* 0xff80000036467808 */ /* 0x000fe40001800000 */
[----:B------:R-:W-:Y:S02]  /*5a60*/  FMNMX.FTZ R11, R74, R11, !PT ;  /* 0x0000000b4a0b7209 */ /* 0x000fe40007810000 */
[----:B------:R-:W-:Y:S02]  /*5a70*/  ISETP.GT.AND P3, PT, R10, 0x40, PT ;  /* 0x000000400a00780c */ /* 0x000fe40003f64270 */
[----:B------:R-:W-:Y:S01]  /*5a80*/  FSEL R66, R55, -INF , P4 ;  /* 0xff80000037427808 */ /* 0x000fe20002000000 */
[----:B------:R-:W-:Y:S01]  /*5a90*/  FMUL.FTZ R55, R73, UR60 ;  /* 0x0000003c49377c20 */ /* 0x000fe20008410000 */
[----:B------:R-:W-:-:S02]  /*5aa0*/  FMNMX.FTZ R11, R70, R11, !PT ;  /* 0x0000000b460b7209 */ /* 0x000fc40007810000 */
[----:B------:R-:W-:Y:S02]  /*5ab0*/  ISETP.GT.AND P4, PT, R10, 0x41, PT ;  /* 0x000000410a00780c */ /* 0x000fe40003f84270 */
[----:B------:R-:W-:Y:S01]  /*5ac0*/  FSEL R62, R58, -INF , P3 ;  /* 0xff8000003a3e7808 */ /* 0x000fe20001800000 */
[----:B------:R-:W-:Y:S01]  /*5ad0*/  MUFU.TANH R55, R55 ;  /* 0x0000003700377308 */ /* 0x000fe20000002400 */
[----:B------:R-:W-:Y:S02]  /*5ae0*/  FMNMX.FTZ R11, R66, R11, !PT ;  /* 0x0000000b420b7209 */ /* 0x000fe40007810000 */
[----:B------:R-:W-:Y:S02]  /*5af0*/  ISETP.GT.AND P3, PT, R10, 0x48, PT ;  /* 0x000000480a00780c */ /* 0x000fe40003f64270 */
[----:B0-----:R-:W-:Y:S02]  /*5b00*/  FSEL R56, R56, -INF , P4 ;  /* 0xff80000038387808 */ /* 0x001fe40002000000 */
[----:B------:R-:W-:-:S02]  /*5b10*/  FMNMX.FTZ R11, R62, R11, !PT ;  /* 0x0000000b3e0b7209 */ /* 0x000fc40007810000 */
[----:B------:R-:W-:Y:S02]  /*5b20*/  ISETP.GT.AND P4, PT, R10, 0x49, PT ;  /* 0x000000490a00780c */ /* 0x000fe40003f84270 */
[----:B------:R-:W-:Y:S02]  /*5b30*/  FSEL R58, R23, -INF , P3 ;  /* 0xff800000173a7808 */ /* 0x000fe40001800000 */
[----:B------:R-:W-:Y:S01]  /*5b40*/  FMNMX.FTZ R11, R56, R11, !PT ;  /* 0x0000000b380b7209 */ /* 0x000fe20007810000 */
[----:B------:R-:W0:Y:S01]  /*5b50*/  MUFU.TANH R23, R86 ;  /* 0x0000005600177308 */ /* 0x000e220000002400 */
[----:B------:R-:W-:Y:S02]  /*5b60*/  ISETP.GT.AND P3, PT, R10, 0x50, PT ;  /* 0x000000500a00780c */ /* 0x000fe40003f64270 */
[----:B------:R-:W-:Y:S02]  /*5b70*/  FSEL R54, R63, -INF , P4 ;  /* 0xff8000003f367808 */ /* 0x000fe40002000000 */
[----:B------:R-:W-:-:S02]  /*5b80*/  FMNMX.FTZ R11, R58, R11, !PT ;  /* 0x0000000b3a0b7209 */ /* 0x000fc40007810000 */
[----:B------:R-:W-:Y:S02]  /*5b90*/  ISETP.GT.AND P4, PT, R10, 0x51, PT ;  /* 0x000000510a00780c */ /* 0x000fe40003f84270 */
[----:B------:R-:W-:Y:S02]  /*5ba0*/  FSEL R52, R52, -INF , P3 ;  /* 0xff80000034347808 */ /* 0x000fe40001800000 */
[----:B------:R-:W-:Y:S02]  /*5bb0*/  FMNMX.FTZ R11, R54, R11, !PT ;  /* 0x0000000b360b7209 */ /* 0x000fe40007810000 */
[----:B------:R-:W-:Y:S02]  /*5bc0*/  ISETP.GT.AND P3, PT, R10, 0x58, PT ;  /* 0x000000580a00780c */ /* 0x000fe40003f64270 */
[----:B------:R-:W-:Y:S02]  /*5bd0*/  FSEL R50, R67, -INF , P4 ;  /* 0xff80000043327808 */ /* 0x000fe40002000000 */
[----:B------:R-:W-:-:S02]  /*5be0*/  FMNMX.FTZ R11, R52, R11, !PT ;  /* 0x0000000b340b7209 */ /* 0x000fc40007810000 */
[----:B------:R-:W-:Y:S02]  /*5bf0*/  ISETP.GT.AND P4, PT, R10, 0x59, PT ;  /* 0x000000590a00780c */ /* 0x000fe40003f84270 */
[----:B------:R-:W-:Y:S02]  /*5c00*/  FSEL R48, R48, -INF , P3 ;  /* 0xff80000030307808 */ /* 0x000fe40001800000 */
[----:B------:R-:W-:Y:S02]  /*5c10*/  FMNMX.FTZ R11, R50, R11, !PT ;  /* 0x0000000b320b7209 */ /* 0x000fe40007810000 */
[----:B------:R-:W-:Y:S02]  /*5c20*/  ISETP.GT.AND P3, PT, R10, 0x60, PT ;  /* 0x000000600a00780c */ /* 0x000fe40003f64270 */
[----:B--2---:R-:W-:Y:S02]  /*5c30*/  FSEL R46, R46, -INF , P4 ;  /* 0xff8000002e2e7808 */ /* 0x004fe40002000000 */
        /* <DEDUP_REMOVED lines=16> */
[----:B------:R-:W1:Y:S01]  /*5d40*/  MUFU.TANH R79, R79 ;  /* 0x0000004f004f7308 */ /* 0x000e620000002400 */
[----:B------:R-:W-:Y:S02]  /*5d50*/  FMNMX.FTZ R60, R2, R11, !PT ;  /* 0x0000000b023c7209 */ /* 0x000fe40007810000 */
[----:B------:R-:W-:Y:S02]  /*5d60*/  ISETP.GT.AND P3, PT, R10, 0x78, PT ;  /* 0x000000780a00780c */ /* 0x000fe40003f64270 */
[----:B------:R-:W-:Y:S02]  /*5d70*/  FSEL R25, R25, -INF , P4 ;  /* 0xff80000019197808 */ /* 0x000fe40002000000 */
[----:B------:R-:W-:-:S02]  /*5d80*/  FMNMX.FTZ R60, R27, R60, !PT ;  /* 0x0000003c1b3c7209 */ /* 0x000fc40007810000 */
[----:B------:R-:W-:Y:S02]  /*5d90*/  ISETP.GT.AND P4, PT, R10, 0x79, PT ;  /* 0x000000790a00780c */ /* 0x000fe40003f84270 */
[----:B0-----:R-:W-:Y:S01]  /*5da0*/  FSEL R23, R23, -INF , P3 ;  /* 0xff80000017177808 */ /* 0x001fe20001800000 */
[----:B------:R-:W0:Y:S01]  /*5db0*/  LDC R10, c[0x0][0x988] ;  /* 0x00026200ff0a7b82 */ /* 0x000e220000000800 */
[----:B------:R-:W-:Y:S02]  /*5dc0*/  FMNMX.FTZ R60, R25, R60, !PT ;  /* 0x0000003c193c7209 */ /* 0x000fe40007810000 */
[----:B------:R-:W-:Y:S02]  /*5dd0*/  FSEL R21, R21, -INF , P4 ;  /* 0xff80000015157808 */ /* 0x000fe40002000000 */
[----:B------:R-:W-:Y:S02]  /*5de0*/  FMNMX.FTZ R60, R23, R60, !PT ;  /* 0x0000003c173c7209 */ /* 0x000fe40007810000 */
[----:B------:R-:W-:-:S02]  /*5df0*/  ISETP.GT.AND P4, PT, R72, RZ, PT ;  /* 0x000000ff4800720c */ /* 0x000fc40003f84270 */
[----:B------:R-:W-:Y:S02]  /*5e00*/  FMNMX.FTZ R60, R21, R60, !PT ;  /* 0x0000003c153c7209 */ /* 0x000fe40007810000 */
[----:B------:R-:W-:Y:S02]  /*5e10*/  FSEL R0, R0, -INF , P4 ;  /* 0xff80000000007808 */ /* 0x000fe40002000000 */
[----:B------:R-:W-:Y:S01]  /*5e20*/  ISETP.GT.AND P4, PT, R72, 0x8, PT ;  /* 0x000000084800780c */ /* 0x000fe20003f84270 */
[----:B------:R-:W2:Y:S01]  /*5e30*/  SHFL.BFLY PT, R11, R60, 0x2, 0x1f ;  /* 0x0c401f003c0b7f89 */ /* 0x000ea200000e0000 */
[----:B------:R-:W-:Y:S02]  /*5e40*/  FMNMX.FTZ R76, R0, R13, !PT ;  /* 0x0000000d004c7209 */ /* 0x000fe40007810000 */
[----:B------:R-:W-:Y:S02]  /*5e50*/  FSEL R47, R20, -INF , P5 ;  /* 0xff800000142f7808 */ /* 0x000fe40002800000 */
[----:B------:R-:W-:-:S02]  /*5e60*/  FMNMX.FTZ R76, R43, R76, !PT ;  /* 0x0000004c2b4c7209 */ /* 0x000fc40007810000 */
[----:B------:R-:W-:-:S04]  /*5e70*/  ISETP.GT.AND P5, PT, R72, 0x11, PT ;  /* 0x000000114800780c */ /* 0x000fc80003fa4270 */
[----:B------:R-:W-:Y:S02]  /*5e80*/  FSEL R51, R24, -INF , P5 ;  /* 0xff80000018337808 */ /* 0x000fe40002800000 */
[----:B------:R-:W-:-:S04]  /*5e90*/  ISETP.GT.AND P5, PT, R72, 0x19, PT ;  /* 0x000000194800780c */ /* 0x000fc80003fa4270 */
[----:B------:R-:W-:Y:S02]  /*5ea0*/  FSEL R63, R28, -INF , P5 ;  /* 0xff8000001c3f7808 */ /* 0x000fe40002800000 */
[----:B------:R-:W-:Y:S01]  /*5eb0*/  ISETP.GT.AND P5, PT, R72, 0x21, PT ;  /* 0x000000214800780c */ /* 0x000fe20003fa4270 */
[----:B------:R-:W-:Y:S02]  /*5ec0*/  WARPGROUP.DEPBAR.LE gsb0, 0x0 ;  /* 0x00008000000079c5 */ /* 0x000fe40000010000 */
[----:B------:R-:W-:Y:S01]  /*5ed0*/  WARPGROUP.ARRIVE ;  /* 0x00000000000079c5 */ /* 0x000fe20000000000 */
[----:B------:R-:W-:Y:S02]  /*5ee0*/  FSEL R31, R31, -INF , P5 ;  /* 0xff8000001f1f7808 */ /* 0x000fe40002800000 */
[----:B--2---:R-:W-:Y:S01]  /*5ef0*/  FMNMX.FTZ R11, R60, R11, !PT ;  /* 0x0000000b3c0b7209 */ /* 0x004fe20007810000 */
[----:B------:R-:W-:Y:S01]  /*5f00*/  FMUL.FTZ R60, R77, UR60 ;  /* 0x0000003c4d3c7c20 */ /* 0x000fe20008410000 */
[C---:B------:R-:W-:Y:S01]  /*5f10*/  ISETP.GT.AND P5, PT, R72.reuse, 0x29, PT ;  /* 0x000000294800780c */ /* 0x040fe20003fa4270 */
[----:B------:R-:W-:Y:S01]  /*5f20*/  HGMMA.64x128x16.F32 R88, R160, gdesc[UR8].tnspB, R88, gsb0 ;  /* 0x41e00008a0587df0 */ /* 0x000fe20008000858 */
[----:B------:R-:W-:Y:S01]  /*5f30*/  UIADD3 UR10, UR6, 0x300, URZ ;  /* 0x00000300060a7890 */ /* 0x000fe2000fffe03f */
[----:B------:R-:W2:Y:S01]  /*5f40*/  SHFL.BFLY PT, R68, R11, 0x1, 0x1f ;  /* 0x0c201f000b447f89 */ /* 0x000ea200000e0000 */
[----:B------:R-:W-:Y:S01]  /*5f50*/  UMOV UR11, 0x40000040 ;  /* 0x40000040000b7882 */ /* 0x000fe20000000000 */
[----:B------:R-:W-:Y:S01]  /*5f60*/  FSEL R33, R33, -INF , P5 ;  /* 0xff80000021217808 */ /* 0x000fe20002800000 */
[----:B------:R-:W3:Y:S01]  /*5f70*/  MUFU.TANH R60, R60 ;  /* 0x0000003c003c7308 */ /* 0x000ee20000002400 */
[----:B------:R-:W-:Y:S01]  /*5f80*/  ISETP.GT.AND P5, PT, R72, 0x31, PT ;  /* 0x000000314800780c */ /* 0x000fe20003fa4270 */
[----:B------:R-:W-:-:S03]  /*5f90*/  UIADD3 UR6, UR6, 0x380, URZ ;  /* 0x0000038006067890 */ /* 0x000fc6000fffe03f */
[----:B------:R-:W-:Y:S02]  /*5fa0*/  FSEL R35, R35, -INF , P5 ;  /* 0xff80000023237808 */ /* 0x000fe40002800000 */
[----:B------:R-:W-:-:S04]  /*5fb0*/  ISETP.GT.AND P5, PT, R72, 0x39, PT ;  /* 0x000000394800780c */ /* 0x000fc80003fa4270 */
[----:B------:R-:W-:Y:S02]  /*5fc0*/  FSEL R83, R38, -INF , P5 ;  /* 0xff80000026537808 */ /* 0x000fe40002800000 */
[----:B------:R-:W-:-:S04]  /*5fd0*/  ISETP.GT.AND P5, PT, R72, 0x41, PT ;  /* 0x000000414800780c */ /* 0x000fc80003fa4270 */
[----:B------:R-:W-:Y:S02]  /*5fe0*/  FSEL R41, R41, -INF , P5 ;  /* 0xff80000029297808 */ /* 0x000fe40002800000 */
[C---:B------:R-:W-:Y:S02]  /*5ff0*/  ISETP.GT.AND P5, PT, R72.reuse, 0x49, PT ;  /* 0x000000494800780c */ /* 0x040fe40003fa4270 */
[----:B--2---:R-:W-:Y:S01]  /*6000*/  FMNMX.FTZ R11, R11, R68, !PT ;  /* 0x000000440b0b7209 */ /* 0x004fe20007810000 */
[----:B------:R-:W-:Y:S01]  /*6010*/  FMUL.FTZ R68, R85, UR60 ;  /* 0x0000003c55447c20 */ /* 0x000fe20008410000 */
[----:B------:R-:W-:Y:S02]  /*6020*/  FSEL R75, R75, -INF , P5 ;  /* 0xff8000004b4b7808 */ /* 0x000fe40002800000 */
[C---:B------:R-:W-:Y:S01]  /*6030*/  FSETP.NEU.FTZ.AND P3, PT, R11.reuse, -INF , PT ;  /* 0xff8000000b00780b */ /* 0x040fe20003f7d000 */
[----:B0-----:R-:W-:Y:S01]  /*6040*/  FMUL.FTZ R45, R11, R10 ;  /* 0x0000000a0b2d7220 */ /* 0x001fe20000410000 */
[----:B------:R-:W-:Y:S01]  /*6050*/  ISETP.GT.AND P5, PT, R72, 0x51, PT ;  /* 0x000000514800780c */ /* 0x000fe20003fa4270 */
[----:B------:R-:W0:Y:S03]  /*6060*/  MUFU.TANH R68, R68 ;  /* 0x0000004400447308 */ /* 0x000e260000002400 */
[----:B------:R-:W-:-:S02]  /*6070*/  FSEL R29, R45, RZ, P3 ;  /* 0x000000ff2d1d7208 */ /* 0x000fc40001800000 */
[----:B------:R-:W-:Y:S02]  /*6080*/  FSEL R45, R22, -INF , P4 ;  /* 0xff800000162d7808 */ /* 0x000fe40002000000 */
[----:B------:R-:W-:Y:S01]  /*6090*/  ISETP.GT.AND P4, PT, R72, 0x10, PT ;  /* 0x000000104800780c */ /* 0x000fe20003f84270 */
[--C-:B------:R-:W-:Y:S01]  /*60a0*/  FFMA.FTZ R24, R182, R10, -R29.reuse ;  /* 0x0000000ab6187223 */ /* 0x100fe2000001081d */
[----:B------:R-:W-:Y:S01]  /*60b0*/  FMNMX.FTZ R76, R45, R76, !PT ;  /* 0x0000004c2d4c7209 */ /* 0x000fe20007810000 */
[-CC-:B------:R-:W-:Y:S01]  /*60c0*/  FFMA.FTZ R187, R2, R10.reuse, -R29.reuse ;  /* 0x0000000a02bb7223 */ /* 0x180fe2000001081d */
[----:B------:R-:W-:Y:S01]  /*60d0*/  FSEL R49, R26, -INF , P4 ;  /* 0xff8000001a317808 */ /* 0x000fe20002000000 */
[--C-:B------:R-:W-:Y:S01]  /*60e0*/  FFMA.FTZ R181, R192, R10, -R29.reuse ;  /* 0x0000000ac0b57223 */ /* 0x100fe2000001081d */
[----:B------:R-:W-:Y:S01]  /*60f0*/  FMNMX.FTZ R76, R47, R76, !PT ;  /* 0x0000004c2f4c7209 */ /* 0x000fe20007810000 */
[-CC-:B------:R-:W-:Y:S01]  /*6100*/  FFMA.FTZ R179, R180, R10.reuse, -R29.reuse ;  /* 0x0000000ab4b37223 */ /* 0x180fe2000001081d */
[----:B------:R-:W-:Y:S01]  /*6110*/  ISETP.GT.AND P4, PT, R72, 0x18, PT ;  /* 0x000000184800780c */ /* 0x000fe20003f84270 */
[--C-:B------:R-:W-:Y:S01]  /*6120*/  FFMA.FTZ R190, R190, R10, -R29.reuse ;  /* 0x0000000abebe7223 */ /* 0x100fe2000001081d */
[----:B------:R-:W-:Y:S01]  /*6130*/  FMNMX.FTZ R76, R49, R76, !PT ;  /* 0x0000004c314c7209 */ /* 0x000fe20007810000 */
[----:B------:R-:W-:Y:S01]  /*6140*/  MUFU.EX2 R181, R181 ;  /* 0x000000b500b57308 */ /* 0x000fe20000000800 */
        /* <DEDUP_REMOVED lines=59> */
[----:B------:R-:W-:Y:S01]  /*6500*/  FFMA.FTZ R21, R21, R10, -R29 ;  /* 0x0000000a15157223 */ /* 0x000fe2000001081d */
[----:B------:R-:W-:-:S02]  /*6510*/  ISETP.GT.AND P4, PT, R72, 0x58, PT ;  /* 0x000000584800780c */ /* 0x000fc40003f84270 */
[----:B------:R-:W-:Y:S01]  /*6520*/  FSEL R39, R78, -INF , P5 ;  /* 0xff8000004e277808 */ /* 0x000fe20002800000 */
[----:B------:R-:W-:Y:S01]  /*6530*/  MUFU.EX2 R173, R173 ;  /* 0x000000ad00ad7308 */ /* 0x000fe20000000800 */
[----:B------:R-:W-:Y:S02]  /*6540*/  FMNMX.FTZ R76, R37, R76, !PT ;  /* 0x0000004c254c7209 */ /* 0x000fe40007810000 */
[C---:B------:R-:W-:Y:S02]  /*6550*/  ISETP.GT.AND P5, PT, R72.reuse, 0x59, PT ;  /* 0x000000594800780c */ /* 0x040fe40003fa4270 */
[----:B-1----:R-:W-:Y:S02]  /*6560*/  FSEL R79, R79, -INF , P4 ;  /* 0xff8000004f4f7808 */ /* 0x002fe40002000000 */
[----:B------:R-:W-:Y:S01]  /*6570*/  FMNMX.FTZ R76, R39, R76, !PT ;  /* 0x0000004c274c7209 */ /* 0x000fe20007810000 */
[----:B------:R-:W-:Y:S01]  /*6580*/  MUFU.EX2 R28, R28 ;  /* 0x0000001c001c7308 */ /* 0x000fe20000000800 */
[----:B------:R-:W-:-:S02]  /*6590*/  ISETP.GT.AND P4, PT, R72, 0x60, PT ;  /* 0x000000604800780c */ /* 0x000fc40003f84270 */
[----:B------:R-:W-:Y:S02]  /*65a0*/  FSEL R53, R53, -INF , P5 ;  /* 0xff80000035357808 */ /* 0x000fe40002800000 */
[----:B------:R-:W-:Y:S02]  /*65b0*/  FMNMX.FTZ R76, R79, R76, !PT ;  /* 0x0000004c4f4c7209 */ /* 0x000fe40007810000 */
[C---:B------:R-:W-:Y:S01]  /*65c0*/  ISETP.GT.AND P5, PT, R72.reuse, 0x61, PT ;  /* 0x000000614800780c */ /* 0x040fe20003fa4270 */
[----:B------:R-:W-:Y:S01]  /*65d0*/  MUFU.EX2 R175, R175 ;  /* 0x000000af00af7308 */ /* 0x000fe20000000800 */
[----:B------:R-:W-:Y:S02]  /*65e0*/  FSEL R57, R57, -INF , P4 ;  /* 0xff80000039397808 */ /* 0x000fe40002000000 */
[----:B------:R-:W-:Y:S02]  /*65f0*/  FMNMX.FTZ R76, R53, R76, !PT ;  /* 0x0000004c354c7209 */ /* 0x000fe40007810000 */
[----:B------:R-:W-:-:S02]  /*6600*/  ISETP.GT.AND P4, PT, R72, 0x68, PT ;  /* 0x000000684800780c */ /* 0x000fc40003f84270 */
[----:B------:R-:W-:Y:S01]  /*6610*/  FSEL R55, R55, -INF , P5 ;  /* 0xff80000037377808 */ /* 0x000fe20002800000 */
[----:B------:R-:W-:Y:S01]  /*6620*/  MUFU.EX2 R30, R30 ;  /* 0x0000001e001e7308 */ /* 0x000fe20000000800 */
[----:B------:R-:W-:Y:S01]  /*6630*/  FMNMX.FTZ R76, R57, R76, !PT ;  /* 0x0000004c394c7209 */ /* 0x000fe20007810000 */
[----:B------:R-:W-:Y:S02]  /*6640*/  WARPGROUP.DEPBAR.LE gsb0, 0x0 ;  /* 0x00008000000079c5 */ /* 0x000fe40000010000 */
[----:B------:R-:W-:Y:S01]  /*6650*/  WARPGROUP.ARRIVE ;  /* 0x00000000000079c5 */ /* 0x000fe20000000000 */
[----:B------:R-:W-:Y:S01]  /*6660*/  ISETP.GT.AND P5, PT, R72, 0x69, PT ;  /* 0x000000694800780c */ /* 0x000fe20003fa4270 */
[-CC-:B------:R-:W-:Y:S01]  /*6670*/  FFMA.FTZ R163, R48, R10.reuse, -R29.reuse ;  /* 0x0000000a30a37223 */ /* 0x180fe2000001081d */
[----:B------:R-:W-:Y:S01]  /*6680*/  FSEL R61, R61, -INF , P4 ;  /* 0xff8000003d3d7808 */ /* 0x000fe20002000000 */
[----:B------:R-:W-:Y:S01]  /*6690*/  FFMA.FTZ R161, R52, R10, -R29 ;  /* 0x0000000a34a17223 */ /* 0x000fe2000001081d */
[----:B------:R-:W-:Y:S01]  /*66a0*/  FMNMX.FTZ R76, R55, R76, !PT ;  /* 0x0000004c374c7209 */ /* 0x000fe20007810000 */
[----:B------:R-:W-:Y:S01]  /*66b0*/  HGMMA.64x128x16.F32 R88, R156, gdesc[UR8].tnspB, R88, gsb0 ;  /* 0x41e000089c587df0 */ /* 0x000fe20008000858 */
[----:B------:R-:W-:Y:S01]  /*66c0*/  ISETP.GT.AND P4, PT, R72, 0x70, PT ;  /* 0x000000704800780c */ /* 0x000fe20003f84270 */
[----:B------:R-:W-:Y:S01]  /*66d0*/  UMOV UR10, UR6 ;  /* 0x00000006000a7c82 */ /* 0x000fe20008000000 */
[----:B---3--:R-:W-:Y:S01]  /*66e0*/  FSEL R87, R60, -INF , P5 ;  /* 0xff8000003c577808 */ /* 0x008fe20002800000 */
[----:B------:R-:W-:Y:S01]  /*66f0*/  UMOV UR11, 0x40000040 ;  /* 0x40000040000b7882 */ /* 0x000fe20000000000 */
[----:B------:R-:W-:Y:S01]  /*6700*/  FMNMX.FTZ R76, R61, R76, !PT ;  /* 0x0000004c3d4c7209 */ /* 0x000fe20007810000 */
[----:B------:R-:W-:Y:S01]  /*6710*/  MUFU.EX2 R169, R169 ;  /* 0x000000a900a97308 */ /* 0x000fe20000000800 */
[----:B------:R-:W-:-:S02]  /*6720*/  ISETP.GT.AND P5, PT, R72, 0x71, PT ;  /* 0x000000714800780c */ /* 0x000fc40003fa4270 */
[----:B------:R-:W-:Y:S02]  /*6730*/  FSEL R65, R65, -INF , P4 ;  /* 0xff80000041417808 */ /* 0x000fe40002000000 */
[----:B------:R-:W-:Y:S02]  /*6740*/  FMNMX.FTZ R76, R87, R76, !PT ;  /* 0x0000004c574c7209 */ /* 0x000fe40007810000 */
[----:B------:R-:W-:Y:S01]  /*6750*/  ISETP.GT.AND P4, PT, R72, 0x78, PT ;  /* 0x000000784800780c */ /* 0x000fe20003f84270 */
[----:B------:R-:W-:Y:S01]  /*6760*/  MUFU.EX2 R32, R32 ;  /* 0x0000002000207308 */ /* 0x000fe20000000800 */
[----:B------:R-:W-:Y:S02]  /*6770*/  FSEL R185, R64, -INF , P5 ;  /* 0xff80000040b97808 */ /* 0x000fe40002800000 */
[----:B------:R-:W-:Y:S02]  /*6780*/  FMNMX.FTZ R76, R65, R76, !PT ;  /* 0x0000004c414c7209 */ /* 0x000fe40007810000 */
[----:B------:R-:W-:-:S02]  /*6790*/  ISETP.GT.AND P5, PT, R72, 0x79, PT ;  /* 0x000000794800780c */ /* 0x000fc40003fa4270 */
[----:B------:R-:W-:Y:S01]  /*67a0*/  FSEL R189, R69, -INF , P4 ;  /* 0xff80000045bd7808 */ /* 0x000fe20002000000 */
[--C-:B------:R-:W-:Y:S01]  /*67b0*/  FFMA.FTZ R69, R42, R10, -R29.reuse ;  /* 0x0000000a2a457223 */ /* 0x100fe2000001081d */
[----:B------:R-:W-:Y:S01]  /*67c0*/  FMNMX.FTZ R76, R185, R76, !PT ;  /* 0x0000004cb94c7209 */ /* 0x000fe20007810000 */
[----:B------:R-:W-:Y:S01]  /*67d0*/  FFMA.FTZ R42, R25, R10, -R29 ;  /* 0x0000000a192a7223 */ /* 0x000fe2000001081d */
[----:B0-----:R-:W-:Y:S01]  /*67e0*/  FSEL R191, R68, -INF , P5 ;  /* 0xff80000044bf7808 */ /* 0x001fe20002800000 */
        /* <DEDUP_REMOVED lines=22> */
[----:B------:R-:W-:Y:S01]  /*6950*/  FSEL R0, R19, RZ, P4 ;  /* 0x000000ff13007208 */ /* 0x000fe20002000000 */
[-CC-:B------:R-:W-:Y:S01]  /*6960*/  FFMA.FTZ R51, R31, R10.reuse, -R48.reuse ;  /* 0x0000000a1f337223 */ /* 0x180fe20000010830 */
[-CC-:B------:R-:W-:Y:S01]  /*6970*/  FFMA.FTZ R31, R35, R10.reuse, -R48.reuse ;  /* 0x0000000a231f7223 */ /* 0x180fe20000010830 */
[----:B------:R-:W-:Y:S01]  /*6980*/  FSEL R35, R11, RZ, P3 ;  /* 0x000000ff0b237208 */ /* 0x000fe20001800000 */
[-CC-:B------:R-:W-:Y:S01]  /*6990*/  FFMA.FTZ R180, R43, R10.reuse, -R48.reuse ;  /* 0x0000000a2bb47223 */ /* 0x180fe20000010830 */
[----:B------:R-:W-:Y:S01]  /*69a0*/  FADD.FTZ R13, -R0, R13 ;  /* 0x0000000d000d7221 */ /* 0x000fe20000010100 */
[----:B------:R-:W-:Y:S01]  /*69b0*/  MUFU.EX2 R25, R25 ;  /* 0x0000001900197308 */ /* 0x000fe20000000800 */
[-C--:B------:R-:W-:Y:S01]  /*69c0*/  FFMA.FTZ R43, R47, R10.reuse, -R48 ;  /* 0x0000000a2f2b7223 */ /* 0x080fe20000010830 */
[----:B------:R-:W-:Y:S01]  /*69d0*/  FADD.FTZ R35, -R35, R12 ;  /* 0x0000000c23237221 */ /* 0x000fe20000010100 */
[-C--:B------:R-:W-:Y:S01]  /*69e0*/  FMUL.FTZ R2, R13, R10.reuse ;  /* 0x0000000a0d027220 */ /* 0x080fe20000410000 */
[----:B------:R-:W-:Y:S01]  /*69f0*/  FFMA.FTZ R176, R49, R10, -R48 ;  /* 0x0000000a31b07223 */ /* 0x000fe20000010830 */
[----:B------:R-:W-:-:S02]  /*6a00*/  IMAD.U32 R12, RZ, RZ, UR61 ;  /* 0x0000003dff0c7e24 */ /* 0x000fc4000f8e00ff */
[-C--:B------:R-:W-:Y:S01]  /*6a10*/  FMUL.FTZ R35, R35, R10.reuse ;  /* 0x0000000a23237220 */ /* 0x080fe20000410000 */
[-CC-:B------:R-:W-:Y:S01]  /*6a20*/  FFMA.FTZ R178, R59, R10.reuse, -R48.reuse ;  /* 0x0000000a3bb27223 */ /* 0x180fe20000010830 */
[----:B------:R-:W-:Y:S01]  /*6a30*/  MUFU.EX2 R180, R180 ;  /* 0x000000b400b47308 */ /* 0x000fe20000000800 */
[----:B------:R-:W-:Y:S02]  /*6a40*/  @!P1 VIADD R12, R12, 0x34840 ;  /* 0x000348400c0c9836 */ /* 0x000fe40000000000 */
[-CC-:B------:R-:W-:Y:S01]  /*6a50*/  FFMA.FTZ R49, R63, R10.reuse, -R48.reuse ;  /* 0x0000000a3f317223 */ /* 0x180fe20000010830 */
[-CC-:B------:R-:W-:Y:S01]  /*6a60*/  FFMA.FTZ R172, R67, R10.reuse, -R48.reuse ;  /* 0x0000000a43ac7223 */ /* 0x180fe20000010830 */
[-CC-:B------:R-:W-:Y:S01]  /*6a70*/  FFMA.FTZ R174, R73, R10.reuse, -R48.reuse ;  /* 0x0000000a49ae7223 */ /* 0x180fe20000010830 */
[-C--:B------:R-:W-:Y:S01]  /*6a80*/  FFMA.FTZ R47, R33, R10.reuse, -R48 ;  /* 0x0000000a212f7223 */ /* 0x080fe20000010830 */
[----:B------:R-:W-:Y:S01]  /*6a90*/  @!P1 PRMT R12, RZ, 0x654, R12 ;  /* 0x00000654ff0c9816 */ /* 0x000fe2000000000c */
        /* <DEDUP_REMOVED lines=13> */
[----:B------:R-:W-:Y:S01]  /*6b70*/  FFMA.FTZ R57, R57, R10, -R48 ;  /* 0x0000000a39397223 */ /* 0x000fe20000010830 */
[----:B------:R-:W-:-:S02]  /*6b80*/  WARPGROUP.DEPBAR.LE gsb0, 0x0 ;  /* 0x00008000000079c5 */ /* 0x000fc40000010000 */
[----:B------:R-:W-:Y:S01]  /*6b90*/  WARPGROUP.ARRIVE ;  /* 0x00000000000079c5 */ /* 0x000fe20000000000 */
[----:B------:R-:W2:Y:S01]  /*6ba0*/  MUFU.EX2 R182, R182 ;  /* 0x000000b600b67308 */ /* 0x000ea20000000800 */
[----:B0-----:R-:W-:Y:S01]  /*6bb0*/  FFMA.FTZ R7, R2, R7, R25 ;  /* 0x0000000702077223 */ /* 0x001fe20000010019 */
[-CC-:B------:R-:W-:Y:S01]  /*6bc0*/  FFMA.FTZ R55, R55, R10.reuse, -R48.reuse ;  /* 0x0000000a37377223 */ /* 0x180fe20000010830 */
[-CC-:B------:R-:W-:Y:S01]  /*6bd0*/  FFMA.FTZ R61, R61, R10.reuse, -R48.reuse ;  /* 0x0000000a3d3d7223 */ /* 0x180fe20000010830 */
[--C-:B------:R-:W-:Y:S01]  /*6be0*/  FFMA.FTZ R87, R87, R10, -R48.reuse ;  /* 0x0000000a57577223 */ /* 0x100fe20000010830 */
[----:B------:R-:W-:Y:S01]  /*6bf0*/  HGMMA.64x128x16.F32 R88, R152, gdesc[UR8].tnspB, R88, gsb0 ;  /* 0x41e0000898587df0 */ /* 0x000fe20008000858 */
[C---:B------:R-:W-:Y:S01]  /*6c00*/  FADD.FTZ R7, R180.reuse, R7 ;  /* 0x00000007b4077221 */ /* 0x040fe20000010000 */
[----:B------:R-:W-:Y:S01]  /*6c10*/  F2FP.F16.F32.PACK_AB R180, R180, R25 ;  /* 0x00000019b4b4723e */ /* 0x000fe200000000ff */
[----:B------:R-:W0:Y:S01]  /*6c20*/  MUFU.EX2 R43, R43 ;  /* 0x0000002b002b7308 */ /* 0x000e220000000800 */
[----:B-1----:R-:W-:Y:S01]  /*6c30*/  FFMA.FTZ R35, R0, R6, R181 ;  /* 0x0000000600237223 */ /* 0x002fe200000100b5 */
[-CC-:B------:R-:W-:Y:S01]  /*6c40*/  FFMA.FTZ R65, R65, R10.reuse, -R48.reuse ;  /* 0x0000000a41417223 */ /* 0x180fe20000010830 */
[-CC-:B------:R-:W-:Y:S01]  /*6c50*/  FFMA.FTZ R185, R185, R10.reuse, -R48.reuse ;  /* 0x0000000ab9b97223 */ /* 0x180fe20000010830 */
[-CC-:B------:R-:W-:Y:S01]  /*6c60*/  FFMA.FTZ R189, R189, R10.reuse, -R48.reuse ;  /* 0x0000000abdbd7223 */ /* 0x180fe20000010830 */
[C---:B------:R-:W-:Y:S01]  /*6c70*/  FADD.FTZ R6, R22.reuse, R35 ;  /* 0x0000002316067221 */ /* 0x040fe20000010000 */
[----:B------:R-:W-:Y:S01]  /*6c80*/  FFMA.FTZ R48, R191, R10, -R48 ;  /* 0x0000000abf307223 */ /* 0x000fe20000010830 */
[----:B------:R-:W-:Y:S01]  /*6c90*/  IMAD.U32 R41, RZ, RZ, UR7 ;  /* 0x00000007ff297e24 */ /* 0x000fe2000f8e00ff */
[----:B------:R-:W1:Y:S01]  /*6ca0*/  MUFU.EX2 R176, R176 ;  /* 0x000000b000b07308 */ /* 0x000e620000000800 */
[C---:B------:R-:W-:Y:S01]  /*6cb0*/  ISETP.GT.AND P3, PT, R15.reuse, R14, PT ;  /* 0x0000000e0f00720c */ /* 0x040fe20003f64270 */
[----:B------:R-:W-:Y:S01]  /*6cc0*/  VIADD R15, R15, 0xffffffff ;  /* 0xffffffff0f0f7836 */ /* 0x000fe20000000000 */
[----:B------:R-:W-:-:S02]  /*6cd0*/  F2FP.F16.F32.PACK_AB R181, R22, R181 ;  /* 0x000000b516b5723e */ /* 0x000fc400000000ff */
[----:B------:R-:W-:-:S03]  /*6ce0*/  @!P1 IADD3 R41, R41, 0x34860, RZ ;  /* 0x0003486029299810 */ /* 0x000fc60007ffe0ff */
[----:B------:R-:W3:Y:S01]  /*6cf0*/  MUFU.EX2 R45, R45 ;  /* 0x0000002d002d7308 */ /* 0x000ee20000000800 */
[----:B------:R-:W-:-:S07]  /*6d00*/  @!P1 PRMT R41, RZ, 0x654, R41 ;  /* 0x00000654ff299816 */ /* 0x000fce0000000029 */
[----:B------:R-:W4:Y:S08]  /*6d10*/  MUFU.EX2 R178, R178 ;  /* 0x000000b200b27308 */ /* 0x000f300000000800 */
[----:B------:R-:W5:Y:S08]  /*6d20*/  MUFU.EX2 R49, R49 ;  /* 0x0000003100317308 */ /* 0x000f700000000800 */
        /* <DEDUP_REMOVED lines=12> */
[----:B------:R-:W5:Y:S01]  /*6df0*/  MUFU.EX2 R160, R37 ;  /* 0x0000002500a07308 */ /* 0x000f620000000800 */
[----:B------:R-:W-:-:S02]  /*6e00*/  WARPGROUP.DEPBAR.LE gsb0, 0x0 ;  /* 0x00008000000079c5 */ /* 0x000fc40000010000 */
[----:B------:R2:W-:Y:S05]  /*6e10*/  @!P1 SYNCS.ARRIVE.TRANS64.RED.A1T0 RZ, [R12+URZ], RZ ;  /* 0x000000ff0cff99a7 */ /* 0x0005ea000810043f */
[----:B------:R-:W5:Y:S01]  /*6e20*/  MUFU.EX2 R39, R39 ;  /* 0x0000002700277308 */ /* 0x000f620000000800 */
[----:B--2---:R-:W-:Y:S01]  /*6e30*/  FADD.FTZ R12, R182, R7 ;  /* 0x00000007b60c7221 */ /* 0x004fe20000010000 */
[----:B------:R-:W-:Y:S01]  /*6e40*/  FADD.FTZ R7, R183, R6 ;  /* 0x00000006b7077221 */ /* 0x000fe20000010000 */
[----:B------:R2:W-:Y:S05]  /*6e50*/  @!P1 SYNCS.ARRIVE.TRANS64.RED.A1T0 RZ, [R41+URZ], RZ ;  /* 0x000000ff29ff99a7 */ /* 0x0005ea000810043f */
[----:B------:R-:W2:Y:S01]  /*6e60*/  MUFU.EX2 R162, R79 ;  /* 0x0000004f00a27308 */ /* 0x000ea20000000800 */
[----:B0-----:R-:W-:Y:S01]  /*6e70*/  FADD.FTZ R35, R43, R12 ;  /* 0x0000000c2b237221 */ /* 0x001fe20000010000 */
[C---:B------:R-:W-:Y:S01]  /*6e80*/  FADD.FTZ R6, R20.reuse, R7 ;  /* 0x0000000714067221 */ /* 0x040fe20000010000 */
[----:B------:R-:W-:Y:S01]  /*6e90*/  F2FP.F16.F32.PACK_AB R183, R20, R183 ;  /* 0x000000b714b7723e */ /* 0x000fe200000000ff */
[----:B------:R-:W-:-:S02]  /*6ea0*/  IMAD.MOV.U32 R20, RZ, RZ, R3 ;  /* 0x000000ffff147224 */ /* 0x000fc400078e0003 */
[----:B-1----:R-:W-:Y:S01]  /*6eb0*/  FADD.FTZ R12, R176, R35 ;  /* 0x00000023b00c7221 */ /* 0x002fe20000010000 */
[----:B------:R-:W-:Y:S01]  /*6ec0*/  FADD.FTZ R7, R177, R6 ;  /* 0x00000006b1077221 */ /* 0x000fe20000010000 */
[C---:B------:R-:W-:Y:S01]  /*6ed0*/  F2FP.F16.F32.PACK_AB R177, R24.reuse, R177 ;  /* 0x000000b118b1723e */ /* 0x040fe200000000ff */
[----:B------:R-:W0:Y:S01]  /*6ee0*/  MUFU.EX2 R53, R53 ;  /* 0x0000003500357308 */ /* 0x000e220000000800 */
[----:B---3--:R-:W-:Y:S01]  /*6ef0*/  FADD.FTZ R29, R45, R12 ;  /* 0x0000000c2d1d7221 */ /* 0x008fe20000010000 */
[----:B------:R-:W-:Y:S01]  /*6f00*/  FADD.FTZ R6, R24, R7 ;  /* 0x0000000718067221 */ /* 0x000fe20000010000 */
[----:B------:R-:W-:Y:S02]  /*6f10*/  F2FP.F16.F32.PACK_AB R182, R43, R182 ;  /* 0x000000b62bb6723e */ /* 0x000fe400000000ff */
[----:B----4-:R-:W-:Y:S01]  /*6f20*/  FADD.FTZ R12, R178, R29 ;  /* 0x0000001db20c7221 */ /* 0x010fe20000010000 */
[----:B------:R-:W-:Y:S01]  /*6f30*/  FADD.FTZ R7, R179, R6 ;  /* 0x00000006b3077221 */ /* 0x000fe20000010000 */
[----:B------:R-:W-:Y:S01]  /*6f40*/  F2FP.F16.F32.PACK_AB R176, R45, R176 ;  /* 0x000000b02db0723e */ /* 0x000fe200000000ff */
[----:B------:R-:W-:Y:S01]  /*6f50*/  MUFU.EX2 R44, R44 ;  /* 0x0000002c002c7308 */ /* 0x000fe20000000800 */
[C---:B-----5:R-:W-:Y:S01]  /*6f60*/  FADD.FTZ R29, R49.reuse, R12 ;  /* 0x0000000c311d7221 */ /* 0x060fe20000010000 */
[----:B------:R-:W-:Y:S01]  /*6f70*/  FADD.FTZ R6, R26, R7 ;  /* 0x000000071a067221 */ /* 0x000fe20000010000 */
[----:B------:R-:W-:-:S02]  /*6f80*/  F2FP.F16.F32.PACK_AB R178, R49, R178 ;  /* 0x000000b231b2723e */ /* 0x000fc400000000ff */
[----:B------:R-:W-:Y:S01]  /*6f90*/  FADD.FTZ R12, R172, R29 ;  /* 0x0000001dac0c7221 */ /* 0x000fe20000010000 */
[----:B------:R-:W-:Y:S01]  /*6fa0*/  FADD.FTZ R7, R173, R6 ;  /* 0x00000006ad077221 */ /* 0x000fe20000010000 */
[----:B------:R-:W-:Y:S01]  /*6fb0*/  F2FP.F16.F32.PACK_AB R179, R26, R179 ;  /* 0x000000b31ab3723e */ /* 0x000fe200000000ff */
[----:B------:R-:W1:Y:S01]  /*6fc0*/  MUFU.EX2 R156, R57 ;  /* 0x00000039009c7308 */ /* 0x000e620000000800 */
[C---:B------:R-:W-:Y:S01]  /*6fd0*/  FADD.FTZ R29, R51.reuse, R12 ;  /* 0x0000000c331d7221 */ /* 0x040fe20000010000 */
[----:B------:R-:W-:Y:S01]  /*6fe0*/  FADD.FTZ R6, R28, R7 ;  /* 0x000000071c067221 */ /* 0x000fe20000010000 */
[----:B------:R-:W-:Y:S02]  /*6ff0*/  F2FP.F16.F32.PACK_AB R172, R51, R172 ;  /* 0x000000ac33ac723e */ /* 0x000fe400000000ff */
[----:B------:R-:W-:Y:S01]  /*7000*/  FADD.FTZ R12, R174, R29 ;  /* 0x0000001dae0c7221 */ /* 0x000fe20000010000 */
[----:B------:R-:W-:Y:S01]  /*7010*/  FADD.FTZ R7, R175, R6 ;  /* 0x00000006af077221 */ /* 0x000fe20000010000 */
[----:B------:R-:W-:Y:S01]  /*7020*/  F2FP.F16.F32.PACK_AB R173, R28, R173 ;  /* 0x000000ad1cad723e */ /* 0x000fe200000000ff */
[----:B------:R-:W-:Y:S01]  /*7030*/  MUFU.EX2 R69, R69 ;  /* 0x0000004500457308 */ /* 0x000fe20000000800 */
[C---:B------:R-:W-:Y:S01]  /*7040*/  FADD.FTZ R29, R47.reuse, R12 ;  /* 0x0000000c2f1d7221 */ /* 0x040fe20000010000 */
[----:B------:R-:W-:Y:S01]  /*7050*/  FADD.FTZ R6, R30, R7 ;  /* 0x000000071e067221 */ /* 0x000fe20000010000 */
[----:B------:R-:W-:-:S02]  /*7060*/  F2FP.F16.F32.PACK_AB R174, R47, R174 ;  /* 0x000000ae2fae723e */ /* 0x000fc400000000ff */
[----:B------:R-:W-:Y:S01]  /*7070*/  FADD.FTZ R12, R168, R29 ;  /* 0x0000001da80c7221 */ /* 0x000fe20000010000 */
[----:B------:R-:W-:Y:S01]  /*7080*/  FADD.FTZ R7, R169, R6 ;  /* 0x00000006a9077221 */ /* 0x000fe20000010000 */
[----:B------:R-:W-:Y:S01]  /*7090*/  F2FP.F16.F32.PACK_AB R175, R30, R175 ;  /* 0x000000af1eaf723e */ /* 0x000fe200000000ff */
[----:B------:R-:W3:Y:S01]  /*70a0*/  MUFU.EX2 R55, R55 ;  /* 0x0000003700377308 */ /* 0x000ee20000000800 */
        /* <DEDUP_REMOVED lines=12> */
[C---:B------:R-:W-:Y:S01]  /*7170*/  F2FP.F16.F32.PACK_AB R164, R13.reuse, R164 ;  /* 0x000000a40da4723e */ /* 0x040fe200000000ff */
[----:B------:R-:W4:Y:S01]  /*7180*/  MUFU.EX2 R158, R61 ;  /* 0x0000003d009e7308 */ /* 0x000f220000000800 */
[----:B------:R-:W-:Y:S01]  /*7190*/  FADD.FTZ R25, R13, R12 ;  /* 0x0000000c0d197221 */ /* 0x000fe20000010000 */
[----:B------:R-:W-:Y:S01]  /*71a0*/  FADD.FTZ R6, R36, R7 ;  /* 0x0000000724067221 */ /* 0x000fe20000010000 */
[----:B------:R-:W-:Y:S01]  /*71b0*/  F2FP.F16.F32.PACK_AB R171, R34, R171 ;  /* 0x000000ab22ab723e */ /* 0x000fe200000000ff */
[----:B------:R-:W-:Y:S02]  /*71c0*/  IMAD.MOV.U32 R12, RZ, RZ, R11 ;  /* 0x000000ffff0c7224 */ /* 0x000fe400078e000b */
        /* <DEDUP_REMOVED lines=10> */
[----:B------:R-:W5:Y:S01]  /*7270*/  MUFU.EX2 R87, R87 ;  /* 0x0000005700577308 */ /* 0x000f620000000800 */
[C---:B------:R-:W-:Y:S01]  /*7280*/  FADD.FTZ R25, R39.reuse, R25 ;  /* 0x0000001927197221 */ /* 0x040fe20000010000 */
[----:B------:R-:W-:Y:S01]  /*7290*/  FADD.FTZ R6, R38, R7 ;  /* 0x0000000726067221 */ /* 0x000fe20000010000 */
[----:B------:R-:W-:Y:S02]  /*72a0*/  F2FP.F16.F32.PACK_AB R160, R39, R160 ;  /* 0x000000a027a0723e */ /* 0x000fe400000000ff */
[----:B--2---:R-:W-:Y:S01]  /*72b0*/  FADD.FTZ R25, R162, R25 ;  /* 0x00000019a2197221 */ /* 0x004fe20000010000 */
[----:B------:R-:W-:Y:S01]  /*72c0*/  FADD.FTZ R7, R163, R6 ;  /* 0x00000006a3077221 */ /* 0x000fe20000010000 */
[----:B------:R-:W-:Y:S01]  /*72d0*/  F2FP.F16.F32.PACK_AB R161, R38, R161 ;  /* 0x000000a126a1723e */ /* 0x000fe200000000ff */
[----:B------:R-:W2:Y:S01]  /*72e0*/  MUFU.EX2 R27, R27 ;  /* 0x0000001b001b7308 */ /* 0x000ea20000000800 */
[C---:B0-----:R-:W-:Y:S01]  /*72f0*/  FADD.FTZ R25, R53.reuse, R25 ;  /* 0x0000001935197221 */ /* 0x041fe20000010000 */
[----:B------:R-:W-:Y:S01]  /*7300*/  FADD.FTZ R7, R46, R7 ;  /* 0x000000072e077221 */ /* 0x000fe20000010000 */
[----:B------:R-:W-:-:S02]  /*7310*/  F2FP.F16.F32.PACK_AB R162, R53, R162 ;  /* 0x000000a235a2723e */ /* 0x000fc400000000ff */
[----:B-1----:R-:W-:Y:S01]  /*7320*/  FADD.FTZ R25, R156, R25 ;  /* 0x000000199c197221 */ /* 0x002fe20000010000 */
[----:B------:R-:W-:Y:S01]  /*7330*/  FADD.FTZ R6, R44, R7 ;  /* 0x000000072c067221 */ /* 0x000fe20000010000 */
[----:B------:R-:W-:Y:S01]  /*7340*/  F2FP.F16.F32.PACK_AB R163, R46, R163 ;  /* 0x000000a32ea3723e */ /* 0x000fe200000000ff */
[----:B------:R-:W0:Y:S01]  /*7350*/  MUFU.EX2 R152, R65 ;  /* 0x0000004100987308 */ /* 0x000e220000000800 */
[----:B---3--:R-:W-:Y:S01]  /*7360*/  FADD.FTZ R25, R55, R25 ;  /* 0x0000001937197221 */ /* 0x008fe20000010000 */
[----:B------:R-:W-:Y:S01]  /*7370*/  FADD.FTZ R7, R69, R6 ;  /* 0x0000000645077221 */ /* 0x000fe20000010000 */
[----:B------:R-:W-:Y:S02]  /*7380*/  F2FP.F16.F32.PACK_AB R156, R55, R156 ;  /* 0x0000009c379c723e */ /* 0x000fe400000000ff */
[----:B----4-:R-:W-:Y:S01]  /*7390*/  FADD.FTZ R25, R158, R25 ;  /* 0x000000199e197221 */ /* 0x010fe20000010000 */
[----:B------:R-:W-:Y:S01]  /*73a0*/  FADD.FTZ R6, R40, R7 ;  /* 0x0000000728067221 */ /* 0x000fe20000010000 */
[----:B------:R-:W-:Y:S01]  /*73b0*/  F2FP.F16.F32.PACK_AB R157, R69, R44 ;  /* 0x0000002c459d723e */ /* 0x000fe200000000ff */
[----:B------:R-:W1:Y:S01]  /*73c0*/  MUFU.EX2 R42, R42 ;  /* 0x0000002a002a7308 */ /* 0x000e620000000800 */
[----:B-----5:R-:W-:Y:S01]  /*73d0*/  FADD.FTZ R25, R87, R25 ;  /* 0x0000001957197221 */ /* 0x020fe20000010000 */
[----:B------:R-:W-:Y:S01]  /*73e0*/  FADD.FTZ R6, R187, R6 ;  /* 0x00000006bb067221 */ /* 0x000fe20000010000 */
[----:B------:R-:W-:-:S02]  /*73f0*/  F2FP.F16.F32.PACK_AB R158, R87, R158 ;  /* 0x0000009e579e723e */ /* 0x000fc400000000ff */
[----:B------:R-:W-:Y:S01]  /*7400*/  F2FP.F16.F32.PACK_AB R159, R187, R40 ;  /* 0x00000028bb9f723e */ /* 0x000fe200000000ff */
[----:B--2---:R-:W-:Y:S01]  /*7410*/  FADD.FTZ R7, R27, R6 ;  /* 0x000000061b077221 */ /* 0x004fe20000010000 */
[----:B------:R-:W-:Y:S01]  /*7420*/  MOV R13, R19 ;  /* 0x00000013000d7202 */ /* 0x000fe20000000f00 */
        /* <DEDUP_REMOVED lines=11> */
[----:B-1----:R-:W-:-:S04]  /*74e0*/  FADD.FTZ R25, R154, R25 ;  /* 0x000000199a197221 */ /* 0x002fc80000010000 */
[C---:B--2---:R-:W-:Y:S01]  /*74f0*/  FADD.FTZ R7, R48.reuse, R25 ;  /* 0x0000001930077221 */ /* 0x044fe20000010000 */
[----:B------:R-:W-:Y:S01]  /*7500*/  F2FP.F16.F32.PACK_AB R154, R48, R154 ;  /* 0x0000009a309a723e */ /* 0x000fe200000000ff */
[C---:B0-----:R-:W-:Y:S01]  /*7510*/  FADD.FTZ R6, R21.reuse, R6 ;  /* 0x0000000615067221 */ /* 0x041fe20000010000 */
[----:B------:R-:W-:Y:S01]  /*7520*/  F2FP.F16.F32.PACK_AB R155, R21, R23 ;  /* 0x00000017159b723e */ /* 0x000fe200000000ff */
[----:B------:R-:W-:Y:S06]  /*7530*/  @P3 BRA `(.L_x_2056) ;  /* 0xffffffcc00a03947 */ /* 0x000fec000383ffff */
.L_x_2047:
[----:B------:R-:W-:-:S13]  /*7540*/  ISETP.GE.AND P2, PT, R15, R17, PT ;  /* 0x000000110f00720c */ /* 0x000fda0003f46270 */
[----:B------:R-:W-:Y:S05]  /*7550*/  @!P2 BRA `(.L_x_2057) ;  /* 0x000000280028a947 */ /* 0x000fea0003800000 */
[----:B------:R-:W-:Y:S01]  /*7560*/  IMAD.MOV.U32 R8, RZ, RZ, R11 ;  /* 0x000000ffff087224 */ /* 0x000fe200078e000b */
[----:B------:R-:W-:Y:S01]  /*7570*/  UMOV UR41, UR37 ;  /* 0x0000002500297c82 */ /* 0x000fe20008000000 */
[----:B------:R-:W-:Y:S01]  /*7580*/  IMAD.MOV.U32 R12, RZ, RZ, R19 ;  /* 0x000000ffff0c7224 */ /* 0x000fe200078e0013 */
[----:B------:R-:W-:Y:S01]  /*7590*/  ULDC UR39, c[0x0][0x9d8] ;  /* 0x0002760000277ab9 */ /* 0x000fe20000000800 */
[----:B------:R-:W-:-:S07]  /*75a0*/  IMAD.MOV.U32 R9, RZ, RZ, R3 ;  /* 0x000000ffff097224 */ /* 0x000fce00078e0003 */
.L_x_2066:
[----:B------:R-:W-:-:S04]  /*75b0*/  UIADD3 UR37, UR41, 0x1, URZ ;  /* 0x0000000129257890 */ /* 0x000fc8000fffe03f */
[----:B------:R-:W-:-:S04]  /*75c0*/  UISETP.NE.AND UP0, UPT, UR37, 0x2, UPT ;  /* 0x000000022500788c */ /* 0x000fc8000bf05270 */
[----:B------:R-:W-:Y:S02]  /*75d0*/  USEL UR6, URZ, 0x1, UP0 ;  /* 0x000000013f067887 */ /* 0x000fe40008000000 */
[----:B------:R-:W-:-:S04]  /*75e0*/  USEL UR37, UR37, URZ, UP0 ;  /* 0x0000003f25257287 */ /* 0x000fc80008000000 */
[----:B------:R-:W-:Y:S01]  /*75f0*/  LOP3.LUT R3, R9, UR6, RZ, 0x3c, !PT ;  /* 0x0000000609037c12 */ /* 0x000fe2000f8e3cff */
[----:B------:R-:W-:Y:S07]  /*7600*/  @!P0 BRA `(.L_x_2058) ;  /* 0x0000000000048947 */ /* 0x000fee0003800000 */
[----:B------:R-:W-:Y:S01]  /*7610*/  BPT.TRAP 0x1 ;  /* 0x000000040000795c */ /* 0x000fe20000300000 */
.L_x_2058:
[----:B------:R-:W-:Y:S01]  /*7620*/  ULEA UR40, UR37, UR36, 0x3 ;  /* 0x0000002425287291 */ /* 0x000fe2000f8e183f */
[----:B------:R-:W-:-:S08]  /*7630*/  SHF.L.U32 R10, R3, 0x1f, RZ ;  /* 0x0000001f030a7819 */ /* 0x000fd000000006ff */
[----:B------:R0:W1:Y:S01]  /*7640*/  SYNCS.PHASECHK.TRANS64.TRYWAIT P2, [UR40+0x34830], R10 ;  /* 0x0348300aff0075a7 */ /* 0x0000620008040168 */
[----:B------:R-:W-:Y:S05]  /*7650*/  @!P0 BRA `(.L_x_2059) ;  /* 0x0000000000048947 */ /* 0x000fea0003800000 */
[----:B------:R-:W-:Y:S01]  /*7660*/  BPT.TRAP 0x1 ;  /* 0x000000040000795c */ /* 0x000fe20000300000 */
.L_x_2059:
[----:B-1----:R-:W-:Y:S05]  /*7670*/  @P2 BRA `(.L_x_2060) ;  /* 0x0000000000082947 */ /* 0x002fea0003800000 */
[----:B------:R-:W1:Y:S02]  /*7680*/  SYNCS.PHASECHK.TRANS64.TRYWAIT P2, [UR40+0x34830], R10 ;  /* 0x0348300aff0075a7 */ /* 0x000e640008040168 */
[----:B-1----:R-:W-:Y:S05]  /*7690*/  @!P2 BRA `(.L_x_2061) ;  /* 0x0000008c0060a947 */ /* 0x002fea0003800000 */
.L_x_2060:
        /* <DEDUP_REMOVED lines=128> */
.L_x_2062:
[----:B------:R-:W-:Y:S01]  /*7ea0*/  ULEA UR7, UR41, UR36, 0x3 ;  /* 0x0000002429077291 */ /* 0x000fe2000f8e183f */
[----:B------:R-:W-:-:S08]  /*7eb0*/  SHF.L.U32 R0, R9, 0x1f, RZ ;  /* 0x0000001f09007819 */ /* 0x000fd000000006ff */
[----:B------:R2:W3:Y:S01]  /*7ec0*/  SYNCS.PHASECHK.TRANS64.TRYWAIT P2, [UR7+0x34850], R0 ;  /* 0x03485000ff0075a7 */ /* 0x0004e20008040147 */
[----:B------:R-:W-:Y:S05]  /*7ed0*/  @!P0 BRA `(.L_x_2063) ;  /* 0x0000000000048947 */ /* 0x000fea0003800000 */
[----:B------:R-:W-:Y:S01]  /*7ee0*/  BPT.TRAP 0x1 ;  /* 0x000000040000795c */ /* 0x000fe20000300000 */
.L_x_2063:
[----:B---3--:R-:W-:Y:S05]  /*7ef0*/  @P2 BRA `(.L_x_2064) ;  /* 0x0000000000082947 */ /* 0x008fea0003800000 */
[----:B------:R-:W3:Y:S02]  /*7f00*/  SYNCS.PHASECHK.TRANS64.TRYWAIT P2, [UR7+0x34850], R0 ;  /* 0x03485000ff0075a7 */ /* 0x000ee40008040147 */
[----:B---3--:R-:W-:Y:S05]  /*7f10*/  @!P2 BRA `(.L_x_2065) ;  /* 0x000000840058a947 */ /* 0x008fea0003800000 */
.L_x_2064:
[----:B------:R-:W-:Y:S01]  /*7f20*/  UIADD3 UR6, UR36, 0x400, URZ ;  /* 0x0000040024067890 */ /* 0x000fe2000fffe03f */
[----:B------:R-:W-:Y:S01]  /*7f30*/  WARPGROUP.ARRIVE ;  /* 0x00000000000079c5 */ /* 0x000fe20000000000 */
[----:B------:R-:W-:Y:S01]  /*7f40*/  UMOV UR11, 0x40000040 ;  /* 0x40000040000b7882 */ /* 0x000fe20000000000 */
[----:B-1----:R-:W-:Y:S01]  /*7f50*/  FMUL.FTZ R11, R24, UR39 ;  /* 0x00000027180b7c20 */ /* 0x002fe20008410000 */
[----:B------:R-:W-:Y:S01]  /*7f60*/  USHF.R.U32.HI UR6, URZ, 0x4, UR6 ;  /* 0x000000043f067899 */ /* 0x000fe20008011606 */
[----:B------:R-:W-:Y:S01]  /*7f70*/  FMUL.FTZ R185, R25, UR39 ;  /* 0x0000002719b97c20 */ /* 0x000fe20008410000 */
[----:B------:R-:W-:Y:S01]  /*7f80*/  FMUL.FTZ R187, R32, UR39 ;  /* 0x0000002720bb7c20 */ /* 0x000fe20008410000 */
[----:B------:R-:W-:Y:S01]  /*7f90*/  FMUL.FTZ R189, R33, UR39 ;  /* 0x0000002721bd7c20 */ /* 0x000fe20008410000 */
[----:B------:R-:W-:Y:S01]  /*7fa0*/  ULOP3.LUT UR6, UR6, 0x3fff, URZ, 0xc0, !UPT ;  /* 0x00003fff06067892 */ /* 0x000fe2000f8ec03f */
[----:B------:R-:W2:Y:S01]  /*7fb0*/  MUFU.TANH R11, R11 ;  /* 0x0000000b000b7308 */ /* 0x000ea20000002400 */
        /* <DEDUP_REMOVED lines=19> */
[----:B--23--:R-:W-:Y:S01]  /*80f0*/  FMNMX.FTZ R0, R11, R12, !PT ;  /* 0x0000000c0b007209 */ /* 0x00cfe20007810000 */
        /* <DEDUP_REMOVED lines=42> */
[----:B0-----:R-:W0:Y:S01]  /*83a0*/  LDC R10, c[0x0][0x988] ;  /* 0x00026200ff0a7b82 */ /* 0x001e220000000800 */
[----:B------:R-:W-:Y:S01]  /*83b0*/  FMUL.FTZ R221, R86, UR39 ;  /* 0x0000002756dd7c20 */ /* 0x000fe20008410000 */
[----:B------:R-:W-:Y:S01]  /*83c0*/  FMUL.FTZ R87, R87, UR39 ;  /* 0x0000002757577c20 */ /* 0x000fe20008410000 */
[----:B------:R-:W-:Y:S01]  /*83d0*/  MUFU.TANH R199, R199 ;  /* 0x000000c700c77308 */ /* 0x000fe20000002400 */
[C---:B------:R-:W-:Y:S01]  /*83e0*/  ISETP.GT.AND P2, PT, R15.reuse, R17, PT ;  /* 0x000000110f00720c */ /* 0x040fe20003f44270 */
[----:B------:R-:W-:Y:S01]  /*83f0*/  UMOV UR41, UR37 ;  /* 0x0000002500297c82 */ /* 0x000fe20008000000 */
[----:B------:R-:W-:-:S05]  /*8400*/  IADD3 R15, R15, -0x1, RZ ;  /* 0xffffffff0f0f7810 */ /* 0x000fca0007ffe0ff */
        /* <DEDUP_REMOVED lines=16> */
[----:B------:R-:W-:Y:S01]  /*8510*/  FMUL.FTZ R29, R38, UR39 ;  /* 0x00000027261d7c20 */ /* 0x000fe20008410000 */
[----:B------:R-:W-:Y:S01]  /*8520*/  HGMMA.64x128x16.F32 R88, R176, gdesc[UR8].tnspB, R88, gsb0 ;  /* 0x41e00008b0587df0 */ /* 0x000fe20008000858 */
[----:B------:R-:W-:Y:S01]  /*8530*/  UIADD3 UR10, UR6, 0x100, URZ ;  /* 0x00000100060a7890 */ /* 0x000fe2000fffe03f */
[----:B------:R-:W-:-:S04]  /*8540*/  UMOV UR11, 0x40000040 ;  /* 0x40000040000b7882 */ /* 0x000fc80000000000 */
[----:B------:R-:W1:Y:S08]  /*8550*/  MUFU.TANH R181, R181 ;  /* 0x000000b500b57308 */ /* 0x000e700000002400 */
[----:B------:R-:W2:Y:S08]  /*8560*/  MUFU.TANH R183, R183 ;  /* 0x000000b700b77308 */ /* 0x000eb00000002400 */
        /* <DEDUP_REMOVED lines=32> */
[----:B------:R-:W-:Y:S01]  /*8770*/  MUFU.TANH R41, R41 ;  /* 0x0000002900297308 */ /* 0x000fe20000002400 */
[----:B------:R-:W-:Y:S01]  /*8780*/  HGMMA.64x128x16.F32 R88, R172, gdesc[UR8].tnspB, R88, gsb0 ;  /* 0x41e00008ac587df0 */ /* 0x000fe20008000858 */
[----:B------:R-:W-:Y:S01]  /*8790*/  UIADD3 UR10, UR6, 0x180, URZ ;  /* 0x00000180060a7890 */ /* 0x000fe2000fffe03f */
[----:B------:R-:W-:-:S05]  /*87a0*/  UMOV UR11, 0x40000040 ;  /* 0x40000040000b7882 */ /* 0x000fca0000000000 */
[----:B------:R-:W1:Y:S08]  /*87b0*/  MUFU.TANH R177, R177 ;  /* 0x000000b100b17308 */ /* 0x000e700000002400 */
[----:B------:R-:W2:Y:S08]  /*87c0*/  MUFU.TANH R179, R179 ;  /* 0x000000b300b37308 */ /* 0x000eb00000002400 */
[----:B------:R-:W3:Y:S01]  /*87d0*/  MUFU.TANH R59, R59 ;  /* 0x0000003b003b7308 */ /* 0x000ee20000002400 */
        /* <DEDUP_REMOVED lines=9> */
[----:B---3--:R-:W-:-:S03]  /*8870*/  FMNMX.FTZ R0, R59, R0, !PT ;  /* 0x000000003b007209 */ /* 0x008fc60007810000 */
        /* <DEDUP_REMOVED lines=22> */
[----:B------:R-:W1:Y:S08]  /*89e0*/  MUFU.TANH R173, R173 ;  /* 0x000000ad00ad7308 */ /* 0x000e700000002400 */
[----:B------:R-:W2:Y:S08]  /*89f0*/  MUFU.TANH R175, R175 ;  /* 0x000000af00af7308 */ /* 0x000eb00000002400 */
[----:B------:R-:W-:Y:S01]  /*8a00*/  MUFU.TANH R221, R221 ;  /* 0x000000dd00dd7308 */ /* 0x000fe20000002400 */
[----:B-1----:R-:W-:-:S04]  /*8a10*/  FMNMX.FTZ R0, R173, R0, !PT ;  /* 0x00000000ad007209 */ /* 0x002fc80007810000 */
[----:B------:R-:W-:-:S03]  /*8a20*/  FMNMX.FTZ R0, R69, R0, !PT ;  /* 0x0000000045007209 */ /* 0x000fc60007810000 */
[----:B------:R-:W-:Y:S01]  /*8a30*/  MUFU.TANH R87, R87 ;  /* 0x0000005700577308 */ /* 0x000fe20000002400 */
[----:B--2---:R-:W-:-:S04]  /*8a40*/  FMNMX.FTZ R0, R175, R0, !PT ;  /* 0x00000000af007209 */ /* 0x004fc80007810000 */
[----:B------:R-:W-:-:S04]  /*8a50*/  FMNMX.FTZ R0, R73, R0, !PT ;  /* 0x0000000049007209 */ /* 0x000fc80007810000 */
[----:B------:R-:W-:-:S04]  /*8a60*/  FMNMX.FTZ R0, R209, R0, !PT ;  /* 0x00000000d1007209 */ /* 0x000fc80007810000 */
[----:B------:R-:W-:-:S04]  /*8a70*/  FMNMX.FTZ R0, R211, R0, !PT ;  /* 0x00000000d3007209 */ /* 0x000fc80007810000 */
[----:B------:R-:W-:-:S04]  /*8a80*/  FMNMX.FTZ R0, R213, R0, !PT ;  /* 0x00000000d5007209 */ /* 0x000fc80007810000 */
[----:B------:R-:W-:-:S04]  /*8a90*/  FMNMX.FTZ R0, R81, R0, !PT ;  /* 0x0000000051007209 */ /* 0x000fc80007810000 */
[----:B------:R-:W-:-:S04]  /*8aa0*/  FMNMX.FTZ R0, R217, R0, !PT ;  /* 0x00000000d9007209 */ /* 0x000fc80007810000 */
[----:B------:R-:W-:-:S05]  /*8ab0*/  FMNMX.FTZ R0, R215, R0, !PT ;  /* 0x00000000d7007209 */ /* 0x000fca0007810000 */
[----:B------:R-:W1:Y:S02]  /*8ac0*/  SHFL.BFLY PT, R19, R0, 0x2, 0x1f ;  /* 0x0c401f0000137f89 */ /* 0x000e6400000e0000 */
[----:B-1----:R-:W-:-:S05]  /*8ad0*/  FMNMX.FTZ R19, R0, R19, !PT ;  /* 0x0000001300137209 */ /* 0x002fca0007810000 */
[----:B------:R-:W1:Y:S02]  /*8ae0*/  SHFL.BFLY PT, R0, R19, 0x1, 0x1f ;  /* 0x0c201f0013007f89 */ /* 0x000e6400000e0000 */
[----:B-1----:R-:W-:-:S05]  /*8af0*/  FMNMX.FTZ R19, R19, R0, !PT ;  /* 0x0000000013137209 */ /* 0x002fca0007810000 */
        /* <DEDUP_REMOVED lines=18> */
[-CC-:B------:R-:W-:Y:S01]  /*8c20*/  FFMA.FTZ R174, R199, R10.reuse, -R0.reuse ;  /* 0x0000000ac7ae7223 */ /* 0x180fe20000010800 */
[----:B------:R-:W-:Y:S01]  /*8c30*/  FFMA.FTZ R191, R179, R10, -R0 ;  /* 0x0000000ab3bf7223 */ /* 0x000fe20000010800 */
[----:B------:R-:W-:-:S02]  /*8c40*/  WARPGROUP.DEPBAR.LE gsb0, 0x0 ;  /* 0x00008000000079c5 */ /* 0x000fc40000010000 */
[----:B------:R-:W-:Y:S01]  /*8c50*/  WARPGROUP.ARRIVE ;  /* 0x00000000000079c5 */ /* 0x000fe20000000000 */
[----:B------:R-:W-:Y:S01]  /*8c60*/  FMNMX.FTZ R12, R27, R12, !PT ;  /* 0x0000000c1b0c7209 */ /* 0x000fe20007810000 */
[----:B------:R-:W-:Y:S01]  /*8c70*/  FMUL.FTZ R169, R74, UR39 ;  /* 0x000000274aa97c20 */ /* 0x000fe20008410000 */
[----:B------:R-:W-:Y:S01]  /*8c80*/  FMUL.FTZ R171, R78, UR39 ;  /* 0x000000274eab7c20 */ /* 0x000fe20008410000 */
[----:B------:R-:W0:Y:S01]  /*8c90*/  MUFU.EX2 R223, R223 ;  /* 0x000000df00df7308 */ /* 0x000e220000000800 */
[----:B------:R-:W-:Y:S01]  /*8ca0*/  FMNMX.FTZ R12, R29, R12, !PT ;  /* 0x0000000c1d0c7209 */ /* 0x000fe20007810000 */
[----:B------:R-:W-:Y:S01]  /*8cb0*/  HGMMA.64x128x16.F32 R88, R164, gdesc[UR8].tnspB, R88, gsb0 ;  /* 0x41e00008a4587df0 */ /* 0x000fe20008000858 */
[----:B------:R-:W-:Y:S01]  /*8cc0*/  UIADD3 UR10, UR6, 0x280, URZ ;  /* 0x00000280060a7890 */ /* 0x000fe2000fffe03f */
[--C-:B------:R-:W-:Y:S01]  /*8cd0*/  FFMA.FTZ R168, R177, R10, -R0.reuse ;  /* 0x0000000ab1a87223 */ /* 0x100fe20000010800 */
[----:B------:R-:W-:Y:S01]  /*8ce0*/  UMOV UR11, 0x40000040 ;  /* 0x40000040000b7882 */ /* 0x000fe20000000000 */
[----:B------:R-:W-:Y:S01]  /*8cf0*/  FMNMX.FTZ R12, R31, R12, !PT ;  /* 0x0000000c1f0c7209 */ /* 0x000fe20007810000 */
[-CC-:B------:R-:W-:Y:S01]  /*8d00*/  FFMA.FTZ R170, R203, R10.reuse, -R0.reuse ;  /* 0x0000000acbaa7223 */ /* 0x180fe20000010800 */
[----:B------:R-:W-:Y:S01]  /*8d10*/  MUFU.TANH R169, R169 ;  /* 0x000000a900a97308 */ /* 0x000fe20000002400 */
[--C-:B------:R-:W-:Y:S01]  /*8d20*/  FFMA.FTZ R193, R205, R10, -R0.reuse ;  /* 0x0000000acdc17223 */ /* 0x100fe20000010800 */
[----:B------:R-:W-:Y:S01]  /*8d30*/  FMNMX.FTZ R12, R33, R12, !PT ;  /* 0x0000000c210c7209 */ /* 0x000fe20007810000 */
[-CC-:B------:R-:W-:Y:S01]  /*8d40*/  FFMA.FTZ R16, R213, R10.reuse, -R0.reuse ;  /* 0x0000000ad5107223 */ /* 0x180fe20000010800 */
[----:B------:R-:W-:-:S02]  /*8d50*/  FFMA.FTZ R20, R217, R10, -R0 ;  /* 0x0000000ad9147223 */ /* 0x000fc40000010800 */
[----:B------:R-:W-:Y:S02]  /*8d60*/  FMNMX.FTZ R12, R35, R12, !PT ;  /* 0x0000000c230c7209 */ /* 0x000fe40007810000 */
[----:B------:R-:W-:Y:S01]  /*8d70*/  MUFU.TANH R171, R171 ;  /* 0x000000ab00ab7308 */ /* 0x000fe20000002400 */
[----:B0-----:R-:W-:Y:S01]  /*8d80*/  FFMA.FTZ R7, R2, R7, R223 ;  /* 0x0000000702077223 */ /* 0x001fe200000100df */
[----:B------:R-:W-:-:S04]  /*8d90*/  FMNMX.FTZ R12, R37, R12, !PT ;  /* 0x0000000c250c7209 */ /* 0x000fc80007810000 */
[----:B------:R-:W-:Y:S02]  /*8da0*/  FMNMX.FTZ R12, R39, R12, !PT ;  /* 0x0000000c270c7209 */ /* 0x000fe40007810000 */
[----:B------:R-:W0:Y:S02]  /*8db0*/  MUFU.EX2 R180, R180 ;  /* 0x000000b400b47308 */ /* 0x000e240000000800 */
[----:B------:R-:W-:-:S04]  /*8dc0*/  FMNMX.FTZ R12, R41, R12, !PT ;  /* 0x0000000c290c7209 */ /* 0x000fc80007810000 */
[----:B------:R-:W-:Y:S02]  /*8dd0*/  FMNMX.FTZ R12, R43, R12, !PT ;  /* 0x0000000c2b0c7209 */ /* 0x000fe40007810000 */
[----:B------:R-:W1:Y:S02]  /*8de0*/  MUFU.EX2 R182, R182 ;  /* 0x000000b600b67308 */ /* 0x000e640000000800 */
[----:B------:R-:W-:-:S04]  /*8df0*/  FMNMX.FTZ R12, R47, R12, !PT ;  /* 0x0000000c2f0c7209 */ /* 0x000fc80007810000 */
[----:B------:R-:W-:Y:S02]  /*8e00*/  FMNMX.FTZ R12, R45, R12, !PT ;  /* 0x0000000c2d0c7209 */ /* 0x000fe40007810000 */
[----:B------:R-:W-:Y:S01]  /*8e10*/  MUFU.EX2 R176, R176 ;  /* 0x000000b000b07308 */ /* 0x000fe20000000800 */
[C---:B0-----:R-:W-:Y:S01]  /*8e20*/  FADD.FTZ R7, R180.reuse, R7 ;  /* 0x00000007b4077221 */ /* 0x041fe20000010000 */
[----:B------:R-:W-:Y:S02]  /*8e30*/  FMNMX.FTZ R12, R51, R12, !PT ;  /* 0x0000000c330c7209 */ /* 0x000fe40007810000 */
[----:B------:R-:W-:Y:S02]  /*8e40*/  F2FP.F16.F32.PACK_AB R180, R180, R223 ;  /* 0x000000dfb4b4723e */ /* 0x000fe400000000ff */
[----:B------:R-:W-:Y:S02]  /*8e50*/  FMNMX.FTZ R12, R49, R12, !PT ;  /* 0x0000000c310c7209 */ /* 0x000fe40007810000 */
[----:B------:R-:W-:Y:S01]  /*8e60*/  MUFU.EX2 R178, R178 ;  /* 0x000000b200b27308 */ /* 0x000fe20000000800 */
[----:B-1----:R-:W-:Y:S01]  /*8e70*/  FADD.FTZ R28, R182, R7 ;  /* 0x00000007b61c7221 */ /* 0x002fe20000010000 */
        /* <DEDUP_REMOVED lines=19> */
[----:B------:R-:W-:Y:S01]  /*8fb0*/  FMNMX.FTZ R11, R87, R12, !PT ;  /* 0x0000000c570b7209 */ /* 0x000fe20007810000 */
[--C-:B------:R-:W-:Y:S01]  /*8fc0*/  FFMA.FTZ R12, R175, R10, -R0.reuse ;  /* 0x0000000aaf0c7223 */ /* 0x100fe20000010800 */
[----:B------:R-:W-:Y:S03]  /*8fd0*/  MUFU.EX2 R170, R170 ;  /* 0x000000aa00aa7308 */ /* 0x000fe60000000800 */
[----:B------:R-:W0:Y:S05]  /*8fe0*/  SHFL.BFLY PT, R14, R11, 0x2, 0x1f ;  /* 0x0c401f000b0e7f89 */ /* 0x000e2a00000e0000 */
[----:B------:R-:W-:Y:S08]  /*8ff0*/  MUFU.EX2 R193, R193 ;  /* 0x000000c100c17308 */ /* 0x000ff00000000800 */
[----:B------:R-:W-:Y:S08]  /*9000*/  MUFU.EX2 R12, R12 ;  /* 0x0000000c000c7308 */ /* 0x000ff00000000800 */
[----:B------:R-:W-:Y:S01]  /*9010*/  MUFU.EX2 R16, R16 ;  /* 0x0000001000107308 */ /* 0x000fe20000000800 */
[----:B0-----:R-:W-:Y:S01]  /*9020*/  FMNMX.FTZ R22, R11, R14, !PT ;  /* 0x0000000e0b167209 */ /* 0x001fe20007810000 */
[----:B------:R-:W-:-:S04]  /*9030*/  FFMA.FTZ R14, R209, R10, -R0 ;  /* 0x0000000ad10e7223 */ /* 0x000fc80000010800 */
[----:B------:R-:W0:Y:S02]  /*9040*/  SHFL.BFLY PT, R11, R22, 0x1, 0x1f ;  /* 0x0c201f00160b7f89 */ /* 0x000e2400000e0000 */
[----:B------:R-:W-:Y:S01]  /*9050*/  MUFU.EX2 R20, R20 ;  /* 0x0000001400147308 */ /* 0x000fe20000000800 */
        /* <DEDUP_REMOVED lines=9> */
[-CC-:B------:R-:W-:Y:S01]  /*90f0*/  FFMA.FTZ R65, R73, R10.reuse, -R0.reuse ;  /* 0x0000000a49417223 */ /* 0x180fe20000010800 */
[----:B------:R-:W-:Y:S01]  /*9100*/  UMOV UR11, 0x40000040 ;  /* 0x40000040000b7882 */ /* 0x000fe20000000000 */
[----:B------:R-:W-:Y:S01]  /*9110*/  UIADD3 UR6, UR6, 0x380, URZ ;  /* 0x0000038006067890 */ /* 0x000fe2000fffe03f */
[-CC-:B------:R-:W-:Y:S01]  /*9120*/  FFMA.FTZ R167, R189, R10.reuse, -R0.reuse ;  /* 0x0000000abda77223 */ /* 0x180fe20000010800 */
[-CC-:B------:R-:W-:Y:S01]  /*9130*/  FFMA.FTZ R61, R69, R10.reuse, -R0.reuse ;  /* 0x0000000a453d7223 */ /* 0x180fe20000010800 */
[-CC-:B------:R-:W-:Y:S01]  /*9140*/  FFMA.FTZ R73, R81, R10.reuse, -R0.reuse ;  /* 0x0000000a51497223 */ /* 0x180fe20000010800 */
[----:B0-----:R-:W-:Y:S01]  /*9150*/  FMNMX.FTZ R11, R22, R11, !PT ;  /* 0x0000000b160b7209 */ /* 0x001fe20007810000 */
[-CC-:B------:R-:W-:Y:S01]  /*9160*/  FFMA.FTZ R189, R201, R10.reuse, -R0.reuse ;  /* 0x0000000ac9bd7223 */ /* 0x180fe20000010800 */
[-CC-:B------:R-:W-:Y:S01]  /*9170*/  FFMA.FTZ R69, R211, R10.reuse, -R0.reuse ;  /* 0x0000000ad3457223 */ /* 0x180fe20000010800 */
[-C--:B------:R-:W-:Y:S01]  /*9180*/  FFMA.FTZ R81, R215, R10.reuse, -R0 ;  /* 0x0000000ad7517223 */ /* 0x080fe20000010800 */
[----:B------:R-:W0:Y:S01]  /*9190*/  MUFU.EX2 R165, R183 ;  /* 0x000000b700a57308 */ /* 0x000e220000000800 */
[----:B------:R-:W-:-:S04]  /*91a0*/  FMUL.FTZ R26, R11, R10 ;  /* 0x0000000a0b1a7220 */ /* 0x000fc80000410000 */
        /* <DEDUP_REMOVED lines=11> */
[-C--:B------:R-:W-:Y:S01]  /*9260*/  FFMA.FTZ R39, R39, R10.reuse, -R26 ;  /* 0x0000000a27277223 */ /* 0x080fe2000001081a */
[----:B0-----:R-:W-:Y:S01]  /*9270*/  FADD.FTZ R7, R165, R28 ;  /* 0x0000001ca5077221 */ /* 0x001fe20000010000 */
[----:B------:R-:W-:Y:S01]  /*9280*/  MUFU.EX2 R181, R181 ;  /* 0x000000b500b57308 */ /* 0x000fe20000000800 */
[-CC-:B-1----:R-:W-:Y:S01]  /*9290*/  FFMA.FTZ R13, R41, R10.reuse, -R26.reuse ;  /* 0x0000000a290d7223 */ /* 0x182fe2000001081a */
[-CC-:B------:R-:W-:Y:S01]  /*92a0*/  FFMA.FTZ R24, R43, R10.reuse, -R26.reuse ;  /* 0x0000000a2b187223 */ /* 0x180fe2000001081a */
[----:B------:R-:W-:Y:S01]  /*92b0*/  FADD.FTZ R28, R176, R7 ;  /* 0x00000007b01c7221 */ /* 0x000fe20000010000 */
        /* <DEDUP_REMOVED lines=13> */
[----:B0-----:R-:W-:Y:S01]  /*9390*/  MOV R21, UR40 ;  /* 0x0000002800157c02 */ /* 0x001fe20008000f00 */
[-CC-:B------:R-:W-:Y:S01]  /*93a0*/  FFMA.FTZ R171, R171, R10.reuse, -R26.reuse ;  /* 0x0000000aabab7223 */ /* 0x180fe2000001081a */
[-CC-:B------:R-:W-:Y:S01]  /*93b0*/  FFMA.FTZ R79, R79, R10.reuse, -R26.reuse ;  /* 0x0000000a4f4f7223 */ /* 0x180fe2000001081a */
[-CC-:B------:R-:W-:Y:S01]  /*93c0*/  FFMA.FTZ R219, R219, R10.reuse, -R26.reuse ;  /* 0x0000000adbdb7223 */ /* 0x180fe2000001081a */
[----:B------:R-:W-:Y:S01]  /*93d0*/  FFMA.FTZ R83, R83, R10, -R26 ;  /* 0x0000000a53537223 */ /* 0x000fe2000001081a */
[----:B------:R-:W-:-:S02]  /*93e0*/  @!P1 VIADD R21, R21, 0x34840 ;  /* 0x0003484015159836 */ /* 0x000fc40000000000 */
[----:B------:R-:W-:Y:S01]  /*93f0*/  FFMA.FTZ R221, R221, R10, -R26 ;  /* 0x0000000adddd7223 */ /* 0x000fe2000001081a */
[----:B------:R-:W-:Y:S01]  /*9400*/  MUFU.EX2 R25, R25 ;  /* 0x0000001900197308 */ /* 0x000fe20000000800 */
[----:B------:R-:W-:Y:S02]  /*9410*/  F2FP.F16.F32.PACK_AB R182, R165, R182 ;  /* 0x000000b6a5b6723e */ /* 0x000fe400000000ff */
[----:B------:R-:W-:-:S05]  /*9420*/  @!P1 PRMT R21, RZ, 0x654, R21 ;  /* 0x00000654ff159816 */ /* 0x000fca0000000015 */
[----:B------:R-:W0:Y:S08]  /*9430*/  MUFU.EX2 R167, R167 ;  /* 0x000000a700a77308 */ /* 0x000e300000000800 */
[----:B------:R-:W1:Y:S08]  /*9440*/  MUFU.EX2 R27, R27 ;  /* 0x0000001b001b7308 */ /* 0x000e700000000800 */
[----:B------:R-:W-:Y:S01]  /*9450*/  MUFU.EX2 R29, R29 ;  /* 0x0000001d001d7308 */ /* 0x000fe20000000800 */
[C---:B0-----:R-:W-:Y:S01]  /*9460*/  FADD.FTZ R7, R167.reuse, R28 ;  /* 0x0000001ca7077221 */ /* 0x041fe20000010000 */
[----:B------:R-:W-:-:S03]  /*9470*/  F2FP.F16.F32.PACK_AB R176, R167, R176 ;  /* 0x000000b0a7b0723e */ /* 0x000fc600000000ff */
[----:B------:R-:W-:Y:S01]  /*9480*/  FADD.FTZ R28, R178, R7 ;  /* 0x00000007b21c7221 */ /* 0x000fe20000010000 */
[C---:B------:R-:W-:Y:S02]  /*9490*/  F2FP.F16.F32.PACK_AB R178, R185.reuse, R178 ;  /* 0x000000b2b9b2723e */ /* 0x040fe400000000ff */
[----:B------:R-:W0:Y:S01]  /*94a0*/  MUFU.EX2 R31, R31 ;  /* 0x0000001f001f7308 */ /* 0x000e220000000800 */
[----:B------:R-:W-:Y:S01]  /*94b0*/  FADD.FTZ R7, R185, R28 ;  /* 0x0000001cb9077221 */ /* 0x000fe20000010000 */
[----:B-1----:R-:W-:-:S03]  /*94c0*/  F2FP.F16.F32.PACK_AB R177, R27, R25 ;  /* 0x000000191bb1723e */ /* 0x002fc600000000ff */
[----:B------:R-:W-:Y:S01]  /*94d0*/  FADD.FTZ R28, R172, R7 ;  /* 0x00000007ac1c7221 */ /* 0x000fe20000010000 */
[C---:B------:R-:W-:Y:S02]  /*94e0*/  F2FP.F16.F32.PACK_AB R172, R187.reuse, R172 ;  /* 0x000000acbbac723e */ /* 0x040fe400000000ff */
[----:B------:R-:W-:Y:S01]  /*94f0*/  MUFU.EX2 R35, R35 ;  /* 0x0000002300237308 */ /* 0x000fe20000000800 */
[----:B------:R-:W-:-:S04]  /*9500*/  FADD.FTZ R7, R187, R28 ;  /* 0x0000001cbb077221 */ /* 0x000fc80000010000 */
[----:B------:R-:W-:-:S03]  /*9510*/  FADD.FTZ R28, R174, R7 ;  /* 0x00000007ae1c7221 */ /* 0x000fc60000010000 */
[----:B------:R-:W-:Y:S01]  /*9520*/  MUFU.EX2 R175, R175 ;  /* 0x000000af00af7308 */ /* 0x000fe20000000800 */
[----:B0-----:R-:W-:-:S07]  /*9530*/  F2FP.F16.F32.PACK_AB R179, R31, R29 ;  /* 0x0000001d1fb3723e */ /* 0x001fce00000000ff */
[----:B------:R-:W0:Y:S08]  /*9540*/  MUFU.EX2 R189, R189 ;  /* 0x000000bd00bd7308 */ /* 0x000e300000000800 */
[----:B------:R-:W-:Y:S08]  /*9550*/  MUFU.EX2 R39, R39 ;  /* 0x0000002700277308 */ /* 0x000ff00000000800 */
[----:B------:R-:W-:Y:S01]  /*9560*/  MUFU.EX2 R13, R13 ;  /* 0x0000000d000d7308 */ /* 0x000fe20000000800 */
[C---:B0-----:R-:W-:Y:S01]  /*9570*/  FADD.FTZ R7, R189.reuse, R28 ;  /* 0x0000001cbd077221 */ /* 0x041fe20000010000 */
[----:B------:R-:W-:-:S03]  /*9580*/  F2FP.F16.F32.PACK_AB R174, R189, R174 ;  /* 0x000000aebdae723e */ /* 0x000fc600000000ff */
[----:B------:R-:W-:Y:S01]  /*9590*/  FADD.FTZ R28, R168, R7 ;  /* 0x00000007a81c7221 */ /* 0x000fe20000010000 */
[----:B------:R-:W-:Y:S02]  /*95a0*/  F2FP.F16.F32.PACK_AB R168, R191, R168 ;  /* 0x000000a8bfa8723e */ /* 0x000fe400000000ff */
[----:B------:R-:W-:Y:S01]  /*95b0*/  MUFU.EX2 R24, R24 ;  /* 0x0000001800187308 */ /* 0x000fe20000000800 */
[----:B------:R-:W-:Y:S02]  /*95c0*/  WARPGROUP.DEPBAR.LE gsb0, 0x0 ;  /* 0x00008000000079c5 */ /* 0x000fe40000010000 */
[----:B------:R-:W-:Y:S01]  /*95d0*/  WARPGROUP.ARRIVE ;  /* 0x00000000000079c5 */ /* 0x000fe20000000000 */
[----:B------:R-:W-:Y:S01]  /*95e0*/  FADD.FTZ R161, -R11, R8 ;  /* 0x000000080ba17221 */ /* 0x000fe20000010100 */
[-CC-:B------:R-:W-:Y:S01]  /*95f0*/  FFMA.FTZ R160, R207, R10.reuse, -R0.reuse ;  /* 0x0000000acfa07223 */ /* 0x180fe20000010800 */
[-C--:B------:R-:W-:Y:S01]  /*9600*/  FFMA.FTZ R162, R173, R10.reuse, -R0 ;  /* 0x0000000aada27223 */ /* 0x080fe20000010800 */
[-CC-:B------:R-:W-:Y:S01]  /*9610*/  FFMA.FTZ R173, R33, R10.reuse, -R26.reuse ;  /* 0x0000000a21ad7223 */ /* 0x180fe2000001081a */
[-C--:B------:R-:W-:Y:S01]  /*9620*/  FMUL.FTZ R161, R161, R10.reuse ;  /* 0x0000000aa1a17220 */ /* 0x080fe20000410000 */
[----:B------:R-:W-:Y:S01]  /*9630*/  HGMMA.64x128x16.F32 R88, R156, gdesc[UR8].tnspB, R88, gsb0 ;  /* 0x41e000089c587df0 */ /* 0x000fe20008000858 */
[----:B------:R-:W-:Y:S01]  /*9640*/  UMOV UR10, UR6 ;  /* 0x00000006000a7c82 */ /* 0x000fe20008000000 */
[----:B------:R-:W-:Y:S01]  /*9650*/  UMOV UR11, 0x40000040 ;  /* 0x40000040000b7882 */ /* 0x000fe20000000000 */
[----:B------:R-:W0:Y:S01]  /*9660*/  MUFU.EX2 R0, R161 ;  /* 0x000000a100007308 */ /* 0x000e220000000800 */
[-CC-:B------:R-:W-:Y:S01]  /*9670*/  FFMA.FTZ R8, R51, R10.reuse, -R26.reuse ;  /* 0x0000000a33087223 */ /* 0x180fe2000001081a */
[----:B------:R-:W-:-:S06]  /*9680*/  FFMA.FTZ R26, R87, R10, -R26 ;  /* 0x0000000a571a7223 */ /* 0x000fcc000001081a */
[----:B------:R-:W1:Y:S08]  /*9690*/  MUFU.EX2 R173, R173 ;  /* 0x000000ad00ad7308 */ /* 0x000e700000000800 */
[----:B------:R-:W2:Y:S01]  /*96a0*/  MUFU.EX2 R9, R9 ;  /* 0x0000000900097308 */ /* 0x000ea20000000800 */
[----:B0-----:R-:W-:Y:S01]  /*96b0*/  FFMA.FTZ R6, R0, R6, R181 ;  /* 0x0000000600067223 */ /* 0x001fe200000100b5 */
[----:B------:R-:W-:-:S03]  /*96c0*/  F2FP.F16.F32.PACK_AB R181, R30, R181 ;  /* 0x000000b51eb5723e */ /* 0x000fc600000000ff */
[----:B------:R-:W-:-:S03]  /*96d0*/  FADD.FTZ R6, R30, R6 ;  /* 0x000000061e067221 */ /* 0x000fc60000010000 */
[----:B------:R-:W-:Y:S01]  /*96e0*/  MUFU.EX2 R22, R22 ;  /* 0x0000001600167308 */ /* 0x000fe20000000800 */
[----:B------:R-:W-:Y:S01]  /*96f0*/  FADD.FTZ R6, R183, R6 ;  /* 0x00000006b7067221 */ /* 0x000fe20000010000 */
[----:B------:R-:W-:-:S03]  /*9700*/  F2FP.F16.F32.PACK_AB R183, R23, R183 ;  /* 0x000000b717b7723e */ /* 0x000fc600000000ff */
[----:B------:R-:W-:-:S03]  /*9710*/  FADD.FTZ R6, R23, R6 ;  /* 0x0000000617067221 */ /* 0x000fc60000010000 */
[----:B------:R-:W-:Y:S01]  /*9720*/  MUFU.EX2 R164, R164 ;  /* 0x000000a400a47308 */ /* 0x000fe20000000800 */
[----:B------:R-:W-:-:S04]  /*9730*/  FADD.FTZ R6, R25, R6 ;  /* 0x0000000619067221 */ /* 0x000fc80000010000 */
[----:B------:R-:W-:-:S03]  /*9740*/  FADD.FTZ R6, R27, R6 ;  /* 0x000000061b067221 */ /* 0x000fc60000010000 */
[----:B------:R-:W-:Y:S01]  /*9750*/  MUFU.EX2 R8, R8 ;  /* 0x0000000800087308 */ /* 0x000fe20000000800 */
[----:B------:R-:W-:-:S04]  /*9760*/  FADD.FTZ R6, R29, R6 ;  /* 0x000000061d067221 */ /* 0x000fc80000010000 */
[----:B------:R-:W-:-:S03]  /*9770*/  FADD.FTZ R6, R31, R6 ;  /* 0x000000061f067221 */ /* 0x000fc60000010000 */
[----:B------:R-:W-:Y:S01]  /*9780*/  MUFU.EX2 R55, R55 ;  /* 0x0000003700377308 */ /* 0x000fe20000000800 */
[----:B-1----:R-:W-:Y:S01]  /*9790*/  FADD.FTZ R6, R173, R6 ;  /* 0x00000006ad067221 */ /* 0x002fe20000010000 */
[----:B------:R-:W-:-:S03]  /*97a0*/  F2FP.F16.F32.PACK_AB R173, R35, R173 ;  /* 0x000000ad23ad723e */ /* 0x000fc600000000ff */
[----:B------:R-:W-:-:S03]  /*97b0*/  FADD.FTZ R6, R35, R6 ;  /* 0x0000000623067221 */ /* 0x000fc60000010000 */
[----:B------:R-:W0:Y:S01]  /*97c0*/  MUFU.EX2 R49, R49 ;  /* 0x0000003100317308 */ /* 0x000e220000000800 */
[----:B------:R-:W-:Y:S01]  /*97d0*/  FADD.FTZ R6, R175, R6 ;  /* 0x00000006af067221 */ /* 0x000fe20000010000 */
[----:B------:R-:W-:-:S03]  /*97e0*/  F2FP.F16.F32.PACK_AB R175, R39, R175 ;  /* 0x000000af27af723e */ /* 0x000fc600000000ff */
[----:B------:R-:W-:-:S03]  /*97f0*/  FADD.FTZ R6, R39, R6 ;  /* 0x0000000627067221 */ /* 0x000fc60000010000 */
[----:B------:R-:W-:Y:S01]  /*9800*/  MUFU.EX2 R166, R166 ;  /* 0x000000a600a67308 */ /* 0x000fe20000000800 */
[----:B------:R-:W-:-:S04]  /*9810*/  FADD.FTZ R7, R13, R6 ;  /* 0x000000060d077221 */ /* 0x000fc80000010000 */
[----:B------:R-:W-:-:S03]  /*9820*/  FADD.FTZ R6, R24, R7 ;  /* 0x0000000718067221 */ /* 0x000fc60000010000 */
[----:B------:R-:W1:Y:S01]  /*9830*/  MUFU.EX2 R32, R53 ;  /* 0x0000003500207308 */ /* 0x000e620000000800 */
[----:B--2---:R-:W-:Y:S01]  /*9840*/  FADD.FTZ R7, R9, R6 ;  /* 0x0000000609077221 */ /* 0x004fe20000010000 */
[----:B0-----:R-:W-:-:S03]  /*9850*/  F2FP.F16.F32.PACK_AB R165, R49, R8 ;  /* 0x0000000831a5723e */ /* 0x001fc600000000ff */
[----:B------:R-:W-:-:S03]  /*9860*/  FADD.FTZ R7, R22, R7 ;  /* 0x0000000716077221 */ /* 0x000fc60000010000 */
[----:B------:R-:W-:Y:S01]  /*9870*/  MUFU.EX2 R57, R57 ;  /* 0x0000003900397308 */ /* 0x000fe20000000800 */
[----:B------:R-:W-:-:S04]  /*9880*/  FADD.FTZ R7, R8, R7 ;  /* 0x0000000708077221 */ /* 0x000fc80000010000 */
[----:B------:R-:W-:-:S03]  /*9890*/  FADD.FTZ R7, R49, R7 ;  /* 0x0000000731077221 */ /* 0x000fc60000010000 */
[----:B------:R-:W0:Y:S01]  /*98a0*/  MUFU.EX2 R63, R63 ;  /* 0x0000003f003f7308 */ /* 0x000e220000000800 */
[----:B-1----:R-:W-:-:S07]  /*98b0*/  FADD.FTZ R7, R32, R7 ;  /* 0x0000000720077221 */ /* 0x002fce0000010000 */
[----:B------:R-:W-:Y:S08]  /*98c0*/  MUFU.EX2 R160, R160 ;  /* 0x000000a000a07308 */ /* 0x000ff00000000800 */
[----:B------:R-:W1:Y:S01]  /*98d0*/  MUFU.EX2 R34, R77 ;  /* 0x0000004d00227308 */ /* 0x000e620000000800 */
[C---:B0-----:R-:W-:Y:S01]  /*98e0*/  FADD.FTZ R7, R63.reuse, R7 ;  /* 0x000000073f077221 */ /* 0x041fe20000010000 */
[----:B------:R-:W-:-:S06]  /*98f0*/  F2FP.F16.F32.PACK_AB R167, R63, R32 ;  /* 0x000000203fa7723e */ /* 0x000fcc00000000ff */
[----:B------:R-:W-:Y:S08]  /*9900*/  MUFU.EX2 R59, R59 ;  /* 0x0000003b003b7308 */ /* 0x000ff00000000800 */
[----:B------:R-:W0:Y:S01]  /*9910*/  MUFU.EX2 R67, R67 ;  /* 0x0000004300437308 */ /* 0x000e220000000800 */
[----:B-1----:R-:W-:-:S07]  /*9920*/  FADD.FTZ R7, R34, R7 ;  /* 0x0000000722077221 */ /* 0x002fce0000010000 */
[----:B------:R-:W-:Y:S08]  /*9930*/  MUFU.EX2 R162, R162 ;  /* 0x000000a200a27308 */ /* 0x000ff00000000800 */
[----:B------:R-:W1:Y:S01]  /*9940*/  MUFU.EX2 R36, R85 ;  /* 0x0000005500247308 */ /* 0x000e620000000800 */
[C---:B0-----:R-:W-:Y:S01]  /*9950*/  FADD.FTZ R7, R67.reuse, R7 ;  /* 0x0000000743077221 */ /* 0x041fe20000010000 */
[----:B------:R-:W-:Y:S01]  /*9960*/  F2FP.F16.F32.PACK_AB R161, R67, R34 ;  /* 0x0000002243a1723e */ /* 0x000fe200000000ff */
[----:B------:R-:W-:-:S02]  /*9970*/  WARPGROUP.DEPBAR.LE gsb0, 0x0 ;  /* 0x00008000000079c5 */ /* 0x000fc40000010000 */
[----:B------:R-:W-:-:S03]  /*9980*/  WARPGROUP.ARRIVE ;  /* 0x00000000000079c5 */ /* 0x000fc60000000000 */
[----:B------:R-:W-:Y:S03]  /*9990*/  MUFU.EX2 R61, R61 ;  /* 0x0000003d003d7308 */ /* 0x000fe60000000800 */
[----:B------:R-:W-:Y:S05]  /*99a0*/  HGMMA.64x128x16.F32 R88, R152, gdesc[UR8].tnspB, R88, gsb0 ;  /* 0x41e0000898587df0 */ /* 0x000fea0008000858 */
[----:B------:R-:W0:Y:S01]  /*99b0*/  MUFU.EX2 R71, R71 ;  /* 0x0000004700477308 */ /* 0x000e220000000800 */
[----:B-1----:R-:W-:-:S07]  /*99c0*/  FADD.FTZ R7, R36, R7 ;  /* 0x0000000724077221 */ /* 0x002fce0000010000 */
[----:B------:R1:W2:Y:S08]  /*99d0*/  MUFU.EX2 R38, R169 ;  /* 0x000000a900267308 */ /* 0x0002b00000000800 */
[----:B------:R-:W3:Y:S01]  /*99e0*/  MUFU.EX2 R65, R65 ;  /* 0x0000004100417308 */ /* 0x000ee20000000800 */
[----:B-1----:R-:W-:Y:S01]  /*99f0*/  F2FP.F16.F32.PACK_AB R169, R24, R13 ;  /* 0x0000000d18a9723e */ /* 0x002fe200000000ff */
[C---:B0-----:R-:W-:Y:S01]  /*9a00*/  FADD.FTZ R7, R71.reuse, R7 ;  /* 0x0000000747077221 */ /* 0x041fe20000010000 */
[----:B------:R-:W-:-:S05]  /*9a10*/  F2FP.F16.F32.PACK_AB R163, R71, R36 ;  /* 0x0000002447a3723e */ /* 0x000fca00000000ff */
[----:B------:R-:W0:Y:S01]  /*9a20*/  MUFU.EX2 R75, R75 ;  /* 0x0000004b004b7308 */ /* 0x000e220000000800 */
[----:B--2---:R-:W-:-:S07]  /*9a30*/  FADD.FTZ R7, R38, R7 ;  /* 0x0000000726077221 */ /* 0x004fce0000010000 */
[----:B------:R-:W-:Y:S01]  /*9a40*/  MUFU.EX2 R14, R14 ;  /* 0x0000000e000e7308 */ /* 0x000fe20000000800 */
[----:B---3--:R-:W-:-:S07]  /*9a50*/  F2FP.F16.F32.PACK_AB R156, R65, R12 ;  /* 0x0000000c419c723e */ /* 0x008fce00000000ff */
[----:B------:R-:W1:Y:S01]  /*9a60*/  MUFU.EX2 R69, R69 ;  /* 0x0000004500457308 */ /* 0x000e620000000800 */
[C---:B0-----:R-:W-:Y:S01]  /*9a70*/  FADD.FTZ R7, R75.reuse, R7 ;  /* 0x000000074b077221 */ /* 0x041fe20000010000 */
[----:B------:R-:W-:-:S06]  /*9a80*/  F2FP.F16.F32.PACK_AB R157, R75, R38 ;  /* 0x000000264b9d723e */ /* 0x000fcc00000000ff */
[----:B------:R-:W-:Y:S08]  /*9a90*/  MUFU.EX2 R79, R79 ;  /* 0x0000004f004f7308 */ /* 0x000ff00000000800 */
[----:B------:R-:W-:Y:S01]  /*9aa0*/  MUFU.EX2 R24, R219 ;  /* 0x000000db00187308 */ /* 0x000fe20000000800 */
[----:B-1----:R-:W-:-:S07]  /*9ab0*/  F2FP.F16.F32.PACK_AB R158, R69, R14 ;  /* 0x0000000e459e723e */ /* 0x002fce00000000ff */
[----:B------:R-:W0:Y:S08]  /*9ac0*/  MUFU.EX2 R73, R73 ;  /* 0x0000004900497308 */ /* 0x000e300000000800 */
[----:B------:R-:W1:Y:S08]  /*9ad0*/  MUFU.EX2 R83, R83 ;  /* 0x0000005300537308 */ /* 0x000e700000000800 */
[----:B------:R-:W2:Y:S01]  /*9ae0*/  MUFU.EX2 R81, R81 ;  /* 0x0000005100517308 */ /* 0x000ea20000000800 */
[----:B------:R-:W-:-:S02]  /*9af0*/  WARPGROUP.DEPBAR.LE gsb0, 0x0 ;  /* 0x00008000000079c5 */ /* 0x000fc40000010000 */
[----:B------:R3:W-:Y:S05]  /*9b00*/  @!P1 SYNCS.ARRIVE.TRANS64.RED.A1T0 RZ, [R21+URZ], RZ ;  /* 0x000000ff15ff99a7 */ /* 0x0007ea000810043f */
[----:B------:R-:W-:Y:S01]  /*9b10*/  MUFU.EX2 R155, R26 ;  /* 0x0000001a009b7308 */ /* 0x000fe20000000800 */
[----:B0-----:R-:W-:Y:S02]  /*9b20*/  F2FP.F16.F32.PACK_AB R152, R73, R16 ;  /* 0x000000104998723e */ /* 0x001fe400000000ff */
[----:B-1----:R-:W-:Y:S02]  /*9b30*/  F2FP.F16.F32.PACK_AB R153, R83, R24 ;  /* 0x000000185399723e */ /* 0x002fe400000000ff */
[----:B--2---:R-:W-:Y:S01]  /*9b40*/  F2FP.F16.F32.PACK_AB R154, R81, R20 ;  /* 0x00000014519a723e */ /* 0x004fe200000000ff */
[----:B---3--:R-:W-:-:S04]  /*9b50*/  IMAD.U32 R21, RZ, RZ, UR7 ;  /* 0x00000007ff157e24 */ /* 0x008fc8000f8e00ff */
[----:B------:R-:W-:-:S05]  /*9b60*/  @!P1 VIADD R21, R21, 0x34860 ;  /* 0x0003486015159836 */ /* 0x000fca0000000000 */
[----:B------:R-:W-:-:S04]  /*9b70*/  @!P1 PRMT R21, RZ, 0x654, R21 ;  /* 0x00000654ff159816 */ /* 0x000fc80000000015 */
[----:B------:R0:W-:Y:S02]  /*9b80*/  @!P1 SYNCS.ARRIVE.TRANS64.RED.A1T0 RZ, [R21+URZ], RZ ;  /* 0x000000ff15ff99a7 */ /* 0x0001e4000810043f */
[----:B0-----:R-:W-:-:S04]  /*9b90*/  FADD.FTZ R21, R191, R28 ;  /* 0x0000001cbf157221 */ /* 0x001fc80000010000 */
[----:B------:R-:W-:Y:S01]  /*9ba0*/  FADD.FTZ R28, R170, R21 ;  /* 0x00000015aa1c7221 */ /* 0x000fe20000010000 */
[----:B------:R-:W-:-:S03]  /*9bb0*/  F2FP.F16.F32.PACK_AB R170, R193, R170 ;  /* 0x000000aac1aa723e */ /* 0x000fc600000000ff */
[----:B------:R-:W-:Y:S02]  /*9bc0*/  FADD.FTZ R21, R193, R28 ;  /* 0x0000001cc1157221 */ /* 0x000fe40000010000 */
[----:B------:R0:W1:Y:S02]  /*9bd0*/  MUFU.EX2 R28, R171 ;  /* 0x000000ab001c7308 */ /* 0x0000640000000800 */
[----:B------:R-:W-:Y:S01]  /*9be0*/  FADD.FTZ R6, R164, R21 ;  /* 0x00000015a4067221 */ /* 0x000fe20000010000 */
[----:B------:R-:W-:-:S03]  /*9bf0*/  F2FP.F16.F32.PACK_AB R164, R55, R164 ;  /* 0x000000a437a4723e */ /* 0x000fc600000000ff */
[----:B------:R-:W-:Y:S01]  /*9c00*/  FADD.FTZ R21, R55, R6 ;  /* 0x0000000637157221 */ /* 0x000fe20000010000 */
[----:B0-----:R-:W-:-:S03]  /*9c10*/  F2FP.F16.F32.PACK_AB R171, R22, R9 ;  /* 0x0000000916ab723e */ /* 0x001fc600000000ff */
[----:B------:R-:W-:Y:S01]  /*9c20*/  FADD.FTZ R6, R166, R21 ;  /* 0x00000015a6067221 */ /* 0x000fe20000010000 */
[----:B------:R-:W0:Y:S01]  /*9c30*/  MUFU.EX2 R22, R221 ;  /* 0x000000dd00167308 */ /* 0x000e220000000800 */
[C---:B------:R-:W-:Y:S02]  /*9c40*/  F2FP.F16.F32.PACK_AB R166, R57.reuse, R166 ;  /* 0x000000a639a6723e */ /* 0x040fe400000000ff */
[----:B------:R-:W-:Y:S01]  /*9c50*/  FADD.FTZ R21, R57, R6 ;  /* 0x0000000639157221 */ /* 0x000fe20000010000 */
[----:B-1----:R-:W-:-:S03]  /*9c60*/  FADD.FTZ R7, R28, R7 ;  /* 0x000000071c077221 */ /* 0x002fc60000010000 */
[----:B------:R-:W-:Y:S01]  /*9c70*/  FADD.FTZ R6, R160, R21 ;  /* 0x00000015a0067221 */ /* 0x000fe20000010000 */
[----:B------:R-:W-:Y:S01]  /*9c80*/  F2FP.F16.F32.PACK_AB R160, R59, R160 ;  /* 0x000000a03ba0723e */ /* 0x000fe200000000ff */
[----:B------:R-:W-:Y:S02]  /*9c90*/  FADD.FTZ R7, R79, R7 ;  /* 0x000000074f077221 */ /* 0x000fe40000010000 */
[----:B------:R-:W-:Y:S01]  /*9ca0*/  FADD.FTZ R13, R59, R6 ;  /* 0x000000063b0d7221 */ /* 0x000fe20000010000 */
[----:B------:R-:W-:Y:S01]  /*9cb0*/  F2FP.F16.F32.PACK_AB R159, R79, R28 ;  /* 0x0000001c4f9f723e */ /* 0x000fe200000000ff */
[----:B------:R-:W-:Y:S02]  /*9cc0*/  FADD.FTZ R7, R24, R7 ;  /* 0x0000000718077221 */ /* 0x000fe40000010000 */
[----:B------:R-:W-:Y:S01]  /*9cd0*/  FADD.FTZ R6, R162, R13 ;  /* 0x0000000da2067221 */ /* 0x000fe20000010000 */
[----:B------:R-:W-:Y:S01]  /*9ce0*/  F2FP.F16.F32.PACK_AB R162, R61, R162 ;  /* 0x000000a23da2723e */ /* 0x000fe200000000ff */
[----:B------:R-:W-:-:S02]  /*9cf0*/  FADD.FTZ R7, R83, R7 ;  /* 0x0000000753077221 */ /* 0x000fc40000010000 */
[----:B------:R-:W-:Y:S02]  /*9d00*/  FADD.FTZ R9, R61, R6 ;  /* 0x000000063d097221 */ /* 0x000fe40000010000 */
[----:B0-----:R-:W-:Y:S02]  /*9d10*/  FADD.FTZ R8, R22, R7 ;  /* 0x0000000716087221 */ /* 0x001fe40000010000 */
        /* <DEDUP_REMOVED lines=10> */
[C---:B------:R-:W-:Y:S01]  /*9dc0*/  FADD.FTZ R6, R155.reuse, R8 ;  /* 0x000000089b067221 */ /* 0x040fe20000010000 */
[----:B------:R-:W-:Y:S01]  /*9dd0*/  F2FP.F16.F32.PACK_AB R155, R155, R22 ;  /* 0x000000169b9b723e */ /* 0x000fe200000000ff */
[----:B------:R-:W-:Y:S01]  /*9de0*/  IMAD.MOV.U32 R8, RZ, RZ, R11 ;  /* 0x000000ffff087224 */ /* 0x000fe200078e000b */
[----:B------:R-:W-:Y:S06]  /*9df0*/  @P2 BRA `(.L_x_2066) ;  /* 0xffffffd400ec2947 */ /* 0x000fec000383ffff */
.L_x_2057:
        /* <DEDUP_REMOVED lines=67> */
.L_x_2067:
[----:B------:R-:W-:Y:S01]  /*a230*/  ULEA UR5, UR37, UR36, 0x3 ;  /* 0x0000002425057291 */ /* 0x000fe2000f8e183f */
[----:B------:R-:W-:-:S08]  /*a240*/  SHF.L.U32 R3, R3, 0x1f, RZ ;  /* 0x0000001f03037819 */ /* 0x000fd000000006ff */
[----:B------:R0:W1:Y:S01]  /*a250*/  SYNCS.PHASECHK.TRANS64.TRYWAIT P2, [UR5+0x34850], R3 ;  /* 0x03485003ff0075a7 */ /* 0x0000620008040145 */
[----:B------:R-:W-:Y:S05]  /*a260*/  @!P0 BRA `(.L_x_2068) ;  /* 0x0000000000048947 */ /* 0x000fea0003800000 */
[----:B------:R-:W-:Y:S01]  /*a270*/  BPT.TRAP 0x1 ;  /* 0x000000040000795c */ /* 0x000fe20000300000 */
.L_x_2068:
[----:B-1----:R-:W-:Y:S05]  /*a280*/  @P2 BRA `(.L_x_2069) ;  /* 0x0000000000082947 */ /* 0x002fea0003800000 */
[----:B------:R-:W1:Y:S02]  /*a290*/  SYNCS.PHASECHK.TRANS64.TRYWAIT P0, [UR5+0x34850], R3 ;  /* 0x03485003ff0075a7 */ /* 0x000e640008000145 */
[----:B-1----:R-:W-:Y:S05]  /*a2a0*/  @!P0 BRA `(.L_x_2070) ;  /* 0x00000060008c8947 */ /* 0x002fea0003800000 */
.L_x_2069:
        /* <DEDUP_REMOVED lines=9> */
[----:B------:R-:W-:Y:S01]  /*a340*/  IMAD.MOV.U32 R2, RZ, RZ, -0x800000 ;  /* 0xff800000ff027424 */ /* 0x000fe200078e00ff */
[----:B------:R-:W-:-:S02]  /*a350*/  ULOP3.LUT UR4, UR36, 0x4000000, URZ, 0xfc, !UPT ;  /* 0x0400000024047892 */ /* 0x000fc4000f8efc3f */
[----:B------:R-:W-:Y:S02]  /*a360*/  @!P1 PRMT R9, RZ, 0x654, R9 ;  /* 0x00000654ff099816 */ /* 0x000fe40000000009 */
[----:B------:R-:W-:-:S07]  /*a370*/  ULEA UR4, UR37, UR4, 0xb ;  /* 0x0000000425047291 */ /* 0x000fce000f8e583f */
[----:B------:R-:W-:Y:S02]  /*a380*/  UMOV UR6, UR4 ;  /* 0x0000000400067c82 */ /* 0x000fe40008000000 */
[----:B------:R-:W-:Y:S01]  /*a390*/  HGMMA.64x128x16.F32 R24, R180, gdesc[UR4].tnspB, R24, gsb0 ;  /* 0x41e00004b4187df0 */ /* 0x000fe20008000818 */
[----:B------:R-:W-:Y:S01]  /*a3a0*/  UIADD3 UR6, UR4, 0x80, URZ ;  /* 0x0000008004067890 */ /* 0x000fe2000fffe03f */
[----:B-1----:R-:W-:Y:S01]  /*a3b0*/  FADD.FTZ R0, R0, R7 ;  /* 0x0000000700007221 */ /* 0x002fe20000010000 */
[----:B------:R-:W-:Y:S01]  /*a3c0*/  UMOV UR7, 0x40000040 ;  /* 0x4000004000077882 */ /* 0x000fe20000000000 */
[----:B0-----:R-:W-:Y:S01]  /*a3d0*/  FADD.FTZ R4, R3, R6 ;  /* 0x0000000603047221 */ /* 0x001fe20000010000 */
[----:B------:R-:W-:Y:S02]  /*a3e0*/  IMAD.MOV.U32 R6, RZ, RZ, RZ ;  /* 0x000000ffff067224 */ /* 0x000fe400078e00ff */
[----:B------:R-:W0:Y:S04]  /*a3f0*/  SHFL.BFLY PT, R3, R0, 0x1, 0x1f ;  /* 0x0c201f0000037f89 */ /* 0x000e2800000e0000 */
[----:B------:R-:W1:Y:S01]  /*a400*/  SHFL.BFLY PT, R5, R4, 0x1, 0x1f ;  /* 0x0c201f0004057f89 */ /* 0x000e6200000e0000 */
[----:B0-----:R-:W-:Y:S01]  /*a410*/  FADD.FTZ R12, R0, R3 ;  /* 0x00000003000c7221 */ /* 0x001fe20000010000 */
[----:B------:R-:W-:-:S02]  /*a420*/  MOV R3, RZ ;  /* 0x000000ff00037202 */ /* 0x000fc40000000f00 */
[----:B------:R-:W-:Y:S01]  /*a430*/  MOV R0, 0xff800000 ;  /* 0xff80000000007802 */ /* 0x000fe20000000f00 */
        /* <DEDUP_REMOVED lines=114> */
.L_x_2040:
[----:B------:R-:W-:Y:S05]  /*ab60*/  @P0 BRA `(.L_x_2071) ;  /* 0x0000001400340947 */ /* 0x000fea0003800000 */
[----:B------:R-:W1:Y:S01]  /*ab70*/  S2R R3, SR_TID.X ;  /* 0x0000000000037919 */ /* 0x000e620000002100 */
[----:B------:R-:W2:Y:S01]  /*ab80*/  LDC R17, c[0x0][0xbe8] ;  /* 0x0002fa00ff117b82 */ /* 0x000ea20000000800 */
[----:B------:R-:W-:Y:S01]  /*ab90*/  SHF.R.S32.HI R11, RZ, 0x1f, R18 ;  /* 0x0000001fff0b7819 */ /* 0x000fe20000011412 */
[----:B------:R-:W-:Y:S01]  /*aba0*/  ULDC.64 UR4, c[0x0][0xbd0] ;  /* 0x0002f40000047ab9 */ /* 0x000fe20000000a00 */
[----:B------:R-:W3:Y:S01]  /*abb0*/  S2R R16, SR_CTAID.X ;  /* 0x0000000000107919 */ /* 0x000ee20000002500 */
[----:B------:R-:W-:Y:S01]  /*abc0*/  ULDC.64 UR6, c[0x0][0xb38] ;  /* 0x0002ce0000067ab9 */ /* 0x000fe20000000a00 */
[----:B------:R-:W-:Y:S03]  /*abd0*/  BSSY B0, `(.L_x_2072) ;  /* 0x00000e2000007945 */ /* 0x000fe60003800000 */
[----:B------:R-:W4:Y:S08]  /*abe0*/  S2UR UR9, SR_CTAID.Z ;  /* 0x00000000000979c3 */ /* 0x000f300000002700 */
[----:B------:R-:W5:Y:S08]  /*abf0*/  LDC.64 R20, c[0x0][0xbd8] ;  /* 0x0002f600ff147b82 */ /* 0x000f700000000a00 */
[----:B------:R-:W-:Y:S01]  /*ac00*/  BAR.SYNC.DEFER_BLOCKING 0x1, 0x100 ;  /* 0x0044000000007b1d */ /* 0x000fe20000010000 */
[----:B--2---:R-:W-:-:S07]  /*ac10*/  ISETP.NE.AND P0, PT, R17, 0x1, PT ;  /* 0x000000011100780c */ /* 0x004fce0003f05270 */
[----:B------:R-:W2:Y:S01]  /*ac20*/  S2UR UR8, SR_CTAID.Y ;  /* 0x00000000000879c3 */ /* 0x000ea20000002600 */
[----:B-1----:R-:W-:-:S07]  /*ac30*/  VIADD R3, R3, 0xffffff80 ;  /* 0xffffff8003037836 */ /* 0x002fce0000000000 */
[----:B------:R-:W2:Y:S01]  /*ac40*/  LDC R19, c[0x0][0xc50] ;  /* 0x00031400ff137b82 */ /* 0x000ea20000000800 */
[----:B0-----:R-:W-:-:S04]  /*ac50*/  SHF.R.S32.HI R4, RZ, 0x1f, R3 ;  /* 0x0000001fff047819 */ /* 0x001fc80000011403 */
[----:B------:R-:W-:-:S03]  /*ac60*/  LEA.HI R5, R4, R3, RZ, 0x7 ;  /* 0x0000000304057211 */ /* 0x000fc600078f38ff */
[----:B------:R-:W0:Y:S01]  /*ac70*/  LDC.64 R22, c[0x0][0xb40] ;  /* 0x0002d000ff167b82 */ /* 0x000e220000000a00 */
[----:B------:R-:W-:Y:S02]  /*ac80*/  LEA.HI R4, R4, R3, RZ, 0x2 ;  /* 0x0000000304047211 */ /* 0x000fe400078f10ff */
[----:B------:R-:W-:Y:S02]  /*ac90*/  LOP3.LUT R6, R5, 0xffffff80, RZ, 0xc0, !PT ;  /* 0xffffff8005067812 */ /* 0x000fe400078ec0ff */
[----:B------:R-:W-:-:S03]  /*aca0*/  LOP3.LUT R4, R4, 0xfffffffc, RZ, 0xc0, !PT ;  /* 0xfffffffc04047812 */ /* 0x000fc600078ec0ff */
[C---:B------:R-:W-:Y:S01]  /*acb0*/  IMAD.IADD R88, R3.reuse, 0x1, -R6 ;  /* 0x0000000103587824 */ /* 0x040fe200078e0a06 */
[----:B------:R-:W-:Y:S01]  /*acc0*/  SHF.R.S32.HI R6, RZ, 0x7, R5 ;  /* 0x00000007ff067819 */ /* 0x000fe20000011405 */
[----:B------:R-:W1:Y:S01]  /*acd0*/  @P0 LDC R13, c[0x0][0xbec] ;  /* 0x0002fb00ff0d0b82 */ /* 0x000e620000000800 */
[----:B------:R-:W-:Y:S02]  /*ace0*/  IADD3 R10, R3, -R4, RZ ;  /* 0x80000004030a7210 */ /* 0x000fe40007ffe0ff */
[----:B------:R-:W-:Y:S02]  /*acf0*/  SHF.R.S32.HI R7, RZ, 0x1f, R88 ;  /* 0x0000001fff077819 */ /* 0x000fe40000011458 */
[----:B------:R-:W-:Y:S02]  /*ad00*/  LEA.HI R3, R5, R6, RZ, 0x1 ;  /* 0x0000000605037211 */ /* 0x000fe400078f08ff */
[CC--:B------:R-:W-:Y:S01]  /*ad10*/  LEA.HI R89, R7.reuse, R88.reuse, RZ, 0x2 ;  /* 0x0000005807597211 */ /* 0x0c0fe200078f10ff */
[----:B------:R-:W1:Y:S01]  /*ad20*/  @P0 LDC R91, c[0x0][0xbec] ;  /* 0x0002fb00ff5b0b82 */ /* 0x000e620000000800 */
[----:B------:R-:W-:-:S02]  /*ad30*/  LEA.HI R7, R7, R88, RZ, 0x5 ;  /* 0x0000005807077211 */ /* 0x000fc400078f28ff */
[--C-:B------:R-:W-:Y:S02]  /*ad40*/  SHF.R.S32.HI R8, RZ, 0x2, R89.reuse ;  /* 0x00000002ff087819 */ /* 0x100fe40000011459 */
[----:B------:R-:W-:Y:S02]  /*ad50*/  SHF.R.S32.HI R9, RZ, 0x1f, R89 ;  /* 0x0000001fff097819 */ /* 0x000fe40000011459 */
[----:B------:R-:W-:Y:S01]  /*ad60*/  LOP3.LUT R3, R3, 0x3fffffe, RZ, 0xc0, !PT ;  /* 0x03fffffe03037812 */ /* 0x000fe200078ec0ff */
[----:B------:R-:W1:Y:S01]  /*ad70*/  @P0 LDC R15, c[0x0][0xbf0] ;  /* 0x0002fc00ff0f0b82 */ /* 0x000e620000000800 */
[----:B------:R-:W-:Y:S02]  /*ad80*/  LEA.HI R9, R9, R8, RZ, 0x3 ;  /* 0x0000000809097211 */ /* 0x000fe400078f18ff */
[----:B------:R-:W-:Y:S01]  /*ad90*/  SHF.R.S32.HI R7, RZ, 0x5, R7 ;  /* 0x00000005ff077819 */ /* 0x000fe20000011407 */
[----:B------:R-:W-:Y:S01]  /*ada0*/  IMAD.IADD R3, R6, 0x1, -R3 ;  /* 0x0000000106037824 */ /* 0x000fe200078e0a03 */
[----:B------:R-:W-:-:S02]  /*adb0*/  LOP3.LUT R9, R9, 0xfffffff8, RZ, 0xc0, !PT ;  /* 0xfffffff809097812 */ /* 0x000fc400078ec0ff */
[----:B------:R-:W-:Y:S01]  /*adc0*/  LEA.HI R5, R10, R10, RZ, 0x1 ;  /* 0x0000000a0a057211 */ /* 0x000fe200078f08ff */
[----:B------:R-:W1:Y:S01]  /*add0*/  @P0 LDC R14, c[0x0][0xbf0] ;  /* 0x0002fc00ff0e0b82 */ /* 0x000e620000000800 */
[----:B------:R-:W-:Y:S01]  /*ade0*/  LOP3.LUT R89, R89, 0x7ffffffc, RZ, 0xc0, !PT ;  /* 0x7ffffffc59597812 */ /* 0x000fe200078ec0ff */
[----:B------:R-:W-:Y:S01]  /*adf0*/  IMAD.IADD R4, R8, 0x1, -R9 ;  /* 0x0000000108047824 */ /* 0x000fe200078e0a09 */
[----:B------:R-:W-:-:S03]  /*ae00*/  LOP3.LUT R5, R5, 0x1ffffffe, RZ, 0xc0, !PT ;  /* 0x1ffffffe05057812 */ /* 0x000fc600078ec0ff */
[----:B------:R-:W-:Y:S01]  /*ae10*/  IMAD R4, R7, 0x10, R4 ;  /* 0x0000001007047824 */ /* 0x000fe200078e0204 */
[----:B------:R-:W-:Y:S01]  /*ae20*/  IADD3 R8, R10, -R5, RZ ;  /* 0x800000050a087210 */ /* 0x000fe20007ffe0ff */
[----:B------:R-:W-:Y:S02]  /*ae30*/  IMAD R7, R11, UR4, RZ ;  /* 0x000000040b077c24 */ /* 0x000fe4000f8e02ff */
[----:B------:R-:W-:Y:S02]  /*ae40*/  IMAD R3, R3, 0x40, R4 ;  /* 0x0000004003037824 */ /* 0x000fe400078e0204 */
[----:B------:R-:W-:Y:S01]  /*ae50*/  IMAD.WIDE.U32 R4, R18, UR4, RZ ;  /* 0x0000000412047c25 */ /* 0x000fe2000f8e00ff */
[----:B----4-:R-:W-:-:S03]  /*ae60*/  USHF.R.S32.HI UR4, URZ, 0x1f, UR9 ;  /* 0x0000001f3f047899 */ /* 0x010fc60008011409 */
[----:B------:R-:W-:Y:S02]  /*ae70*/  IMAD R9, R18, UR5, R7 ;  /* 0x0000000512097c24 */ /* 0x000fe4000f8e0207 */
[----:B------:R-:W-:Y:S02]  /*ae80*/  IMAD R11, R11, UR6, RZ ;  /* 0x000000060b0b7c24 */ /* 0x000fe4000f8e02ff */
[----:B------:R-:W-:Y:S02]  /*ae90*/  IMAD R8, R8, 0x8, R3 ;  /* 0x0000000808087824 */ /* 0x000fe400078e0203 */
[----:B------:R-:W-:Y:S02]  /*aea0*/  IMAD.IADD R5, R5, 0x1, R9 ;  /* 0x0000000105057824 */ /* 0x000fe400078e0209 */
[----:B------:R-:W-:Y:S01]  /*aeb0*/  IMAD.WIDE.U32 R6, R18, UR6, RZ ;  /* 0x0000000612067c25 */ /* 0x000fe2000f8e00ff */
[----:B---3--:R-:W-:-:S03]  /*aec0*/  LEA R8, R16, R8, 0x7 ;  /* 0x0000000810087211 */ /* 0x008fc600078e38ff */
[----:B------:R-:W-:Y:S01]  /*aed0*/  IMAD R9, R18, UR7, R11 ;  /* 0x0000000712097c24 */ /* 0x000fe2000f8e020b */
[----:B------:R-:W-:Y:S01]  /*aee0*/  ULDC.64 UR6, c[0x0][0xb48] ;  /* 0x0002d20000067ab9 */ /* 0x000fe20000000a00 */
[C---:B-----5:R-:W-:Y:S02]  /*aef0*/  IMAD R10, R20.reuse, UR4, RZ ;  /* 0x00000004140a7c24 */ /* 0x060fe4000f8e02ff */
[----:B------:R-:W-:Y:S02]  /*af00*/  IMAD.MOV R18, RZ, RZ, -R18 ;  /* 0x000000ffff127224 */ /* 0x000fe400078e0a12 */
[----:B------:R-:W-:Y:S02]  /*af10*/  IMAD R11, R21, UR9, R10 ;  /* 0x00000009150b7c24 */ /* 0x000fe4000f8e020a */
[----:B------:R-:W-:-:S04]  /*af20*/  IMAD.WIDE.U32 R4, R20, UR9, R4 ;  /* 0x0000000914047c25 */ /* 0x000fc8000f8e0004 */
[----:B0-----:R-:W-:Y:S01]  /*af30*/  IMAD R12, R22, UR4, RZ ;  /* 0x00000004160c7c24 */ /* 0x001fe2000f8e02ff */
[----:B------:R-:W-:Y:S01]  /*af40*/  IADD3 R5, R5, R11, RZ ;  /* 0x0000000b05057210 */ /* 0x000fe20007ffe0ff */
[----:B--2---:R-:W-:Y:S01]  /*af50*/  IMAD R19, R19, R18, UR8 ;  /* 0x0000000813137e24 */ /* 0x004fe2000f8e0212 */
[----:B------:R-:W-:Y:S01]  /*af60*/  ULDC.64 UR4, c[0x0][0xbe0] ;  /* 0x0002f80000047ab9 */ /* 0x000fe20000000a00 */
[----:B------:R-:W-:Y:S02]  /*af70*/  IMAD.IADD R7, R7, 0x1, R9 ;  /* 0x0000000107077824 */ /* 0x000fe400078e0209 */
[----:B-1----:R-:W-:-:S04]  /*af80*/  @P0 IMAD.HI.U32 R10, R8, R13, RZ ;  /* 0x0000000d080a0227 */ /* 0x002fc800078e00ff */
[----:B------:R-:W-:Y:S01]  /*af90*/  IMAD R13, R23, UR9, R12 ;  /* 0x00000009170d7c24 */ /* 0x000fe2000f8e020c */
[----:B------:R-:W-:Y:S01]  /*afa0*/  SHF.R.S32.HI R12, RZ, 0x1f, R19 ;  /* 0x0000001fff0c7819 */ /* 0x000fe20000011413 */
[----:B------:R-:W-:Y:S01]  /*afb0*/  IMAD.WIDE.U32 R6, R22, UR9, R6 ;  /* 0x0000000916067c25 */ /* 0x000fe2000f8e0006 */
[----:B------:R-:W-:-:S03]  /*afc0*/  ULDC.64 UR8, c[0x0][0xb28] ;  /* 0x0002ca0000087ab9 */ /* 0x000fc60000000a00 */
        /* <DEDUP_REMOVED lines=10> */
[----:B------:R-:W-:Y:S01]  /*b070*/  IMAD R15, R19, UR7, R13 ;  /* 0x00000007130f7c24 */ /* 0x000fe2000f8e020d */
[--C-:B------:R-:W-:Y:S01]  /*b080*/  SHF.R.S32.HI R13, RZ, 0x1f, R9.reuse ;  /* 0x0000001fff0d7819 */ /* 0x100fe20000011409 */
[----:B------:R-:W-:Y:S01]  /*b090*/  IMAD.MOV R9, RZ, RZ, -R9 ;  /* 0x000000ffff097224 */ /* 0x000fe200078e0a09 */
[----:B------:R-:W-:Y:S01]  /*b0a0*/  IADD3 R14, -R11, RZ, RZ ;  /* 0x000000ff0b0e7210 */ /* 0x000fe20007ffe1ff */
[----:B------:R-:W-:Y:S01]  /*b0b0*/  IMAD R12, R19, UR5, R10 ;  /* 0x00000005130c7c24 */ /* 0x000fe2000f8e020a */
[----:B------:R-:W-:Y:S01]  /*b0c0*/  SHF.R.S32.HI R10, RZ, 0x1f, R11 ;  /* 0x0000001fff0a7819 */ /* 0x000fe2000001140b */
[----:B------:R-:W-:Y:S01]  /*b0d0*/  IMAD R9, R17, R9, R8 ;  /* 0x0000000911097224 */ /* 0x000fe200078e0208 */
[----:B------:R-:W-:Y:S01]  /*b0e0*/  ULDC.64 UR4, c[0x0][0xb30] ;  /* 0x0002cc0000047ab9 */ /* 0x000fe20000000a00 */
[----:B------:R-:W-:Y:S01]  /*b0f0*/  IMAD.WIDE.U32 R6, R19, UR6, R6 ;  /* 0x0000000613067c25 */ /* 0x000fe2000f8e0006 */
[----:B------:R-:W-:Y:S01]  /*b100*/  IADD3.X R5, R13, R5, R12, P0, !PT ;  /* 0x000000050d057210 */ /* 0x000fe200007fe40c */
[----:B------:R-:W-:-:S02]  /*b110*/  ULDC.64 UR6, c[0x0][0xbc8] ;  /* 0x0002f20000067ab9 */ /* 0x000fc40000000a00 */
        /* <DEDUP_REMOVED lines=21> */
[----:B------:R-:W-:Y:S01]  /*b270*/  IADD3 R5, R7, R15, RZ ;  /* 0x0000000f07057210 */ /* 0x000fe20007ffe0ff */
[----:B------:R-:W-:Y:S01]  /*b280*/  IMAD R3, R16, 0x80, R3 ;  /* 0x0000008010037824 */ /* 0x000fe200078e0203 */
[----:B------:R-:W-:Y:S01]  /*b290*/  LEA R20, P1, R6, UR8, 0x2 ;  /* 0x0000000806147c11 */ /* 0x000fe2000f8210ff */
[----:B0-----:R-:W-:Y:S01]  /*b2a0*/  ULEA UR4, UR5, UR4, 0x18 ;  /* 0x0000000405047291 */ /* 0x001fe2000f8ec03f */
[----:B------:R-:W-:Y:S01]  /*b2b0*/  LEA.HI.X R9, R4, UR7, R9, 0x2, P0 ;  /* 0x0000000704097c11 */ /* 0x000fe200080f1409 */
[----:B------:R-:W-:Y:S01]  /*b2c0*/  IMAD R16, R17, UR6, RZ ;  /* 0x0000000611107c24 */ /* 0x000fe2000f8e02ff */
[----:B------:R-:W-:Y:S01]  /*b2d0*/  LEA.HI.X R22, R6, UR9, R5, 0x2, P1 ;  /* 0x0000000906167c11 */ /* 0x000fe200088f1405 */
[----:B------:R-:W-:Y:S01]  /*b2e0*/  SHFL.IDX PT, R4, R8, RZ, 0x1c1f ;  /* 0x001c1fff08047589 */ /* 0x000fe200000e0000 */
[C---:B------:R-:W-:Y:S01]  /*b2f0*/  LOP3.LUT P0, RZ, R88.reuse, 0x3, RZ, 0xc0, !PT ;  /* 0x0000000358ff7812 */ /* 0x040fe2000780c0ff */
        /* <DEDUP_REMOVED lines=24> */
[----:B------:R-:W-:Y:S01]  /*b480*/  ISETP.GE.AND P0, PT, R6, UR4, PT ;  /* 0x0000000406007c0c */ /* 0x000fe2000bf06270 */
[----:B------:R-:W-:Y:S01]  /*b490*/  VIADD R9, R19, 0x30 ;  /* 0x0000003013097836 */ /* 0x000fe20000000000 */
[----:B------:R-:W-:Y:S01]  /*b4a0*/  ISETP.GE.AND P1, PT, R7, UR4, PT ;  /* 0x0000000407007c0c */ /* 0x000fe2000bf26270 */
[C---:B------:R-:W-:Y:S01]  /*b4b0*/  VIADD R10, R19.reuse, 0x38 ;  /* 0x00000038130a7836 */ /* 0x040fe20000000000 */
[C---:B------:R-:W-:Y:S01]  /*b4c0*/  IADD3 R11, R19.reuse, 0x40, RZ ;  /* 0x00000040130b7810 */ /* 0x040fe20007ffe0ff */
[----:B------:R-:W-:Y:S01]  /*b4d0*/  VIADD R12, R19, 0x50 ;  /* 0x00000050130c7836 */ /* 0x000fe20000000000 */
[----:B------:R-:W-:-:S02]  /*b4e0*/  ISETP.GE.AND P4, PT, R9, UR4, PT ;  /* 0x0000000409007c0c */ /* 0x000fc4000bf86270 */
[----:B------:R-:W-:Y:S01]  /*b4f0*/  ISETP.GE.AND P5, PT, R10, UR4, PT ;  /* 0x000000040a007c0c */ /* 0x000fe2000bfa6270 */
[----:B---34-:R-:W-:Y:S01]  /*b500*/  @!P2 IMAD.WIDE R2, R19, 0x4, R14 ;  /* 0x000000041302a825 */ /* 0x018fe200078e020e */
[----:B------:R-:W-:Y:S02]  /*b510*/  ISETP.GE.AND P6, PT, R11, UR4, PT ;  /* 0x000000040b007c0c */ /* 0x000fe4000bfc6270 */
[----:B------:R-:W-:Y:S02]  /*b520*/  @!P3 LEA.HI R0, R0, R0, RZ, 0x1 ;  /* 0x000000000000b211 */ /* 0x000fe400078f08ff */
[----:B------:R0:W-:Y:S01]  /*b530*/  @!P2 ST.E.64 desc[UR42][R2.64], R24 ;  /* 0x000000180200a985 */ /* 0x0001e2000c101b2a */
[----:B------:R-:W-:Y:S02]  /*b540*/  @!P0 LEA.HI R6, R6, R6, RZ, 0x1 ;  /* 0x0000000606068211 */ /* 0x000fe400078f08ff */
[----:B------:R-:W-:Y:S02]  /*b550*/  @!P3 LOP3.LUT R5, R0, 0xfffffffe, RZ, 0xc0, !PT ;  /* 0xfffffffe0005b812 */ /* 0x000fe400078ec0ff */
[----:B------:R-:W-:-:S02]  /*b560*/  IADD3 R0, R19, 0x20, RZ ;  /* 0x0000002013007810 */ /* 0x000fc40007ffe0ff */
        /* <DEDUP_REMOVED lines=10> */
[----:B------:R-:W-:Y:S02]  /*b610*/  @!P2 LEA.HI R0, R0, R0, RZ, 0x1 ;  /* 0x000000000000a211 */ /* 0x000fe400078f08ff */
[----:B------:R-:W-:Y:S02]  /*b620*/  IADD3 R18, R19, 0x60, RZ ;  /* 0x0000006013127810 */ /* 0x000fe40007ffe0ff */
[----:B------:R0:W-:Y:S01]  /*b630*/  @!P0 ST.E.64 desc[UR42][R2.64], R32 ;  /* 0x0000002002008985 */ /* 0x0001e2000c101b2a */
[----:B------:R-:W-:Y:S02]  /*b640*/  @!P3 LEA.HI R8, R8, R8, RZ, 0x1 ;  /* 0x000000080808b211 */ /* 0x000fe400078f08ff */
[----:B-1----:R-:W-:Y:S02]  /*b650*/  @!P1 LOP3.LUT R5, R7, 0xfffffffe, RZ, 0xc0, !PT ;  /* 0xfffffffe07059812 */ /* 0x002fe400078ec0ff */
[----:B------:R-:W-:-:S02]  /*b660*/  @!P2 LOP3.LUT R7, R0, 0xfffffffe, RZ, 0xc0, !PT ;  /* 0xfffffffe0007a812 */ /* 0x000fc400078ec0ff */
        /* <DEDUP_REMOVED lines=8> */
[----:B0-----:R-:W-:Y:S02]  /*b6f0*/  @!P3 IMAD.WIDE R2, R9, 0x4, R14 ;  /* 0x000000040902b825 */ /* 0x001fe400078e020e */
[----:B------:R0:W-:Y:S02]  /*b700*/  @!P2 ST.E.64 desc[UR42][R6.64], R40 ;  /* 0x000000280600a985 */ /* 0x0001e4000c101b2a */
[----:B------:R-:W-:-:S02]  /*b710*/  VIADD R0, R19, 0x48 ;  /* 0x0000004813007836 */ /* 0x000fc40000000000 */
[--C-:B------:R-:W-:Y:S01]  /*b720*/  @!P5 IMAD.WIDE R8, R13, 0x4, R14.reuse ;  /* 0x000000040d08d825 */ /* 0x100fe200078e020e */
[----:B------:R2:W-:Y:S01]  /*b730*/  @!P3 ST.E.64 desc[UR42][R2.64], R44 ;  /* 0x0000002c0200b985 */ /* 0x0005e2000c101b2a */
[----:B------:R-:W-:Y:S02]  /*b740*/  ISETP.GE.AND P3, PT, R18, UR4, PT ;  /* 0x0000000412007c0c */ /* 0x000fe4000bf66270 */
[----:B------:R-:W-:Y:S01]  /*b750*/  VIADD R13, R19, 0x58 ;  /* 0x00000058130d7836 */ /* 0x000fe20000000000 */
[----:B------:R-:W-:Y:S01]  /*b760*/  ISETP.GE.AND P0, PT, R0, UR4, PT ;  /* 0x0000000400007c0c */ /* 0x000fe2000bf06270 */
[--C-:B-1----:R-:W-:Y:S01]  /*b770*/  @!P4 IMAD.WIDE R4, R11, 0x4, R14.reuse ;  /* 0x000000040b04c825 */ /* 0x102fe200078e020e */
[----:B------:R-:W-:Y:S02]  /*b780*/  @!P1 LEA.HI R12, R12, R12, RZ, 0x1 ;  /* 0x0000000c0c0c9211 */ /* 0x000fe400078f08ff */
        /* <DEDUP_REMOVED lines=38> */
.L_x_2073:
[----:B------:R-:W-:Y:S05]  /*b9f0*/  BSYNC B0 ;  /* 0x0000000000007941 */ /* 0x000fea0003800000 */
.L_x_2072:
[----:B------:R-:W-:Y:S01]  /*ba00*/  ISETP.GE.AND P0, PT, R17, R16, PT ;  /* 0x000000101100720c */ /* 0x000fe20003f06270 */
[----:B0-----:R0:W1:Y:S04]  /*ba10*/  SHFL.IDX PT, R13, R22, 0x1, 0x1c1f ;  /* 0x003c1f00160d7f89 */ /* 0x00106800000e0000 */
[----:B------:R0:W0:Y:S08]  /*ba20*/  SHFL.IDX PT, R12, R20, 0x1, 0x1c1f ;  /* 0x003c1f00140c7f89 */ /* 0x00003000000e0000 */
[----:B------:R-:W-:Y:S05]  /*ba30*/  @P0 BRA `(.L_x_2038) ;  /* 0x0000004800100947 */ /* 0x000fea0003800000 */
[----:B------:R-:W-:Y:S01]  /*ba40*/  ULDC UR4, c[0x0][0xac8] ;  /* 0x0002b20000047ab9 */ /* 0x000fe20000000800 */
[C---:B--2---:R-:W-:Y:S01]  /*ba50*/  IADD3 R0, R19.reuse, 0x8, RZ ;  /* 0x0000000813007810 */ /* 0x044fe20007ffe0ff */
[C---:B------:R-:W-:Y:S01]  /*ba60*/  VIADD R4, R19.reuse, 0x10 ;  /* 0x0000001013047836 */ /* 0x040fe20000000000 */
[C---:B------:R-:W-:Y:S01]  /*ba70*/  ISETP.GE.AND P0, PT, R19.reuse, UR4, PT ;  /* 0x0000000413007c0c */ /* 0x040fe2000bf06270 */
        /* <DEDUP_REMOVED lines=8> */
[----:B------:R-:W-:Y:S01]  /*bb00*/  VIADD R16, R19, 0x40 ;  /* 0x0000004013107836 */ /* 0x000fe20000000000 */
[----:B------:R-:W-:Y:S01]  /*bb10*/  ISETP.GE.AND P3, PT, R9, UR4, PT ;  /* 0x0000000409007c0c */ /* 0x000fe2000bf66270 */
[C---:B0-----:R-:W-:Y:S01]  /*bb20*/  VIADD R20, R19.reuse, 0x70 ;  /* 0x0000007013147836 */ /* 0x041fe20000000000 */
[----:B------:R-:W-:Y:S01]  /*bb30*/  ISETP.GE.AND P2, PT, R10, UR4, PT ;  /* 0x000000040a007c0c */ /* 0x000fe2000bf46270 */
[----:B-1----:R-:W-:Y:S01]  /*bb40*/  @!P0 IMAD.WIDE R2, R19, 0x4, R12 ;  /* 0x0000000413028825 */ /* 0x002fe200078e020c */
[----:B------:R-:W-:-:S02]  /*bb50*/  ISETP.GE.AND P1, PT, R11, UR4, PT ;  /* 0x000000040b007c0c */ /* 0x000fc4000bf26270 */
[----:B------:R-:W-:Y:S02]  /*bb60*/  @!P5 LEA.HI R0, R0, R0, RZ, 0x1 ;  /* 0x000000000000d211 */ /* 0x000fe400078f08ff */
[----:B------:R0:W-:Y:S01]  /*bb70*/  @!P0 ST.E.64 desc[UR42][R2.64], R26 ;  /* 0x0000001a02008985 */ /* 0x0001e2000c101b2a */
[----:B------:R-:W-:Y:S02]  /*bb80*/  ISETP.GE.AND P0, PT, R6, UR4, PT ;  /* 0x0000000406007c0c */ /* 0x000fe4000bf06270 */
[----:B------:R-:W-:Y:S02]  /*bb90*/  @!P6 LEA.HI R4, R4, R4, RZ, 0x1 ;  /* 0x000000040404e211 */ /* 0x000fe400078f08ff */
[----:B------:R-:W-:Y:S02]  /*bba0*/  @!P5 LOP3.LUT R5, R0, 0xfffffffe, RZ, 0xc0, !PT ;  /* 0xfffffffe0005d812 */ /* 0x000fe400078ec0ff */
[----:B------:R-:W-:Y:S02]  /*bbb0*/  @!P6 LOP3.LUT R7, R4, 0xfffffffe, RZ, 0xc0, !PT ;  /* 0xfffffffe0407e812 */ /* 0x000fe400078ec0ff */
[----:B------:R-:W-:-:S02]  /*bbc0*/  @!P4 LEA.HI R8, R8, R8, RZ, 0x1 ;  /* 0x000000080808c211 */ /* 0x000fc400078f08ff */
[----:B------:R-:W-:Y:S02]  /*bbd0*/  @!P3 LEA.HI R0, R9, R9, RZ, 0x1 ;  /* 0x000000090900b211 */ /* 0x000fe400078f08ff */
[----:B------:R-:W-:Y:S01]  /*bbe0*/  @!P2 LEA.HI R10, R10, R10, RZ, 0x1 ;  /* 0x0000000a0a0aa211 */ /* 0x000fe200078f08ff */
[--C-:B0-----:R-:W-:Y:S01]  /*bbf0*/  @!P5 IMAD.WIDE R2, R5, 0x4, R12.reuse ;  /* 0x000000040502d825 */ /* 0x101fe200078e020c */
[----:B------:R-:W-:Y:S02]  /*bc00*/  @!P0 LEA.HI R6, R6, R6, RZ, 0x1 ;  /* 0x0000000606068211 */ /* 0x000fe400078f08ff */
[----:B---3--:R-:W-:Y:S01]  /*bc10*/  @!P1 LEA.HI R14, R11, R11, RZ, 0x1 ;  /* 0x0000000b0b0e9211 */ /* 0x008fe200078f08ff */
[----:B------:R-:W-:Y:S01]  /*bc20*/  @!P6 IMAD.WIDE R4, R7, 0x4, R12 ;  /* 0x000000040704e825 */ /* 0x000fe200078e020c */
[----:B------:R-:W-:Y:S01]  /*bc30*/  @!P0 LOP3.LUT R7, R6, 0xfffffffe, RZ, 0xc0, !PT ;  /* 0xfffffffe06078812 */ /* 0x000fe200078ec0ff */
[----:B------:R0:W-:Y:S01]  /*bc40*/  @!P5 ST.E.64 desc[UR42][R2.64], R30 ;  /* 0x0000001e0200d985 */ /* 0x0001e2000c101b2a */
[----:B------:R-:W-:-:S02]  /*bc50*/  @!P4 LOP3.LUT R9, R8, 0xfffffffe, RZ, 0xc0, !PT ;  /* 0xfffffffe0809c812 */ /* 0x000fc400078ec0ff */
[----:B------:R-:W-:Y:S01]  /*bc60*/  @!P3 LOP3.LUT R11, R0, 0xfffffffe, RZ, 0xc0, !PT ;  /* 0xfffffffe000bb812 */ /* 0x000fe200078ec0ff */
[----:B------:R1:W-:Y:S01]  /*bc70*/  @!P6 ST.E.64 desc[UR42][R4.64], R34 ;  /* 0x000000220400e985 */ /* 0x0003e2000c101b2a */
[----:B----4-:R-:W-:Y:S01]  /*bc80*/  @!P2 LOP3.LUT R15, R10, 0xfffffffe, RZ, 0xc0, !PT ;  /* 0xfffffffe0a0fa812 */ /* 0x010fe200078ec0ff */
[C---:B------:R-:W-:Y:S01]  /*bc90*/  VIADD R0, R19.reuse, 0x50 ;  /* 0x0000005013007836 */ /* 0x040fe20000000000 */
[----:B------:R-:W-:Y:S01]  /*bca0*/  @!P1 LOP3.LUT R17, R14, 0xfffffffe, RZ, 0xc0, !PT ;  /* 0xfffffffe0e119812 */ /* 0x000fe200078ec0ff */
[C---:B------:R-:W-:Y:S01]  /*bcb0*/  VIADD R14, R19.reuse, 0x58 ;  /* 0x00000058130e7836 */ /* 0x040fe20000000000 */
[----:B------:R-:W-:Y:S02]  /*bcc0*/  IADD3 R18, R19, 0x48, RZ ;  /* 0x0000004813127810 */ /* 0x000fe40007ffe0ff */
[----:B------:R-:W-:Y:S02]  /*bcd0*/  ISETP.GE.AND P5, PT, R16, UR4, PT ;  /* 0x0000000410007c0c */ /* 0x000fe4000bfa6270 */
[----:B------:R-:W-:Y:S01]  /*bce0*/  ISETP.GE.AND P6, PT, R18, UR4, PT ;  /* 0x0000000412007c0c */ /* 0x000fe2000bfc6270 */
[----:B0-----:R-:W-:-:S04]  /*bcf0*/  @!P0 IMAD.WIDE R2, R7, 0x4, R12 ;  /* 0x0000000407028825 */ /* 0x001fc800078e020c */
        /* <DEDUP_REMOVED lines=8> */
[----:B------:R-:W-:-:S02]  /*bd80*/  @!P5 LEA.HI R16, R16, R16, RZ, 0x1 ;  /* 0x000000101010d211 */ /* 0x000fc400078f08ff */
[----:B------:R-:W-:Y:S01]  /*bd90*/  @!P1 IMAD.WIDE R10, R17, 0x4, R12 ;  /* 0x00000004110a9825 */ /* 0x000fe200078e020c */
[----:B------:R3:W-:Y:S01]  /*bda0*/  @!P2 ST.E.64 desc[UR42][R8.64], R50 ;  /* 0x000000320800a985 */ /* 0x0007e2000c101b2a */
[C---:B------:R-:W-:Y:S02]  /*bdb0*/  IADD3 R17, R19.reuse, 0x68, RZ ;  /* 0x0000006813117810 */ /* 0x040fe40007ffe0ff */
[C---:B------:R-:W-:Y:S01]  /*bdc0*/  VIADD R15, R19.reuse, 0x60 ;  /* 0x00000060130f7836 */ /* 0x040fe20000000000 */
[----:B------:R4:W-:Y:S01]  /*bdd0*/  @!P1 ST.E.64 desc[UR42][R10.64], R54 ;  /* 0x000000360a009985 */ /* 0x0009e2000c101b2a */
[----:B------:R-:W-:Y:S01]  /*bde0*/  ISETP.GE.AND P1, PT, R14, UR4, PT ;  /* 0x000000040e007c0c */ /* 0x000fe2000bf26270 */
[----:B------:R-:W-:Y:S01]  /*bdf0*/  VIADD R19, R19, 0x78 ;  /* 0x0000007813137836 */ /* 0x000fe20000000000 */
[----:B------:R-:W-:Y:S02]  /*be00*/  ISETP.GE.AND P3, PT, R17, UR4, PT ;  /* 0x0000000411007c0c */ /* 0x000fe4000bf66270 */
        /* <DEDUP_REMOVED lines=17> */
[----:B----4-:R-:W-:Y:S01]  /*bf20*/  @!P4 LOP3.LUT R11, R20, 0xfffffffe, RZ, 0xc0, !PT ;  /* 0xfffffffe140bc812 */ /* 0x010fe200078ec0ff */
        /* <DEDUP_REMOVED lines=17> */
.L_x_2071:
[----:B------:R-:W1:Y:S02]  /*c040*/  S2R R0, SR_TID.X ;  /* 0x0000000000007919 */ /* 0x000e640000002100 */
[----:B-1----:R-:W-:-:S05]  /*c050*/  VIADD R2, R0, 0xffffff80 ;  /* 0xffffff8000027836 */ /* 0x002fca0000000000 */
[----:B------:R-:W-:-:S13]  /*c060*/  ISETP.GT.AND P0, PT, R2, 0x7f, PT ;  /* 0x0000007f0200780c */ /* 0x000fda0003f04270 */
[----:B------:R-:W-:Y:S05]  /*c070*/  @P0 BRA `(.L_x_2038) ;  /* 0x0000004000800947 */ /* 0x000fea0003800000 */
[----:B------:R-:W1:Y:S01]  /*c080*/  S2R R3, SR_CTAID.X ;  /* 0x0000000000037919 */ /* 0x000e620000002500 */
[----:B------:R-:W2:Y:S01]  /*c090*/  LDC R6, c[0x0][0xbe8] ;  /* 0x0002fa00ff067b82 */ /* 0x000ea20000000800 */
[----:B------:R-:W-:Y:S01]  /*c0a0*/  ULDC UR4, c[0x0][0xa88] ;  /* 0x0002a20000047ab9 */ /* 0x000fe20000000800 */
[----:B-1----:R-:W-:Y:S01]  /*c0b0*/  LEA R0, R3, R0, 0x7 ;  /* 0x0000000003007211 */ /* 0x002fe200078e38ff */
[----:B--2---:R-:W-:-:S04]  /*c0c0*/  IMAD R3, R6, UR4, RZ ;  /* 0x0000000406037c24 */ /* 0x004fc8000f8e02ff */
[----:B------:R-:W-:-:S05]  /*c0d0*/  VIADD R0, R0, 0xffffff80 ;  /* 0xffffff8000007836 */ /* 0x000fca0000000000 */
[----:B------:R-:W-:-:S13]  /*c0e0*/  ISETP.GE.AND P0, PT, R0, R3, PT ;  /* 0x000000030000720c */ /* 0x000fda0003f06270 */
[----:B------:R-:W-:Y:S05]  /*c0f0*/  @P0 BRA `(.L_x_2038) ;  /* 0x0000004000600947 */ /* 0x000fea0003800000 */
[----:B------:R-:W-:Y:S01]  /*c100*/  ISETP.NE.AND P0, PT, R6, 0x1, PT ;  /* 0x000000010600780c */ /* 0x000fe20003f05270 */
[----:B------:R-:W1:Y:S01]  /*c110*/  S2UR UR4, SR_CTAID.Z ;  /* 0x00000000000479c3 */ /* 0x000e620000002700 */
[----:B------:R-:W-:Y:S01]  /*c120*/  SHF.R.S32.HI R5, RZ, 0x1f, R18 ;  /* 0x0000001fff057819 */ /* 0x000fe20000011412 */
[----:B------:R-:W-:Y:S02]  /*c130*/  ULDC.64 UR6, c[0x0][0xbd0] ;  /* 0x0002f40000067ab9 */ /* 0x000fe40000000a00 */
[----:B------:R-:W-:-:S04]  /*c140*/  IMAD.WIDE.U32 R2, R18, UR6, RZ ;  /* 0x0000000612027c25 */ /* 0x000fc8000f8e00ff */
[----:B------:R-:W2:Y:S01]  /*c150*/  LDC.64 R12, c[0x0][0xbd8] ;  /* 0x0002f600ff0c7b82 */ /* 0x000ea20000000a00 */
[----:B------:R-:W-:-:S04]  /*c160*/  IMAD R5, R5, UR6, RZ ;  /* 0x0000000605057c24 */ /* 0x000fc8000f8e02ff */
[----:B------:R-:W-:Y:S02]  /*c170*/  IMAD R5, R18, UR7, R5 ;  /* 0x0000000712057c24 */ /* 0x000fe4000f8e0205 */
[----:B------:R-:W-:Y:S01]  /*c180*/  IMAD.MOV R18, RZ, RZ, -R18 ;  /* 0x000000ffff127224 */ /* 0x000fe200078e0a12 */
[----:B------:R-:W0:Y:S01]  /*c190*/  @P0 LDC R9, c[0x0][0xbec] ;  /* 0x0002fb00ff090b82 */ /* 0x000e220000000800 */
[----:B------:R-:W-:Y:S01]  /*c1a0*/  IMAD.IADD R3, R3, 0x1, R5 ;  /* 0x0000000103037824 */ /* 0x000fe200078e0205 */
[----:B------:R-:W-:-:S06]  /*c1b0*/  MOV R5, R0 ;  /* 0x0000000000057202 */ /* 0x000fcc0000000f00 */
[----:B------:R-:W3:Y:S01]  /*c1c0*/  S2UR UR8, SR_CTAID.Y ;  /* 0x00000000000879c3 */ /* 0x000ee20000002600 */
[----:B-1----:R-:W-:-:S07]  /*c1d0*/  USHF.R.S32.HI UR5, URZ, 0x1f, UR4 ;  /* 0x0000001f3f057899 */ /* 0x002fce0008011404 */
[----:B------:R-:W3:Y:S01]  /*c1e0*/  LDC R7, c[0x0][0xc50] ;  /* 0x00031400ff077b82 */ /* 0x000ee20000000800 */
[C---:B--2---:R-:W-:Y:S02]  /*c1f0*/  IMAD R8, R12.reuse, UR5, RZ ;  /* 0x000000050c087c24 */ /* 0x044fe4000f8e02ff */
[----:B------:R-:W-:-:S04]  /*c200*/  IMAD.WIDE.U32 R2, R12, UR4, R2 ;  /* 0x000000040c027c25 */ /* 0x000fc8000f8e0002 */
[----:B------:R-:W-:Y:S01]  /*c210*/  IMAD R13, R13, UR4, R8 ;  /* 0x000000040d0d7c24 */ /* 0x000fe2000f8e0208 */
[----:B------:R-:W1:Y:S01]  /*c220*/  @P0 LDC R11, c[0x0][0xbf0] ;  /* 0x0002fc00ff0b0b82 */ /* 0x000e620000000800 */
[----:B0-----:R-:W-:Y:S01]  /*c230*/  @P0 IMAD.HI.U32 R4, R0, R9, RZ ;  /* 0x0000000900040227 */ /* 0x001fe200078e00ff */
[----:B------:R-:W-:-:S03]  /*c240*/  ULDC.64 UR4, c[0x0][0xbe0] ;  /* 0x0002f80000047ab9 */ /* 0x000fc60000000a00 */
[----:B------:R-:W-:Y:S02]  /*c250*/  IMAD.IADD R3, R13, 0x1, R3 ;  /* 0x000000010d037824 */ /* 0x000fe400078e0203 */
[----:B---3--:R-:W-:-:S04]  /*c260*/  IMAD R9, R7, R18, UR8 ;  /* 0x0000000807097e24 */ /* 0x008fc8000f8e0212 */
[----:B------:R-:W-:Y:S01]  /*c270*/  IMAD.WIDE.U32 R2, R9, UR4, R2 ;  /* 0x0000000409027c25 */ /* 0x000fe2000f8e0002 */
[----:B-1----:R-:W-:Y:S02]  /*c280*/  @P0 SHF.R.U32.HI R5, RZ, R11, R4 ;  /* 0x0000000bff050219 */ /* 0x002fe40000011604 */
        /* <DEDUP_REMOVED lines=16> */
[----:B------:R-:W-:Y:S02]  /*c390*/  LEA.HI.X R5, R2, UR5, R3, 0x2, P0 ;  /* 0x0000000502057c11 */ /* 0x000fe400080f1403 */
[----:B------:R-:W-:-:S05]  /*c3a0*/  MOV R3, 0xff800000 ;  /* 0xff80000000037802 */ /* 0x000fca0000000f00 */
[----:B------:R1:W-:Y:S01]  /*c3b0*/  STG.E desc[UR42][R4.64], R3 ;  /* 0x0000000304007986 */ /* 0x0003e2000c10192a */
[----:B------:R-:W-:Y:S05]  /*c3c0*/  BRA `(.L_x_2038) ;  /* 0x0000003c00ac7947 */ /* 0x000fea0003800000 */
.L_x_2036:
        /* <DEDUP_REMOVED lines=18> */
.L_x_2074:
[----:B------:R-:W-:Y:S01]  /*c4f0*/  ULDC UR39, c[0x0][0xc50] ;  /* 0x0003140000277ab9 */ /* 0x000fe20000000800 */
[----:B------:R-:W-:Y:S01]  /*c500*/  UMOV UR36, UR6 ;  /* 0x0000000600247c82 */ /* 0x000fe20008000000 */
[----:B------:R-:W-:-:S11]  /*c510*/  UISETP.NE.AND UP0, UPT, UR39, 0x1, UPT ;  /* 0x000000012700788c */ /* 0x000fd6000bf05270 */
[----:B------:R-:W-:Y:S01]  /*c520*/  @UP0 ULDC UR4, c[0x0][0xc54] ;  /* 0x0003150000040ab9 */ /* 0x000fe20000000800 */
[----:B------:R-:W-:Y:S01]  /*c530*/  @UP0 ULDC UR7, c[0x0][0xc58] ;  /* 0x0003160000070ab9 */ /* 0x000fe20000000800 */
[----:B------:R-:W-:-:S04]  /*c540*/  UIMAD.WIDE.U32 UR4, UR6, UR4, URZ ;  /* 0x00000004060472a5 */ /* 0x000fc8000f8e003f */
[----:B------:R-:W-:-:S12]  /*c550*/  @UP0 USHF.R.U32.HI UR36, URZ, UR7, UR5 ;  /* 0x000000073f240299 */ /* 0x000fd80008011605 */
.L_x_2075:
        /* <DEDUP_REMOVED lines=10> */
[----:B------:R-:W-:Y:S01]  /*c600*/  UISETP.NE.AND UP1, UPT, UR5, 0x1, UPT ;  /* 0x000000010500788c */ /* 0x000fe2000bf25270 */
[----:B------:R1:W-:Y:S01]  /*c610*/  STL [R1+0xc], RZ ;  /* 0x00000cff01007387 */ /* 0x0003e20000100800 */
[----:B------:R-:W-:Y:S01]  /*c620*/  UISETP.NE.U32.AND UP0, UPT, UR6, URZ, UPT ;  /* 0x0000003f0600728c */ /* 0x000fe2000bf05070 */
[----:B------:R-:W-:Y:S02]  /*c630*/  ULDC UR5, c[0x0][0x288] ;  /* 0x0000a20000057ab9 */ /* 0x000fe40000000800 */
[----:B------:R-:W-:Y:S01]  /*c640*/  ULDC UR6, c[0x0][0x424] ;  /* 0x0001090000067ab9 */ /* 0x000fe20000000800 */
[----:B------:R-:W-:Y:S02]  /*c650*/  UISETP.NE.AND.EX UP0, UPT, UR7, URZ, UPT, UP0 ;  /* 0x0000003f0700728c */ /* 0x000fe4000bf05300 */
[----:B------:R-:W-:-:S02]  /*c660*/  UIADD3 UR10, -UR5, 0x80, URZ ;  /* 0x00000080050a7890 */ /* 0x000fc4000fffe13f */
[----:B------:R-:W-:Y:S01]  /*c670*/  USEL UR7, UR6, 0x1, UP0 ;  /* 0x0000000106077887 */ /* 0x000fe20008000000 */
[----:B------:R-:W-:-:S03]  /*c680*/  ULDC UR9, c[0x0][0x2f0] ;  /* 0x0000bc0000097ab9 */ /* 0x000fc60000000800 */
[----:B------:R-:W-:Y:S02]  /*c690*/  UIMAD UR10, UR7, UR9, UR10 ;  /* 0x00000009070a72a4 */ /* 0x000fe4000f8e020a */
[----:B------:R-:W-:Y:S02]  /*c6a0*/  UIMAD UR7, UR7, UR9, 0x7f ;  /* 0x0000007f070774a4 */ /* 0x000fe4000f8e0209 */
[----:B0-----:R-:W-:-:S03]  /*c6b0*/  ULEA UR8, UR4, 0x7f, 0x7 ;  /* 0x0000007f04087891 */ /* 0x001fc6000f8e383f */
[----:B------:R-:W-:Y:S02]  /*c6c0*/  @UP1 ULDC UR4, c[0x0][0x44c] ;  /* 0x0001130000041ab9 */ /* 0x000fe40000000800 */
[----:B------:R-:W-:Y:S02]  /*c6d0*/  UIMAD.WIDE.U32 UR4, UR8, UR4, URZ ;  /* 0x00000004080472a5 */ /* 0x000fe4000f8e003f */
[----:B------:R-:W-:Y:S01]  /*c6e0*/  UMOV UR6, UR8 ;  /* 0x0000000800067c82 */ /* 0x000fe20008000000 */
[----:B------:R-:W-:Y:S02]  /*c6f0*/  @UP1 ULDC UR8, c[0x0][0x450] ;  /* 0x0001140000081ab9 */ /* 0x000fe40000000800 */
[----:B------:R-:W-:Y:S02]  /*c700*/  @UP1 USHF.R.U32.HI UR6, URZ, UR8, UR5 ;  /* 0x000000083f061299 */ /* 0x000fe40008011605 */
[----:B------:R-:W-:Y:S02]  /*c710*/  USHF.R.S32.HI UR5, URZ, 0x1f, UR7 ;  /* 0x0000001f3f057899 */ /* 0x000fe40008011407 */
[----:B------:R-:W-:-:S02]  /*c720*/  UIADD3 UR6, UR10, UR6, URZ ;  /* 0x000000060a067290 */ /* 0x000fc4000fffe03f */
[----:B------:R-:W-:Y:S02]  /*c730*/  ULEA.HI UR5, UR5, UR7, URZ, 0x7 ;  /* 0x0000000705057291 */ /* 0x000fe4000f8f383f */
[----:B------:R-:W-:Y:S02]  /*c740*/  USHF.R.S32.HI UR4, URZ, 0x1f, UR6 ;  /* 0x0000001f3f047899 */ /* 0x000fe40008011406 */
[----:B------:R-:W-:Y:S02]  /*c750*/  USHF.R.S32.HI UR5, URZ, 0x7, UR5 ;  /* 0x000000073f057899 */ /* 0x000fe40008011405 */
[----:B------:R-:W-:-:S04]  /*c760*/  ULEA.HI UR4, UR4, UR6, URZ, 0x7 ;  /* 0x0000000604047291 */ /* 0x000fc8000f8f383f */
[----:B------:R-:W-:-:S04]  /*c770*/  USHF.R.S32.HI UR4, URZ, 0x7, UR4 ;  /* 0x000000073f047899 */ /* 0x000fc80008011404 */
[----:B------:R-:W-:-:S04]  /*c780*/  UISETP.LT.AND UP0, UPT, UR5, UR4, UPT ;  /* 0x000000040500728c */ /* 0x000fc8000bf01270 */
[----:B------:R-:W-:Y:S02]  /*c790*/  USEL UR40, UR5, UR4, UP0 ;  /* 0x0000000405287287 */ /* 0x000fe40008000000 */
[----:B------:R-:W-:Y:S02]  /*c7a0*/  USHF.R.U32.HI UR5, URZ, 0x10, UR39 ;  /* 0x000000103f057899 */ /* 0x000fe40008011627 */
[----:B------:R-:W-:Y:S02]  /*c7b0*/  UISETP.GE.AND UP1, UPT, UR40, 0x1, UPT ;  /* 0x000000012800788c */ /* 0x000fe4000bf26270 */
[----:B------:R-:W-:Y:S02]  /*c7c0*/  UISETP.NE.AND UP0, UPT, UR5, URZ, UPT ;  /* 0x0000003f0500728c */ /* 0x000fe4000bf05270 */
[----:B------:R-:W-:Y:S02]  /*c7d0*/  ULOP3.LUT UR39, UR39, 0xffff, URZ, 0xc0, !UPT ;  /* 0x0000ffff27277892 */ /* 0x000fe4000f8ec03f */
[----:B------:R-:W-:-:S07]  /*c7e0*/  PLOP3.LUT P0, PT, PT, PT, UP1, 0x80, 0x0 ;  /* 0x000000000000781c */ /* 0x000fce0003f0f018 */
[----:B------:R-:W-:-:S06]  /*c7f0*/  @!UP0 ULDC UR5, c[0x0][0x9f0] ;  /* 0x00027c0000058ab9 */ /* 0x000fcc0000000800 */
[----:B-1----:R-:W-:Y:S05]  /*c800*/  @!P0 BRA `(.L_x_2077) ;  /* 0x0000000000708947 */ /* 0x002fea0003800000 */
[----:B------:R-:W-:Y:S01]  /*c810*/  MOV R6, UR5 ;  /* 0x0000000500067c02 */ /* 0x000fe20008000f00 */
[----:B------:R-:W-:-:S03]  /*c820*/  UIADD3 UR4, UR5, -0x1, UR40 ;  /* 0xffffffff05047890 */ /* 0x000fc6000fffe028 */
[-C--:B------:R-:W-:Y:S02]  /*c830*/  IABS R0, R6.reuse ;  /* 0x0000000600007213 */ /* 0x080fe40000000000 */
[----:B------:R-:W-:Y:S02]  /*c840*/  IABS R6, R6 ;  /* 0x0000000600067213 */ /* 0x000fe40000000000 */
[----:B------:R-:W0:Y:S08]  /*c850*/  I2F.RP R4, R0 ;  /* 0x0000000000047306 */ /* 0x000e300000209400 */
[----:B0-----:R-:W0:Y:S02]  /*c860*/  MUFU.RCP R4, R4 ;  /* 0x0000000400047308 */ /* 0x001e240000001000 */
[----:B0-----:R-:W-:-:S06]  /*c870*/  VIADD R2, R4, 0xffffffe ;  /* 0x0ffffffe04027836 */ /* 0x001fcc0000000000 */
        /* <DEDUP_REMOVED lines=13> */
[----:B------:R-:W-:Y:S02]  /*c950*/  @!P1 IMAD.IADD R5, R5, 0x1, -R0 ;  /* 0x0000000105059824 */ /* 0x000fe400078e0a00 */
[----:B------:R-:W-:Y:S01]  /*c960*/  @!P1 VIADD R3, R3, 0x1 ;  /* 0x0000000103039836 */ /* 0x000fe20000000000 */
[----:B------:R-:W-:Y:S02]  /*c970*/  ISETP.NE.AND P1, PT, RZ, UR5, PT ;  /* 0x00000005ff007c0c */ /* 0x000fe4000bf25270 */
[----:B------:R-:W-:-:S13]  /*c980*/  ISETP.GE.U32.AND P0, PT, R5, R0, PT ;  /* 0x000000000500720c */ /* 0x000fda0003f06070 */
[----:B------:R-:W-:-:S05]  /*c990*/  @P0 IADD3 R3, R3, 0x1, RZ ;  /* 0x0000000103030810 */ /* 0x000fca0007ffe0ff */
[----:B------:R-:W-:Y:S01]  /*c9a0*/  @!P2 IMAD.MOV R3, RZ, RZ, -R3 ;  /* 0x000000ffff03a224 */ /* 0x000fe200078e0a03 */
[----:B------:R-:W-:-:S05]  /*c9b0*/  @!P1 LOP3.LUT R3, RZ, UR5, RZ, 0x33, !PT ;  /* 0x00000005ff039c12 */ /* 0x000fca000f8e33ff */
[----:B------:R0:W-:Y:S02]  /*c9c0*/  STL [R1+0xc], R3 ;  /* 0x00000c0301007387 */ /* 0x0001e40000100800 */
.L_x_2077:
[----:B------:R-:W2:Y:S01]  /*c9d0*/  LDL R2, [R1+0xc] ;  /* 0x00000c0001027983 */ /* 0x000ea20000100800 */
[----:B0-----:R-:W-:Y:S02]  /*c9e0*/  IMAD.MOV.U32 R3, RZ, RZ, 0x1 ;  /* 0x00000001ff037424 */ /* 0x001fe400078e00ff */
[----:B--2---:R-:W-:-:S05]  /*c9f0*/  IMAD R0, R2, UR39, RZ ;  /* 0x0000002702007c24 */ /* 0x004fca000f8e02ff */
[----:B------:R-:W-:Y:S01]  /*ca00*/  VIADDMNMX R17, R0, R2, UR40, PT ;  /* 0x0000002800117e46 */ /* 0x000fe2000b800102 */
[----:B------:R0:W-:Y:S03]  /*ca10*/  STL [R1+0x8], R0 ;  /* 0x0000080001007387 */ /* 0x0001e60000100800 */
[----:B------:R-:W-:Y:S01]  /*ca20*/  ISETP.GT.AND P0, PT, R17, R0, PT ;  /* 0x000000001100720c */ /* 0x000fe20003f04270 */
[----:B------:R1:W-:Y:S01]  /*ca30*/  STL [R1+0x10], R17 ;  /* 0x0000101101007387 */ /* 0x0003e20000100800 */
[----:B0-----:R-:W-:-:S11]  /*ca40*/  IMAD.MOV.U32 R0, RZ, RZ, RZ ;  /* 0x000000ffff007224 */ /* 0x001fd600078e00ff */
        /* <DEDUP_REMOVED lines=14> */
[----:B------:R-:W0:Y:S01]  /*cb30*/  LDC.64 R2, c[0x4][R2] ;  /* 0x0100000002027b82 */ /* 0x000e220000000a00 */
[----:B------:R-:W-:Y:S01]  /*cb40*/  IMAD.U32 R6, RZ, RZ, UR8 ;  /* 0x00000008ff067e24 */ /* 0x000fe2000f8e00ff */
[----:B------:R-:W-:Y:S01]  /*cb50*/  MOV R10, UR4 ;  /* 0x00000004000a7c02 */ /* 0x000fe20008000f00 */
[----:B------:R-:W-:Y:S01]  /*cb60*/  IMAD.U32 R7, RZ, RZ, UR9 ;  /* 0x00000009ff077e24 */ /* 0x000fe2000f8e00ff */
[----:B------:R-:W-:Y:S01]  /*cb70*/  MOV R13, RZ ;  /* 0x000000ff000d7202 */ /* 0x000fe20000000f00 */
[----:B------:R-:W-:-:S02]  /*cb80*/  IMAD.U32 R11, RZ, RZ, UR5 ;  /* 0x00000005ff0b7e24 */ /* 0x000fc4000f8e00ff */
[----:B------:R-:W-:Y:S02]  /*cb90*/  IMAD.MOV.U32 R8, RZ, RZ, 0x70 ;  /* 0x00000070ff087424 */ /* 0x000fe400078e00ff */
[----:B------:R-:W-:-:S07]  /*cba0*/  IMAD.MOV.U32 R12, RZ, RZ, 0x1 ;  /* 0x00000001ff0c7424 */ /* 0x000fce00078e00ff */
[----:B------:R-:W-:-:S07]  /*cbb0*/  LEPC R20, `(.L_x_2078) ;  /* 0x000000001014794e */ /* 0x000fce0000000000 */
[----:B0-----:R-:W-:Y:S05]  /*cbc0*/  CALL.ABS.NOINC R2 ;  /* 0x0000000002007343 */ /* 0x001fea0003c00000 */
.L_x_2078:
        /* <DEDUP_REMOVED lines=20> */
.L_x_2080:
        /* <DEDUP_REMOVED lines=15> */
.L_x_2079:
        /* <DEDUP_REMOVED lines=20> */
.L_x_2161:
        /* <DEDUP_REMOVED lines=8> */
.L_x_2164:
[----:B------:R-:W-:Y:S05]  /*cfc0*/  @!P6 BRA `(.L_x_2082) ;  /* 0x000000040000e947 */ /* 0x000fea0003800000 */
[----:B------:R-:W-:Y:S01]  /*cfd0*/  MOV R16, R18 ;  /* 0x0000001200107202 */ /* 0x000fe20000000f00 */
[----:B------:R-:W-:Y:S06]  /*cfe0*/  @!P1 BRA `(.L_x_2084) ;  /* 0x0000000000489947 */ /* 0x000fec0003800000 */
[----:B------:R-:W1:Y:S01]  /*cff0*/  LDC R6, c[0x0][0x43c] ;  /* 0x00010f00ff067b82 */ /* 0x000e620000000800 */
[----:B0-----:R-:W-:Y:S01]  /*d000*/  IMAD.MOV.U32 R0, RZ, RZ, R17 ;  /* 0x000000ffff007224 */ /* 0x001fe200078e0011 */
[----:B------:R-:W-:Y:S02]  /*d010*/  ULDC.64 UR4, c[0x0][0x428] ;  /* 0x00010a0000047ab9 */ /* 0x000fe40000000a00 */
[----:B------:R-:W-:-:S04]  /*d020*/  IMAD R7, R19, UR4, RZ ;  /* 0x0000000413077c24 */ /* 0x000fc8000f8e02ff */
[----:B------:R-:W-:Y:S01]  /*d030*/  IMAD R7, R18, UR5, R7 ;  /* 0x0000000512077c24 */ /* 0x000fe2000f8e0207 */
[----:B-1----:R-:W-:-:S13]  /*d040*/  ISETP.NE.AND P0, PT, R6, 0x1, PT ;  /* 0x000000010600780c */ /* 0x002fda0003f05270 */
[----:B------:R-:W0:Y:S02]  /*d050*/  @P0 LDC.64 R4, c[0x0][0x440] ;  /* 0x00011000ff040b82 */ /* 0x000e240000000a00 */
[----:B0-----:R-:W-:-:S05]  /*d060*/  @P0 IMAD.HI.U32 R4, R17, R4, RZ ;  /* 0x0000000411040227 */ /* 0x001fca00078e00ff */
[----:B------:R-:W-:-:S04]  /*d070*/  @P0 SHF.R.U32.HI R0, RZ, R5, R4 ;  /* 0x00000005ff000219 */ /* 0x000fc80000011604 */
[--C-:B------:R-:W-:Y:S01]  /*d080*/  SHF.R.S32.HI R5, RZ, 0x1f, R0.reuse ;  /* 0x0000001fff057819 */ /* 0x100fe20000011400 */
[----:B------:R-:W-:-:S04]  /*d090*/  IMAD.MOV.U32 R4, RZ, RZ, R0 ;  /* 0x000000ffff047224 */ /* 0x000fc800078e0000 */
[----:B------:R-:W-:-:S04]  /*d0a0*/  IMAD.WIDE.U32 R4, R18, UR4, R4 ;  /* 0x0000000412047c25 */ /* 0x000fc8000f8e0004 */
[----:B------:R-:W-:Y:S01]  /*d0b0*/  IMAD.IADD R5, R5, 0x1, R7 ;  /* 0x0000000105057824 */ /* 0x000fe200078e0207 */
[----:B------:R-:W-:-:S04]  /*d0c0*/  LEA R2, P0, R4, R2, 0x2 ;  /* 0x0000000204027211 */ /* 0x000fc800078010ff */
[----:B------:R-:W-:-:S05]  /*d0d0*/  LEA.HI.X R3, R4, R3, R5, 0x2, P0 ;  /* 0x0000000304037211 */ /* 0x000fca00000f1405 */
[----:B------:R1:W5:Y:S01]  /*d0e0*/  LDG.E R16, desc[UR42][R2.64] ;  /* 0x0000002a02107981 */ /* 0x000362000c1e1900 */
[----:B------:R-:W-:-:S05]  /*d0f0*/  IADD3 R0, -R0, RZ, RZ ;  /* 0x000000ff00007210 */ /* 0x000fca0007ffe1ff */
[----:B------:R-:W-:-:S07]  /*d100*/  IMAD R17, R6, R0, R17 ;  /* 0x0000000006117224 */ /* 0x000fce00078e0211 */
.L_x_2084:
[----:B0-----:R-:W-:Y:S01]  /*d110*/  IMAD.MOV.U32 R0, RZ, RZ, 0x1 ;  /* 0x00000001ff007424 */ /* 0x001fe200078e00ff */
[----:B------:R-:W1:Y:S04]  /*d120*/  S2R R8, SR_TID.X ;  /* 0x0000000000087919 */ /* 0x000e680000002100 */
[----:B------:R-:W-:-:S04]  /*d130*/  SHF.L.U32 R0, R0, 0x1f, RZ ;  /* 0x0000001f00007819 */ /* 0x000fc800000006ff */
[----:B------:R-:W0:Y:S01]  /*d140*/  SYNCS.PHASECHK.TRANS64.TRYWAIT P0, [UR38+0x34840], R0 ;  /* 0x03484000ff0075a7 */ /* 0x000e220008000166 */
[----:B-1----:R-:W-:-:S04]  /*d150*/  LOP3.LUT R2, R8, 0x7f, RZ, 0xc0, !PT ;  /* 0x0000007f08027812 */ /* 0x002fc800078ec0ff */
[----:B------:R-:W-:Y:S01]  /*d160*/  ISETP.NE.AND P1, PT, R2, RZ, PT ;  /* 0x000000ff0200720c */ /* 0x000fe20003f25270 */
[----:B0-----:R-:W-:-:S12]  /*d170*/  @!P0 BRA `(.L_x_2085) ;  /* 0x0000003400308947 */ /* 0x001fd80003800000 */
.L_x_2165:
[----:B------:R-:W-:Y:S05]  /*d180*/  @P1 BRA `(.L_x_2086) ;  /* 0x0000000000181947 */ /* 0x000fea0003800000 */
[----:B------:R-:W1:Y:S01]  /*d190*/  S2R R2, SR_TID.X ;  /* 0x0000000000027919 */ /* 0x000e620000002100 */
[----:B0-----:R-:W-:-:S04]  /*d1a0*/  IMAD.MOV.U32 R0, RZ, RZ, 0xc000 ;  /* 0x0000c000ff007424 */ /* 0x001fc800078e00ff */
[----:B------:R2:W-:Y:S01]  /*d1b0*/  SYNCS.ARRIVE.TRANS64 RZ, [UR38+0x34830], R0 ;  /* 0x03483000ffff79a7 */ /* 0x0005e20008000026 */
[----:B-1----:R-:W-:-:S13]  /*d1c0*/  LOP3.LUT P0, RZ, R2, 0x1f, RZ, 0xc0, !PT ;  /* 0x0000001f02ff7812 */ /* 0x002fda000780c0ff */
[----:B--2---:R-:W-:Y:S05]  /*d1d0*/  @!P0 BRA `(.L_x_2086) ;  /* 0x0000000000048947 */ /* 0x004fea0003800000 */
[----:B------:R-:W-:Y:S01]  /*d1e0*/  BPT.TRAP 0x1 ;  /* 0x000000040000795c */ /* 0x000fe20000300000 */
.L_x_2086:
        /* <DEDUP_REMOVED lines=30> */
.L_x_2082:
        /* <DEDUP_REMOVED lines=15> */
[----:B------:R-:W-:Y:S02]  /*d4c0*/  IMAD.U32 R7, RZ, RZ, UR9 ;  /* 0x00000009ff077e24 */ /* 0x000fe4000f8e00ff */
[----:B------:R-:W-:-:S02]  /*d4d0*/  IMAD.U32 R10, RZ, RZ, UR4 ;  /* 0x00000004ff0a7e24 */ /* 0x000fc4000f8e00ff */
[----:B------:R-:W-:Y:S02]  /*d4e0*/  IMAD.MOV.U32 R8, RZ, RZ, 0x70 ;  /* 0x00000070ff087424 */ /* 0x000fe400078e00ff */
[----:B------:R-:W-:Y:S02]  /*d4f0*/  IMAD.MOV.U32 R12, RZ, RZ, 0x1 ;  /* 0x00000001ff0c7424 */ /* 0x000fe400078e00ff */
[----:B------:R-:W-:-:S07]  /*d500*/  IMAD.MOV.U32 R13, RZ, RZ, RZ ;  /* 0x000000ffff0d7224 */ /* 0x000fce00078e00ff */
[----:B------:R-:W-:-:S07]  /*d510*/  LEPC R20, `(.L_x_2087) ;  /* 0x000000001014794e */ /* 0x000fce0000000000 */
[----:B01----:R-:W-:Y:S05]  /*d520*/  CALL.ABS.NOINC R2 ;  /* 0x0000000002007343 */ /* 0x003fea0003c00000 */
.L_x_2087:
        /* <DEDUP_REMOVED lines=25> */
[----:B-1----:R-:W-:-:S04]  /*d6c0*/  @P0 IMAD.HI.U32 R7, R5, R4, RZ ;  /* 0x0000000405070227 */ /* 0x002fc800078e00ff */
[----:B------:R-:W-:Y:S01]  /*d6d0*/  IMAD.MOV.U32 R4, RZ, RZ, R5 ;  /* 0x000000ffff047224 */ /* 0x000fe200078e0005 */
[----:B0-----:R-:W-:Y:S02]  /*d6e0*/  @P0 SHF.R.U32.HI R4, RZ, R0, R7 ;  /* 0x00000000ff040219 */ /* 0x001fe40000011607 */
[----:B------:R-:W-:Y:S02]  /*d6f0*/  SHF.L.U32 R7, R11, 0x3, RZ ;  /* 0x000000030b077819 */ /* 0x000fe400000006ff */
[C---:B------:R-:W-:Y:S01]  /*d700*/  IADD3 R0, -R4.reuse, RZ, RZ ;  /* 0x000000ff04007210 */ /* 0x040fe20007ffe1ff */
        /* <DEDUP_REMOVED lines=31> */
[----:B------:R-:W-:Y:S02]  /*d900*/  IMAD R6, R9, 0x80, R6 ;  /* 0x0000008009067824 */ /* 0x000fe400078e0206 */
[----:B------:R-:W0:Y:S01]  /*d910*/  SHFL.IDX PT, R3, R0, RZ, 0x181f ;  /* 0x00181fff00037589 */ /* 0x000e2200000e0000 */
[----:B------:R-:W-:Y:S02]  /*d920*/  IMAD R4, R8, UR4, RZ ;  /* 0x0000000408047c24 */ /* 0x000fe4000f8e02ff */
[C---:B------:R-:W-:Y:S01]  /*d930*/  VIADD R9, R6.reuse, 0x10 ;  /* 0x0000001006097836 */ /* 0x040fe20000000000 */
[----:B------:R-:W1:Y:S02]  /*d940*/  SHFL.IDX PT, R8, R5, 0x1, 0x181f ;  /* 0x00381f0005087f89 */ /* 0x000e6400000e0000 */
[----:B------:R-:W-:-:S02]  /*d950*/  ISETP.GE.AND P3, PT, R6, R4, PT ;  /* 0x000000040600720c */ /* 0x000fc40003f66270 */
[----:B------:R-:W2:Y:S11]  /*d960*/  SHFL.IDX PT, R14, R0, 0x1, 0x181f ;  /* 0x00381f00000e7f89 */ /* 0x000eb600000e0000 */
[----:B------:R-:W-:-:S02]  /*d970*/  @!P3 LEA R21, R7, UR38, 0x1 ;  /* 0x000000260715bc11 */ /* 0x000fc4000f8e08ff */
        /* <DEDUP_REMOVED lines=8> */
[----:B-1----:R-:W-:Y:S01]  /*da00*/  IMAD.MOV.U32 R9, RZ, RZ, R8 ;  /* 0x000000ffff097224 */ /* 0x002fe200078e0008 */
[----:B--2---:R-:W-:-:S02]  /*da10*/  MOV R8, R14 ;  /* 0x0000000e00087202 */ /* 0x004fc40000000f00 */
        /* <DEDUP_REMOVED lines=9> */
[----:B0-----:R-:W-:-:S02]  /*dab0*/  IMAD.MOV.U32 R3, RZ, RZ, R2 ;  /* 0x000000ffff037224 */ /* 0x001fc400078e0002 */
[----:B------:R-:W-:Y:S01]  /*dac0*/  IMAD.MOV.U32 R2, RZ, RZ, R14 ;  /* 0x000000ffff027224 */ /* 0x000fe200078e000e */
[----:B-1----:R-:W0:Y:S01]  /*dad0*/  SHFL.IDX PT, R8, R5, 0x3, 0x181f ;  /* 0x00781f0005087f89 */ /* 0x002e2200000e0000 */
[----:B------:R-:W-:-:S08]  /*dae0*/  IADD3 R9, R6, 0x30, RZ ;  /* 0x0000003006097810 */ /* 0x000fd00007ffe0ff */
[----:B------:R-:W-:Y:S01]  /*daf0*/  @!P3 IMAD.WIDE.U32 R2, R10, 0x2, R2 ;  /* 0x000000020a02b825 */ /* 0x000fe200078e0002 */
[----:B------:R-:W-:Y:S01]  /*db00*/  @!P3 LEA R21, R7, UR38, 0x1 ;  /* 0x000000260715bc11 */ /* 0x000fe2000f8e08ff */
[----:B------:R-:W1:Y:S04]  /*db10*/  SHFL.IDX PT, R14, R0, 0x3, 0x181f ;  /* 0x00781f00000e7f89 */ /* 0x000e6800000e0000 */
[----:B------:R-:W-:Y:S04]  /*db20*/  @!P3 LDGSTS.E.BYPASS.LTC128B.128 [R21+0x11400], desc[UR42][R2.64], !P2 ;  /* 0x114000000215bfae */ /* 0x000fe8000d101d6a */
[----:B------:R-:W-:Y:S04]  /*db30*/  @!P3 LDGSTS.E.BYPASS.LTC128B.128 [R21+0x15400], desc[UR42][R2.64+0x80], !P0 ;  /* 0x154000800215bfae */ /* 0x000fe8000c101d6a */
[----:B------:R2:W-:Y:S01]  /*db40*/  @!P3 LDGSTS.E.BYPASS.LTC128B.128 [R21+0x19400], desc[UR42][R2.64+0x100], !P1 ;  /* 0x194001000215bfae */ /* 0x0005e2000c901d6a */
[----:B------:R-:W-:Y:S01]  /*db50*/  ISETP.GE.AND P3, PT, R9, R4, PT ;  /* 0x000000040900720c */ /* 0x000fe20003f66270 */
[----:B0-----:R-:W-:-:S02]  /*db60*/  IMAD.MOV.U32 R9, RZ, RZ, R8 ;  /* 0x000000ffff097224 */ /* 0x001fc400078e0008 */
[----:B-1----:R-:W-:Y:S01]  /*db70*/  IMAD.MOV.U32 R8, RZ, RZ, R14 ;  /* 0x000000ffff087224 */ /* 0x002fe200078e000e */
[----:B--2---:R-:W0:Y:S09]  /*db80*/  SHFL.IDX PT, R2, R5, 0x4, 0x181f ;  /* 0x00981f0005027f89 */ /* 0x004e3200000e0000 */
[----:B------:R-:W-:Y:S01]  /*db90*/  @!P3 LEA R20, R7, UR38, 0x1 ;  /* 0x000000260714bc11 */ /* 0x000fe2000f8e08ff */
[----:B------:R-:W-:Y:S01]  /*dba0*/  VIADD R3, R6, 0x40 ;  /* 0x0000004006037836 */ /* 0x000fe20000000000 */
[----:B------:R-:W1:Y:S01]  /*dbb0*/  SHFL.IDX PT, R14, R0, 0x4, 0x181f ;  /* 0x00981f00000e7f89 */ /* 0x000e6200000e0000 */
[----:B------:R-:W-:-:S05]  /*dbc0*/  @!P3 IMAD.WIDE.U32 R8, R10, 0x2, R8 ;  /* 0x000000020a08b825 */ /* 0x000fca00078e0008 */
[----:B------:R-:W-:Y:S04]  /*dbd0*/  @!P3 LDGSTS.E.BYPASS.LTC128B.128 [R20+0x11c00], desc[UR42][R8.64], !P2 ;  /* 0x11c000000814bfae */ /* 0x000fe8000d101d6a */
[----:B------:R-:W-:Y:S04]  /*dbe0*/  @!P3 LDGSTS.E.BYPASS.LTC128B.128 [R20+0x15c00], desc[UR42][R8.64+0x80], !P0 ;  /* 0x15c000800814bfae */ /* 0x000fe8000c101d6a */
[----:B------:R2:W-:Y:S01]  /*dbf0*/  @!P3 LDGSTS.E.BYPASS.LTC128B.128 [R20+0x19c00], desc[UR42][R8.64+0x100], !P1 ;  /* 0x19c001000814bfae */ /* 0x0005e2000c901d6a */
[----:B------:R-:W-:Y:S02]  /*dc00*/  ISETP.GE.AND P3, PT, R3, R4, PT ;  /* 0x000000040300720c */ /* 0x000fe40003f66270 */
[----:B0-----:R-:W-:Y:S01]  /*dc10*/  MOV R3, R2 ;  /* 0x0000000200037202 */ /* 0x001fe20000000f00 */
[----:B-1----:R-:W-:Y:S01]  /*dc20*/  IMAD.MOV.U32 R2, RZ, RZ, R14 ;  /* 0x000000ffff027224 */ /* 0x002fe200078e000e */
[----:B--2---:R-:W0:Y:S01]  /*dc30*/  SHFL.IDX PT, R8, R5, 0x5, 0x181f ;  /* 0x00b81f0005087f89 */ /* 0x004e2200000e0000 */
[----:B------:R-:W-:-:S08]  /*dc40*/  VIADD R9, R6, 0x50 ;  /* 0x0000005006097836 */ /* 0x000fd00000000000 */
        /* <DEDUP_REMOVED lines=18> */
[----:B0-----:R-:W-:-:S02]  /*dd70*/  IMAD.MOV.U32 R3, RZ, RZ, R2 ;  /* 0x000000ffff037224 */ /* 0x001fc400078e0002 */
[----:B-1----:R-:W-:Y:S01]  /*dd80*/  IMAD.MOV.U32 R2, RZ, RZ, R14 ;  /* 0x000000ffff027224 */ /* 0x002fe200078e000e */
[----:B--2---:R0:W1:Y:S09]  /*dd90*/  SHFL.IDX PT, R8, R5, 0x7, 0x181f ;  /* 0x00f81f0005087f89 */ /* 0x00407200000e0000 */
[----:B------:R-:W-:Y:S01]  /*dda0*/  @!P3 IMAD.WIDE.U32 R2, R10, 0x2, R2 ;  /* 0x000000020a02b825 */ /* 0x000fe200078e0002 */
[----:B------:R-:W-:Y:S01]  /*ddb0*/  @!P3 LEA R21, R7, UR38, 0x1 ;  /* 0x000000260715bc11 */ /* 0x000fe2000f8e08ff */
[----:B------:R0:W2:Y:S04]  /*ddc0*/  SHFL.IDX PT, R14, R0, 0x7, 0x181f ;  /* 0x00f81f00000e7f89 */ /* 0x0000a800000e0000 */
[----:B------:R0:W-:Y:S04]  /*ddd0*/  @!P3 LDGSTS.E.BYPASS.LTC128B.128 [R21+0x13400], desc[UR42][R2.64], !P2 ;  /* 0x134000000215bfae */ /* 0x0001e8000d101d6a */
[----:B------:R0:W-:Y:S04]  /*dde0*/  @!P3 LDGSTS.E.BYPASS.LTC128B.128 [R21+0x17400], desc[UR42][R2.64+0x80], !P0 ;  /* 0x174000800215bfae */ /* 0x0001e8000c101d6a */
[----:B------:R0:W-:Y:S02]  /*ddf0*/  @!P3 LDGSTS.E.BYPASS.LTC128B.128 [R21+0x1b400], desc[UR42][R2.64+0x100], !P1 ;  /* 0x1b4001000215bfae */ /* 0x0001e4000c901d6a */
.L_x_2182:
[----:B0-----:R-:W-:Y:S01]  /*de00*/  IADD3 R3, R6, 0x70, RZ ;  /* 0x0000007006037810 */ /* 0x001fe20007ffe0ff */
[----:B------:R-:W-:Y:S01]  /*de10*/  BSSY B0, `(.L_x_2089) ;  /* 0x000000d000007945 */ /* 0x000fe20003800000 */
[----:B--2---:R-:W-:Y:S02]  /*de20*/  IMAD.MOV.U32 R2, RZ, RZ, R14 ;  /* 0x000000ffff027224 */ /* 0x004fe400078e000e */
[----:B------:R-:W-:Y:S01]  /*de30*/  ISETP.GE.AND P3, PT, R3, R4, PT ;  /* 0x000000040300720c */ /* 0x000fe20003f66270 */
[----:B-1----:R-:W-:-:S12]  /*de40*/  IMAD.MOV.U32 R3, RZ, RZ, R8 ;  /* 0x000000ffff037224 */ /* 0x002fd800078e0008 */
        /* <DEDUP_REMOVED lines=9> */
.L_x_2090:
[----:B------:R-:W-:Y:S05]  /*dee0*/  BSYNC B0 ;  /* 0x0000000000007941 */ /* 0x000fea0003800000 */
.L_x_2089:
        /* <DEDUP_REMOVED lines=10> */
[----:B--2---:R-:W-:-:S04]  /*df90*/  IADD3 R0, R4, -0x2, RZ ;  /* 0xfffffffe04007810 */ /* 0x004fc80007ffe0ff */
[----:B---3--:R-:W-:Y:S01]  /*dfa0*/  ISETP.GE.AND P1, PT, R0, R3, PT ;  /* 0x000000030000720c */ /* 0x008fe20003f26270 */
[----:B-1----:R-:W-:-:S12]  /*dfb0*/  @!P0 BRA `(.L_x_2091) ;  /* 0x0000003000708947 */ /* 0x002fd80003800000 */
.L_x_2183:
[----:B------:R-:W-:Y:S02]  /*dfc0*/  IMAD.MOV.U32 R9, RZ, RZ, 0x1 ;  /* 0x00000001ff097424 */ /* 0x000fe400078e00ff */
        /* <DEDUP_REMOVED lines=16> */
[----:B------:R-:W-:Y:S01]  /*e0d0*/  ISETP.NE.AND P0, PT, R4, R3, PT ;  /* 0x000000030400720c */ /* 0x000fe20003f05270 */
[----:B------:R-:W-:Y:S01]  /*e0e0*/  IMAD.MOV.U32 R4, RZ, RZ, R16 ;  /* 0x000000ffff047224 */ /* 0x000fe200078e0010 */
[----:B------:R-:W-:-:S11]  /*e0f0*/  LOP3.LUT R12, R5, 0x1, RZ, 0xc0, !PT ;  /* 0x00000001050c7812 */ /* 0x000fd600078ec0ff */
[----:B------:R-:W-:Y:S05]  /*e100*/  @!P0 BRA `(.L_x_2093) ;  /* 0x0000001000748947 */ /* 0x000fea0003800000 */
[----:B------:R-:W-:Y:S01]  /*e110*/  BSSY B0, `(.L_x_2093) ;  /* 0x000011c000007945 */ /* 0x000fe20003800000 */
[----:B------:R-:W-:Y:S01]  /*e120*/  IADD3 R6, R5, -R12, RZ ;  /* 0x8000000c05067210 */ /* 0x000fe20007ffe0ff */
[----:B------:R-:W-:Y:S02]  /*e130*/  IMAD.MOV.U32 R7, RZ, RZ, 0x1 ;  /* 0x00000001ff077424 */ /* 0x000fe400078e00ff */
[----:B------:R-:W-:-:S07]  /*e140*/  IMAD.MOV.U32 R4, RZ, RZ, R16 ;  /* 0x000000ffff047224 */ /* 0x000fce00078e0010 */
.L_x_2126:
[----:B------:R-:W2:Y:S01]  /*e150*/  LDL R2, [R1] ;  /* 0x0000000001027983 */ /* 0x000ea20000100800 */
[----:B------:R-:W-:Y:S01]  /*e160*/  VIADD R6, R6, 0xfffffffe ;  /* 0xfffffffe06067836 */ /* 0x000fe20000000000 */
[----:B------:R-:W-:Y:S04]  /*e170*/  BSSY B1, `(.L_x_2094) ;  /* 0x0000088000017945 */ /* 0x000fe80003800000 */
[----:B------:R-:W-:Y:S02]  /*e180*/  ISETP.NE.AND P1, PT, R6, RZ, PT ;  /* 0x000000ff0600720c */ /* 0x000fe40003f25270 */
[----:B--2---:R-:W-:-:S13]  /*e190*/  ISETP.NE.AND P0, PT, R2, RZ, PT ;  /* 0x000000ff0200720c */ /* 0x004fda0003f05270 */
[----:B------:R-:W-:Y:S05]  /*e1a0*/  @!P0 BRA `(.L_x_2095) ;  /* 0x0000000800108947 */ /* 0x000fea0003800000 */
[----:B------:R-:W2:Y:S01]  /*e1b0*/  LDL R2, [R1+0x4] ;  /* 0x0000040001027983 */ /* 0x000ea20000100800 */
[----:B------:R-:W-:Y:S02]  /*e1c0*/  MOV R9, R0 ;  /* 0x0000000000097202 */ /* 0x000fe40000000f00 */
[----:B--2---:R-:W-:-:S13]  /*e1d0*/  ISETP.NE.AND P0, PT, R2, RZ, PT ;  /* 0x000000ff0200720c */ /* 0x004fda0003f05270 */
[----:B------:R-:W-:Y:S05]  /*e1e0*/  @!P0 BRA `(.L_x_2096) ;  /* 0x0000000000488947 */ /* 0x000fea0003800000 */
[----:B------:R-:W0:Y:S01]  /*e1f0*/  LDC R9, c[0x0][0x43c] ;  /* 0x00010f00ff097b82 */ /* 0x000e220000000800 */
[----:B------:R-:W-:Y:S02]  /*e200*/  ULDC.64 UR4, c[0x0][0x428] ;  /* 0x00010a0000047ab9 */ /* 0x000fe40000000a00 */
[----:B------:R-:W-:Y:S01]  /*e210*/  IMAD R5, R19, UR4, RZ ;  /* 0x0000000413057c24 */ /* 0x000fe2000f8e02ff */
[----:B0-----:R-:W-:-:S13]  /*e220*/  ISETP.NE.AND P0, PT, R9, 0x1, PT ;  /* 0x000000010900780c */ /* 0x001fda0003f05270 */
[----:B------:R-:W0:Y:S02]  /*e230*/  @P0 LDC.64 R2, c[0x0][0x440] ;  /* 0x00011000ff020b82 */ /* 0x000e240000000a00 */
[----:B0-----:R-:W-:-:S04]  /*e240*/  @P0 IMAD.HI.U32 R4, R0, R2, RZ ;  /* 0x0000000200040227 */ /* 0x001fc800078e00ff */
[----:B------:R-:W-:Y:S01]  /*e250*/  IMAD.MOV.U32 R2, RZ, RZ, R0 ;  /* 0x000000ffff027224 */ /* 0x000fe200078e0000 */
        /* <DEDUP_REMOVED lines=11> */
.L_x_2096:
[----:B------:R-:W1:Y:S01]  /*e310*/  S2R R2, SR_TID.X ;  /* 0x0000000000027919 */ /* 0x000e620000002100 */
[----:B------:R-:W-:Y:S01]  /*e320*/  BSSY B2, `(.L_x_2097) ;  /* 0x0000006000027945 */ /* 0x000fe20003800000 */
[----:B-1----:R-:W-:Y:S02]  /*e330*/  LOP3.LUT R3, R2, 0x7f, RZ, 0xc0, !PT ;  /* 0x0000007f02037812 */ /* 0x002fe400078ec0ff */
[----:B------:R-:W-:Y:S02]  /*e340*/  SHF.L.U32 R2, R7, 0x1f, RZ ;  /* 0x0000001f07027819 */ /* 0x000fe400000006ff */
[----:B------:R-:W-:Y:S02]  /*e350*/  ISETP.NE.AND P2, PT, R3, RZ, PT ;  /* 0x000000ff0300720c */ /* 0x000fe40003f45270 */
[----:B------:R-:W1:Y:S02]  /*e360*/  SYNCS.PHASECHK.TRANS64.TRYWAIT P0, [UR38+0x34848], R2 ;  /* 0x03484802ff0075a7 */ /* 0x000e640008000166 */
[----:B-1----:R-:W-:Y:S09]  /*e370*/  @!P0 BRA `(.L_x_2098) ;  /* 0x0000002c00988947 */ /* 0x002ff20003800000 */
.L_x_2184:
[----:B------:R-:W-:Y:S05]  /*e380*/  BSYNC B2 ;  /* 0x0000000000027941 */ /* 0x000fea0003800000 */
.L_x_2097:
[----:B------:R-:W-:Y:S04]  /*e390*/  BSSY B2, `(.L_x_2099) ;  /* 0x0000007000027945 */ /* 0x000fe80003800000 */
[----:B------:R-:W-:Y:S05]  /*e3a0*/  @P2 BRA `(.L_x_2100) ;  /* 0x0000000000142947 */ /* 0x000fea0003800000 */
[----:B------:R-:W-:Y:S02]  /*e3b0*/  ISETP.NE.AND P0, PT, R10, RZ, PT ;  /* 0x000000ff0a00720c */ /* 0x000fe40003f05270 */
[----:B-1----:R-:W-:-:S04]  /*e3c0*/  MOV R3, 0xc000 ;  /* 0x0000c00000037802 */ /* 0x002fc80000000f00 */
[----:B------:R2:W-:Y:S07]  /*e3d0*/  SYNCS.ARRIVE.TRANS64 RZ, [UR38+0x34838], R3 ;  /* 0x03483803ffff79a7 */ /* 0x0005ee0008000026 */
[----:B------:R-:W-:Y:S05]  /*e3e0*/  @!P0 BRA `(.L_x_2100) ;  /* 0x0000000000048947 */ /* 0x000fea0003800000 */
[----:B------:R-:W-:Y:S01]  /*e3f0*/  BPT.TRAP 0x1 ;  /* 0x000000040000795c */ /* 0x000fe20000300000 */
.L_x_2100:
[----:B------:R-:W-:Y:S05]  /*e400*/  BSYNC B2 ;  /* 0x0000000000027941 */ /* 0x000fea0003800000 */
.L_x_2099:
        /* <DEDUP_REMOVED lines=11> */
.L_x_2101:
        /* <DEDUP_REMOVED lines=13> */
.L_x_2102:
        /* <DEDUP_REMOVED lines=14> */
.L_x_2103:
        /* <DEDUP_REMOVED lines=12> */
.L_x_2185:
[----:B------:R-:W-:Y:S05]  /*e730*/  BSYNC B2 ;  /* 0x0000000000027941 */ /* 0x000fea0003800000 */
.L_x_2104:
        /* <DEDUP_REMOVED lines=9> */
.L_x_2107:
[----:B------:R-:W-:Y:S05]  /*e7d0*/  BSYNC B2 ;  /* 0x0000000000027941 */ /* 0x000fea0003800000 */
.L_x_2106:
        /* <DEDUP_REMOVED lines=10> */
.L_x_2108:
        /* <DEDUP_REMOVED lines=13> */
.L_x_2109:
        /* <DEDUP_REMOVED lines=8> */
[----:B------:R-:W-:Y:S01]  /*e9d0*/  MOV R17, R9 ;  /* 0x0000000900117202 */ /* 0x000fe20000000f00 */
[----:B------:R-:W-:-:S07]  /*e9e0*/  IMAD.MOV.U32 R16, RZ, RZ, R4 ;  /* 0x000000ffff107224 */ /* 0x000fce00078e0004 */
.L_x_2095:
[----:B------:R-:W-:Y:S05]  /*e9f0*/  BSYNC B1 ;  /* 0x0000000000017941 */ /* 0x000fea0003800000 */
.L_x_2094:
        /* <DEDUP_REMOVED lines=9> */
[----:B------:R-:W0:Y:S01]  /*ea90*/  LDC R4, c[0x0][0x43c] ;  /* 0x00010f00ff047b82 */ /* 0x000e220000000800 */
[----:B------:R-:W-:Y:S01]  /*eaa0*/  ULDC.64 UR4, c[0x0][0x428] ;  /* 0x00010a0000047ab9 */ /* 0x000fe20000000a00 */
        /* <DEDUP_REMOVED lines=16> */
.L_x_2112:
[----:B------:R-:W1:Y:S01]  /*ebb0*/  S2R R2, SR_TID.X ;  /* 0x0000000000027919 */ /* 0x000e620000002100 */
[----:B------:R-:W-:Y:S01]  /*ebc0*/  BSSY B2, `(.L_x_2113) ;  /* 0x0000006000027945 */ /* 0x000fe20003800000 */
[----:B-1----:R-:W-:Y:S02]  /*ebd0*/  LOP3.LUT R3, R2, 0x7f, RZ, 0xc0, !PT ;  /* 0x0000007f02037812 */ /* 0x002fe400078ec0ff */
[----:B------:R-:W-:Y:S02]  /*ebe0*/  SHF.L.U32 R2, R9, 0x1f, RZ ;  /* 0x0000001f09027819 */ /* 0x000fe400000006ff */
[----:B------:R-:W-:Y:S02]  /*ebf0*/  ISETP.NE.AND P2, PT, R3, RZ, PT ;  /* 0x000000ff0300720c */ /* 0x000fe40003f45270 */
[----:B------:R-:W1:Y:S02]  /*ec00*/  SYNCS.PHASECHK.TRANS64.TRYWAIT P0, [UR38+0x34840], R2 ;  /* 0x03484002ff0075a7 */ /* 0x000e640008000166 */
[----:B-1----:R-:W-:Y:S09]  /*ec10*/  @!P0 BRA `(.L_x_2114) ;  /* 0x0000002400a08947 */ /* 0x002ff20003800000 */
.L_x_2186:
[----:B------:R-:W-:Y:S05]  /*ec20*/  BSYNC B2 ;  /* 0x0000000000027941 */ /* 0x000fea0003800000 */
.L_x_2113:
[----:B------:R-:W-:Y:S04]  /*ec30*/  BSSY B2, `(.L_x_2115) ;  /* 0x0000007000027945 */ /* 0x000fe80003800000 */
[----:B------:R-:W-:Y:S05]  /*ec40*/  @P2 BRA `(.L_x_2116) ;  /* 0x0000000000142947 */ /* 0x000fea0003800000 */
[----:B------:R-:W-:Y:S01]  /*ec50*/  ISETP.NE.AND P0, PT, R10, RZ, PT ;  /* 0x000000ff0a00720c */ /* 0x000fe20003f05270 */
[----:B-1----:R-:W-:-:S04]  /*ec60*/  IMAD.MOV.U32 R2, RZ, RZ, 0xc000 ;  /* 0x0000c000ff027424 */ /* 0x002fc800078e00ff */
[----:B------:R2:W-:Y:S08]  /*ec70*/  SYNCS.ARRIVE.TRANS64 RZ, [UR38+0x34830], R2 ;  /* 0x03483002ffff79a7 */ /* 0x0005f00008000026 */
[----:B--2---:R-:W-:Y:S05]  /*ec80*/  @!P0 BRA `(.L_x_2116) ;  /* 0x0000000000048947 */ /* 0x004fea0003800000 */
[----:B------:R-:W-:Y:S01]  /*ec90*/  BPT.TRAP 0x1 ;  /* 0x000000040000795c */ /* 0x000fe20000300000 */
.L_x_2116:
[----:B------:R-:W-:Y:S05]  /*eca0*/  BSYNC B2 ;  /* 0x0000000000027941 */ /* 0x000fea0003800000 */
.L_x_2115:
[----:B0-----:R-:W-:Y:S01]  /*ecb0*/  IMAD.MOV.U32 R5, RZ, RZ, RZ ;  /* 0x000000ffff057224 */ /* 0x001fe200078e00ff */
[----:B------:R-:W-:Y:S01]  /*ecc0*/  ULDC.64 UR4, c[0x0][0x198] ;  /* 0x0000660000047ab9 */ /* 0x000fe20000000a00 */
[----:B------:R-:W-:Y:S01]  /*ecd0*/  PLOP3.LUT P0, PT, PT, PT, PT, 0x80, 0x0 ;  /* 0x000000000000781c */ /* 0x000fe20003f0f070 */
[----:B------:R-:W-:Y:S01]  /*ece0*/  UIADD3 UR4, UP0, UR4, 0x370, URZ ;  /* 0x0000037004047890 */ /* 0x000fe2000ff1e03f */
[----:B-1----:R-:W-:Y:S01]  /*ecf0*/  SHF.L.U32 R2, R11, 0x7, RZ ;  /* 0x000000070b027819 */ /* 0x002fe200000006ff */
[----:B------:R-:W-:Y:S01]  /*ed00*/  UIADD3 UR8, UR38, 0x1c400, URZ ;  /* 0x0001c40026087890 */ /* 0x000fe2000fffe03f */
[----:B------:R-:W-:Y:S01]  /*ed10*/  R2UR UR10, R5 ;  /* 0x00000000050a72ca */ /* 0x000fe200000e0000 */
[----:B------:R-:W-:Y:S02]  /*ed20*/  UIADD3 UR9, UR38, 0x34830, URZ ;  /* 0x0003483026097890 */ /* 0x000fe4000fffe03f */
[----:B------:R-:W-:Y:S01]  /*ed30*/  UIADD3.X UR5, URZ, UR5, URZ, UP0, !UPT ;  /* 0x000000053f057290 */ /* 0x000fe200087fe43f */
[----:B------:R-:W-:Y:S01]  /*ed40*/  UMOV UR6, 0x0 ;  /* 0x0000000000067882 */ /* 0x000fe20000000000 */
[----:B------:R-:W-:-:S10]  /*ed50*/  UMOV UR7, 0x14f00000 ;  /* 0x14f0000000077882 */ /* 0x000fd40000000000 */
.L_x_2117:
        /* <DEDUP_REMOVED lines=14> */
.L_x_2118:
        /* <DEDUP_REMOVED lines=13> */
.L_x_2119:
        /* <DEDUP_REMOVED lines=12> */
.L_x_2187:
[----:B------:R-:W-:Y:S05]  /*efd0*/  BSYNC B2 ;  /* 0x0000000000027941 */ /* 0x000fea0003800000 */
.L_x_2120:
        /* <DEDUP_REMOVED lines=9> */
.L_x_2123:
[----:B------:R-:W-:Y:S05]  /*f070*/  BSYNC B2 ;  /* 0x0000000000027941 */ /* 0x000fea0003800000 */
.L_x_2122:
        /* <DEDUP_REMOVED lines=10> */
.L_x_2124:
        /* <DEDUP_REMOVED lines=13> */
.L_x_2125:
        /* <DEDUP_REMOVED lines=8> */
[----:B------:R-:W-:Y:S02]  /*f270*/  IMAD.MOV.U32 R17, RZ, RZ, R11 ;  /* 0x000000ffff117224 */ /* 0x000fe400078e000b */
[----:B------:R-:W-:-:S07]  /*f280*/  IMAD.MOV.U32 R16, RZ, RZ, R4 ;  /* 0x000000ffff107224 */ /* 0x000fce00078e0004 */
.L_x_2111:
[----:B------:R-:W-:Y:S05]  /*f290*/  BSYNC B1 ;  /* 0x0000000000017941 */ /* 0x000fea0003800000 */
.L_x_2110:
[----:B------:R-:W-:Y:S01]  /*f2a0*/  IADD3 R0, R0, -0x2, RZ ;  /* 0xfffffffe00007810 */ /* 0x000fe20007ffe0ff */
[----:B0-----:R-:W-:Y:S01]  /*f2b0*/  IMAD.MOV.U32 R7, RZ, RZ, R9 ;  /* 0x000000ffff077224 */ /* 0x001fe200078e0009 */
[----:B------:R-:W-:Y:S06]  /*f2c0*/  @P1 BRA `(.L_x_2126) ;  /* 0xffffffec00a01947 */ /* 0x000fec000383ffff */
[----:B------:R-:W-:Y:S05]  /*f2d0*/  BSYNC B0 ;  /* 0x0000000000007941 */ /* 0x000fea0003800000 */
.L_x_2093:
        /* <DEDUP_REMOVED lines=10> */
[----:B------:R-:W0:Y:S01]  /*f380*/  LDC R7, c[0x0][0x43c] ;  /* 0x00010f00ff077b82 */ /* 0x000e220000000800 */
[----:B------:R-:W-:Y:S01]  /*f390*/  IMAD.MOV.U32 R6, RZ, RZ, R0 ;  /* 0x000000ffff067224 */ /* 0x000fe200078e0000 */
[----:B------:R-:W-:Y:S02]  /*f3a0*/  ULDC.64 UR4, c[0x0][0x428] ;  /* 0x00010a0000047ab9 */ /* 0x000fe40000000a00 */
[----:B------:R-:W-:-:S04]  /*f3b0*/  IMAD R19, R19, UR4, RZ ;  /* 0x0000000413137c24 */ /* 0x000fc8000f8e02ff */
[----:B------:R-:W-:Y:S01]  /*f3c0*/  IMAD R19, R18, UR5, R19 ;  /* 0x0000000512137c24 */ /* 0x000fe2000f8e0213 */
[----:B0-----:R-:W-:-:S13]  /*f3d0*/  ISETP.NE.AND P0, PT, R7, 0x1, PT ;  /* 0x000000010700780c */ /* 0x001fda0003f05270 */
[----:B------:R-:W0:Y:S02]  /*f3e0*/  @P0 LDC.64 R2, c[0x0][0x440] ;  /* 0x00011000ff020b82 */ /* 0x000e240000000a00 */
[----:B0-----:R-:W-:-:S05]  /*f3f0*/  @P0 IMAD.HI.U32 R2, R0, R2, RZ ;  /* 0x0000000200020227 */ /* 0x001fca00078e00ff */
[----:B------:R-:W-:-:S04]  /*f400*/  @P0 SHF.R.U32.HI R6, RZ, R3, R2 ;  /* 0x00000003ff060219 */ /* 0x000fc80000011602 */
[----:B------:R-:W-:Y:S02]  /*f410*/  SHF.R.S32.HI R3, RZ, 0x1f, R6 ;  /* 0x0000001fff037819 */ /* 0x000fe40000011406 */
[----:B------:R-:W-:-:S05]  /*f420*/  MOV R2, R6 ;  /* 0x0000000600027202 */ /* 0x000fca0000000f00 */
        /* <DEDUP_REMOVED lines=8> */
.L_x_2128:
[----:B------:R-:W1:Y:S01]  /*f4b0*/  S2R R2, SR_TID.X ;  /* 0x0000000000027919 */ /* 0x000e620000002100 */
[----:B------:R-:W-:Y:S01]  /*f4c0*/  BSSY B1, `(.L_x_2129) ;  /* 0x0000006000017945 */ /* 0x000fe20003800000 */
[----:B-1----:R-:W-:Y:S02]  /*f4d0*/  LOP3.LUT R3, R2, 0x7f, RZ, 0xc0, !PT ;  /* 0x0000007f02037812 */ /* 0x002fe400078ec0ff */
[----:B------:R-:W-:Y:S02]  /*f4e0*/  SHF.L.U32 R2, R9, 0x1f, RZ ;  /* 0x0000001f09027819 */ /* 0x000fe400000006ff */
[----:B------:R-:W-:Y:S02]  /*f4f0*/  ISETP.NE.AND P1, PT, R3, RZ, PT ;  /* 0x000000ff0300720c */ /* 0x000fe40003f25270 */
[----:B------:R-:W1:Y:S02]  /*f500*/  SYNCS.PHASECHK.TRANS64.TRYWAIT P0, [UR38+0x34848], R2 ;  /* 0x03484802ff0075a7 */ /* 0x000e640008000166 */
[----:B-1----:R-:W-:Y:S09]  /*f510*/  @!P0 BRA `(.L_x_2130) ;  /* 0x0000001c00908947 */ /* 0x002ff20003800000 */
.L_x_2188:
[----:B------:R-:W-:Y:S05]  /*f520*/  BSYNC B1 ;  /* 0x0000000000017941 */ /* 0x000fea0003800000 */
.L_x_2129:
[----:B------:R-:W-:Y:S04]  /*f530*/  BSSY B1, `(.L_x_2131) ;  /* 0x0000007000017945 */ /* 0x000fe80003800000 */
[----:B------:R-:W-:Y:S05]  /*f540*/  @P1 BRA `(.L_x_2132) ;  /* 0x0000000000141947 */ /* 0x000fea0003800000 */
[----:B------:R-:W-:Y:S01]  /*f550*/  ISETP.NE.AND P0, PT, R10, RZ, PT ;  /* 0x000000ff0a00720c */ /* 0x000fe20003f05270 */
[----:B-1----:R-:W-:-:S04]  /*f560*/  IMAD.MOV.U32 R3, RZ, RZ, 0xc000 ;  /* 0x0000c000ff037424 */ /* 0x002fc800078e00ff */
[----:B------:R2:W-:Y:S08]  /*f570*/  SYNCS.ARRIVE.TRANS64 RZ, [UR38+0x34838], R3 ;  /* 0x03483803ffff79a7 */ /* 0x0005f00008000026 */
[----:B--2---:R-:W-:Y:S05]  /*f580*/  @!P0 BRA `(.L_x_2132) ;  /* 0x0000000000048947 */ /* 0x004fea0003800000 */
[----:B------:R-:W-:Y:S01]  /*f590*/  BPT.TRAP 0x1 ;  /* 0x000000040000795c */ /* 0x000fe20000300000 */
.L_x_2132:
[----:B------:R-:W-:Y:S05]  /*f5a0*/  BSYNC B1 ;  /* 0x0000000000017941 */ /* 0x000fea0003800000 */
.L_x_2131:
[----:B0-----:R-:W-:Y:S01]  /*f5b0*/  MOV R5, RZ ;  /* 0x000000ff00057202 */ /* 0x001fe20000000f00 */
[----:B------:R-:W-:Y:S01]  /*f5c0*/  ULDC.64 UR4, c[0x0][0x198] ;  /* 0x0000660000047ab9 */ /* 0x000fe20000000a00 */
[----:B------:R-:W-:Y:S01]  /*f5d0*/  PLOP3.LUT P0, PT, PT, PT, PT, 0x80, 0x0 ;  /* 0x000000000000781c */ /* 0x000fe20003f0f070 */
[----:B------:R-:W-:Y:S01]  /*f5e0*/  UIADD3 UR4, UP0, UR4, 0x370, URZ ;  /* 0x0000037004047890 */ /* 0x000fe2000ff1e03f */
[----:B------:R-:W-:Y:S01]  /*f5f0*/  R2UR UR10, R5 ;  /* 0x00000000050a72ca */ /* 0x000fe200000e0000 */
[----:B-1----:R-:W-:Y:S01]  /*f600*/  IMAD.SHL.U32 R3, R0, 0x80, RZ ;  /* 0x0000008000037824 */ /* 0x002fe200078e00ff */
[----:B------:R-:W-:Y:S02]  /*f610*/  UIADD3 UR8, UR38, 0x28400, URZ ;  /* 0x0002840026087890 */ /* 0x000fe4000fffe03f */
[----:B------:R-:W-:Y:S02]  /*f620*/  UIADD3 UR9, UR38, 0x34838, URZ ;  /* 0x0003483826097890 */ /* 0x000fe4000fffe03f */
[----:B------:R-:W-:Y:S01]  /*f630*/  UIADD3.X UR5, URZ, UR5, URZ, UP0, !UPT ;  /* 0x000000053f057290 */ /* 0x000fe200087fe43f */
[----:B------:R-:W-:Y:S01]  /*f640*/  UMOV UR6, 0x0 ;  /* 0x0000000000067882 */ /* 0x000fe20000000000 */
[----:B------:R-:W-:-:S10]  /*f650*/  UMOV UR7, 0x14f00000 ;  /* 0x14f0000000077882 */ /* 0x000fd40000000000 */
.L_x_2133:
        /* <DEDUP_REMOVED lines=14> */
.L_x_2134:
        /* <DEDUP_REMOVED lines=13> */
.L_x_2135:
        /* <DEDUP_REMOVED lines=11> */
.L_x_2189:
[----:B------:R-:W-:Y:S05]  /*f8c0*/  BSYNC B1 ;  /* 0x0000000000017941 */ /* 0x000fea0003800000 */
.L_x_2136:
[----:B------:R-:W-:Y:S01]  /*f8d0*/  BSSY B1, `(.L_x_2138) ;  /* 0x0000009000017945 */ /* 0x000fe20003800000 */
[----:B0-----:R-:W-:Y:S01]  /*f8e0*/  IMAD.MOV.U32 R2, RZ, RZ, 0x0 ;  /* 0x00000000ff027424 */ /* 0x001fe200078e00ff */
[----:B------:R-:W-:Y:S02]  /*f8f0*/  MOV R3, 0x14f00000 ;  /* 0x14f0000000037802 */ /* 0x000fe40000000f00 */
[----:B------:R-:W-:Y:S05]  /*f900*/  @P1 BRA `(.L_x_2139) ;  /* 0x0000000000141947 */ /* 0x000fea0003800000 */
[----:B------:R-:W-:Y:S01]  /*f910*/  ISETP.NE.AND P0, PT, R10, RZ, PT ;  /* 0x000000ff0a00720c */ /* 0x000fe20003f05270 */
[----:B------:R-:W-:-:S04]  /*f920*/  IMAD.MOV.U32 R7, RZ, RZ, 0x8000 ;  /* 0x00008000ff077424 */ /* 0x000fc800078e00ff */
[----:B------:R0:W-:Y:S08]  /*f930*/  SYNCS.ARRIVE.TRANS64 RZ, [UR38+0x34850], R7 ;  /* 0x03485007ffff79a7 */ /* 0x0001f00008000026 */
[----:B0-----:R-:W-:Y:S05]  /*f940*/  @!P0 BRA `(.L_x_2139) ;  /* 0x0000000000048947 */ /* 0x001fea0003800000 */
[----:B------:R-:W-:Y:S01]  /*f950*/  BPT.TRAP 0x1 ;  /* 0x000000040000795c */ /* 0x000fe20000300000 */
.L_x_2139:
[----:B------:R-:W-:Y:S05]  /*f960*/  BSYNC B1 ;  /* 0x0000000000017941 */ /* 0x000fea0003800000 */
.L_x_2138:
        /* <DEDUP_REMOVED lines=10> */
.L_x_2140:
        /* <DEDUP_REMOVED lines=13> */
.L_x_2141:
        /* <DEDUP_REMOVED lines=8> */
[----:B------:R-:W-:Y:S01]  /*fb60*/  IMAD.MOV.U32 R17, RZ, RZ, R0 ;  /* 0x000000ffff117224 */ /* 0x000fe200078e0000 */
[----:B------:R-:W-:-:S07]  /*fb70*/  MOV R16, R4 ;  /* 0x0000000400107202 */ /* 0x000fce0000000f00 */
.L_x_2127:
[----:B------:R-:W-:Y:S05]  /*fb80*/  BSYNC B0 ;  /* 0x0000000000007941 */ /* 0x000fea0003800000 */
.L_x_2092:
        /* <DEDUP_REMOVED lines=12> */
.L_x_2190:
[----:B------:R-:W-:Y:S05]  /*fc50*/  BSYNC B1 ;  /* 0x0000000000017941 */ /* 0x000fea0003800000 */
.L_x_2144:
        /* <DEDUP_REMOVED lines=8> */
.L_x_2147:
[----:B------:R-:W-:Y:S05]  /*fce0*/  BSYNC B1 ;  /* 0x0000000000017941 */ /* 0x000fea0003800000 */
.L_x_2146:
[----:B------:R-:W-:Y:S01]  /*fcf0*/  R2UR UR4, R8 ;  /* 0x00000000080472ca */ /* 0x000fe200000e0000 */
[----:B------:R-:W-:Y:S01]  /*fd00*/  ULDC.64 UR6, c[0x0][0x198] ;  /* 0x0000660000067ab9 */ /* 0x000fe20000000a00 */
[----:B------:R-:W-:Y:S01]  /*fd10*/  R2UR UR9, R3 ;  /* 0x00000000030972ca */ /* 0x000fe200000e0000 */
[----:B------:R-:W-:Y:S01]  /*fd20*/  UIADD3 UR6, UP0, UR6, 0x470, URZ ;  /* 0x0000047006067890 */ /* 0x000fe2000ff1e03f */
[----:B------:R-:W-:Y:S01]  /*fd30*/  PLOP3.LUT P0, PT, PT, PT, PT, 0x80, 0x0 ;  /* 0x000000000000781c */ /* 0x000fe20003f0f070 */
[----:B------:R-:W-:Y:S01]  /*fd40*/  IMAD.SHL.U32 R17, R17, 0x80, RZ ;  /* 0x0000008011117824 */ /* 0x000fe200078e00ff */
[----:B------:R-:W-:Y:S01]  /*fd50*/  UMOV UR14, 0x0 ;  /* 0x00000000000e7882 */ /* 0x000fe20000000000 */
[----:B------:R-:W-:Y:S01]  /*fd60*/  UIADD3.X UR7, URZ, UR7, URZ, UP0, !UPT ;  /* 0x000000073f077290 */ /* 0x000fe200087fe43f */
[----:B------:R-:W-:Y:S01]  /*fd70*/  UMOV UR15, 0x14f00000 ;  /* 0x14f00000000f7882 */ /* 0x000fe20000000000 */
[----:B------:R-:W-:-:S04]  /*fd80*/  UMOV UR10, URZ ;  /* 0x0000003f000a7c82 */ /* 0x000fc80008000000 */
[----:B------:R-:W-:Y:S02]  /*fd90*/  ULEA UR4, UR4, UR38, 0xf ;  /* 0x0000002604047291 */ /* 0x000fe4000f8e783f */
[----:B------:R-:W-:Y:S02]  /*fda0*/  UIADD3 UR9, UR9, 0x34850, URZ ;  /* 0x0003485009097890 */ /* 0x000fe4000fffe03f */
[----:B------:R-:W-:-:S12]  /*fdb0*/  UIADD3 UR8, UR4, 0x400, URZ ;  /* 0x0000040004087890 */ /* 0x000fd8000fffe03f */
.L_x_2148:
        /* <DEDUP_REMOVED lines=13> */
.L_x_2149:
        /* <DEDUP_REMOVED lines=8> */
.L_x_2143:
[----:B------:R-:W-:Y:S05]  /*ff10*/  BSYNC B0 ;  /* 0x0000000000007941 */ /* 0x000fea0003800000 */
.L_x_2142:
[----:B-1----:R-:W-:Y:S01]  /*ff20*/  VIADD R0, R8, 0x1 ;  /* 0x0000000108007836 */ /* 0x002fe20000000000 */
[----:B------:R-:W-:-:S04]  /*ff30*/  MOV R3, RZ ;  /* 0x000000ff00037202 */ /* 0x000fc80000000f00 */
[----:B------:R-:W-:-:S04]  /*ff40*/  ISETP.NE.AND P0, PT, R0, 0x2, PT ;  /* 0x000000020000780c */ /* 0x000fc80003f05270 */
[----:B------:R-:W-:Y:S02]  /*ff50*/  SEL R2, RZ, 0x1, P0 ;  /* 0x00000001ff027807 */ /* 0x000fe40000000000 */
[----:B------:R-:W-:Y:S02]  /*ff60*/  SEL R0, R0, RZ, P0 ;  /* 0x000000ff00007207 */ /* 0x000fe40000000000 */
[----:B------:R-:W-:-:S07]  /*ff70*/  LOP3.LUT R9, R9, R2, RZ, 0x3c, !PT ;  /* 0x0000000209097212 */ /* 0x000fce00078e3cff */
.L_x_2076:
[----:B------:R-:W1:Y:S01]  /*ff80*/  S2R R5, SR_CgaCtaId ;  /* 0x0000000000057919 */ /* 0x000e620000008800 */
[----:B------:R-:W-:Y:S02]  /*ff90*/  MOV R2, 0x400 ;  /* 0x0000040000027802 */ /* 0x000fe40000000f00 */
[----:B------:R-:W-:Y:S02]  /*ffa0*/  SHF.L.U32 R3, R3, 0x1f, RZ ;  /* 0x0000001f03037819 */ /* 0x000fe400000006ff */
[----:B-1----:R-:W-:-:S04]  /*ffb0*/  LEA R2, R5, R2, 0x18 ;  /* 0x0000000205027211 */ /* 0x002fc800078ec0ff */
[----:B------:R-:W1:Y:S02]  /*ffc0*/  SYNCS.PHASECHK.TRANS64.TRYWAIT P0, [R2+URZ+0x34820], R3 ;  /* 0x03482003020075a7 */ /* 0x000e64000800017f */
[----:B-1----:R-:W-:Y:S05]  /*ffd0*/  @!P0 BRA `(.L_x_2150) ;  /* 0x0000001400248947 */ /* 0x002fea0003800000 */
.L_x_2191:
[----:B------:R-:W-:-:S03]  /*ffe0*/  UMOV UR4, 0xffffffff ;  /* 0xffffffff00047882 */ /* 0x000fc60000000000 */
[----:B------:R-:W-:Y:S05]  /*fff0*/  BRA.DIV UR4, `(.L_x_2151) ;  /* 0x0000001604307947 */ /* 0x000fea000b800000 */
[----:B-1----:R-:W1:Y:S02]  /*10000*/  S2R R3, SR_TID.X ;  /* 0x0000000000037919 */ /* 0x002e640000002100 */
[----:B-1----:R-:W-:-:S04]  /*10010*/  SHF.R.U32.HI R3, RZ, 0x5, R3 ;  /* 0x00000005ff037819 */ /* 0x002fc80000011603 */
[----:B------:R-:W-:-:S05]  /*10020*/  LOP3.LUT R3, R3, 0x3, RZ, 0xc0, !PT ;  /* 0x0000000303037812 */ /* 0x000fca00078ec0ff */
[----:B------:R1:W2:Y:S02]  /*10030*/  SHFL.IDX PT, R14, R3, RZ, 0x1f ;  /* 0x00001fff030e7589 */ /* 0x0002a400000e0000 */
.L_x_2194:
[----:B--2---:R-:W-:-:S13]  /*10040*/  ISETP.NE.AND P0, PT, R14, RZ, PT ;  /* 0x000000ff0e00720c */ /* 0x004fda0003f05270 */
[----:B------:R-:W-:Y:S05]  /*10050*/  @P0 BRA `(.L_x_2038) ;  /* 0x0000000000880947 */ /* 0x000fea0003800000 */
[----:B------:R-:W-:-:S03]  /*10060*/  UMOV UR4, 0xffffffff ;  /* 0xffffffff00047882 */ /* 0x000fc60000000000 */
[----:B------:R-:W-:Y:S05]  /*10070*/  BRA.DIV UR4, `(.L_x_2152) ;  /* 0x0000001604447947 */ /* 0x000fea000b800000 */
[----:B------:R-:W-:-:S13]  /*10080*/  ELECT P6, URZ, PT ;  /* 0x00000000003f782f */ /* 0x000fda00038c0000 */
.L_x_2197:
[----:B------:R-:W-:Y:S05]  /*10090*/  @!P6 BRA `(.L_x_2038) ;  /* 0x000000000078e947 */ /* 0x000fea0003800000 */
[----:B-1----:R-:W2:Y:S02]  /*100a0*/  LDL.LU R3, [R1+0x14] ;  /* 0x0000140001037983 */ /* 0x002ea40000300800 */
[----:B--2---:R-:W-:-:S04]  /*100b0*/  LOP3.LUT R3, R3, 0x2, RZ, 0xfc, !PT ;  /* 0x0000000203037812 */ /* 0x004fc800078efcff */
[----:B------:R-:W-:-:S13]  /*100c0*/  ISETP.NE.AND P2, PT, R3, 0x3, PT ;  /* 0x000000030300780c */ /* 0x000fda0003f45270 */
[----:B------:R-:W-:Y:S05]  /*100d0*/  @!P2 BRA `(.L_x_2153) ;  /* 0x000000000004a947 */ /* 0x000fea0003800000 */
[----:B------:R-:W-:Y:S01]  /*100e0*/  BPT.TRAP 0x1 ;  /* 0x000000040000795c */ /* 0x000fe20000300000 */
.L_x_2153:
[----:B0-----:R-:W-:Y:S01]  /*100f0*/  VIADD R7, R2, 0x34840 ;  /* 0x0003484002077836 */ /* 0x001fe20000000000 */
[----:B------:R-:W-:Y:S01]  /*10100*/  SHF.L.U32 R5, R9, 0x1f, RZ ;  /* 0x0000001f09057819 */ /* 0x000fe200000006ff */
[C---:B------:R-:W-:Y:S02]  /*10110*/  VIADD R3, R0.reuse, 0x1 ;  /* 0x0000000100037836 */ /* 0x040fe40000000000 */
[----:B------:R-:W-:-:S03]  /*10120*/  IMAD R6, R0, 0x8, R7 ;  /* 0x0000000800067824 */ /* 0x000fc600078e0207 */
[C---:B------:R-:W-:Y:S01]  /*10130*/  ISETP.NE.AND P1, PT, R3.reuse, 0x2, PT ;  /* 0x000000020300780c */ /* 0x040fe20003f25270 */
[----:B------:R-:W0:Y:S03]  /*10140*/  SYNCS.PHASECHK.TRANS64.TRYWAIT P0, [R6+URZ], R5 ;  /* 0x00000005060075a7 */ /* 0x000e26000800017f */
[----:B------:R-:W-:Y:S02]  /*10150*/  SEL R4, RZ, 0x1, P1 ;  /* 0x00000001ff047807 */ /* 0x000fe40000800000 */
[----:B------:R-:W-:Y:S02]  /*10160*/  SEL R8, R3, RZ, P1 ;  /* 0x000000ff03087207 */ /* 0x000fe40000800000 */
[----:B------:R-:W-:Y:S02]  /*10170*/  LOP3.LUT R4, R9, R4, RZ, 0x3c, !PT ;  /* 0x0000000409047212 */ /* 0x000fe400078e3cff */
[----:B------:R-:W-:-:S02]  /*10180*/  LEA R3, R8, R7, 0x3 ;  /* 0x0000000708037211 */ /* 0x000fc400078e18ff */
[----:B------:R-:W-:Y:S01]  /*10190*/  SHF.L.U32 R4, R4, 0x1f, RZ ;  /* 0x0000001f04047819 */ /* 0x000fe200000006ff */
[----:B0-----:R-:W-:Y:S06]  /*101a0*/  @!P0 BRA `(.L_x_2154) ;  /* 0x0000001400188947 */ /* 0x001fec0003800000 */
.L_x_2198:
[----:B------:R-:W1:Y:S02]  /*101b0*/  SYNCS.PHASECHK.TRANS64.TRYWAIT P0, [R3+URZ], R4 ;  /* 0x00000004030075a7 */ /* 0x000e64000800017f */
[----:B-1----:R-:W-:Y:S05]  /*101c0*/  @!P0 BRA `(.L_x_2155) ;  /* 0x0000001400248947 */ /* 0x002fea0003800000 */
.L_x_2199:
[----:B------:R-:W-:Y:S05]  /*101d0*/  @!P2 BRA `(.L_x_2156) ;  /* 0x000000000004a947 */ /* 0x000fea0003800000 */
[----:B------:R-:W-:Y:S01]  /*101e0*/  BPT.TRAP 0x1 ;  /* 0x000000040000795c */ /* 0x000fe20000300000 */
.L_x_2156:
[----:B-1----:R-:W-:-:S04]  /*101f0*/  VIADD R3, R2, 0x34860 ;  /* 0x0003486002037836 */ /* 0x002fc80000000000 */
[----:B------:R-:W-:-:S04]  /*10200*/  IMAD R0, R0, 0x8, R3 ;  /* 0x0000000800007824 */ /* 0x000fc800078e0203 */
[----:B------:R-:W1:Y:S02]  /*10210*/  SYNCS.PHASECHK.TRANS64.TRYWAIT P0, [R0+URZ], R5 ;  /* 0x00000005000075a7 */ /* 0x000e64000800017f */
[----:B-1----:R-:W-:Y:S05]  /*10220*/  @!P0 BRA `(.L_x_2157) ;  /* 0x0000001400208947 */ /* 0x002fea0003800000 */
.L_x_2200:
[----:B------:R-:W-:-:S07]  /*10230*/  IMAD R3, R8, 0x8, R3 ;  /* 0x0000000808037824 */ /* 0x000fce00078e0203 */
.L_x_2158:
[----:B--2---:R2:W3:Y:S02]  /*10240*/  SYNCS.PHASECHK.TRANS64.TRYWAIT P0, [R3+URZ], R4 ;  /* 0x00000004030075a7 */ /* 0x0044e4000800017f */
[----:B---3--:R-:W-:Y:S05]  /*10250*/  @!P0 NANOSLEEP.SYNCS 0x989680 ;  /* 0x009896800000895d */ /* 0x008fea0003900000 */
[----:B------:R-:W3:Y:S02]  /*10260*/  @!P0 SYNCS.PHASECHK.TRANS64 P0, [R3+URZ], R4 ;  /* 0x00000004030085a7 */ /* 0x000ee4000800007f */
[----:B---3--:R-:W-:Y:S05]  /*10270*/  @!P0 BRA `(.L_x_2158) ;  /* 0xfffffffc00f08947 */ /* 0x008fea000383ffff */
.L_x_2038:
[----:B------:R-:W-:Y:S05]  /*10280*/  BSYNC B6 ;  /* 0x0000000000067941 */ /* 0x000fea0003800000 */
.L_x_2035:
[----:B------:R-:W-:Y:S05]  /*10290*/  EXIT ;  /* 0x000000000000794d */ /* 0x000fea0003800000 */
.L_x_2042:
[----:B-1----:R-:W-:-:S04]  /*102a0*/  MOV R3, UR36 ;  /* 0x0000002400037c02 */ /* 0x002fc80008000f00 */
[----:B------:R1:W2:Y:S03]  /*102b0*/  SYNCS.PHASECHK.TRANS64.TRYWAIT P1, [R3+URZ+0x34800], R2 ;  /* 0x03480002030075a7 */ /* 0x0002a6000802017f */
[----:B--2---:R-:W-:Y:S05]  /*102c0*/  @!P1 NANOSLEEP.SYNCS 0x989680 ;  /* 0x009896800000995d */ /* 0x004fea0003900000 */
[----:B------:R-:W2:Y:S02]  /*102d0*/  @!P1 SYNCS.PHASECHK.TRANS64 P1, [R3+URZ+0x34800], R2 ;  /* 0x03480002030095a7 */ /* 0x000ea4000802007f */
[----:B--2---:R-:W-:Y:S05]  /*102e0*/  @!P1 BRA `(.L_x_2042) ;  /* 0xfffffffc00ec9947 */ /* 0x004fea000383ffff */
[----:B------:R-:W-:Y:S05]  /*102f0*/  BRA `(.L_x_2159) ;  /* 0xffffff1000207947 */ /* 0x000fea000383ffff */
.L_x_2046:
[----:B01----:R-:W-:-:S04]  /*10300*/  IMAD.U32 R3, RZ, RZ, UR36 ;  /* 0x00000024ff037e24 */ /* 0x003fc8000f8e00ff */
[----:B------:R0:W1:Y:S03]  /*10310*/  SYNCS.PHASECHK.TRANS64.TRYWAIT P2, [R3+URZ+0x34830], R2 ;  /* 0x03483002030075a7 */ /* 0x000066000804017f */
[----:B-1----:R-:W-:Y:S05]  /*10320*/  @!P2 NANOSLEEP.SYNCS 0x989680 ;  /* 0x009896800000a95d */ /* 0x002fea0003900000 */
[----:B------:R-:W1:Y:S02]  /*10330*/  @!P2 SYNCS.PHASECHK.TRANS64 P2, [R3+URZ+0x34830], R2 ;  /* 0x034830020300a5a7 */ /* 0x000e64000804007f */
[----:B-1----:R-:W-:Y:S05]  /*10340*/  @!P2 BRA `(.L_x_2046) ;  /* 0xfffffffc00eca947 */ /* 0x002fea000383ffff */
[----:B------:R-:W-:Y:S05]  /*10350*/  BRA `(.L_x_2045) ;  /* 0xffffff10003c7947 */ /* 0x000fea000383ffff */
.L_x_2051:
[----:B-1----:R-:W-:-:S04]  /*10360*/  IMAD.U32 R11, RZ, RZ, UR61 ;  /* 0x0000003dff0b7e24 */ /* 0x002fc8000f8e00ff */
[----:B------:R1:W2:Y:S03]  /*10370*/  SYNCS.PHASECHK.TRANS64.TRYWAIT P3, [R11+URZ+0x34830], R10 ;  /* 0x0348300a0b0075a7 */ /* 0x0002a6000806017f */
[----:B--2---:R-:W-:Y:S05]  /*10380*/  @!P3 NANOSLEEP.SYNCS 0x989680 ;  /* 0x009896800000b95d */ /* 0x004fea0003900000 */
[----:B------:R-:W2:Y:S02]  /*10390*/  @!P3 SYNCS.PHASECHK.TRANS64 P3, [R11+URZ+0x34830], R10 ;  /* 0x0348300a0b00b5a7 */ /* 0x000ea4000806007f */
[----:B--2---:R-:W-:Y:S05]  /*103a0*/  @!P3 BRA `(.L_x_2051) ;  /* 0xfffffffc00ecb947 */ /* 0x004fea000383ffff */
[----:B------:R-:W-:Y:S05]  /*103b0*/  BRA `(.L_x_2050) ;  /* 0xffffff40003c7947 */ /* 0x000fea000383ffff */
.L_x_2055:
[----:B-1----:R-:W-:-:S04]  /*103c0*/  IMAD.U32 R11, RZ, RZ, UR7 ;  /* 0x00000007ff0b7e24 */ /* 0x002fc8000f8e00ff */
[----:B------:R1:W3:Y:S03]  /*103d0*/  SYNCS.PHASECHK.TRANS64.TRYWAIT P3, [R11+URZ+0x34850], R0 ;  /* 0x034850000b0075a7 */ /* 0x0002e6000806017f */
[----:B---3--:R-:W-:Y:S05]  /*103e0*/  @!P3 NANOSLEEP.SYNCS 0x989680 ;  /* 0x009896800000b95d */ /* 0x008fea0003900000 */
[----:B------:R-:W3:Y:S02]  /*103f0*/  @!P3 SYNCS.PHASECHK.TRANS64 P3, [R11+URZ+0x34850], R0 ;  /* 0x034850000b00b5a7 */ /* 0x000ee4000806007f */
[----:B---3--:R-:W-:Y:S05]  /*10400*/  @!P3 BRA `(.L_x_2055) ;  /* 0xfffffffc00ecb947 */ /* 0x008fea000383ffff */
[----:B------:R-:W-:Y:S05]  /*10410*/  BRA `(.L_x_2054) ;  /* 0xffffff4800447947 */ /* 0x000fea000383ffff */
.L_x_2061:
[----:B-1----:R-:W-:-:S04]  /*10420*/  MOV R11, UR40 ;  /* 0x00000028000b7c02 */ /* 0x002fc80008000f00 */
[----:B------:R1:W2:Y:S03]  /*10430*/  SYNCS.PHASECHK.TRANS64.TRYWAIT P2, [R11+URZ+0x34830], R10 ;  /* 0x0348300a0b0075a7 */ /* 0x0002a6000804017f */
[----:B--2---:R-:W-:Y:S05]  /*10440*/  @!P2 NANOSLEEP.SYNCS 0x989680 ;  /* 0x009896800000a95d */ /* 0x004fea0003900000 */
[----:B------:R-:W2:Y:S02]  /*10450*/  @!P2 SYNCS.PHASECHK.TRANS64 P2, [R11+URZ+0x34830], R10 ;  /* 0x0348300a0b00a5a7 */ /* 0x000ea4000804007f */
[----:B--2---:R-:W-:Y:S05]  /*10460*/  @!P2 BRA `(.L_x_2061) ;  /* 0xfffffffc00eca947 */ /* 0x004fea000383ffff */
[----:B------:R-:W-:Y:S05]  /*10470*/  BRA `(.L_x_2060) ;  /* 0xffffff7000887947 */ /* 0x000fea000383ffff */
.L_x_2065:
[----:B---3--:R-:W-:-:S04]  /*10480*/  IMAD.U32 R9, RZ, RZ, UR7 ;  /* 0x00000007ff097e24 */ /* 0x008fc8000f8e00ff */
[----:B------:R3:W4:Y:S03]  /*10490*/  SYNCS.PHASECHK.TRANS64.TRYWAIT P2, [R9+URZ+0x34850], R0 ;  /* 0x03485000090075a7 */ /* 0x000726000804017f */
[----:B----4-:R-:W-:Y:S05]  /*104a0*/  @!P2 NANOSLEEP.SYNCS 0x989680 ;  /* 0x009896800000a95d */ /* 0x010fea0003900000 */
[----:B------:R-:W4:Y:S02]  /*104b0*/  @!P2 SYNCS.PHASECHK.TRANS64 P2, [R9+URZ+0x34850], R0 ;  /* 0x034850000900a5a7 */ /* 0x000f24000804007f */
[----:B----4-:R-:W-:Y:S05]  /*104c0*/  @!P2 BRA `(.L_x_2065) ;  /* 0xfffffffc00eca947 */ /* 0x010fea000383ffff */
[----:B------:R-:W-:Y:S05]  /*104d0*/  BRA `(.L_x_2064) ;  /* 0xffffff7800907947 */ /* 0x000fea000383ffff */
.L_x_2070:
[----:B-1----:R-:W-:-:S04]  /*104e0*/  IMAD.U32 R0, RZ, RZ, UR5 ;  /* 0x00000005ff007e24 */ /* 0x002fc8000f8e00ff */
[----:B------:R1:W2:Y:S03]  /*104f0*/  SYNCS.PHASECHK.TRANS64.TRYWAIT P0, [R0+URZ+0x34850], R3 ;  /* 0x03485003000075a7 */ /* 0x0002a6000800017f */
[----:B--2---:R-:W-:Y:S05]  /*10500*/  @!P0 NANOSLEEP.SYNCS 0x989680 ;  /* 0x009896800000895d */ /* 0x004fea0003900000 */
[----:B------:R-:W2:Y:S02]  /*10510*/  @!P0 SYNCS.PHASECHK.TRANS64 P0, [R0+URZ+0x34850], R3 ;  /* 0x03485003000085a7 */ /* 0x000ea4000800007f */
[----:B--2---:R-:W-:Y:S05]  /*10520*/  @!P0 BRA `(.L_x_2070) ;  /* 0xfffffffc00ec8947 */ /* 0x004fea000383ffff */
[----:B------:R-:W-:Y:S05]  /*10530*/  BRA `(.L_x_2069) ;  /* 0xffffff9c005c7947 */ /* 0x000fea000383ffff */
.L_x_2081:
[----:B------:R-:W-:Y:S01]  /*10540*/  IMAD.MOV.U32 R13, RZ, RZ, R0 ;  /* 0x000000ffff0d7224 */ /* 0x000fe200078e0000 */
[----:B------:R-:W-:Y:S01]  /*10550*/  MOV R12, RZ ;  /* 0x000000ff000c7202 */ /* 0x000fe20000000f00 */
[----:B------:R-:W-:Y:S02]  /*10560*/  IMAD.MOV.U32 R11, RZ, RZ, 0x1f ;  /* 0x0000001fff0b7424 */ /* 0x000fe400078e00ff */
[----:B------:R-:W-:-:S07]  /*10570*/  IMAD.MOV.U32 R15, RZ, RZ, -0x1 ;  /* 0xffffffffff0f7424 */ /* 0x000fce00078e00ff */
[----:B------:R-:W-:Y:S05]  /*10580*/  WARPSYNC.COLLECTIVE R15, `(.L_x_2160) ;  /* 0x000000000f087348 */ /* 0x000fea0003c00000 */
[----:B------:R0:W1:Y:S02]  /*10590*/  SHFL.IDX P6, R14, R13, R12, R11 ;  /* 0x0000000c0d0e7389 */ /* 0x00006400000c000b */
[----:B01----:R-:W-:Y:S01]  /*105a0*/  ENDCOLLECTIVE ;  /* 0x000000000000791b */ /* 0x003fe20003800000 */
.L_x_2160:
[----:B------:R-:W-:Y:S05]  /*105b0*/  BRA `(.L_x_2161) ;  /* 0xffffffc800607947 */ /* 0x000fea000383ffff */
.L_x_2083:
[----:B------:R-:W-:Y:S01]  /*105c0*/  BSSY B0, `(.L_x_2162) ;  /* 0x0000006000007945 */ /* 0x000fe20003800000 */
[----:B------:R-:W-:-:S07]  /*105d0*/  IMAD.MOV.U32 R15, RZ, RZ, -0x1 ;  /* 0xffffffffff0f7424 */ /* 0x000fce00078e00ff */
[----:B0-----:R-:W-:Y:S05]  /*105e0*/  WARPSYNC.COLLECTIVE R15, `(.L_x_2163) ;  /* 0x000000000f0c7348 */ /* 0x001fea0003c00000 */
[----:B------:R-:W-:Y:S02]  /*105f0*/  ELECT P6, UR62, PT ;  /* 0x00000000003e782f */ /* 0x000fe400038c0000 */
[----:B------:R-:W-:Y:S01]  /*10600*/  MOV R14, UR62 ;  /* 0x0000003e000e7c02 */ /* 0x000fe20008000f00 */
[----:B0-----:R-:W-:Y:S10]  /*10610*/  ENDCOLLECTIVE ;  /* 0x000000000000791b */ /* 0x001ff40003800000 */
.L_x_2163:
[----:B------:R-:W-:Y:S05]  /*10620*/  BSYNC B0 ;  /* 0x0000000000007941 */ /* 0x000fea0003800000 */
.L_x_2162:
[----:B------:R-:W-:Y:S05]  /*10630*/  BRA `(.L_x_2164) ;  /* 0xffffffc800607947 */ /* 0x000fea000383ffff */
.L_x_2085:
[----:B0-----:R-:W-:-:S04]  /*10640*/  MOV R3, UR38 ;  /* 0x0000002600037c02 */ /* 0x001fc80008000f00 */
[----:B------:R0:W1:Y:S03]  /*10650*/  SYNCS.PHASECHK.TRANS64.TRYWAIT P0, [R3+URZ+0x34840], R0 ;  /* 0x03484000030075a7 */ /* 0x000066000800017f */
[----:B-1----:R-:W-:Y:S05]  /*10660*/  @!P0 NANOSLEEP.SYNCS 0x989680 ;  /* 0x009896800000895d */ /* 0x002fea0003900000 */
[----:B------:R-:W1:Y:S02]  /*10670*/  @!P0 SYNCS.PHASECHK.TRANS64 P0, [R3+URZ+0x34840], R0 ;  /* 0x03484000030085a7 */ /* 0x000e64000800007f */
[----:B-1----:R-:W-:Y:S05]  /*10680*/  @!P0 BRA `(.L_x_2085) ;  /* 0xfffffffc00ec8947 */ /* 0x002fea000383ffff */
[----:B------:R-:W-:Y:S05]  /*10690*/  BRA `(.L_x_2165) ;  /* 0xffffffc800b87947 */ /* 0x000fea000383ffff */
.L_x_2088:
[----:B------:R-:W-:Y:S01]  /*106a0*/  IMAD.MOV.U32 R13, RZ, RZ, R5 ;  /* 0x000000ffff0d7224 */ /* 0x000fe200078e0005 */
[----:B------:R-:W-:Y:S01]  /*106b0*/  MOV R11, 0x181f ;  /* 0x0000181f000b7802 */ /* 0x000fe20000000f00 */
[----:B------:R-:W-:Y:S02]  /*106c0*/  IMAD.MOV.U32 R12, RZ, RZ, RZ ;  /* 0x000000ffff0c7224 */ /* 0x000fe400078e00ff */
[----:B------:R-:W-:Y:S02]  /*106d0*/  IMAD.MOV.U32 R15, RZ, RZ, -0x1 ;  /* 0xffffffffff0f7424 */ /* 0x000fe400078e00ff */
[----:B------:R-:W-:-:S07]  /*106e0*/  IMAD R6, R9, 0x80, R6 ;  /* 0x0000008009067824 */ /* 0x000fce00078e0206 */
[----:B------:R-:W-:Y:S05]  /*106f0*/  WARPSYNC.COLLECTIVE R15, `(.L_x_2166) ;  /* 0x000000000f087348 */ /* 0x000fea0003c00000 */
[----:B------:R0:W1:Y:S02]  /*10700*/  SHFL.IDX P6, R14, R13, R12, R11 ;  /* 0x0000000c0d0e7389 */ /* 0x00006400000c000b */
[----:B01----:R-:W-:Y:S01]  /*10710*/  ENDCOLLECTIVE ;  /* 0x000000000000791b */ /* 0x003fe20003800000 */
.L_x_2166:
[----:B------:R-:W-:Y:S02]  /*10720*/  VIADD R9, R6, 0x10 ;  /* 0x0000001006097836 */ /* 0x000fe40000000000 */
[----:B------:R-:W-:Y:S02]  /*10730*/  IMAD.MOV.U32 R13, RZ, RZ, R0 ;  /* 0x000000ffff0d7224 */ /* 0x000fe400078e0000 */
[----:B------:R-:W-:-:S07]  /*10740*/  IMAD.MOV.U32 R2, RZ, RZ, R14 ;  /* 0x000000ffff027224 */ /* 0x000fce00078e000e */
[----:B------:R-:W-:Y:S05]  /*10750*/  WARPSYNC.COLLECTIVE R15, `(.L_x_2167) ;  /* 0x000000000f087348 */ /* 0x000fea0003c00000 */
[----:B------:R0:W1:Y:S02]  /*10760*/  SHFL.IDX P6, R14, R13, R12, R11 ;  /* 0x0000000c0d0e7389 */ /* 0x00006400000c000b */
[----:B01----:R-:W-:Y:S01]  /*10770*/  ENDCOLLECTIVE ;  /* 0x000000000000791b */ /* 0x003fe20003800000 */
.L_x_2167:
[----:B------:R-:W-:Y:S02]  /*10780*/  ULDC UR4, c[0x0][0x288] ;  /* 0x0000a20000047ab9 */ /* 0x000fe40000000800 */
[----:B------:R-:W-:-:S05]  /*10790*/  IMAD R4, R8, UR4, RZ ;  /* 0x0000000408047c24 */ /* 0x000fca000f8e02ff */
[----:B------:R-:W-:Y:S01]  /*107a0*/  ISETP.GE.AND P3, PT, R6, R4, PT ;  /* 0x000000040600720c */ /* 0x000fe20003f66270 */
[----:B------:R-:W-:Y:S02]  /*107b0*/  IMAD.MOV.U32 R13, RZ, RZ, R5 ;  /* 0x000000ffff0d7224 */ /* 0x000fe400078e0005 */
[----:B------:R-:W-:-:S10]  /*107c0*/  IMAD.MOV.U32 R12, RZ, RZ, 0x1 ;  /* 0x00000001ff0c7424 */ /* 0x000fd400078e00ff */
[----:B------:R-:W-:Y:S02]  /*107d0*/  @!P3 LEA R21, R7, UR38, 0x1 ;  /* 0x000000260715bc11 */ /* 0x000fe4000f8e08ff */
[----:B------:R-:W-:-:S07]  /*107e0*/  MOV R3, R14 ;  /* 0x0000000e00037202 */ /* 0x000fce0000000f00 */
[----:B------:R-:W-:Y:S05]  /*107f0*/  WARPSYNC.COLLECTIVE R15, `(.L_x_2168) ;  /* 0x000000000f087348 */ /* 0x000fea0003c00000 */
[----:B------:R0:W1:Y:S02]  /*10800*/  SHFL.IDX P6, R14, R13, R12, R11 ;  /* 0x0000000c0d0e7389 */ /* 0x00006400000c000b */
[----:B01----:R-:W-:Y:S01]  /*10810*/  ENDCOLLECTIVE ;  /* 0x000000000000791b */ /* 0x003fe20003800000 */
.L_x_2168:
        /* <DEDUP_REMOVED lines=14> */
.L_x_2169:
[----:B------:R-:W-:Y:S01]  /*10900*/  @!PT LDS RZ, [RZ] ;  /* 0x00000000fffff984 */ /* 0x000fe20000000800 */
[----:B------:R-:W-:Y:S01]  /*10910*/  @!PT LDS RZ, [RZ] ;  /* 0x00000000fffff984 */ /* 0x000fe20000000800 */
[----:B------:R-:W-:Y:S01]  /*10920*/  @!PT LDS RZ, [RZ] ;  /* 0x00000000fffff984 */ /* 0x000fe20000000800 */
[----:B------:R0:W-:Y:S01]  /*10930*/  @!P3 LDGSTS.E.BYPASS.LTC128B.128 [R21+0x18400], desc[UR42][R2.64+0x100], !P1 ;  /* 0x184001000215bfae */ /* 0x0001e2000c901d6a */
[----:B------:R-:W-:Y:S01]  /*10940*/  ISETP.GE.AND P3, PT, R9, R4, PT ;  /* 0x000000040900720c */ /* 0x000fe20003f66270 */
[----:B------:R-:W-:Y:S02]  /*10950*/  IMAD.MOV.U32 R9, RZ, RZ, R8 ;  /* 0x000000ffff097224 */ /* 0x000fe400078e0008 */
[----:B------:R-:W-:Y:S02]  /*10960*/  IMAD.MOV.U32 R13, RZ, RZ, R5 ;  /* 0x000000ffff0d7224 */ /* 0x000fe400078e0005 */
[----:B------:R-:W-:Y:S01]  /*10970*/  IMAD.MOV.U32 R12, RZ, RZ, 0x2 ;  /* 0x00000002ff0c7424 */ /* 0x000fe200078e00ff */
[----:B0-----:R-:W-:-:S07]  /*10980*/  IADD3 R3, R6, 0x20, RZ ;  /* 0x0000002006037810 */ /* 0x001fce0007ffe0ff */
[----:B------:R-:W-:Y:S01]  /*10990*/  @!P3 LEA R20, R7, UR38, 0x1 ;  /* 0x000000260714bc11 */ /* 0x000fe2000f8e08ff */
[----:B------:R-:W-:-:S07]  /*109a0*/  IMAD.MOV.U32 R8, RZ, RZ, R14 ;  /* 0x000000ffff087224 */ /* 0x000fce00078e000e */
[----:B------:R-:W-:Y:S05]  /*109b0*/  WARPSYNC.COLLECTIVE R15, `(.L_x_2170) ;  /* 0x000000000f087348 */ /* 0x000fea0003c00000 */
[----:B------:R0:W1:Y:S02]  /*109c0*/  SHFL.IDX P6, R14, R13, R12, R11 ;  /* 0x0000000c0d0e7389 */ /* 0x00006400000c000b */
[----:B01----:R-:W-:Y:S01]  /*109d0*/  ENDCOLLECTIVE ;  /* 0x000000000000791b */ /* 0x003fe20003800000 */
.L_x_2170:
        /* <DEDUP_REMOVED lines=13> */
.L_x_2171:
[----:B------:R-:W-:Y:S02]  /*10ab0*/  VIADD R9, R6, 0x30 ;  /* 0x0000003006097836 */ /* 0x000fe40000000000 */
[----:B------:R-:W-:Y:S01]  /*10ac0*/  IMAD.MOV.U32 R3, RZ, RZ, R2 ;  /* 0x000000ffff037224 */ /* 0x000fe200078e0002 */
[----:B------:R-:W-:Y:S02]  /*10ad0*/  @!P3 LEA R21, R7, UR38, 0x1 ;  /* 0x000000260715bc11 */ /* 0x000fe4000f8e08ff */
[----:B------:R-:W-:Y:S01]  /*10ae0*/  MOV R13, R5 ;  /* 0x00000005000d7202 */ /* 0x000fe20000000f00 */
[----:B------:R-:W-:Y:S02]  /*10af0*/  IMAD.MOV.U32 R12, RZ, RZ, 0x3 ;  /* 0x00000003ff0c7424 */ /* 0x000fe400078e00ff */
[----:B------:R-:W-:-:S07]  /*10b00*/  IMAD.MOV.U32 R2, RZ, RZ, R14 ;  /* 0x000000ffff027224 */ /* 0x000fce00078e000e */
[----:B------:R-:W-:Y:S05]  /*10b10*/  WARPSYNC.COLLECTIVE R15, `(.L_x_2172) ;  /* 0x000000000f087348 */ /* 0x000fea0003c00000 */
[----:B------:R0:W1:Y:S02]  /*10b20*/  SHFL.IDX P6, R14, R13, R12, R11 ;  /* 0x0000000c0d0e7389 */ /* 0x00006400000c000b */
[----:B01----:R-:W-:Y:S01]  /*10b30*/  ENDCOLLECTIVE ;  /* 0x000000000000791b */ /* 0x003fe20003800000 */
.L_x_2172:
        /* <DEDUP_REMOVED lines=13> */
.L_x_2173:
[----:B------:R-:W-:Y:S01]  /*10c10*/  VIADD R3, R6, 0x40 ;  /* 0x0000004006037836 */ /* 0x000fe20000000000 */
[----:B------:R-:W-:Y:S02]  /*10c20*/  MOV R9, R8 ;  /* 0x0000000800097202 */ /* 0x000fe40000000f00 */
[----:B------:R-:W-:Y:S01]  /*10c30*/  @!P3 LEA R20, R7, UR38, 0x1 ;  /* 0x000000260714bc11 */ /* 0x000fe2000f8e08ff */
[----:B------:R-:W-:Y:S01]  /*10c40*/  IMAD.MOV.U32 R13, RZ, RZ, R5 ;  /* 0x000000ffff0d7224 */ /* 0x000fe200078e0005 */
[----:B------:R-:W-:Y:S01]  /*10c50*/  MOV R12, 0x4 ;  /* 0x00000004000c7802 */ /* 0x000fe20000000f00 */
[----:B------:R-:W-:-:S07]  /*10c60*/  IMAD.MOV.U32 R8, RZ, RZ, R14 ;  /* 0x000000ffff087224 */ /* 0x000fce00078e000e */
[----:B------:R-:W-:Y:S05]  /*10c70*/  WARPSYNC.COLLECTIVE R15, `(.L_x_2174) ;  /* 0x000000000f087348 */ /* 0x000fea0003c00000 */
[----:B------:R0:W1:Y:S02]  /*10c80*/  SHFL.IDX P6, R14, R13, R12, R11 ;  /* 0x0000000c0d0e7389 */ /* 0x00006400000c000b */
[----:B01----:R-:W-:Y:S01]  /*10c90*/  ENDCOLLECTIVE ;  /* 0x000000000000791b */ /* 0x003fe20003800000 */
.L_x_2174:
        /* <DEDUP_REMOVED lines=13> */
.L_x_2175:
        /* <DEDUP_REMOVED lines=9> */
.L_x_2176:
        /* <DEDUP_REMOVED lines=13> */
.L_x_2177:
        /* <DEDUP_REMOVED lines=9> */
.L_x_2178:
        /* <DEDUP_REMOVED lines=13> */
.L_x_2179:
        /* <DEDUP_REMOVED lines=8> */
.L_x_2180:
        /* <DEDUP_REMOVED lines=12> */
.L_x_2181:
[----:B------:R-:W-:Y:S05]  /*11170*/  BRA `(.L_x_2182) ;  /* 0xffffffcc00207947 */ /* 0x000fea000383ffff */
.L_x_2091:
[----:B-1----:R-:W-:-:S04]  /*11180*/  IMAD.U32 R3, RZ, RZ, UR38 ;  /* 0x00000026ff037e24 */ /* 0x002fc8000f8e00ff */
[----:B------:R1:W2:Y:S03]  /*11190*/  SYNCS.PHASECHK.TRANS64.TRYWAIT P0, [R3+URZ+0x34820], R2 ;  /* 0x03482002030075a7 */ /* 0x0002a6000800017f */
[----:B--2---:R-:W-:Y:S05]  /*111a0*/  @!P0 NANOSLEEP.SYNCS 0x989680 ;  /* 0x009896800000895d */ /* 0x004fea0003900000 */
[----:B------:R-:W2:Y:S02]  /*111b0*/  @!P0 SYNCS.PHASECHK.TRANS64 P0, [R3+URZ+0x34820], R2 ;  /* 0x03482002030085a7 */ /* 0x000ea4000800007f */
[----:B--2---:R-:W-:Y:S05]  /*111c0*/  @!P0 BRA `(.L_x_2091) ;  /* 0xfffffffc00ec8947 */ /* 0x004fea000383ffff */
[----:B------:R-:W-:Y:S05]  /*111d0*/  BRA `(.L_x_2183) ;  /* 0xffffffcc00787947 */ /* 0x000fea000383ffff */
.L_x_2098:
[----:B-1----:R-:W-:-:S04]  /*111e0*/  MOV R3, UR38 ;  /* 0x0000002600037c02 */ /* 0x002fc80008000f00 */
[----:B------:R1:W2:Y:S03]  /*111f0*/  SYNCS.PHASECHK.TRANS64.TRYWAIT P0, [R3+URZ+0x34848], R2 ;  /* 0x03484802030075a7 */ /* 0x0002a6000800017f */
[----:B--2---:R-:W-:Y:S05]  /*11200*/  @!P0 NANOSLEEP.SYNCS 0x989680 ;  /* 0x009896800000895d */ /* 0x004fea0003900000 */
[----:B------:R-:W2:Y:S02]  /*11210*/  @!P0 SYNCS.PHASECHK.TRANS64 P0, [R3+URZ+0x34848], R2 ;  /* 0x03484802030085a7 */ /* 0x000ea4000800007f */
[----:B--2---:R-:W-:Y:S05]  /*11220*/  @!P0 BRA `(.L_x_2098) ;  /* 0xfffffffc00ec8947 */ /* 0x004fea000383ffff */
[----:B------:R-:W-:Y:S05]  /*11230*/  BRA `(.L_x_2184) ;  /* 0xffffffd000507947 */ /* 0x000fea000383ffff */
.L_x_2105:
[----:B0-----:R-:W-:-:S04]  /*11240*/  IMAD.U32 R3, RZ, RZ, UR38 ;  /* 0x00000026ff037e24 */ /* 0x001fc8000f8e00ff */
[----:B------:R0:W1:Y:S03]  /*11250*/  SYNCS.PHASECHK.TRANS64.TRYWAIT P0, [R3+URZ+0x34860], R2 ;  /* 0x03486002030075a7 */ /* 0x000066000800017f */
[----:B-1----:R-:W-:Y:S05]  /*11260*/  @!P0 NANOSLEEP.SYNCS 0x989680 ;  /* 0x009896800000895d */ /* 0x002fea0003900000 */
[----:B------:R-:W1:Y:S02]  /*11270*/  @!P0 SYNCS.PHASECHK.TRANS64 P0, [R3+URZ+0x34860], R2 ;  /* 0x03486002030085a7 */ /* 0x000e64000800007f */
[----:B-1----:R-:W-:Y:S05]  /*11280*/  @!P0 BRA `(.L_x_2105) ;  /* 0xfffffffc00ec8947 */ /* 0x002fea000383ffff */
[----:B------:R-:W-:Y:S05]  /*11290*/  BRA `(.L_x_2185) ;  /* 0xffffffd400247947 */ /* 0x000fea000383ffff */
.L_x_2114:
[----:B-1----:R-:W-:-:S04]  /*112a0*/  IMAD.U32 R3, RZ, RZ, UR38 ;  /* 0x00000026ff037e24 */ /* 0x002fc8000f8e00ff */
[----:B------:R1:W2:Y:S03]  /*112b0*/  SYNCS.PHASECHK.TRANS64.TRYWAIT P0, [R3+URZ+0x34840], R2 ;  /* 0x03484002030075a7 */ /* 0x0002a6000800017f */
[----:B--2---:R-:W-:Y:S05]  /*112c0*/  @!P0 NANOSLEEP.SYNCS 0x989680 ;  /* 0x009896800000895d */ /* 0x004fea0003900000 */
[----:B------:R-:W2:Y:S02]  /*112d0*/  @!P0 SYNCS.PHASECHK.TRANS64 P0, [R3+URZ+0x34840], R2 ;  /* 0x03484002030085a7 */ /* 0x000ea4000800007f */
[----:B--2---:R-:W-:Y:S05]  /*112e0*/  @!P0 BRA `(.L_x_2114) ;  /* 0xfffffffc00ec8947 */ /* 0x004fea000383ffff */
[----:B------:R-:W-:Y:S05]  /*112f0*/  BRA `(.L_x_2186) ;  /* 0xffffffd800487947 */ /* 0x000fea000383ffff */
.L_x_2121:
[----:B0-----:R-:W-:-:S04]  /*11300*/  MOV R3, UR38 ;  /* 0x0000002600037c02 */ /* 0x001fc80008000f00 */
[----:B------:R0:W1:Y:S03]  /*11310*/  SYNCS.PHASECHK.TRANS64.TRYWAIT P0, [R3+URZ+0x34868], R2 ;  /* 0x03486802030075a7 */ /* 0x000066000800017f */
[----:B-1----:R-:W-:Y:S05]  /*11320*/  @!P0 NANOSLEEP.SYNCS 0x989680 ;  /* 0x009896800000895d */ /* 0x002fea0003900000 */
[----:B------:R-:W1:Y:S02]  /*11330*/  @!P0 SYNCS.PHASECHK.TRANS64 P0, [R3+URZ+0x34868], R2 ;  /* 0x03486802030085a7 */ /* 0x000e64000800007f */
[----:B-1----:R-:W-:Y:S05]  /*11340*/  @!P0 BRA `(.L_x_2121) ;  /* 0xfffffffc00ec8947 */ /* 0x002fea000383ffff */
[----:B------:R-:W-:Y:S05]  /*11350*/  BRA `(.L_x_2187) ;  /* 0xffffffdc001c7947 */ /* 0x000fea000383ffff */
.L_x_2130:
[----:B-1----:R-:W-:-:S04]  /*11360*/  IMAD.U32 R3, RZ, RZ, UR38 ;  /* 0x00000026ff037e24 */ /* 0x002fc8000f8e00ff */
[----:B------:R1:W2:Y:S03]  /*11370*/  SYNCS.PHASECHK.TRANS64.TRYWAIT P0, [R3+URZ+0x34848], R2 ;  /* 0x03484802030075a7 */ /* 0x0002a6000800017f */
[----:B--2---:R-:W-:Y:S05]  /*11380*/  @!P0 NANOSLEEP.SYNCS 0x989680 ;  /* 0x009896800000895d */ /* 0x004fea0003900000 */
[----:B------:R-:W2:Y:S02]  /*11390*/  @!P0 SYNCS.PHASECHK.TRANS64 P0, [R3+URZ+0x34848], R2 ;  /* 0x03484802030085a7 */ /* 0x000ea4000800007f */
[----:B--2---:R-:W-:Y:S05]  /*113a0*/  @!P0 BRA `(.L_x_2130) ;  /* 0xfffffffc00ec8947 */ /* 0x004fea000383ffff */
[----:B------:R-:W-:Y:S05]  /*113b0*/  BRA `(.L_x_2188) ;  /* 0xffffffe000587947 */ /* 0x000fea000383ffff */
.L_x_2137:
[----:B0-----:R-:W-:-:S04]  /*113c0*/  IMAD.U32 R3, RZ, RZ, UR38 ;  /* 0x00000026ff037e24 */ /* 0x001fc8000f8e00ff */
[----:B------:R0:W1:Y:S03]  /*113d0*/  SYNCS.PHASECHK.TRANS64.TRYWAIT P0, [R3+URZ+0x34860], R2 ;  /* 0x03486002030075a7 */ /* 0x000066000800017f */
[----:B-1----:R-:W-:Y:S05]  /*113e0*/  @!P0 NANOSLEEP.SYNCS 0x989680 ;  /* 0x009896800000895d */ /* 0x002fea0003900000 */
[----:B------:R-:W1:Y:S02]  /*113f0*/  @!P0 SYNCS.PHASECHK.TRANS64 P0, [R3+URZ+0x34860], R2 ;  /* 0x03486002030085a7 */ /* 0x000e64000800007f */
[----:B-1----:R-:W-:Y:S05]  /*11400*/  @!P0 BRA `(.L_x_2137) ;  /* 0xfffffffc00ec8947 */ /* 0x002fea000383ffff */
[----:B------:R-:W-:Y:S05]  /*11410*/  BRA `(.L_x_2189) ;  /* 0xffffffe400287947 */ /* 0x000fea000383ffff */
.L_x_2145:
[----:B-1----:R1:W2:Y:S02]  /*11420*/  SYNCS.PHASECHK.TRANS64.TRYWAIT P0, [R3+URZ+0x34860], R0 ;  /* 0x03486000030075a7 */ /* 0x0022a4000800017f */
[----:B--2---:R-:W-:Y:S05]  /*11430*/  @!P0 NANOSLEEP.SYNCS 0x989680 ;  /* 0x009896800000895d */ /* 0x004fea0003900000 */
[----:B------:R-:W2:Y:S02]  /*11440*/  @!P0 SYNCS.PHASECHK.TRANS64 P0, [R3+URZ+0x34860], R0 ;  /* 0x03486000030085a7 */ /* 0x000ea4000800007f */
[----:B--2---:R-:W-:Y:S05]  /*11450*/  @!P0 BRA `(.L_x_2145) ;  /* 0xfffffffc00f08947 */ /* 0x004fea000383ffff */
[----:B------:R-:W-:Y:S05]  /*11460*/  BRA `(.L_x_2190) ;  /* 0xffffffe400f87947 */ /* 0x000fea000383ffff */
.L_x_2150:
[----:B-1----:R1:W2:Y:S02]  /*11470*/  SYNCS.PHASECHK.TRANS64.TRYWAIT P0, [R2+URZ+0x34820], R3 ;  /* 0x03482003020075a7 */ /* 0x0022a4000800017f */
[----:B--2---:R-:W-:Y:S05]  /*11480*/  @!P0 NANOSLEEP.SYNCS 0x989680 ;  /* 0x009896800000895d */ /* 0x004fea0003900000 */
[----:B------:R-:W2:Y:S02]  /*11490*/  @!P0 SYNCS.PHASECHK.TRANS64 P0, [R2+URZ+0x34820], R3 ;  /* 0x03482003020085a7 */ /* 0x000ea4000800007f */
[----:B--2---:R-:W-:Y:S05]  /*114a0*/  @!P0 BRA `(.L_x_2150) ;  /* 0xfffffffc00f08947 */ /* 0x004fea000383ffff */
[----:B------:R-:W-:Y:S05]  /*114b0*/  BRA `(.L_x_2191) ;  /* 0xffffffe800c87947 */ /* 0x000fea000383ffff */
.L_x_2151:
        /* <DEDUP_REMOVED lines=11> */
.L_x_2193:
[----:B------:R-:W-:Y:S05]  /*11570*/  BSYNC B0 ;  /* 0x0000000000007941 */ /* 0x000fea0003800000 */
.L_x_2192:
[----:B------:R-:W-:Y:S05]  /*11580*/  BRA `(.L_x_2194) ;  /* 0xffffffe800ac7947 */ /* 0x000fea000383ffff */
.L_x_2152:
[----:B------:R-:W-:Y:S01]  /*11590*/  BSSY B0, `(.L_x_2195) ;  /* 0x0000006000007945 */ /* 0x000fe20003800000 */
[----:B------:R-:W-:-:S07]  /*115a0*/  IMAD.MOV.U32 R15, RZ, RZ, -0x1 ;  /* 0xffffffffff0f7424 */ /* 0x000fce00078e00ff */
[----:B01----:R-:W-:Y:S05]  /*115b0*/  WARPSYNC.COLLECTIVE R15, `(.L_x_2196) ;  /* 0x000000000f0c7348 */ /* 0x003fea0003c00000 */
[----:B------:R-:W-:Y:S02]  /*115c0*/  ELECT P6, UR62, PT ;  /* 0x00000000003e782f */ /* 0x000fe400038c0000 */
[----:B------:R-:W-:Y:S01]  /*115d0*/  MOV R14, UR62 ;  /* 0x0000003e000e7c02 */ /* 0x000fe20008000f00 */
[----:B01----:R-:W-:Y:S10]  /*115e0*/  ENDCOLLECTIVE ;  /* 0x000000000000791b */ /* 0x003ff40003800000 */
.L_x_2196:
[----:B------:R-:W-:Y:S05]  /*115f0*/  BSYNC B0 ;  /* 0x0000000000007941 */ /* 0x000fea0003800000 */
.L_x_2195:
[----:B------:R-:W-:Y:S05]  /*11600*/  BRA `(.L_x_2197) ;  /* 0xffffffe800a07947 */ /* 0x000fea000383ffff */
.L_x_2154:
[----:B0-----:R0:W1:Y:S02]  /*11610*/  SYNCS.PHASECHK.TRANS64.TRYWAIT P0, [R6+URZ], R5 ;  /* 0x00000005060075a7 */ /* 0x001064000800017f */
[----:B-1----:R-:W-:Y:S05]  /*11620*/  @!P0 NANOSLEEP.SYNCS 0x989680 ;  /* 0x009896800000895d */ /* 0x002fea0003900000 */
[----:B------:R-:W1:Y:S02]  /*11630*/  @!P0 SYNCS.PHASECHK.TRANS64 P0, [R6+URZ], R5 ;  /* 0x00000005060085a7 */ /* 0x000e64000800007f */
[----:B-1----:R-:W-:Y:S05]  /*11640*/  @!P0 BRA `(.L_x_2154) ;  /* 0xfffffffc00f08947 */ /* 0x002fea000383ffff */
[----:B------:R-:W-:Y:S05]  /*11650*/  BRA `(.L_x_2198) ;  /* 0xffffffe800d47947 */ /* 0x000fea000383ffff */
.L_x_2155:
[----:B-1----:R1:W2:Y:S02]  /*11660*/  SYNCS.PHASECHK.TRANS64.TRYWAIT P0, [R3+URZ], R4 ;  /* 0x00000004030075a7 */ /* 0x0022a4000800017f */
[----:B--2---:R-:W-:Y:S05]  /*11670*/  @!P0 NANOSLEEP.SYNCS 0x989680 ;  /* 0x009896800000895d */ /* 0x004fea0003900000 */
[----:B------:R-:W2:Y:S02]  /*11680*/  @!P0 SYNCS.PHASECHK.TRANS64 P0, [R3+URZ], R4 ;  /* 0x00000004030085a7 */ /* 0x000ea4000800007f */
[----:B--2---:R-:W-:Y:S05]  /*11690*/  @!P0 BRA `(.L_x_2155) ;  /* 0xfffffffc00f08947 */ /* 0x004fea000383ffff */
[----:B------:R-:W-:Y:S05]  /*116a0*/  BRA `(.L_x_2199) ;  /* 0xffffffe800c87947 */ /* 0x000fea000383ffff */
.L_x_2157:
[----:B-1----:R1:W2:Y:S02]  /*116b0*/  SYNCS.PHASECHK.TRANS64.TRYWAIT P0, [R0+URZ], R5 ;  /* 0x00000005000075a7 */ /* 0x0022a4000800017f */
[----:B--2---:R-:W-:Y:S05]  /*116c0*/  @!P0 NANOSLEEP.SYNCS 0x989680 ;  /* 0x009896800000895d */ /* 0x004fea0003900000 */
[----:B------:R-:W2:Y:S02]  /*116d0*/  @!P0 SYNCS.PHASECHK.TRANS64 P0, [R0+URZ], R5 ;  /* 0x00000005000085a7 */ /* 0x000ea4000800007f */
[----:B--2---:R-:W-:Y:S05]  /*116e0*/  @!P0 BRA `(.L_x_2157) ;  /* 0xfffffffc00f08947 */ /* 0x004fea000383ffff */
[----:B------:R-:W-:Y:S05]  /*116f0*/  BRA `(.L_x_2200) ;  /* 0xffffffe800cc7947 */ /* 0x000fea000383ffff */
.L_x_2201:
        /* <DEDUP_REMOVED lines=16> */
.L_x_2986:


//--------------------- .text._ZN7cutlass13device_kernelIN5flash11enable_sm90INS1_16FlashAttnFwdSm90INS1_25CollectiveMainloopFwdSm90ILi2EN4cute5tupleIJNS5_1CILi1EEES8_S8_EEENS6_IJNS7_ILi128EEESA_NS7_ILi192EEEEEELi128ENS_6half_tEfNS_4arch4Sm90ELb1ELb0ELb1ELb1ELb0ELb0ELb0ELb1ELb1ELb1ELb1ELb0EEENS1_21CollectiveEpilogueFwdINS6_IJSA_SA_SA_EEES9_SD_SF_Li256ELb1ELb1ELb1ELb0EEENS1_36VarlenDynamicPersistentTileSchedulerILi128ELi128ELi256ELi128ELb1ELb1ELb1ELb1ELb1ELb1EEEEEEEEEvNT_6ParamsE --------------------------
	.section	.text._ZN7cutlass13device_kernelIN5flash11enable_sm90INS1_16FlashAttnFwdSm90INS1_25CollectiveMainloopFwdSm90ILi2EN4cute5tupleIJNS5_1CILi1EEES8_S8_EEENS6_IJNS7_ILi128EEESA_NS7_ILi192EEEEEELi128ENS_6half_tEfNS_4arch4Sm90ELb1ELb0ELb1ELb1ELb0ELb0ELb0ELb1ELb1ELb1ELb1ELb0EEENS1_21CollectiveEpilogueFwdINS6_IJSA_SA_SA_EEES9_SD_SF_Li256ELb1ELb1ELb1ELb0EEENS1_36VarlenDynamicPersistentTileSchedulerILi128ELi128ELi256ELi128ELb1ELb1ELb1ELb1ELb1ELb1EEEEEEEEEvNT_6ParamsE,"ax",@progbits
	.align	128
.text._ZN7cutlass13device_kernelIN5flash11enable_sm90INS1_16FlashAttnFwdSm90INS1_25CollectiveMainloopFwdSm90ILi2EN4cute5tupleIJNS5_1CILi1EEES8_S8_EEENS6_IJNS7_ILi128EEESA_NS7_ILi192EEEEEELi128ENS_6half_tEfNS_4arch4Sm90ELb1ELb0ELb1ELb1ELb0ELb0ELb0ELb1ELb1ELb1ELb1ELb0EEENS1_21CollectiveEpilogueFwdINS6_IJSA_SA_SA_EEES9_SD_SF_Li256ELb1ELb1ELb1ELb0EEENS1_36VarlenDynamicPersistentTileSchedulerILi128ELi128ELi256ELi128ELb1ELb1ELb1ELb1ELb1ELb1EEEEEEEEEvNT_6ParamsE:
        .type           _ZN7cutlass13device_kernelIN5flash11enable_sm90INS1_16FlashAttnFwdSm90INS1_25CollectiveMainloopFwdSm90ILi2EN4cute5tupleIJNS5_1CILi1EEES8_S8_EEENS6_IJNS7_ILi128EEESA_NS7_ILi192EEEEEELi128ENS_6half_tEfNS_4arch4Sm90ELb1ELb0ELb1ELb1ELb0ELb0ELb0ELb1ELb1ELb1ELb1ELb0EEENS1_21CollectiveEpilogueFwdINS6_IJSA_SA_SA_EEES9_SD_SF_Li256ELb1ELb1ELb1ELb0EEENS1_36VarlenDynamicPersistentTileSchedulerILi128ELi128ELi256ELi128ELb1ELb1ELb1ELb1ELb1ELb1EEEEEEEEEvNT_6ParamsE,@function
        .size           _ZN7cutlass13device_kernelIN5flash11enable_sm90INS1_16FlashAttnFwdSm90INS1_25CollectiveMainloopFwdSm90ILi2EN4cute5tupleIJNS5_1CILi1EEES8_S8_EEENS6_IJNS7_ILi128EEESA_NS7_ILi192EEEEEELi128ENS_6half_tEfNS_4arch4Sm90ELb1ELb0ELb1ELb1ELb0ELb0ELb0ELb1ELb1ELb1ELb1ELb0EEENS1_21CollectiveEpilogueFwdINS6_IJSA_SA_SA_EEES9_SD_SF_Li256ELb1ELb1ELb1ELb0EEENS1_36VarlenDynamicPersistentTileSchedulerILi128ELi128ELi256ELi128ELb1ELb1ELb1ELb1ELb1ELb1EEEEEEEEEvNT_6ParamsE,(.L_x_2987 - _ZN7cutlass13device_kernelIN5flash11enable_sm90INS1_16FlashAttnFwdSm90INS1_25CollectiveMainloopFwdSm90ILi2EN4cute5tupleIJNS5_1CILi1EEES8_S8_EEENS6_IJNS7_ILi128EEESA_NS7_ILi192EEEEEELi128ENS_6half_tEfNS_4arch4Sm90ELb1ELb0ELb1ELb1ELb0ELb0ELb0ELb1ELb1ELb1ELb1ELb0EEENS1_21CollectiveEpilogueFwdINS6_IJSA_SA_SA_EEES9_SD_SF_Li256ELb1ELb1ELb1ELb0EEENS1_36VarlenDynamicPersistentTileSchedulerILi128ELi128ELi256ELi128ELb1ELb1ELb1ELb1ELb1ELb1EEEEEEEEEvNT_6ParamsE)
        .other          _ZN7cutlass13device_kernelIN5flash11enable_sm90INS1_16FlashAttnFwdSm90INS1_25CollectiveMainloopFwdSm90ILi2EN4cute5tupleIJNS5_1CILi1EEES8_S8_EEENS6_IJNS7_ILi128EEESA_NS7_ILi192EEEEEELi128ENS_6half_tEfNS_4arch4Sm90ELb1ELb0ELb1ELb1ELb0ELb0ELb0ELb1ELb1ELb1ELb1ELb0EEENS1_21CollectiveEpilogueFwdINS6_IJSA_SA_SA_EEES9_SD_SF_Li256ELb1ELb1ELb1ELb0EEENS1_36VarlenDynamicPersistentTileSchedulerILi128ELi128ELi256ELi128ELb1ELb1ELb1ELb1ELb1ELb1EEEEEEEEEvNT_6ParamsE,@"STO_CUDA_ENTRY STV_DEFAULT"
_ZN7cutlass13device_kernelIN5flash11enable_sm90INS1_16FlashAttnFwdSm90INS1_25CollectiveMainloopFwdSm90ILi2EN4cute5tupleIJNS5_1CILi1EEES8_S8_EEENS6_IJNS7_ILi128EEESA_NS7_ILi192EEEEEELi128ENS_6half_tEfNS_4arch4Sm90ELb1ELb0ELb1ELb1ELb0ELb0ELb0ELb1ELb1ELb1ELb1ELb0EEENS1_21CollectiveEpilogueFwdINS6_IJSA_SA_SA_EEES9_SD_SF_Li256ELb1ELb1ELb1ELb0EEENS1_36VarlenDynamicPersistentTileSchedulerILi128ELi128ELi256ELi128ELb1ELb1ELb1ELb1ELb1ELb1EEEEEEEEEvNT_6ParamsE:
        /* <DEDUP_REMOVED lines=17> */
.L_x_2203:
[----:B------:R-:W-:Y:S05]  /*0110*/  BSYNC B0 ;  /* 0x0000000000007941 */ /* 0x000fea0003800000 */
.L_x_2202:
        /* <DEDUP_REMOVED lines=40> */
.L_x_2204:
        /* <DEDUP_REMOVED lines=22> */
.L_x_2205:
        /* <DEDUP_REMOVED lines=18> */
.L_x_2206:
        /* <DEDUP_REMOVED lines=22> */
.L_x_2207:
        /* <DEDUP_REMOVED lines=22> */
.L_x_2208:
        /* <DEDUP_REMOVED lines=8> */
.L_x_2210:
        /* <DEDUP_REMOVED lines=24> */
[----:B------:R-:W-:Y:S02]  /*0ae0*/  SHF.R.S32.HI R7, RZ, 0x1f, R6 ;  /* 0x0000001fff077819 */ /* 0x000fe40000011406 */
[----:B------:R-:W-:Y:S02]  /*0af0*/  SHF.R.S32.HI R226, RZ, 0x7, R3 ;  /* 0x00000007ffe27819 */ /* 0x000fe40000011403 */
[----:B------:R-:W-:Y:S02]  /*0b00*/  LEA.HI R10, R7, R8, RZ, 0x3 ;  /* 0x00000008070a7211 */ /* 0x000fe400078f18ff */
[----:B------:R-:W-:Y:S02]  /*0b10*/  LEA.HI R4, R0, R231, RZ, 0x5 ;  /* 0x000000e700047211 */ /* 0x000fe400078f28ff */
[----:B------:R-:W-:-:S02]  /*0b20*/  LOP3.LUT R11, R10, 0xfffffff8, RZ, 0xc0, !PT ;  /* 0xfffffff80a0b7812 */ /* 0x000fc400078ec0ff */
[----:B------:R-:W-:Y:S02]  /*0b30*/  LEA.HI R9, R9, R210, RZ, 0x5 ;  /* 0x000000d209097211 */ /* 0x000fe400078f28ff */
[----:B------:R-:W-:Y:S01]  /*0b40*/  LEA.HI R3, R3, R226, RZ, 0x1 ;  /* 0x000000e203037211 */ /* 0x000fe200078f08ff */
[----:B------:R-:W-:Y:S01]  /*0b50*/  IMAD.SHL.U32 R5, R4, 0x20, RZ ;  /* 0x0000002004057824 */ /* 0x000fe200078e00ff */
[----:B------:R-:W-:Y:S01]  /*0b60*/  SHF.R.S32.HI R9, RZ, 0x5, R9 ;  /* 0x00000005ff097819 */ /* 0x000fe20000011409 */
[----:B------:R-:W-:Y:S01]  /*0b70*/  IMAD.IADD R8, R8, 0x1, -R11 ;  /* 0x0000000108087824 */ /* 0x000fe200078e0a0b */
[----:B------:R-:W-:Y:S02]  /*0b80*/  LOP3.LUT R3, R3, 0x3fffffe, RZ, 0xc0, !PT ;  /* 0x03fffffe03037812 */ /* 0x000fe400078ec0ff */
[CC--:B0-----:R-:W-:Y:S02]  /*0b90*/  LEA.HI R2, R0.reuse, R231.reuse, RZ, 0x4 ;  /* 0x000000e700027211 */ /* 0x0c1fe400078f20ff */
[----:B------:R-:W-:Y:S01]  /*0ba0*/  LEA.HI R10, R0, R231, RZ, 0x2 ;  /* 0x000000e7000a7211 */ /* 0x000fe200078f10ff */
[----:B------:R-:W-:Y:S01]  /*0bb0*/  IMAD R8, R9, 0x10, R8 ;  /* 0x0000001009087824 */ /* 0x000fe200078e0208 */
[----:B------:R-:W-:Y:S01]  /*0bc0*/  LOP3.LUT R7, R5, 0xfffffc00, RZ, 0xc0, !PT ;  /* 0xfffffc0005077812 */ /* 0x000fe200078ec0ff */
[----:B------:R-:W-:Y:S01]  /*0bd0*/  IMAD.IADD R3, R226, 0x1, -R3 ;  /* 0x00000001e2037824 */ /* 0x000fe200078e0a03 */
[----:B------:R-:W-:-:S02]  /*0be0*/  LOP3.LUT R4, R2, 0x3fffff0, RZ, 0xc0, !PT ;  /* 0x03fffff002047812 */ /* 0x000fc400078ec0ff */
[----:B------:R-:W-:Y:S02]  /*0bf0*/  SHF.R.S32.HI R5, RZ, 0x4, R2 ;  /* 0x00000004ff057819 */ /* 0x000fe40000011402 */
[----:B------:R-:W-:Y:S02]  /*0c00*/  LOP3.LUT R10, R10, 0xfffffffc, RZ, 0xc0, !PT ;  /* 0xfffffffc0a0a7812 */ /* 0x000fe400078ec0ff */
[----:B------:R-:W-:Y:S01]  /*0c10*/  LEA.HI R0, R0, R231, RZ, 0x3 ;  /* 0x000000e700007211 */ /* 0x000fe200078f18ff */
[----:B------:R-:W-:Y:S01]  /*0c20*/  IMAD R227, R3, 0x40, R8 ;  /* 0x0000004003e37824 */ /* 0x000fe200078e0208 */
[----:B------:R-:W-:Y:S01]  /*0c30*/  LEA.HI R2, R2, R5, RZ, 0x1 ;  /* 0x0000000502027211 */ /* 0x000fe200078f08ff */
[C---:B------:R-:W-:Y:S01]  /*0c40*/  IMAD.IADD R4, R231.reuse, 0x1, -R4 ;  /* 0x00000001e7047824 */ /* 0x040fe200078e0a04 */
[----:B------:R-:W-:Y:S01]  /*0c50*/  LOP3.LUT R188, R0, 0xfffffff8, RZ, 0xc0, !PT ;  /* 0xfffffff800bc7812 */ /* 0x000fe200078ec0ff */
[C---:B------:R-:W-:Y:S01]  /*0c60*/  IMAD.IADD R10, R231.reuse, 0x1, -R10 ;  /* 0x00000001e70a7824 */ /* 0x040fe200078e0a0a */
[----:B------:R-:W-:Y:S01]  /*0c70*/  LOP3.LUT R3, R6, 0x7ffffffc, RZ, 0xc0, !PT ;  /* 0x7ffffffc06037812 */ /* 0x000fe200078ec0ff */
[----:B------:R-:W-:Y:S01]  /*0c80*/  IMAD R7, R4, 0x40, R7 ;  /* 0x0000004004077824 */ /* 0x000fe200078e0207 */
[----:B------:R-:W-:Y:S01]  /*0c90*/  LOP3.LUT R2, R2, 0x1ffffffe, RZ, 0xc0, !PT ;  /* 0x1ffffffe02027812 */ /* 0x000fe200078ec0ff */
[----:B------:R-:W-:Y:S01]  /*0ca0*/  IMAD.IADD R188, R231, 0x1, -R188 ;  /* 0x00000001e7bc7824 */ /* 0x000fe200078e0abc */
[----:B------:R-:W-:Y:S01]  /*0cb0*/  LEA.HI R4, R10, R10, RZ, 0x1 ;  /* 0x0000000a0a047211 */ /* 0x000fe200078f08ff */
[----:B------:R-:W-:-:S02]  /*0cc0*/  IMAD.IADD R3, R210, 0x1, -R3 ;  /* 0x00000001d2037824 */ /* 0x000fc400078e0a03 */
[----:B------:R-:W-:Y:S01]  /*0cd0*/  IMAD.IADD R2, R5, 0x1, -R2 ;  /* 0x0000000105027824 */ /* 0x000fe200078e0a02 */
[----:B------:R-:W-:Y:S01]  /*0ce0*/  LOP3.LUT R5, R4, 0x1ffffffe, RZ, 0xc0, !PT ;  /* 0x1ffffffe04057812 */ /* 0x000fe200078ec0ff */
[----:B------:R-:W-:Y:S02]  /*0cf0*/  IMAD.SHL.U32 R23, R188, 0x8, RZ ;  /* 0x00000008bc177824 */ /* 0x000fe400078e00ff */
[----:B------:R-:W-:Y:S02]  /*0d00*/  IMAD.SHL.U32 R184, R3, 0x2, RZ ;  /* 0x0000000203b87824 */ /* 0x000fe400078e00ff */
[----:B------:R-:W-:Y:S02]  /*0d10*/  VIADD R187, R23, 0x40 ;  /* 0x0000004017bb7836 */ /* 0x000fe40000000000 */
[C---:B------:R-:W-:Y:S01]  /*0d20*/  VIADD R206, R184.reuse, 0x8 ;  /* 0x00000008b8ce7836 */ /* 0x040fe20000000000 */
        /* <DEDUP_REMOVED lines=14> */
[----:B------:R-:W-:Y:S01]  /*0e10*/  IMAD.IADD R10, R10, 0x1, -R5 ;  /* 0x000000010a0a7824 */ /* 0x000fe200078e0a05 */
[----:B------:R-:W-:Y:S01]  /*0e20*/  SHF.R.S32.HI R208, RZ, 0x3, R0 ;  /* 0x00000003ffd07819 */ /* 0x000fe20000011400 */
[----:B------:R-:W-:Y:S01]  /*0e30*/  IMAD R228, R2, 0x8, R7 ;  /* 0x0000000802e47824 */ /* 0x000fe200078e0207 */
[----:B------:R-:W-:Y:S01]  /*0e40*/  SHF.R.S32.HI R230, RZ, 0x1f, R23 ;  /* 0x0000001fffe67819 */ /* 0x000fe20000011417 */
[----:B------:R-:W-:Y:S01]  /*0e50*/  IMAD.MOV.U32 R209, RZ, RZ, RZ ;  /* 0x000000ffffd17224 */ /* 0x000fe200078e00ff */
[----:B------:R-:W-:Y:S01]  /*0e60*/  SHF.R.S32.HI R229, RZ, 0x1f, R187 ;  /* 0x0000001fffe57819 */ /* 0x000fe200000114bb */
[----:B------:R-:W-:Y:S01]  /*0e70*/  IMAD R185, R10, 0x8, R227 ;  /* 0x000000080ab97824 */ /* 0x000fe200078e02e3 */
        /* <DEDUP_REMOVED lines=14> */
[----:B------:R-:W-:Y:S01]  /*0f60*/  SHF.R.S32.HI R211, RZ, 0x1f, R192 ;  /* 0x0000001fffd37819 */ /* 0x000fe200000114c0 */
[----:B------:R-:W-:Y:S01]  /*0f70*/  UMOV UR38, URZ ;  /* 0x0000003f00267c82 */ /* 0x000fe20008000000 */
[----:B------:R-:W-:Y:S01]  /*0f80*/  UMOV UR36, URZ ;  /* 0x0000003f00247c82 */ /* 0x000fe20008000000 */
[----:B--2---:R-:W-:-:S07]  /*0f90*/  LOP3.LUT R19, R12, 0x1, RZ, 0xfc, !PT ;  /* 0x000000010c137812 */ /* 0x004fce00078efcff */
.L_x_2268:
[----:B0-23--:R-:W0:Y:S01]  /*0fa0*/  LDC.64 R2, c[0x0][0xc88] ;  /* 0x00032200ff027b82 */ /* 0x00de220000000a00 */
[----:B------:R-:W-:Y:S01]  /*0fb0*/  ULDC.64 UR4, c[0x0][0xa28] ;  /* 0x00028a0000047ab9 */ /* 0x000fe20000000a00 */
[----:B------:R-:W-:-:S06]  /*0fc0*/  ULDC.64 UR6, c[0x0][0xa18] ;  /* 0x0002860000067ab9 */ /* 0x000fcc0000000a00 */
[----:B------:R-:W1:Y:S08]  /*0fd0*/  LDC R17, c[0x0][0x288] ;  /* 0x0000a200ff117b82 */ /* 0x000e700000000800 */
[----:B------:R-:W2:Y:S01]  /*0fe0*/  LDC.64 R8, c[0x0][0x418] ;  /* 0x00010600ff087b82 */ /* 0x000ea20000000a00 */
[----:B0-----:R-:W-:-:S07]  /*0ff0*/  IMAD.WIDE R2, R27, 0x4, R2 ;  /* 0x000000041b027825 */ /* 0x001fce00078e0202 */
[----:B------:R-:W0:Y:S01]  /*1000*/  LDC R10, c[0x0][0x424] ;  /* 0x00010900ff0a7b82 */ /* 0x000e220000000800 */
[----:B------:R-:W3:Y:S01]  /*1010*/  LDG.E R186, desc[UR56][R2.64] ;  /* 0x0000003802ba7981 */ /* 0x000ee2000c1e1900 */
[----:B------:R-:W-:Y:S01]  /*1020*/  ISETP.NE.U32.AND P1, PT, RZ, UR4, PT ;  /* 0x00000004ff007c0c */ /* 0x000fe2000bf25070 */
[----:B------:R-:W-:Y:S01]  /*1030*/  IMAD.MOV.U32 R7, RZ, RZ, RZ ;  /* 0x000000ffff077224 */ /* 0x000fe200078e00ff */
[----:B------:R-:W-:-:S04]  /*1040*/  ISETP.NE.U32.AND P0, PT, RZ, UR6, PT ;  /* 0x00000006ff007c0c */ /* 0x000fc8000bf05070 */
[----:B----4-:R-:W4:Y:S01]  /*1050*/  LDC R11, c[0x0][0x2f0] ;  /* 0x0000bc00ff0b7b82 */ /* 0x010f220000000800 */
[----:B------:R-:W-:Y:S02]  /*1060*/  ISETP.NE.AND.EX P1, PT, RZ, UR5, PT, P1 ;  /* 0x00000005ff007c0c */ /* 0x000fe4000bf25310 */
[----:B------:R-:W-:Y:S02]  /*1070*/  ISETP.NE.AND.EX P0, PT, RZ, UR7, PT, P0 ;  /* 0x00000007ff007c0c */ /* 0x000fe4000bf05300 */
[----:B---3--:R-:W-:-:S09]  /*1080*/  SHF.R.S32.HI R191, RZ, 0x1f, R186 ;  /* 0x0000001fffbf7819 */ /* 0x008fd200000114ba */
[----:B------:R-:W-:-:S04]  /*1090*/  @P1 LEA R4, P2, R186, UR4, 0x2 ;  /* 0x00000004ba041c11 */ /* 0x000fc8000f8410ff */
[C-C-:B------:R-:W-:Y:S02]  /*10a0*/  @P1 LEA.HI.X R5, R186.reuse, UR5, R191.reuse, 0x2, P2 ;  /* 0x00000005ba051c11 */ /* 0x140fe400090f14bf */
[----:B------:R-:W-:Y:S02]  /*10b0*/  @P0 LEA R2, P2, R186, UR6, 0x2 ;  /* 0x00000006ba020c11 */ /* 0x000fe4000f8410ff */
[----:B------:R-:W-:Y:S01]  /*10c0*/  LOP3.LUT R6, R26, 0xff000000, RZ, 0xc0, !PT ;  /* 0xff0000001a067812 */ /* 0x000fe200078ec0ff */
[----:B------:R3:W5:Y:S01]  /*10d0*/  @P1 LDG.E R7, desc[UR56][R4.64] ;  /* 0x0000003804071981 */ /* 0x000762000c1e1900 */
[----:B------:R-:W-:Y:S01]  /*10e0*/  @P0 LEA.HI.X R3, R186, UR7, R191, 0x2, P2 ;  /* 0x00000007ba030c11 */ /* 0x000fe200090f14bf */
[----:B------:R-:W-:-:S04]  /*10f0*/  ULDC.64 UR6, c[0x0][0xa20] ;  /* 0x0002880000067ab9 */ /* 0x000fc80000000a00 */
[----:B-1----:R1:W5:Y:S01]  /*1100*/  @P0 LDG.E R17, desc[UR56][R2.64] ;  /* 0x0000003802110981 */ /* 0x002362000c1e1900 */
[----:B--2---:R-:W-:Y:S02]  /*1110*/  ISETP.NE.U32.AND P1, PT, R8, RZ, PT ;  /* 0x000000ff0800720c */ /* 0x004fe40003f25070 */
[----:B------:R-:W-:Y:S02]  /*1120*/  ISETP.NE.U32.AND P2, PT, RZ, UR6, PT ;  /* 0x00000006ff007c0c */ /* 0x000fe4000bf45070 */
[----:B------:R-:W-:Y:S02]  /*1130*/  LOP3.LUT R0, R26, 0xff0000, RZ, 0xc0, !PT ;  /* 0x00ff00001a007812 */ /* 0x000fe400078ec0ff */
[----:B---3--:R-:W-:Y:S02]  /*1140*/  SHF.R.U32.HI R5, RZ, 0x8, R6 ;  /* 0x00000008ff057819 */ /* 0x008fe40000011606 */
[----:B------:R-:W-:Y:S02]  /*1150*/  ISETP.NE.AND.EX P1, PT, R9, RZ, PT, P1 ;  /* 0x000000ff0900720c */ /* 0x000fe40003f25310 */
[----:B------:R-:W-:-:S02]  /*1160*/  ISETP.NE.AND.EX P2, PT, RZ, UR7, PT, P2 ;  /* 0x00000007ff007c0c */ /* 0x000fc4000bf45320 */
[----:B------:R-:W-:Y:S02]  /*1170*/  LEA.HI R190, R0, R5, RZ, 0x10 ;  /* 0x0000000500be7211 */ /* 0x000fe400078f80ff */
[----:B0-----:R-:W-:Y:S01]  /*1180*/  SEL R0, R10, 0x1, P1 ;  /* 0x000000010a007807 */ /* 0x001fe20000800000 */
[----:B-1--4-:R-:W-:Y:S08]  /*1190*/  @P0 BRA `(.L_x_2211) ;  /* 0x0000000000240947 */ /* 0x012ff00003800000 */
        /* <DEDUP_REMOVED lines=9> */
.L_x_2211:
[----:B------:R-:W-:Y:S01]  /*1230*/  IMAD R16, R0, R11, RZ ;  /* 0x0000000b00107224 */ /* 0x000fe200078e02ff */
[----:B------:R-:W-:Y:S01]  /*1240*/  LOP3.LUT R189, R26, 0xffff, RZ, 0xc0, !PT ;  /* 0x0000ffff1abd7812 */ /* 0x000fe200078ec0ff */
[----:B------:R-:W-:Y:S06]  /*1250*/  @!P2 BRA `(.L_x_2212) ;  /* 0x000000000010a947 */ /* 0x000fec0003800000 */
[----:B------:R-:W-:-:S04]  /*1260*/  LEA R2, P0, R186, UR6, 0x2 ;  /* 0x00000006ba027c11 */ /* 0x000fc8000f8010ff */
[----:B------:R-:W-:-:S05]  /*1270*/  LEA.HI.X R3, R186, UR7, R191, 0x2, P0 ;  /* 0x00000007ba037c11 */ /* 0x000fca00080f14bf */
[----:B------:R0:W5:Y:S01]  /*1280*/  LDG.E R16, desc[UR56][R2.64] ;  /* 0x0000003802107981 */ /* 0x000162000c1e1900 */
[----:B------:R-:W-:Y:S05]  /*1290*/  BRA `(.L_x_2213) ;  /* 0x0000000000247947 */ /* 0x000fea0003800000 */
.L_x_2212:
[----:B------:R-:W-:Y:S02]  /*12a0*/  ULDC.64 UR4, c[0x0][0xa08] ;  /* 0x0002820000047ab9 */ /* 0x000fe40000000a00 */
[----:B------:R-:W-:-:S04]  /*12b0*/  ISETP.NE.U32.AND P0, PT, RZ, UR4, PT ;  /* 0x00000004ff007c0c */ /* 0x000fc8000bf05070 */
[----:B------:R-:W-:-:S13]  /*12c0*/  ISETP.NE.AND.EX P0, PT, RZ, UR5, PT, P0 ;  /* 0x00000005ff007c0c */ /* 0x000fda000bf05300 */
[----:B------:R-:W-:Y:S05]  /*12d0*/  @!P0 BRA `(.L_x_2213) ;  /* 0x0000000000148947 */ /* 0x000fea0003800000 */
[----:B------:R-:W0:Y:S02]  /*12e0*/  LDC.64 R2, c[0x0][0xa08] ;  /* 0x00028200ff027b82 */ /* 0x000e240000000a00 */
[----:B0-----:R-:W-:-:S05]  /*12f0*/  IMAD.WIDE R2, R186, 0x4, R2 ;  /* 0x00000004ba027825 */ /* 0x001fca00078e0202 */
[----:B------:R-:W2:Y:S04]  /*1300*/  LDG.E R16, desc[UR56][R2.64] ;  /* 0x0000003802107981 */ /* 0x000ea8000c1e1900 */
[----:B------:R-:W2:Y:S02]  /*1310*/  LDG.E R5, desc[UR56][R2.64+0x4] ;  /* 0x0000043802057981 */ /* 0x000ea4000c1e1900 */
[----:B--2---:R-:W-:-:S07]  /*1320*/  IMAD.IADD R16, R5, 0x1, -R16 ;  /* 0x0000000105107824 */ /* 0x004fce00078e0a10 */
.L_x_2213:
[----:B------:R-:W1:Y:S01]  /*1330*/  LDC R0, c[0x0][0x448] ;  /* 0x00011200ff007b82 */ /* 0x000e620000000800 */
[----:B------:R-:W-:Y:S01]  /*1340*/  IMAD.SHL.U32 R18, R25, 0x80, RZ ;  /* 0x0000008019127824 */ /* 0x000fe200078e00ff */
[----:B------:R-:W-:Y:S01]  /*1350*/  LOP3.LUT R207, R190, 0xff, RZ, 0xc0, !PT ;  /* 0x000000ffbecf7812 */ /* 0x000fe200078ec0ff */
[----:B-----5:R-:W-:Y:S01]  /*1360*/  IMAD.IADD R16, R16, 0x1, -R7 ;  /* 0x0000000110107824 */ /* 0x020fe200078e0a07 */
[----:B------:R-:W-:Y:S01]  /*1370*/  SHF.R.U32.HI R190, RZ, 0x10, R190 ;  /* 0x00000010ffbe7819 */ /* 0x000fe200000116be */
[----:B------:R-:W-:Y:S01]  /*1380*/  IMAD.MOV.U32 R95, RZ, RZ, RZ ;  /* 0x000000ffff5f7224 */ /* 0x000fe200078e00ff */
[----:B-1----:R-:W-:Y:S01]  /*1390*/  ISETP.NE.AND P0, PT, R0, 0x1, PT ;  /* 0x000000010000780c */ /* 0x002fe20003f05270 */
[----:B------:R-:W-:-:S12]  /*13a0*/  VIADD R0, R18, 0x7f ;  /* 0x0000007f12007836 */ /* 0x000fd80000000000 */
[----:B0-----:R-:W0:Y:S08]  /*13b0*/  @P0 LDC R3, c[0x0][0x44c] ;  /* 0x00011300ff030b82 */ /* 0x001e300000000800 */
[----:B------:R-:W1:Y:S01]  /*13c0*/  @P0 LDC R5, c[0x0][0x450] ;  /* 0x00011400ff050b82 */ /* 0x000e620000000800 */
[----:B0-----:R-:W-:Y:S01]  /*13d0*/  @P0 IMAD.HI.U32 R2, R0, R3, RZ ;  /* 0x0000000300020227 */ /* 0x001fe200078e00ff */
[----:B------:R-:W-:-:S04]  /*13e0*/  IADD3 R3, R16, 0x80, -R17 ;  /* 0x0000008010037810 */ /* 0x000fc80007ffe811 */
[----:B-1----:R-:W-:Y:S01]  /*13f0*/  @P0 SHF.R.U32.HI R0, RZ, R5, R2 ;  /* 0x00000005ff000219 */ /* 0x002fe20000011602 */
[----:B------:R-:W-:-:S04]  /*1400*/  VIADD R2, R16, 0x7f ;  /* 0x0000007f10027836 */ /* 0x000fc80000000000 */
[----:B------:R-:W-:Y:S01]  /*1410*/  IMAD.IADD R0, R3, 0x1, R0 ;  /* 0x0000000103007824 */ /* 0x000fe200078e0200 */
[----:B------:R-:W-:-:S04]  /*1420*/  SHF.R.S32.HI R3, RZ, 0x1f, R2 ;  /* 0x0000001fff037819 */ /* 0x000fc80000011402 */
[----:B------:R-:W-:Y:S02]  /*1430*/  SHF.R.S32.HI R5, RZ, 0x1f, R0 ;  /* 0x0000001fff057819 */ /* 0x000fe40000011400 */
[----:B------:R-:W-:Y:S02]  /*1440*/  LEA.HI R3, R3, R2, RZ, 0x7 ;  /* 0x0000000203037211 */ /* 0x000fe400078f38ff */
[----:B------:R-:W-:Y:S02]  /*1450*/  LEA.HI R5, R5, R0, RZ, 0x7 ;  /* 0x0000000005057211 */ /* 0x000fe400078f38ff */
[----:B------:R-:W-:Y:S02]  /*1460*/  SHF.R.S32.HI R3, RZ, 0x7, R3 ;  /* 0x00000007ff037819 */ /* 0x000fe40000011403 */
[----:B------:R-:W-:-:S04]  /*1470*/  SHF.R.S32.HI R0, RZ, 0x7, R5 ;  /* 0x00000007ff007819 */ /* 0x000fc80000011405 */
[----:B------:R-:W-:-:S04]  /*1480*/  VIMNMX R6, R3, R0, PT ;  /* 0x0000000003067248 */ /* 0x000fc80003fe0100 */
[----:B------:R-:W-:-:S13]  /*1490*/  ISETP.GE.AND P0, PT, R6, 0x1, PT ;  /* 0x000000010600780c */ /* 0x000fda0003f06270 */
[----:B------:R-:W-:Y:S05]  /*14a0*/  @!P0 BRA `(.L_x_2214) ;  /* 0x0000000000788947 */ /* 0x000fea0003800000 */
[----:B------:R-:W0:Y:S01]  /*14b0*/  LDC R3, c[0x0][0x9f0] ;  /* 0x00027c00ff037b82 */ /* 0x000e220000000800 */
[----:B------:R-:W-:-:S04]  /*14c0*/  ISETP.NE.AND P0, PT, R190, RZ, PT ;  /* 0x000000ffbe00720c */ /* 0x000fc80003f05270 */
[----:B0-----:R-:W-:-:S04]  /*14d0*/  SEL R9, R190, R3, P0 ;  /* 0x00000003be097207 */ /* 0x001fc80000000000 */
[-C--:B------:R-:W-:Y:S02]  /*14e0*/  IABS R5, R9.reuse ;  /* 0x0000000900057213 */ /* 0x080fe40000000000 */
        /* <DEDUP_REMOVED lines=26> */
.L_x_2214:
[-C--:B------:R-:W-:Y:S01]  /*1690*/  IMAD R22, R207, R95.reuse, RZ ;  /* 0x0000005fcf167224 */ /* 0x080fe200078e02ff */
        /* <DEDUP_REMOVED lines=60> */
[----:B------:R-:W-:Y:S01]  /*1a60*/  MOV R10, UR6 ;  /* 0x00000006000a7c02 */ /* 0x000fe20008000f00 */
        /* <DEDUP_REMOVED lines=8> */
.L_x_2216:
[----:B------:R-:W-:Y:S02]  /*1af0*/  LEA.HI R0, R209, R209, RZ, 0x1 ;  /* 0x000000d1d1007211 */ /* 0x000fe400078f08ff */
[----:B------:R-:W-:Y:S02]  /*1b00*/  ISETP.NE.AND P0, PT, R19, 0x3, PT ;  /* 0x000000031300780c */ /* 0x000fe40003f05270 */
[----:B------:R-:W-:-:S05]  /*1b10*/  LOP3.LUT R0, R0, 0xfffffffe, RZ, 0xc0, !PT ;  /* 0xfffffffe00007812 */ /* 0x000fca00078ec0ff */
[----:B------:R-:W-:-:S05]  /*1b20*/  IMAD.IADD R0, R209, 0x1, -R0 ;  /* 0x00000001d1007824 */ /* 0x000fca00078e0a00 */
[----:B------:R-:W-:-:S04]  /*1b30*/  SHF.L.U32 R0, R0, 0x1f, RZ ;  /* 0x0000001f00007819 */ /* 0x000fc800000006ff */
[----:B------:R-:W0:Y:S02]  /*1b40*/  SYNCS.PHASECHK.TRANS64.TRYWAIT P1, [UR37+0x34800], R0 ;  /* 0x03480000ff0075a7 */ /* 0x000e240008020165 */
[----:B0-----:R-:W-:Y:S05]  /*1b50*/  @!P1 BRA `(.L_x_2217) ;  /* 0x0000013000f09947 */ /* 0x001fea0003800000 */
.L_x_2395:
[----:B------:R-:W-:Y:S05]  /*1b60*/  @!P0 BRA `(.L_x_2218) ;  /* 0x0000000000048947 */ /* 0x000fea0003800000 */
[----:B------:R-:W-:Y:S01]  /*1b70*/  BPT.TRAP 0x1 ;  /* 0x000000040000795c */ /* 0x000fe20000300000 */
.L_x_2218:
[----:B0-----:R-:W-:Y:S02]  /*1b80*/  IMAD.U32 R0, RZ, RZ, UR36 ;  /* 0x00000024ff007e24 */ /* 0x001fe4000f8e00ff */
[----:B------:R-:W-:-:S03]  /*1b90*/  IMAD.U32 R3, RZ, RZ, UR38 ;  /* 0x00000026ff037e24 */ /* 0x000fc6000f8e00ff */
[----:B------:R-:W-:Y:S02]  /*1ba0*/  LEA R0, R0, UR37, 0x3 ;  /* 0x0000002500007c11 */ /* 0x000fe4000f8e18ff */
[----:B------:R-:W-:-:S04]  /*1bb0*/  SHF.L.U32 R3, R3, 0x1f, RZ ;  /* 0x0000001f03037819 */ /* 0x000fc800000006ff */
[----:B------:R0:W1:Y:S01]  /*1bc0*/  SYNCS.PHASECHK.TRANS64.TRYWAIT P2, [R0+URZ+0x34830], R3 ;  /* 0x03483003000075a7 */ /* 0x000062000804017f */
[----:B------:R-:W-:Y:S05]  /*1bd0*/  @!P0 BRA `(.L_x_2219) ;  /* 0x0000000000048947 */ /* 0x000fea0003800000 */
[----:B------:R-:W-:Y:S01]  /*1be0*/  BPT.TRAP 0x1 ;  /* 0x000000040000795c */ /* 0x000fe20000300000 */
.L_x_2219:
[----:B------:R-:W2:Y:S02]  /*1bf0*/  S2R R2, SR_TID.X ;  /* 0x0000000000027919 */ /* 0x000ea40000002100 */
[----:B--2---:R-:W-:Y:S01]  /*1c00*/  LOP3.LUT P1, RZ, R2, 0x7f, RZ, 0xc0, !PT ;  /* 0x0000007f02ff7812 */ /* 0x004fe2000782c0ff */
[----:B-1----:R-:W-:-:S12]  /*1c10*/  @P2 BRA `(.L_x_2220) ;  /* 0x0000000000082947 */ /* 0x002fd80003800000 */
[----:B------:R-:W1:Y:S02]  /*1c20*/  SYNCS.PHASECHK.TRANS64.TRYWAIT P2, [R0+URZ+0x34830], R3 ;  /* 0x03483003000075a7 */ /* 0x000e64000804017f */
[----:B-1----:R-:W-:Y:S05]  /*1c30*/  @!P2 BRA `(.L_x_2221) ;  /* 0x0000013000d0a947 */ /* 0x002fea0003800000 */
.L_x_2220:
[----:B------:R-:W-:Y:S05]  /*1c40*/  WARPSYNC.ALL ;  /* 0x0000000000007948 */ /* 0x000fea0003800000 */
[----:B------:R-:W-:Y:S01]  /*1c50*/  UIADD3 UR4, UR37, 0x1c400, URZ ;  /* 0x0001c40025047890 */ /* 0x000fe2000fffe03f */
[----:B------:R-:W-:Y:S01]  /*1c60*/  WARPGROUP.ARRIVE ;  /* 0x00000000000079c5 */ /* 0x000fe20000000000 */
[----:B------:R-:W-:Y:S01]  /*1c70*/  ULOP3.LUT UR52, UR52, 0x10000, URZ, 0xfc, !UPT ;  /* 0x0001000034347892 */ /* 0x000fe2000f8efc3f */
[----:B------:R-:W2:Y:S01]  /*1c80*/  LDC R5, c[0x0][0x448] ;  /* 0x00011200ff057b82 */ /* 0x000ea20000000800 */
[----:B------:R-:W-:Y:S01]  /*1c90*/  USHF.R.U32.HI UR4, URZ, 0x4, UR4 ;  /* 0x000000043f047899 */ /* 0x000fe20008011604 */
[----:B01----:R-:W-:Y:S01]  /*1ca0*/  @!P1 VIADD R0, R0, 0x34840 ;  /* 0x0003484000009836 */ /* 0x003fe20000000000 */
[----:B------:R-:W-:Y:S01]  /*1cb0*/  UMOV UR53, 0x40000040 ;  /* 0x4000004000357882 */ /* 0x000fe20000000000 */
[----:B------:R-:W-:Y:S01]  /*1cc0*/  UMOV UR55, 0x40000040 ;  /* 0x4000004000377882 */ /* 0x000fe20000000000 */
[----:B------:R-:W-:Y:S01]  /*1cd0*/  ULOP3.LUT UR4, UR4, 0x3fff, URZ, 0xc0, !UPT ;  /* 0x00003fff04047892 */ /* 0x000fe2000f8ec03f */
[----:B------:R-:W-:Y:S01]  /*1ce0*/  CS2R R150, SRZ ;  /* 0x0000000000967805 */ /* 0x000fe2000001ff00 */
[----:B------:R-:W-:Y:S01]  /*1cf0*/  UMOV UR5, 0x40000040 ;  /* 0x4000004000057882 */ /* 0x000fe20000000000 */
[----:B------:R-:W-:Y:S01]  /*1d00*/  UMOV UR7, 0x40000040 ;  /* 0x4000004000077882 */ /* 0x000fe20000000000 */
[----:B------:R-:W-:Y:S01]  /*1d10*/  ULOP3.LUT UR39, UR4, 0x10000, URZ, 0xfc, !UPT ;  /* 0x0001000004277892 */ /* 0x000fe2000f8efc3f */
[----:B------:R-:W-:Y:S01]  /*1d20*/  @!P1 PRMT R0, RZ, 0x654, R0 ;  /* 0x00000654ff009816 */ /* 0x000fe20000000000 */
[----:B------:R-:W-:Y:S01]  /*1d30*/  UIADD3 UR4, UR52, 0x2, URZ ;  /* 0x0000000234047890 */ /* 0x000fe2000fffe03f */
[----:B------:R-:W-:Y:S01]  /*1d40*/  CS2R R148, SRZ ;  /* 0x0000000000947805 */ /* 0x000fe2000001ff00 */
[----:B------:R-:W-:Y:S01]  /*1d50*/  UIMAD UR54, UR36, 0xc00, UR39 ;  /* 0x00000c00243678a4 */ /* 0x000fe2000f8e0227 */
[----:B------:R-:W-:Y:S01]  /*1d60*/  CS2R R146, SRZ ;  /* 0x0000000000927805 */ /* 0x000fe2000001ff00 */
[----:B------:R-:W-:Y:S01]  /*1d70*/  UIADD3 UR8, UR52, 0x4, URZ ;  /* 0x0000000434087890 */ /* 0x000fe2000fffe03f */
[----:B------:R-:W-:Y:S01]  /*1d80*/  CS2R R144, SRZ ;  /* 0x0000000000907805 */ /* 0x000fe2000001ff00 */
[----:B------:R-:W-:Y:S01]  /*1d90*/  UIADD3 UR6, UR54, 0x2, URZ ;  /* 0x0000000236067890 */ /* 0x000fe2000fffe03f */
[----:B------:R-:W-:Y:S01]  /*1da0*/  CS2R R142, SRZ ;  /* 0x00000000008e7805 */ /* 0x000fe2000001ff00 */
[----:B------:R-:W-:Y:S01]  /*1db0*/  UIADD3 UR10, UR54, 0x4, URZ ;  /* 0x00000004360a7890 */ /* 0x000fe2000fffe03f */
[----:B------:R-:W-:Y:S01]  /*1dc0*/  CS2R R140, SRZ ;  /* 0x00000000008c7805 */ /* 0x000fe2000001ff00 */
[----:B------:R-:W-:Y:S01]  /*1dd0*/  UMOV UR9, 0x40000040 ;  /* 0x4000004000097882 */ /* 0x000fe20000000000 */
[----:B------:R-:W-:Y:S01]  /*1de0*/  HGMMA.64x128x16.F32 R24, gdesc[UR52], RZ, !UPT, gsb0 ;  /* 0x01e00000341879f0 */ /* 0x000fe2000c0008ff */
[----:B------:R-:W-:Y:S01]  /*1df0*/  UMOV UR11, 0x40000040 ;  /* 0x40000040000b7882 */ /* 0x000fe20000000000 */
[----:B------:R-:W-:Y:S01]  /*1e00*/  UIADD3 UR12, UR52, 0x6, URZ ;  /* 0x00000006340c7890 */ /* 0x000fe2000fffe03f */
[----:B--2---:R-:W-:Y:S01]  /*1e10*/  ISETP.NE.AND P2, PT, R5, 0x1, PT ;  /* 0x000000010500780c */ /* 0x004fe20003f45270 */
        /* <DEDUP_REMOVED lines=13> */
[----:B------:R-:W0:Y:S01]  /*1ef0*/  @P2 LDC R6, c[0x0][0x44c] ;  /* 0x00011300ff062b82 */ /* 0x000e220000000800 */
        /* <DEDUP_REMOVED lines=30> */
[----:B------:R-:W-:Y:S02]  /*20e0*/  WARPGROUP.DEPBAR.LE gsb0, 0x0 ;  /* 0x00008000000079c5 */ /* 0x000fe40000010000 */
[----:B------:R-:W-:-:S06]  /*20f0*/  WARPGROUP.ARRIVE ;  /* 0x00000000000079c5 */ /* 0x000fcc0000000000 */
[----:B------:R-:W-:Y:S01]  /*2100*/  HGMMA.64x128x16.F32 R24, gdesc[UR4], R24, gsb0 ;  /* 0x01e00000041879f0 */ /* 0x000fe20008000818 */
[----:B------:R-:W-:Y:S01]  /*2110*/  ULDC UR6, c[0x0][0x9d8] ;  /* 0x0002760000067ab9 */ /* 0x000fe20000000800 */
[----:B------:R-:W-:Y:S01]  /*2120*/  ULDC UR7, c[0x0][0x988] ;  /* 0x0002620000077ab9 */ /* 0x000fe20000000800 */
        /* <DEDUP_REMOVED lines=33> */
[----:B------:R-:W1:Y:S01]  /*2340*/  @P2 LDC R32, c[0x0][0x450] ;  /* 0x00011400ff202b82 */ /* 0x000e620000000800 */
        /* <DEDUP_REMOVED lines=11> */
[----:B--2---:R-:W-:-:S02]  /*2400*/  IMAD.IADD R31, R185, 0x1, R18 ;  /* 0x00000001b91f7824 */ /* 0x004fc400078e0212 */
[----:B------:R-:W-:Y:S01]  /*2410*/  FMUL.FTZ R43, R43, UR6 ;  /* 0x000000062b2b7c20 */ /* 0x000fe20008410000 */
[----:B------:R-:W-:Y:S01]  /*2420*/  FMUL.FTZ R46, R46, UR6 ;  /* 0x000000062e2e7c20 */ /* 0x000fe20008410000 */
[----:B------:R-:W-:Y:S01]  /*2430*/  FMUL.FTZ R47, R47, UR6 ;  /* 0x000000062f2f7c20 */ /* 0x000fe20008410000 */
[----:B0-----:R-:W-:-:S04]  /*2440*/  @P2 IMAD.HI.U32 R5, R31, R6, RZ ;  /* 0x000000061f052227 */ /* 0x001fc800078e00ff */
[----:B------:R-:W-:Y:S01]  /*2450*/  FMUL.FTZ R50, R50, UR6 ;  /* 0x0000000632327c20 */ /* 0x000fe20008410000 */
[----:B------:R-:W-:Y:S01]  /*2460*/  FMUL.FTZ R51, R51, UR6 ;  /* 0x0000000633337c20 */ /* 0x000fe20008410000 */
[----:B------:R-:W0:Y:S01]  /*2470*/  MUFU.TANH R27, R27 ;  /* 0x0000001b001b7308 */ /* 0x000e220000002400 */
[----:B------:R-:W-:Y:S02]  /*2480*/  IMAD.MOV.U32 R6, RZ, RZ, -0x80 ;  /* 0xffffff80ff067424 */ /* 0x000fe400078e00ff */
[----:B------:R-:W-:Y:S01]  /*2490*/  FMUL.FTZ R54, R54, UR6 ;  /* 0x0000000636367c20 */ /* 0x000fe20008410000 */
[----:B------:R-:W-:Y:S01]  /*24a0*/  FMUL.FTZ R55, R55, UR6 ;  /* 0x0000000637377c20 */ /* 0x000fe20008410000 */
[----:B------:R-:W-:Y:S01]  /*24b0*/  FMUL.FTZ R13, R44, UR6 ;  /* 0x000000062c0d7c20 */ /* 0x000fe20008410000 */
[----:B-1----:R-:W-:Y:S01]  /*24c0*/  @P2 SHF.R.U32.HI R31, RZ, R32, R5 ;  /* 0x00000020ff1f2219 */ /* 0x002fe20000011605 */
[----:B------:R-:W-:Y:S02]  /*24d0*/  IMAD R33, R95, R6, 0x80 ;  /* 0x000000805f217424 */ /* 0x000fe400078e0206 */
[----:B------:R-:W-:Y:S01]  /*24e0*/  FMUL.FTZ R58, R58, UR6 ;  /* 0x000000063a3a7c20 */ /* 0x000fe20008410000 */
[----:B------:R-:W1:Y:S01]  /*24f0*/  MUFU.TANH R30, R30 ;  /* 0x0000001e001e7308 */ /* 0x000e620000002400 */
[----:B------:R-:W-:Y:S01]  /*2500*/  FMUL.FTZ R70, R70, UR6 ;  /* 0x0000000646467c20 */ /* 0x000fe20008410000 */
[----:B------:R-:W2:Y:S01]  /*2510*/  SHFL.IDX PT, R5, R31, 0x1, 0x1c1f ;  /* 0x003c1f001f057f89 */ /* 0x000ea200000e0000 */
[C-C-:B------:R-:W-:Y:S01]  /*2520*/  IADD3 R100, -R184.reuse, 0x1, R33.reuse ;  /* 0x00000001b8647810 */ /* 0x140fe20007ffe121 */
[----:B------:R-:W-:Y:S01]  /*2530*/  FMUL.FTZ R59, R59, UR6 ;  /* 0x000000063b3b7c20 */ /* 0x000fe20008410000 */
[----:B------:R-:W-:Y:S01]  /*2540*/  IADD3 R33, -R184, R16, R33 ;  /* 0x00000010b8217210 */ /* 0x000fe20007ffe121 */
[----:B------:R-:W-:Y:S01]  /*2550*/  FMUL.FTZ R12, R40, UR6 ;  /* 0x00000006280c7c20 */ /* 0x000fe20008410000 */
[----:B------:R-:W-:Y:S01]  /*2560*/  IADD3 R100, -R17, R100, R16 ;  /* 0x0000006411647210 */ /* 0x000fe20007ffe110 */
        /* <DEDUP_REMOVED lines=18> */
[----:B--2---:R-:W-:Y:S01]  /*2690*/  VIADDMNMX R6, R5, R100, R33, PT ;  /* 0x0000006405067246 */ /* 0x004fe20003800121 */
[----:B------:R-:W-:Y:S01]  /*26a0*/  FMUL.FTZ R28, R56, UR6 ;  /* 0x00000006381c7c20 */ /* 0x000fe20008410000 */
[----:B------:R-:W-:Y:S01]  /*26b0*/  FMUL.FTZ R86, R86, UR6 ;  /* 0x0000000656567c20 */ /* 0x000fe20008410000 */
[----:B------:R-:W-:Y:S01]  /*26c0*/  FMUL.FTZ R87, R87, UR6 ;  /* 0x0000000657577c20 */ /* 0x000fe20008410000 */
[C---:B------:R-:W-:Y:S01]  /*26d0*/  ISETP.GT.AND P3, PT, R6.reuse, RZ, PT ;  /* 0x000000ff0600720c */ /* 0x040fe20003f64270 */
[----:B------:R-:W2:Y:S01]  /*26e0*/  SHFL.IDX PT, R31, R31, RZ, 0x1c1f ;  /* 0x001c1fff1f1f7589 */ /* 0x000ea200000e0000 */
[C---:B------:R-:W-:Y:S01]  /*26f0*/  ISETP.GT.AND P4, PT, R6.reuse, 0x1, PT ;  /* 0x000000010600780c */ /* 0x040fe20003f84270 */
[----:B------:R-:W2:Y:S01]  /*2700*/  MUFU.TANH R39, R39 ;  /* 0x0000002700277308 */ /* 0x000ea20000002400 */
[----:B------:R-:W-:Y:S01]  /*2710*/  ISETP.GT.AND P5, PT, R6, 0x8, PT ;  /* 0x000000080600780c */ /* 0x000fe20003fa4270 */
[----:B------:R-:W-:Y:S01]  /*2720*/  FMUL.FTZ R2, R24, UR6 ;  /* 0x0000000618027c20 */ /* 0x000fe20008410000 */
[----:B---3--:R-:W-:Y:S01]  /*2730*/  FSEL R112, R26, -INF , P3 ;  /* 0xff8000001a707808 */ /* 0x008fe20001800000 */
[----:B------:R-:W-:Y:S01]  /*2740*/  FMUL.FTZ R3, R25, UR6 ;  /* 0x0000000619037c20 */ /* 0x000fe20008410000 */
[----:B0-----:R-:W-:Y:S01]  /*2750*/  FSEL R110, R27, -INF , P4 ;  /* 0xff8000001b6e7808 */ /* 0x001fe20002000000 */
[----:B------:R-:W-:Y:S01]  /*2760*/  FMUL.FTZ R7, R29, UR6 ;  /* 0x000000061d077c20 */ /* 0x000fe20008410000 */
[----:B------:R-:W-:Y:S01]  /*2770*/  ISETP.GT.AND P3, PT, R6, 0x9, PT ;  /* 0x000000090600780c */ /* 0x000fe20003f64270 */
[----:B------:R-:W0:Y:S01]  /*2780*/  MUFU.TANH R42, R42 ;  /* 0x0000002a002a7308 */ /* 0x000e220000002400 */
[----:B-1----:R-:W-:Y:S01]  /*2790*/  FSEL R108, R30, -INF , P5 ;  /* 0xff8000001e6c7808 */ /* 0x002fe20002800000 */
[----:B------:R-:W-:Y:S01]  /*27a0*/  FMUL.FTZ R68, R68, UR6 ;  /* 0x0000000644447c20 */ /* 0x000fe20008410000 */
[----:B------:R-:W-:Y:S01]  /*27b0*/  FMNMX.FTZ R5, R112, R110, !PT ;  /* 0x0000006e70057209 */ /* 0x000fe20007810000 */
[----:B------:R-:W-:Y:S01]  /*27c0*/  FMUL.FTZ R11, R37, UR6 ;  /* 0x00000006250b7c20 */ /* 0x000fe20008410000 */
[----:B------:R-:W-:Y:S01]  /*27d0*/  ISETP.GT.AND P4, PT, R6, 0x10, PT ;  /* 0x000000100600780c */ /* 0x000fe20003f84270 */
[----:B------:R-:W-:Y:S01]  /*27e0*/  FMUL.FTZ R72, R72, UR6 ;  /* 0x0000000648487c20 */ /* 0x000fe20008410000 */
[----:B------:R-:W-:Y:S01]  /*27f0*/  FSEL R106, R106, -INF , P3 ;  /* 0xff8000006a6a7808 */ /* 0x000fe20001800000 */
[----:B------:R-:W1:Y:S01]  /*2800*/  MUFU.TANH R43, R43 ;  /* 0x0000002b002b7308 */ /* 0x000e620000002400 */
[----:B------:R-:W-:Y:S01]  /*2810*/  FMNMX.FTZ R5, R108, R5, !PT ;  /* 0x000000056c057209 */ /* 0x000fe20007810000 */
[----:B------:R-:W-:Y:S01]  /*2820*/  FMUL.FTZ R76, R76, UR6 ;  /* 0x000000064c4c7c20 */ /* 0x000fe20008410000 */
[----:B------:R-:W-:Y:S01]  /*2830*/  ISETP.GT.AND P3, PT, R6, 0x11, PT ;  /* 0x000000110600780c */ /* 0x000fe20003f64270 */
[----:B------:R-:W-:Y:S01]  /*2840*/  FMUL.FTZ R14, R41, UR6 ;  /* 0x00000006290e7c20 */ /* 0x000fe20008410000 */
[----:B----4-:R-:W-:Y:S01]  /*2850*/  FSEL R98, R34, -INF , P4 ;  /* 0xff80000022627808 */ /* 0x010fe20002000000 */
[----:B------:R-:W-:Y:S01]  /*2860*/  FMUL.FTZ R15, R45, UR6 ;  /* 0x000000062d0f7c20 */ /* 0x000fe20008410000 */
[----:B------:R-:W-:Y:S01]  /*2870*/  FMNMX.FTZ R5, R106, R5, !PT ;  /* 0x000000056a057209 */ /* 0x000fe20007810000 */
[----:B------:R-:W3:Y:S01]  /*2880*/  MUFU.TANH R46, R46 ;  /* 0x0000002e002e7308 */ /* 0x000ee20000002400 */
[----:B------:R-:W-:Y:S01]  /*2890*/  ISETP.GT.AND P4, PT, R6, 0x18, PT ;  /* 0x000000180600780c */ /* 0x000fe20003f84270 */
[----:B------:R-:W-:Y:S01]  /*28a0*/  FMUL.FTZ R24, R49, UR6 ;  /* 0x0000000631187c20 */ /* 0x000fe20008410000 */
[----:B-----5:R-:W-:Y:S01]  /*28b0*/  FSEL R104, R35, -INF , P3 ;  /* 0xff80000023687808 */ /* 0x020fe20001800000 */
[----:B------:R-:W-:Y:S01]  /*28c0*/  FMUL.FTZ R25, R53, UR6 ;  /* 0x0000000635197c20 */ /* 0x000fe20008410000 */
[----:B------:R-:W-:Y:S01]  /*28d0*/  FMNMX.FTZ R5, R98, R5, !PT ;  /* 0x0000000562057209 */ /* 0x000fe20007810000 */
[----:B------:R-:W-:Y:S01]  /*28e0*/  FMUL.FTZ R64, R64, UR6 ;  /* 0x0000000640407c20 */ /* 0x000fe20008410000 */
[----:B------:R-:W-:Y:S01]  /*28f0*/  ISETP.GT.AND P3, PT, R6, 0x19, PT ;  /* 0x000000190600780c */ /* 0x000fe20003f64270 */
[----:B------:R-:W4:Y:S01]  /*2900*/  MUFU.TANH R47, R47 ;  /* 0x0000002f002f7308 */ /* 0x000f220000002400 */
[----:B------:R-:W-:Y:S01]  /*2910*/  FSEL R102, R38, -INF , P4 ;  /* 0xff80000026667808 */ /* 0x000fe20002000000 */
[----:B------:R-:W-:Y:S01]  /*2920*/  FMUL.FTZ R29, R57, UR6 ;  /* 0x00000006391d7c20 */ /* 0x000fe20008410000 */
[----:B------:R-:W-:Y:S01]  /*2930*/  FMNMX.FTZ R5, R104, R5, !PT ;  /* 0x0000000568057209 */ /* 0x000fe20007810000 */
[----:B------:R-:W-:Y:S01]  /*2940*/  FMUL.FTZ R61, R61, UR6 ;  /* 0x000000063d3d7c20 */ /* 0x000fe20008410000 */
[----:B------:R-:W-:Y:S01]  /*2950*/  ISETP.GT.AND P4, PT, R6, 0x20, PT ;  /* 0x000000200600780c */ /* 0x000fe20003f84270 */
[----:B------:R-:W-:Y:S01]  /*2960*/  FMUL.FTZ R65, R65, UR6 ;  /* 0x0000000641417c20 */ /* 0x000fe20008410000 */
[----:B--2---:R-:W-:Y:S01]  /*2970*/  FSEL R96, R39, -INF , P3 ;  /* 0xff80000027607808 */ /* 0x004fe20001800000 */
[----:B------:R-:W2:Y:S01]  /*2980*/  MUFU.TANH R50, R50 ;  /* 0x0000003200327308 */ /* 0x000ea20000002400 */
[----:B------:R-:W-:Y:S01]  /*2990*/  FMNMX.FTZ R5, R102, R5, !PT ;  /* 0x0000000566057209 */ /* 0x000fe20007810000 */
[----:B------:R-:W-:Y:S01]  /*29a0*/  FMUL.FTZ R69, R69, UR6 ;  /* 0x0000000645457c20 */ /* 0x000fe20008410000 */
[----:B------:R-:W-:Y:S01]  /*29b0*/  ISETP.GT.AND P3, PT, R6, 0x21, PT ;  /* 0x000000210600780c */ /* 0x000fe20003f64270 */
[----:B------:R-:W-:Y:S01]  /*29c0*/  FMUL.FTZ R73, R73, UR6 ;  /* 0x0000000649497c20 */ /* 0x000fe20008410000 */
[----:B0-----:R-:W-:Y:S01]  /*29d0*/  FSEL R94, R42, -INF , P4 ;  /* 0xff8000002a5e7808 */ /* 0x001fe20002000000 */
[----:B------:R-:W-:Y:S01]  /*29e0*/  FMUL.FTZ R80, R80, UR6 ;  /* 0x0000000650507c20 */ /* 0x000fe20008410000 */
[----:B------:R-:W-:Y:S01]  /*29f0*/  FMNMX.FTZ R5, R96, R5, !PT ;  /* 0x0000000560057209 */ /* 0x000fe20007810000 */
[----:B------:R-:W0:Y:S01]  /*2a00*/  MUFU.TANH R51, R51 ;  /* 0x0000003300337308 */ /* 0x000e220000002400 */
[----:B------:R-:W-:Y:S01]  /*2a10*/  ISETP.GT.AND P4, PT, R6, 0x28, PT ;  /* 0x000000280600780c */ /* 0x000fe20003f84270 */
[----:B------:R-:W-:Y:S01]  /*2a20*/  FMUL.FTZ R77, R77, UR6 ;  /* 0x000000064d4d7c20 */ /* 0x000fe20008410000 */
[----:B-1----:R-:W-:Y:S01]  /*2a30*/  FSEL R92, R43, -INF , P3 ;  /* 0xff8000002b5c7808 */ /* 0x002fe20001800000 */
[----:B------:R-:W-:Y:S01]  /*2a40*/  FMUL.FTZ R81, R81, UR6 ;  /* 0x0000000651517c20 */ /* 0x000fe20008410000 */
[----:B------:R-:W-:Y:S01]  /*2a50*/  FMNMX.FTZ R5, R94, R5, !PT ;  /* 0x000000055e057209 */ /* 0x000fe20007810000 */
[----:B------:R-:W-:Y:S01]  /*2a60*/  FMUL.FTZ R84, R84, UR6 ;  /* 0x0000000654547c20 */ /* 0x000fe20008410000 */
[----:B------:R-:W-:Y:S01]  /*2a70*/  ISETP.GT.AND P3, PT, R6, 0x29, PT ;  /* 0x000000290600780c */ /* 0x000fe20003f64270 */
[----:B------:R-:W-:Y:S01]  /*2a80*/  MUFU.TANH R54, R54 ;  /* 0x0000003600367308 */ /* 0x000fe20000002400 */
[----:B---3--:R-:W-:Y:S01]  /*2a90*/  FSEL R90, R46, -INF , P4 ;  /* 0xff8000002e5a7808 */ /* 0x008fe20002000000 */
[----:B------:R-:W-:Y:S01]  /*2aa0*/  FMUL.FTZ R85, R85, UR6 ;  /* 0x0000000655557c20 */ /* 0x000fe20008410000 */
[----:B------:R-:W-:Y:S01]  /*2ab0*/  FMNMX.FTZ R5, R92, R5, !PT ;  /* 0x000000055c057209 */ /* 0x000fe20007810000 */
[----:B------:R1:W-:Y:S01]  /*2ac0*/  @!P1 SYNCS.ARRIVE.TRANS64.RED.A1T0 RZ, [R0+URZ], RZ ;  /* 0x000000ff00ff99a7 */ /* 0x0003e2000810043f */
[----:B------:R-:W-:-:S02]  /*2ad0*/  ISETP.GT.AND P4, PT, R6, 0x30, PT ;  /* 0x000000300600780c */ /* 0x000fc40003f84270 */
[----:B----4-:R-:W-:Y:S01]  /*2ae0*/  FSEL R88, R47, -INF , P3 ;  /* 0xff8000002f587808 */ /* 0x010fe20001800000 */
[----:B------:R-:W3:Y:S01]  /*2af0*/  MUFU.TANH R44, R55 ;  /* 0x00000037002c7308 */ /* 0x000ee20000002400 */
[----:B------:R-:W-:Y:S02]  /*2b00*/  FMNMX.FTZ R5, R90, R5, !PT ;  /* 0x000000055a057209 */ /* 0x000fe40007810000 */
[----:B------:R-:W-:Y:S02]  /*2b10*/  ISETP.GT.AND P3, PT, R6, 0x31, PT ;  /* 0x000000310600780c */ /* 0x000fe40003f64270 */
[----:B------:R-:W-:Y:S02]  /*2b20*/  FMNMX.FTZ R5, R88, R5, !PT ;  /* 0x0000000558057209 */ /* 0x000fe40007810000 */
[----:B------:R-:W-:Y:S01]  /*2b30*/  VIADDMNMX R31, R31, R100, R33, PT ;  /* 0x000000641f1f7246 */ /* 0x000fe20003800121 */
[----:B------:R-:W4:Y:S03]  /*2b40*/  MUFU.TANH R32, R58 ;  /* 0x0000003a00207308 */ /* 0x000f260000002400 */
[----:B------:R-:W-:-:S05]  /*2b50*/  ISETP.GT.AND P5, PT, R31, 0x8, PT ;  /* 0x000000081f00780c */ /* 0x000fca0003fa4270 */
[----:B------:R2:W-:Y:S08]  /*2b60*/  MUFU.TANH R40, R70 ;  /* 0x0000004600287308 */ /* 0x0005f00000002400 */
[----:B------:R-:W5:Y:S01]  /*2b70*/  MUFU.TANH R59, R59 ;  /* 0x0000003b003b7308 */ /* 0x000f620000002400 */
[----:B--2---:R-:W-:Y:S02]  /*2b80*/  FSEL R70, R50, -INF , P4 ;  /* 0xff80000032467808 */ /* 0x004fe40002000000 */
[----:B------:R-:W-:-:S02]  /*2b90*/  ISETP.GT.AND P4, PT, R6, 0x38, PT ;  /* 0x000000380600780c */ /* 0x000fc40003f84270 */
[----:B------:R-:W-:-:S03]  /*2ba0*/  FMNMX.FTZ R5, R70, R5, !PT ;  /* 0x0000000546057209 */ /* 0x000fc60007810000 */
[----:B------:R0:W-:Y:S08]  /*2bb0*/  MUFU.TANH R27, R66 ;  /* 0x00000042001b7308 */ /* 0x0001f00000002400 */
[----:B------:R2:W1:Y:S01]  /*2bc0*/  MUFU.TANH R36, R62 ;  /* 0x0000003e00247308 */ /* 0x0004620000002400 */
[----:B0-----:R-:W-:Y:S02]  /*2bd0*/  FSEL R66, R51, -INF , P3 ;  /* 0xff80000033427808 */ /* 0x001fe40001800000 */
[----:B------:R-:W-:-:S02]  /*2be0*/  ISETP.GT.AND P3, PT, R6, 0x39, PT ;  /* 0x000000390600780c */ /* 0x000fc40003f64270 */
[----:B------:R-:W-:Y:S02]  /*2bf0*/  FMNMX.FTZ R5, R66, R5, !PT ;  /* 0x0000000542057209 */ /* 0x000fe40007810000 */
[----:B---3--:R-:W-:Y:S01]  /*2c00*/  FSEL R44, R44, -INF , P3 ;  /* 0xff8000002c2c7808 */ /* 0x008fe20001800000 */
[----:B------:R-:W0:Y:S01]  /*2c10*/  MUFU.TANH R63, R63 ;  /* 0x0000003f003f7308 */ /* 0x000e220000002400 */
[----:B--2---:R-:W-:Y:S02]  /*2c20*/  FSEL R62, R54, -INF , P4 ;  /* 0xff800000363e7808 */ /* 0x004fe40002000000 */
[----:B------:R-:W-:Y:S02]  /*2c30*/  ISETP.GT.AND P4, PT, R6, 0x40, PT ;  /* 0x000000400600780c */ /* 0x000fe40003f84270 */
[----:B------:R-:W-:Y:S02]  /*2c40*/  FMNMX.FTZ R5, R62, R5, !PT ;  /* 0x000000053e057209 */ /* 0x000fe40007810000 */
[----:B------:R-:W-:Y:S01]  /*2c50*/  ISETP.GT.AND P3, PT, R6, 0x41, PT ;  /* 0x000000410600780c */ /* 0x000fe20003f64270 */
[----:B------:R-:W2:Y:S01]  /*2c60*/  MUFU.TANH R38, R67 ;  /* 0x0000004300267308 */ /* 0x000ea20000002400 */
[----:B----4-:R-:W-:-:S02]  /*2c70*/  FSEL R32, R32, -INF , P4 ;  /* 0xff80000020207808 */ /* 0x010fc40002000000 */
[----:B------:R-:W-:Y:S02]  /*2c80*/  FMNMX.FTZ R5, R44, R5, !PT ;  /* 0x000000052c057209 */ /* 0x000fe40007810000 */
[----:B------:R-:W-:Y:S02]  /*2c90*/  ISETP.GT.AND P4, PT, R6, 0x48, PT ;  /* 0x000000480600780c */ /* 0x000fe40003f84270 */
[----:B-----5:R-:W-:Y:S01]  /*2ca0*/  FSEL R30, R59, -INF , P3 ;  /* 0xff8000003b1e7808 */ /* 0x020fe20001800000 */
[----:B------:R-:W3:Y:S01]  /*2cb0*/  MUFU.TANH R42, R71 ;  /* 0x00000047002a7308 */ /* 0x000ee20000002400 */
[----:B------:R-:W-:Y:S02]  /*2cc0*/  FMNMX.FTZ R5, R32, R5, !PT ;  /* 0x0000000520057209 */ /* 0x000fe40007810000 */
[----:B------:R-:W-:Y:S02]  /*2cd0*/  ISETP.GT.AND P3, PT, R6, 0x49, PT ;  /* 0x000000490600780c */ /* 0x000fe40003f64270 */
[----:B-1----:R-:W-:-:S02]  /*2ce0*/  FSEL R26, R36, -INF , P4 ;  /* 0xff800000241a7808 */ /* 0x002fc40002000000 */
[----:B------:R-:W-:Y:S01]  /*2cf0*/  FMNMX.FTZ R5, R30, R5, !PT ;  /* 0x000000051e057209 */ /* 0x000fe20007810000 */
[----:B------:R-:W1:Y:S01]  /*2d00*/  MUFU.TANH R46, R74 ;  /* 0x0000004a002e7308 */ /* 0x000e620000002400 */
[----:B------:R-:W-:Y:S02]  /*2d10*/  ISETP.GT.AND P4, PT, R6, 0x50, PT ;  /* 0x000000500600780c */ /* 0x000fe40003f84270 */
[----:B0-----:R-:W-:Y:S02]  /*2d20*/  FSEL R34, R63, -INF , P3 ;  /* 0xff8000003f227808 */ /* 0x001fe40001800000 */
[----:B------:R-:W-:Y:S02]  /*2d30*/  FMNMX.FTZ R5, R26, R5, !PT ;  /* 0x000000051a057209 */ /* 0x000fe40007810000 */
[----:B------:R-:W-:Y:S01]  /*2d40*/  ISETP.GT.AND P3, PT, R6, 0x51, PT ;  /* 0x000000510600780c */ /* 0x000fe20003f64270 */
[----:B------:R-:W0:Y:S01]  /*2d50*/  MUFU.TANH R48, R75 ;  /* 0x0000004b00307308 */ /* 0x000e220000002400 */
[----:B------:R-:W-:-:S02]  /*2d60*/  FSEL R36, R27, -INF , P4 ;  /* 0xff8000001b247808 */ /* 0x000fc40002000000 */
[----:B------:R-:W-:Y:S02]  /*2d70*/  FMNMX.FTZ R5, R34, R5, !PT ;  /* 0x0000000522057209 */ /* 0x000fe40007810000 */
[----:B------:R-:W-:Y:S02]  /*2d80*/  ISETP.GT.AND P4, PT, R6, 0x58, PT ;  /* 0x000000580600780c */ /* 0x000fe40003f84270 */
[----:B--2---:R-:W-:Y:S01]  /*2d90*/  FSEL R38, R38, -INF , P3 ;  /* 0xff80000026267808 */ /* 0x004fe20001800000 */
[----:B------:R-:W2:Y:S01]  /*2da0*/  MUFU.TANH R50, R78 ;  /* 0x0000004e00327308 */ /* 0x000ea20000002400 */
[----:B------:R-:W-:Y:S02]  /*2db0*/  FMNMX.FTZ R5, R36, R5, !PT ;  /* 0x0000000524057209 */ /* 0x000fe40007810000 */
[----:B------:R-:W-:Y:S02]  /*2dc0*/  ISETP.GT.AND P3, PT, R6, 0x59, PT ;  /* 0x000000590600780c */ /* 0x000fe40003f64270 */
[----:B------:R-:W-:-:S02]  /*2dd0*/  FSEL R40, R40, -INF , P4 ;  /* 0xff80000028287808 */ /* 0x000fc40002000000 */
[----:B------:R-:W-:Y:S01]  /*2de0*/  FMNMX.FTZ R5, R38, R5, !PT ;  /* 0x0000000526057209 */ /* 0x000fe20007810000 */
[----:B------:R-:W4:Y:S01]  /*2df0*/  MUFU.TANH R52, R79 ;  /* 0x0000004f00347308 */ /* 0x000f220000002400 */
[----:B------:R-:W-:Y:S02]  /*2e00*/  ISETP.GT.AND P4, PT, R6, 0x60, PT ;  /* 0x000000600600780c */ /* 0x000fe40003f84270 */
[----:B---3--:R-:W-:Y:S02]  /*2e10*/  FSEL R42, R42, -INF , P3 ;  /* 0xff8000002a2a7808 */ /* 0x008fe40001800000 */
[----:B------:R-:W-:Y:S02]  /*2e20*/  FMNMX.FTZ R5, R40, R5, !PT ;  /* 0x0000000528057209 */ /* 0x000fe40007810000 */
[----:B------:R-:W-:Y:S01]  /*2e30*/  ISETP.GT.AND P3, PT, R6, 0x61, PT ;  /* 0x000000610600780c */ /* 0x000fe20003f64270 */
[----:B------:R-:W3:Y:S01]  /*2e40*/  MUFU.TANH R54, R82 ;  /* 0x0000005200367308 */ /* 0x000ee20000002400 */
[----:B-1----:R-:W-:-:S02]  /*2e50*/  FSEL R46, R46, -INF , P4 ;  /* 0xff8000002e2e7808 */ /* 0x002fc40002000000 */
[----:B------:R-:W-:Y:S02]  /*2e60*/  FMNMX.FTZ R5, R42, R5, !PT ;  /* 0x000000052a057209 */ /* 0x000fe40007810000 */
[----:B------:R-:W-:Y:S02]  /*2e70*/  ISETP.GT.AND P4, PT, R6, 0x68, PT ;  /* 0x000000680600780c */ /* 0x000fe40003f84270 */
[----:B0-----:R-:W-:Y:S01]  /*2e80*/  FSEL R48, R48, -INF , P3 ;  /* 0xff80000030307808 */ /* 0x001fe20001800000 */
[----:B------:R-:W0:Y:S01]  /*2e90*/  MUFU.TANH R56, R83 ;  /* 0x0000005300387308 */ /* 0x000e220000002400 */
[----:B------:R-:W-:Y:S02]  /*2ea0*/  FMNMX.FTZ R5, R46, R5, !PT ;  /* 0x000000052e057209 */ /* 0x000fe40007810000 */
[----:B------:R-:W-:Y:S02]  /*2eb0*/  ISETP.GT.AND P3, PT, R6, 0x69, PT ;  /* 0x000000690600780c */ /* 0x000fe40003f64270 */
[----:B--2---:R-:W-:-:S02]  /*2ec0*/  FSEL R50, R50, -INF , P4 ;  /* 0xff80000032327808 */ /* 0x004fc40002000000 */
[----:B------:R-:W-:Y:S01]  /*2ed0*/  FMNMX.FTZ R5, R48, R5, !PT ;  /* 0x0000000530057209 */ /* 0x000fe20007810000 */
[----:B------:R-:W1:Y:S01]  /*2ee0*/  MUFU.TANH R58, R86 ;  /* 0x00000056003a7308 */ /* 0x000e620000002400 */
[----:B------:R-:W-:Y:S02]  /*2ef0*/  ISETP.GT.AND P4, PT, R6, 0x70, PT ;  /* 0x000000700600780c */ /* 0x000fe40003f84270 */
[----:B----4-:R-:W-:Y:S02]  /*2f00*/  FSEL R52, R52, -INF , P3 ;  /* 0xff80000034347808 */ /* 0x010fe40001800000 */
[----:B------:R-:W-:Y:S01]  /*2f10*/  FMNMX.FTZ R27, R50, R5, !PT ;  /* 0x00000005321b7209 */ /* 0x000fe20007810000 */
[----:B------:R-:W-:Y:S01]  /*2f20*/  FMUL.FTZ R5, R60, UR6 ;  /* 0x000000063c057c20 */ /* 0x000fe20008410000 */
[----:B------:R-:W-:Y:S01]  /*2f30*/  ISETP.GT.AND P3, PT, R6, 0x71, PT ;  /* 0x000000710600780c */ /* 0x000fe20003f64270 */
[----:B------:R-:W2:Y:S01]  /*2f40*/  MUFU.TANH R87, R87 ;  /* 0x0000005700577308 */ /* 0x000ea20000002400 */
[----:B---3--:R-:W-:-:S02]  /*2f50*/  FSEL R54, R54, -INF , P4 ;  /* 0xff80000036367808 */ /* 0x008fc40002000000 */
[----:B------:R-:W-:Y:S02]  /*2f60*/  FMNMX.FTZ R27, R52, R27, !PT ;  /* 0x0000001b341b7209 */ /* 0x000fe40007810000 */
[----:B------:R-:W-:Y:S02]  /*2f70*/  ISETP.GT.AND P4, PT, R6, 0x78, PT ;  /* 0x000000780600780c */ /* 0x000fe40003f84270 */
[----:B0-----:R-:W-:Y:S01]  /*2f80*/  FSEL R56, R56, -INF , P3 ;  /* 0xff80000038387808 */ /* 0x001fe20001800000 */
[----:B------:R-:W-:Y:S01]  /*2f90*/  MUFU.TANH R114, R5 ;  /* 0x0000000500727308 */ /* 0x000fe20000002400 */
[----:B------:R-:W-:Y:S02]  /*2fa0*/  FMNMX.FTZ R27, R54, R27, !PT ;  /* 0x0000001b361b7209 */ /* 0x000fe40007810000 */
[----:B------:R-:W-:Y:S02]  /*2fb0*/  ISETP.GT.AND P3, PT, R6, 0x79, PT ;  /* 0x000000790600780c */ /* 0x000fe40003f64270 */
[----:B-1----:R-:W-:-:S02]  /*2fc0*/  FSEL R58, R58, -INF , P4 ;  /* 0xff8000003a3a7808 */ /* 0x002fc40002000000 */
[----:B------:R-:W-:Y:S01]  /*2fd0*/  FMNMX.FTZ R27, R56, R27, !PT ;  /* 0x0000001b381b7209 */ /* 0x000fe20007810000 */
[----:B------:R-:W-:Y:S01]  /*2fe0*/  MUFU.TANH R2, R2 ;  /* 0x0000000200027308 */ /* 0x000fe20000002400 */
[----:B--2---:R-:W-:Y:S02]  /*2ff0*/  FSEL R60, R87, -INF , P3 ;  /* 0xff800000573c7808 */ /* 0x004fe40001800000 */
[----:B------:R-:W-:Y:S02]  /*3000*/  FMNMX.FTZ R27, R58, R27, !PT ;  /* 0x0000001b3a1b7209 */ /* 0x000fe40007810000 */
[----:B------:R-:W-:Y:S02]  /*3010*/  ISETP.GT.AND P4, PT, R31, 0x1, PT ;  /* 0x000000011f00780c */ /* 0x000fe40003f84270 */
[----:B------:R-:W-:Y:S01]  /*3020*/  FMNMX.FTZ R27, R60, R27, !PT ;  /* 0x0000001b3c1b7209 */ /* 0x000fe20007810000 */
[----:B------:R-:W0:Y:S04]  /*3030*/  MUFU.TANH R3, R3 ;  /* 0x0000000300037308 */ /* 0x000e280000002400 */
[----:B------:R-:W1:Y:S04]  /*3040*/  SHFL.BFLY PT, R6, R27, 0x2, 0x1f ;  /* 0x0c401f001b067f89 */ /* 0x000e6800000e0000 */
[----:B------:R-:W2:Y:S08]  /*3050*/  MUFU.TANH R4, R4 ;  /* 0x0000000400047308 */ /* 0x000eb00000002400 */
[----:B------:R-:W3:Y:S01]  /*3060*/  MUFU.TANH R7, R7 ;  /* 0x0000000700077308 */ /* 0x000ee20000002400 */
[----:B0-----:R-:W-:-:S02]  /*3070*/  FSEL R3, R3, -INF , P4 ;  /* 0xff80000003037808 */ /* 0x001fc40002000000 */
[----:B------:R-:W-:-:S05]  /*3080*/  ISETP.GT.AND P4, PT, R31, 0x10, PT ;  /* 0x000000101f00780c */ /* 0x000fca0003f84270 */
[----:B------:R-:W-:Y:S01]  /*3090*/  MUFU.TANH R8, R8 ;  /* 0x0000000800087308 */ /* 0x000fe20000002400 */
[----:B-1----:R-:W-:-:S07]  /*30a0*/  FMNMX.FTZ R6, R27, R6, !PT ;  /* 0x000000061b067209 */ /* 0x002fce0007810000 */
[----:B------:R-:W0:Y:S01]  /*30b0*/  MUFU.TANH R10, R10 ;  /* 0x0000000a000a7308 */ /* 0x000e220000002400 */
[----:B------:R-:W1:Y:S07]  /*30c0*/  SHFL.BFLY PT, R5, R6, 0x1, 0x1f ;  /* 0x0c201f0006057f89 */ /* 0x000e6e00000e0000 */
[----:B------:R-:W4:Y:S08]  /*30d0*/  MUFU.TANH R9, R9 ;  /* 0x0000000900097308 */ /* 0x000f300000002400 */
[----:B------:R2:W-:Y:S08]  /*30e0*/  MUFU.TANH R35, R68 ;  /* 0x0000004400237308 */ /* 0x0005f00000002400 */
[----:B------:R-:W5:Y:S01]  /*30f0*/  MUFU.TANH R11, R11 ;  /* 0x0000000b000b7308 */ /* 0x000f620000002400 */
[----:B-1----:R-:W-:Y:S01]  /*3100*/  FMNMX.FTZ R6, R6, R5, !PT ;  /* 0x0000000506067209 */ /* 0x002fe20007810000 */
[----:B------:R-:W-:Y:S01]  /*3110*/  IMAD.U32 R5, RZ, RZ, UR7 ;  /* 0x00000007ff057e24 */ /* 0x000fe2000f8e00ff */
[----:B--2---:R-:W-:-:S02]  /*3120*/  FSEL R68, R4, -INF , P5 ;  /* 0xff80000004447808 */ /* 0x004fc40002800000 */
[C---:B------:R-:W-:Y:S01]  /*3130*/  FSETP.NEU.FTZ.AND P3, PT, R6.reuse, -INF , PT ;  /* 0xff8000000600780b */ /* 0x040fe20003f7d000 */
[----:B------:R-:W-:Y:S02]  /*3140*/  FMUL.FTZ R27, R6, R5 ;  /* 0x00000005061b7220 */ /* 0x000fe40000410000 */
[----:B------:R3:W-:Y:S03]  /*3150*/  MUFU.TANH R37, R72 ;  /* 0x0000004800257308 */ /* 0x0007e60000002400 */
[----:B------:R-:W-:Y:S02]  /*3160*/  FSEL R27, R27, RZ, P3 ;  /* 0x000000ff1b1b7208 */ /* 0x000fe40001800000 */
[----:B------:R-:W-:-:S03]  /*3170*/  ISETP.GT.AND P3, PT, R31, RZ, PT ;  /* 0x000000ff1f00720c */ /* 0x000fc60003f64270 */
[----:B------:R-:W1:Y:S01]  /*3180*/  MUFU.TANH R12, R12 ;  /* 0x0000000c000c7308 */ /* 0x000e620000002400 */
[----:B------:R-:W-:Y:S01]  /*3190*/  FSEL R74, R2, -INF , P3 ;  /* 0xff800000024a7808 */ /* 0x000fe20001800000 */
[-CC-:B------:R-:W-:Y:S01]  /*31a0*/  FFMA.FTZ R177, R98, R5.reuse, -R27.reuse ;  /* 0x0000000562b17223 */ /* 0x180fe2000001081b */
[----:B------:R-:W-:Y:S01]  /*31b0*/  ISETP.GT.AND P3, PT, R31, 0x9, PT ;  /* 0x000000091f00780c */ /* 0x000fe20003f64270 */
[--C-:B------:R-:W-:Y:S01]  /*31c0*/  FFMA.FTZ R4, R104, R5, -R27.reuse ;  /* 0x0000000568047223 */ /* 0x100fe2000001081b */
[----:B------:R-:W-:Y:S01]  /*31d0*/  FMNMX.FTZ R33, R74, R3, !PT ;  /* 0x000000034a217209 */ /* 0x000fe20007810000 */
[--C-:B------:R-:W-:Y:S01]  /*31e0*/  FFMA.FTZ R2, R106, R5, -R27.reuse ;  /* 0x000000056a027223 */ /* 0x100fe2000001081b */
[----:B---3--:R-:W-:Y:S01]  /*31f0*/  FSEL R72, R7, -INF , P3 ;  /* 0xff80000007487808 */ /* 0x008fe20001800000 */
[----:B------:R2:W-:Y:S01]  /*3200*/  MUFU.TANH R82, R76 ;  /* 0x0000004c00527308 */ /* 0x0005e20000002400 */
[----:B------:R-:W-:Y:S01]  /*3210*/  FMNMX.FTZ R33, R68, R33, !PT ;  /* 0x0000002144217209 */ /* 0x000fe20007810000 */
[-CC-:B------:R-:W-:Y:S01]  /*3220*/  FFMA.FTZ R179, R102, R5.reuse, -R27.reuse ;  /* 0x0000000566b37223 */ /* 0x180fe2000001081b */
[C---:B------:R-:W-:Y:S01]  /*3230*/  ISETP.GT.AND P3, PT, R31.reuse, 0x11, PT ;  /* 0x000000111f00780c */ /* 0x040fe20003f64270 */
[--C-:B------:R-:W-:Y:S01]  /*3240*/  FFMA.FTZ R183, R108, R5, -R27.reuse ;  /* 0x000000056cb77223 */ /* 0x100fe2000001081b */
[----:B------:R-:W-:Y:S01]  /*3250*/  FMNMX.FTZ R33, R72, R33, !PT ;  /* 0x0000002148217209 */ /* 0x000fe20007810000 */
[-CC-:B------:R-:W-:Y:S01]  /*3260*/  FFMA.FTZ R181, R112, R5.reuse, -R27.reuse ;  /* 0x0000000570b57223 */ /* 0x180fe2000001081b */
[----:B0-----:R-:W-:Y:S01]  /*3270*/  FSEL R98, R10, -INF , P3 ;  /* 0xff8000000a627808 */ /* 0x001fe20001800000 */
[----:B------:R-:W0:Y:S01]  /*3280*/  MUFU.TANH R14, R14 ;  /* 0x0000000e000e7308 */ /* 0x000e220000002400 */
[----:B--2---:R-:W-:Y:S01]  /*3290*/  FSEL R76, R8, -INF , P4 ;  /* 0xff800000084c7808 */ /* 0x004fe20002000000 */
[-CC-:B------:R-:W-:Y:S01]  /*32a0*/  FFMA.FTZ R8, R96, R5.reuse, -R27.reuse ;  /* 0x0000000560087223 */ /* 0x180fe2000001081b */
[C---:B------:R-:W-:Y:S01]  /*32b0*/  ISETP.GT.AND P4, PT, R31.reuse, 0x18, PT ;  /* 0x000000181f00780c */ /* 0x040fe20003f84270 */
[--C-:B------:R-:W-:Y:S01]  /*32c0*/  FFMA.FTZ R173, R94, R5, -R27.reuse ;  /* 0x000000055ead7223 */ /* 0x100fe2000001081b */
[----:B------:R-:W-:Y:S01]  /*32d0*/  FMNMX.FTZ R33, R76, R33, !PT ;  /* 0x000000214c217209 */ /* 0x000fe20007810000 */
[-CC-:B------:R-:W-:Y:S01]  /*32e0*/  FFMA.FTZ R169, R70, R5.reuse, -R27.reuse ;  /* 0x0000000546a97223 */ /* 0x180fe2000001081b */
[----:B------:R-:W-:Y:S01]  /*32f0*/  ISETP.GT.AND P3, PT, R31, 0x19, PT ;  /* 0x000000191f00780c */ /* 0x000fe20003f64270 */
[----:B------:R-:W2:Y:S01]  /*3300*/  MUFU.TANH R13, R13 ;  /* 0x0000000d000d7308 */ /* 0x000ea20000002400 */
[----:B----4-:R-:W-:Y:S01]  /*3310*/  FSEL R100, R9, -INF , P4 ;  /* 0xff80000009647808 */ /* 0x010fe20002000000 */
[--C-:B------:R-:W-:Y:S01]  /*3320*/  FFMA.FTZ R171, R62, R5, -R27.reuse ;  /* 0x000000053eab7223 */ /* 0x100fe2000001081b */
[----:B------:R-:W-:Y:S01]  /*3330*/  FMNMX.FTZ R33, R98, R33, !PT ;  /* 0x0000002162217209 */ /* 0x000fe20007810000 */
[-CC-:B------:R-:W-:Y:S01]  /*3340*/  FFMA.FTZ R175, R90, R5.reuse, -R27.reuse ;  /* 0x000000055aaf7223 */ /* 0x180fe2000001081b */
[----:B------:R-:W-:Y:S01]  /*3350*/  ISETP.GT.AND P4, PT, R31, 0x20, PT ;  /* 0x000000201f00780c */ /* 0x000fe20003f84270 */
[--C-:B------:R-:W-:Y:S01]  /*3360*/  FFMA.FTZ R10, R92, R5, -R27.reuse ;  /* 0x000000055c0a7223 */ /* 0x100fe2000001081b */
[----:B-----5:R-:W-:Y:S01]  /*3370*/  FSEL R104, R11, -INF , P3 ;  /* 0xff8000000b687808 */ /* 0x020fe20001800000 */
[----:B------:R-:W3:Y:S01]  /*3380*/  MUFU.TANH R15, R15 ;  /* 0x0000000f000f7308 */ /* 0x000ee20000002400 */
[----:B------:R-:W-:Y:S01]  /*3390*/  FMNMX.FTZ R33, R100, R33, !PT ;  /* 0x0000002164217209 */ /* 0x000fe20007810000 */
[-CC-:B------:R-:W-:Y:S01]  /*33a0*/  FFMA.FTZ R165, R32, R5.reuse, -R27.reuse ;  /* 0x0000000520a57223 */ /* 0x180fe2000001081b */
[C---:B------:R-:W-:Y:S01]  /*33b0*/  ISETP.GT.AND P3, PT, R31.reuse, 0x21, PT ;  /* 0x000000211f00780c */ /* 0x040fe20003f64270 */
[-CC-:B------:R-:W-:Y:S01]  /*33c0*/  FFMA.FTZ R32, R42, R5.reuse, -R27.reuse ;  /* 0x000000052a207223 */ /* 0x180fe2000001081b */
[----:B-1----:R-:W-:Y:S01]  /*33d0*/  FSEL R106, R12, -INF , P4 ;  /* 0xff8000000c6a7808 */ /* 0x002fe20002000000 */
[--C-:B------:R-:W-:Y:S01]  /*33e0*/  FFMA.FTZ R167, R26, R5, -R27.reuse ;  /* 0x000000051aa77223 */ /* 0x100fe2000001081b */
[----:B------:R-:W-:Y:S01]  /*33f0*/  FMNMX.FTZ R33, R104, R33, !PT ;  /* 0x0000002168217209 */ /* 0x000fe20007810000 */
[----:B------:R-:W-:Y:S01]  /*3400*/  MUFU.TANH R20, R20 ;  /* 0x0000001400147308 */ /* 0x000fe20000002400 */
[C---:B------:R-:W-:Y:S01]  /*3410*/  ISETP.GT.AND P4, PT, R31.reuse, 0x28, PT ;  /* 0x000000281f00780c */ /* 0x040fe20003f84270 */
[-CC-:B------:R-:W-:Y:S01]  /*3420*/  FFMA.FTZ R26, R34, R5.reuse, -R27.reuse ;  /* 0x00000005221a7223 */ /* 0x180fe2000001081b */
[----:B0-----:R-:W-:Y:S01]  /*3430*/  FSEL R102, R14, -INF , P3 ;  /* 0xff8000000e667808 */ /* 0x001fe20001800000 */
[--C-:B------:R-:W-:Y:S01]  /*3440*/  FFMA.FTZ R14, R88, R5, -R27.reuse ;  /* 0x00000005580e7223 */ /* 0x100fe2000001081b */
[----:B------:R-:W-:Y:S01]  /*3450*/  FMNMX.FTZ R33, R106, R33, !PT ;  /* 0x000000216a217209 */ /* 0x000fe20007810000 */
[--C-:B------:R-:W-:Y:S01]  /*3460*/  FFMA.FTZ R34, R48, R5, -R27.reuse ;  /* 0x0000000530227223 */ /* 0x100fe2000001081b */
[----:B------:R-:W-:Y:S01]  /*3470*/  ISETP.GT.AND P3, PT, R31, 0x29, PT ;  /* 0x000000291f00780c */ /* 0x000fe20003f64270 */
[----:B------:R-:W0:Y:S01]  /*3480*/  MUFU.TANH R24, R24 ;  /* 0x0000001800187308 */ /* 0x000e220000002400 */
[----:B--2---:R-:W-:Y:S01]  /*3490*/  FSEL R108, R13, -INF , P4 ;  /* 0xff8000000d6c7808 */ /* 0x004fe20002000000 */
[----:B------:R-:W1:Y:S01]  /*34a0*/  @P2 LDC R48, c[0x0][0x450] ;  /* 0x00011400ff302b82 */ /* 0x000e620000000800 */
[----:B------:R-:W-:Y:S01]  /*34b0*/  FMNMX.FTZ R33, R102, R33, !PT ;  /* 0x0000002166217209 */ /* 0x000fe20007810000 */
[-CC-:B------:R-:W-:Y:S01]  /*34c0*/  FFMA.FTZ R157, R46, R5.reuse, -R27.reuse ;  /* 0x000000052e9d7223 */ /* 0x180fe2000001081b */
[----:B------:R-:W-:Y:S01]  /*34d0*/  ISETP.GT.AND P4, PT, R31, 0x30, PT ;  /* 0x000000301f00780c */ /* 0x000fe20003f84270 */
[--C-:B------:R-:W-:Y:S01]  /*34e0*/  FFMA.FTZ R161, R36, R5, -R27.reuse ;  /* 0x0000000524a17223 */ /* 0x100fe2000001081b */
[----:B---3--:R-:W-:Y:S01]  /*34f0*/  FSEL R96, R15, -INF , P3 ;  /* 0xff8000000f607808 */ /* 0x008fe20001800000 */
[----:B------:R-:W2:Y:S01]  /*3500*/  MUFU.TANH R21, R21 ;  /* 0x0000001500157308 */ /* 0x000ea20000002400 */
[----:B------:R-:W-:Y:S01]  /*3510*/  FMNMX.FTZ R33, R108, R33, !PT ;  /* 0x000000216c217209 */ /* 0x000fe20007810000 */
[-CC-:B------:R-:W-:Y:S01]  /*3520*/  FFMA.FTZ R163, R40, R5.reuse, -R27.reuse ;  /* 0x0000000528a37223 */ /* 0x180fe2000001081b */
[C---:B------:R-:W-:Y:S01]  /*3530*/  ISETP.GT.AND P3, PT, R31.reuse, 0x31, PT ;  /* 0x000000311f00780c */ /* 0x040fe20003f64270 */
[--C-:B------:R-:W-:Y:S01]  /*3540*/  FFMA.FTZ R159, R50, R5, -R27.reuse ;  /* 0x00000005329f7223 */ /* 0x100fe2000001081b */
[----:B------:R-:W-:Y:S01]  /*3550*/  FMNMX.FTZ R33, R96, R33, !PT ;  /* 0x0000002160217209 */ /* 0x000fe20007810000 */
[-CC-:B------:R-:W-:Y:S01]  /*3560*/  FFMA.FTZ R36, R52, R5.reuse, -R27.reuse ;  /* 0x0000000534247223 */ /* 0x180fe2000001081b */
[-CC-:B------:R-:W-:Y:S01]  /*3570*/  FFMA.FTZ R153, R54, R5.reuse, -R27.reuse ;  /* 0x0000000536997223 */ /* 0x180fe2000001081b */
[----:B------:R-:W3:Y:S01]  /*3580*/  MUFU.TANH R25, R25 ;  /* 0x0000001900197308 */ /* 0x000ee20000002400 */
[----:B0-----:R-:W-:Y:S01]  /*3590*/  FSEL R112, R24, -INF , P3 ;  /* 0xff80000018707808 */ /* 0x001fe20001800000 */
[-CC-:B------:R-:W-:Y:S01]  /*35a0*/  FFMA.FTZ R24, R44, R5.reuse, -R27.reuse ;  /* 0x000000052c187223 */ /* 0x180fe2000001081b */
[----:B------:R-:W-:Y:S01]  /*35b0*/  ISETP.GT.AND P3, PT, R31, 0x39, PT ;  /* 0x000000391f00780c */ /* 0x000fe20003f64270 */
[-CC-:B------:R-:W-:Y:S01]  /*35c0*/  FFMA.FTZ R155, R58, R5.reuse, -R27.reuse ;  /* 0x000000053a9b7223 */ /* 0x180fe2000001081b */
[----:B------:R-:W-:-:S03]  /*35d0*/  FFMA.FTZ R40, R60, R5, -R27 ;  /* 0x000000053c287223 */ /* 0x000fc6000001081b */
[----:B------:R0:W-:Y:S08]  /*35e0*/  MUFU.TANH R86, R64 ;  /* 0x0000004000567308 */ /* 0x0001f00000002400 */
[----:B------:R-:W4:Y:S01]  /*35f0*/  MUFU.TANH R28, R28 ;  /* 0x0000001c001c7308 */ /* 0x000f220000002400 */
[-CC-:B0-----:R-:W-:Y:S01]  /*3600*/  FFMA.FTZ R64, R110, R5.reuse, -R27.reuse ;  /* 0x000000056e407223 */ /* 0x181fe2000001081b */
[----:B------:R-:W-:Y:S01]  /*3610*/  FSEL R110, R20, -INF , P4 ;  /* 0xff800000146e7808 */ /* 0x000fe20002000000 */
[----:B------:R-:W-:Y:S01]  /*3620*/  FFMA.FTZ R20, R66, R5, -R27 ;  /* 0x0000000542147223 */ /* 0x000fe2000001081b */
[----:B------:R-:W-:-:S02]  /*3630*/  ISETP.GT.AND P4, PT, R31, 0x38, PT ;  /* 0x000000381f00780c */ /* 0x000fc40003f84270 */
[----:B------:R-:W-:Y:S02]  /*3640*/  FMNMX.FTZ R33, R110, R33, !PT ;  /* 0x000000216e217209 */ /* 0x000fe40007810000 */
[----:B------:R-:W0:Y:S01]  /*3650*/  MUFU.TANH R29, R29 ;  /* 0x0000001d001d7308 */ /* 0x000e220000002400 */
[----:B--2---:R-:W-:Y:S02]  /*3660*/  FSEL R116, R21, -INF , P4 ;  /* 0xff80000015747808 */ /* 0x004fe40002000000 */
[----:B------:R-:W-:Y:S02]  /*3670*/  FMNMX.FTZ R33, R112, R33, !PT ;  /* 0x0000002170217209 */ /* 0x000fe40007810000 */
[----:B------:R-:W-:Y:S02]  /*3680*/  ISETP.GT.AND P4, PT, R31, 0x40, PT ;  /* 0x000000401f00780c */ /* 0x000fe40003f84270 */
[----:B---3--:R-:W-:Y:S01]  /*3690*/  FSEL R120, R25, -INF , P3 ;  /* 0xff80000019787808 */ /* 0x008fe20001800000 */
[----:B------:R-:W2:Y:S01]  /*36a0*/  MUFU.TANH R61, R61 ;  /* 0x0000003d003d7308 */ /* 0x000ea20000002400 */
[----:B------:R-:W-:-:S02]  /*36b0*/  FMNMX.FTZ R33, R116, R33, !PT ;  /* 0x0000002174217209 */ /* 0x000fc40007810000 */
[C---:B------:R-:W-:Y:S02]  /*36c0*/  ISETP.GT.AND P3, PT, R31.reuse, 0x41, PT ;  /* 0x000000411f00780c */ /* 0x040fe40003f64270 */
[----:B----4-:R-:W-:Y:S01]  /*36d0*/  FSEL R122, R28, -INF , P4 ;  /* 0xff8000001c7a7808 */ /* 0x010fe20002000000 */
[--C-:B------:R-:W-:Y:S01]  /*36e0*/  FFMA.FTZ R28, R30, R5, -R27.reuse ;  /* 0x000000051e1c7223 */ /* 0x100fe2000001081b */
[----:B------:R-:W-:Y:S01]  /*36f0*/  FMNMX.FTZ R33, R120, R33, !PT ;  /* 0x0000002178217209 */ /* 0x000fe20007810000 */
[----:B------:R-:W3:Y:S01]  /*3700*/  MUFU.TANH R65, R65 ;  /* 0x0000004100417308 */ /* 0x000ee20000002400 */
[----:B------:R-:W-:Y:S01]  /*3710*/  ISETP.GT.AND P4, PT, R31, 0x48, PT ;  /* 0x000000481f00780c */ /* 0x000fe20003f84270 */
[-CC-:B------:R-:W-:Y:S01]  /*3720*/  FFMA.FTZ R30, R38, R5.reuse, -R27.reuse ;  /* 0x00000005261e7223 */ /* 0x180fe2000001081b */
[----:B0-----:R-:W-:Y:S01]  /*3730*/  FSEL R118, R29, -INF , P3 ;  /* 0xff8000001d767808 */ /* 0x001fe20001800000 */
[----:B------:R-:W-:Y:S01]  /*3740*/  FFMA.FTZ R38, R56, R5, -R27 ;  /* 0x0000000538267223 */ /* 0x000fe2000001081b */
[----:B------:R-:W-:-:S02]  /*3750*/  FMNMX.FTZ R33, R122, R33, !PT ;  /* 0x000000217a217209 */ /* 0x000fc40007810000 */
[C---:B------:R-:W-:Y:S01]  /*3760*/  ISETP.GT.AND P3, PT, R31.reuse, 0x49, PT ;  /* 0x000000491f00780c */ /* 0x040fe20003f64270 */
[----:B------:R-:W0:Y:S01]  /*3770*/  MUFU.TANH R69, R69 ;  /* 0x0000004500457308 */ /* 0x000e220000002400 */
[----:B------:R-:W-:Y:S02]  /*3780*/  FSEL R114, R114, -INF , P4 ;  /* 0xff80000072727808 */ /* 0x000fe40002000000 */
[----:B------:R-:W-:Y:S02]  /*3790*/  FMNMX.FTZ R33, R118, R33, !PT ;  /* 0x0000002176217209 */ /* 0x000fe40007810000 */
[----:B------:R-:W-:Y:S02]  /*37a0*/  ISETP.GT.AND P4, PT, R31, 0x50, PT ;  /* 0x000000501f00780c */ /* 0x000fe40003f84270 */
[----:B--2---:R-:W-:Y:S01]  /*37b0*/  FSEL R94, R61, -INF , P3 ;  /* 0xff8000003d5e7808 */ /* 0x004fe20001800000 */
[----:B------:R-:W2:Y:S01]  /*37c0*/  MUFU.TANH R73, R73 ;  /* 0x0000004900497308 */ /* 0x000ea20000002400 */
[----:B------:R-:W-:-:S02]  /*37d0*/  FMNMX.FTZ R33, R114, R33, !PT ;  /* 0x0000002172217209 */ /* 0x000fc40007810000 */
[C---:B------:R-:W-:Y:S02]  /*37e0*/  ISETP.GT.AND P3, PT, R31.reuse, 0x51, PT ;  /* 0x000000511f00780c */ /* 0x040fe40003f64270 */
[----:B------:R-:W-:Y:S02]  /*37f0*/  FSEL R86, R86, -INF , P4 ;  /* 0xff80000056567808 */ /* 0x000fe40002000000 */
[----:B------:R-:W-:Y:S01]  /*3800*/  FMNMX.FTZ R33, R94, R33, !PT ;  /* 0x000000215e217209 */ /* 0x000fe20007810000 */
[----:B------:R3:W-:Y:S01]  /*3810*/  MUFU.TANH R39, R80 ;  /* 0x0000005000277308 */ /* 0x0007e20000002400 */
[----:B------:R-:W-:Y:S02]  /*3820*/  ISETP.GT.AND P4, PT, R31, 0x58, PT ;  /* 0x000000581f00780c */ /* 0x000fe40003f84270 */
[----:B------:R-:W-:Y:S02]  /*3830*/  FMNMX.FTZ R33, R86, R33, !PT ;  /* 0x0000002156217209 */ /* 0x000fe40007810000 */
[----:B------:R-:W-:-:S02]  /*3840*/  FSEL R70, R35, -INF , P4 ;  /* 0xff80000023467808 */ /* 0x000fc40002000000 */
[----:B------:R-:W-:Y:S01]  /*3850*/  ISETP.GT.AND P4, PT, R31, 0x60, PT ;  /* 0x000000601f00780c */ /* 0x000fe20003f84270 */
[----:B------:R-:W4:Y:S01]  /*3860*/  MUFU.TANH R77, R77 ;  /* 0x0000004d004d7308 */ /* 0x000f220000002400 */
[----:B---3--:R-:W-:Y:S02]  /*3870*/  FSEL R80, R65, -INF , P3 ;  /* 0xff80000041507808 */ /* 0x008fe40001800000 */
[----:B------:R-:W-:Y:S02]  /*3880*/  ISETP.GT.AND P3, PT, R31, 0x59, PT ;  /* 0x000000591f00780c */ /* 0x000fe40003f64270 */
[----:B------:R-:W-:Y:S02]  /*3890*/  FMNMX.FTZ R33, R80, R33, !PT ;  /* 0x0000002150217209 */ /* 0x000fe40007810000 */
[----:B0-----:R-:W-:Y:S01]  /*38a0*/  FSEL R78, R69, -INF , P3 ;  /* 0xff800000454e7808 */ /* 0x001fe20001800000 */
[----:B------:R-:W0:Y:S01]  /*38b0*/  MUFU.TANH R81, R81 ;  /* 0x0000005100517308 */ /* 0x000e220000002400 */
[----:B------:R-:W-:-:S02]  /*38c0*/  FMNMX.FTZ R33, R70, R33, !PT ;  /* 0x0000002146217209 */ /* 0x000fc40007810000 */
[----:B------:R-:W-:Y:S02]  /*38d0*/  ISETP.GT.AND P3, PT, R31, 0x61, PT ;  /* 0x000000611f00780c */ /* 0x000fe40003f64270 */
[----:B------:R-:W-:Y:S02]  /*38e0*/  FSEL R66, R37, -INF , P4 ;  /* 0xff80000025427808 */ /* 0x000fe40002000000 */
[----:B------:R-:W-:Y:S01]  /*38f0*/  FMNMX.FTZ R33, R78, R33, !PT ;  /* 0x000000214e217209 */ /* 0x000fe20007810000 */
[----:B------:R3:W5:Y:S01]  /*3900*/  MUFU.TANH R41, R84 ;  /* 0x0000005400297308 */ /* 0x0007620000002400 */
[----:B------:R-:W-:Y:S01]  /*3910*/  ISETP.GT.AND P4, PT, R31, 0x68, PT ;  /* 0x000000681f00780c */ /* 0x000fe20003f84270 */
[----:B------:R-:W1:Y:S01]  /*3920*/  @P2 LDC R37, c[0x0][0x44c] ;  /* 0x00011300ff252b82 */ /* 0x000e620000000800 */
[----:B--2---:R-:W-:Y:S02]  /*3930*/  FSEL R62, R73, -INF , P3 ;  /* 0xff800000493e7808 */ /* 0x004fe40001800000 */
[----:B------:R-:W-:-:S02]  /*3940*/  FMNMX.FTZ R33, R66, R33, !PT ;  /* 0x0000002142217209 */ /* 0x000fc40007810000 */
[C---:B------:R-:W-:Y:S01]  /*3950*/  ISETP.GT.AND P3, PT, R31.reuse, 0x69, PT ;  /* 0x000000691f00780c */ /* 0x040fe20003f64270 */
[----:B------:R-:W2:Y:S01]  /*3960*/  MUFU.TANH R85, R85 ;  /* 0x0000005500557308 */ /* 0x000ea20000002400 */
[----:B------:R-:W-:Y:S02]  /*3970*/  FSEL R82, R82, -INF , P4 ;  /* 0xff80000052527808 */ /* 0x000fe40002000000 */
[----:B------:R-:W-:Y:S02]  /*3980*/  FMNMX.FTZ R33, R62, R33, !PT ;  /* 0x000000213e217209 */ /* 0x000fe40007810000 */
[----:B------:R-:W-:Y:S02]  /*3990*/  ISETP.GT.AND P4, PT, R31, 0x70, PT ;  /* 0x000000701f00780c */ /* 0x000fe40003f84270 */
[----:B----4-:R-:W-:Y:S01]  /*39a0*/  FSEL R44, R77, -INF , P3 ;  /* 0xff8000004d2c7808 */ /* 0x010fe20001800000 */
[----:B------:R-:W-:Y:S01]  /*39b0*/  MUFU.EX2 R181, R181 ;  /* 0x000000b500b57308 */ /* 0x000fe20000000800 */
[----:B------:R-:W-:-:S02]  /*39c0*/  FMNMX.FTZ R33, R82, R33, !PT ;  /* 0x0000002152217209 */ /* 0x000fc40007810000 */
[----:B------:R-:W-:Y:S02]  /*39d0*/  ISETP.GT.AND P3, PT, R31, 0x71, PT ;  /* 0x000000711f00780c */ /* 0x000fe40003f64270 */
[----:B---3--:R-:W-:Y:S01]  /*39e0*/  FSEL R84, R39, -INF , P4 ;  /* 0xff80000027547808 */ /* 0x008fe20002000000 */
[----:B------:R-:W-:Y:S01]  /*39f0*/  IMAD.MOV.U32 R39, RZ, RZ, R18 ;  /* 0x000000ffff277224 */ /* 0x000fe200078e0012 */
[----:B------:R-:W-:Y:S01]  /*3a00*/  FMNMX.FTZ R33, R44, R33, !PT ;  /* 0x000000212c217209 */ /* 0x000fe20007810000 */
[----:B------:R-:W3:Y:S01]  /*3a10*/  MUFU.EX2 R64, R64 ;  /* 0x0000004000407308 */ /* 0x000ee20000000800 */
[----:B------:R-:W-:Y:S01]  /*3a20*/  ISETP.GT.AND P4, PT, R31, 0x78, PT ;  /* 0x000000781f00780c */ /* 0x000fe20003f84270 */
[----:B-1----:R-:W-:Y:S01]  /*3a30*/  @P2 IMAD.HI.U32 R37, R18, R37, RZ ;  /* 0x0000002512252227 */ /* 0x002fe200078e00ff */
[----:B0-----:R-:W-:Y:S02]  /*3a40*/  FSEL R88, R81, -INF , P3 ;  /* 0xff80000051587808 */ /* 0x001fe40001800000 */
[----:B------:R-:W-:-:S02]  /*3a50*/  FMNMX.FTZ R33, R84, R33, !PT ;  /* 0x0000002154217209 */ /* 0x000fc40007810000 */
[----:B------:R-:W-:Y:S01]  /*3a60*/  ISETP.GT.AND P3, PT, R31, 0x79, PT ;  /* 0x000000791f00780c */ /* 0x000fe20003f64270 */
[----:B------:R-:W0:Y:S01]  /*3a70*/  MUFU.EX2 R183, R183 ;  /* 0x000000b700b77308 */ /* 0x000e220000000800 */
[----:B-----5:R-:W-:Y:S02]  /*3a80*/  FSEL R90, R41, -INF , P4 ;  /* 0xff800000295a7808 */ /* 0x020fe40002000000 */
[----:B------:R-:W-:Y:S02]  /*3a90*/  FMNMX.FTZ R33, R88, R33, !PT ;  /* 0x0000002158217209 */ /* 0x000fe40007810000 */
[----:B--2---:R-:W-:Y:S02]  /*3aa0*/  FSEL R92, R85, -INF , P3 ;  /* 0xff800000555c7808 */ /* 0x004fe40001800000 */
[----:B------:R-:W-:Y:S01]  /*3ab0*/  FMNMX.FTZ R33, R90, R33, !PT ;  /* 0x000000215a217209 */ /* 0x000fe20007810000 */
[----:B------:R-:W1:Y:S01]  /*3ac0*/  MUFU.EX2 R2, R2 ;  /* 0x0000000200027308 */ /* 0x000e620000000800 */
[----:B---3--:R-:W-:Y:S01]  /*3ad0*/  FADD.FTZ R42, R181, R64 ;  /* 0x00000040b52a7221 */ /* 0x008fe20000010000 */
[----:B------:R-:W-:-:S02]  /*3ae0*/  @P2 SHF.R.U32.HI R39, RZ, R48, R37 ;  /* 0x00000030ff272219 */ /* 0x000fc40000011625 */
[----:B------:R-:W-:Y:S02]  /*3af0*/  FMNMX.FTZ R33, R92, R33, !PT ;  /* 0x000000215c217209 */ /* 0x000fe40007810000 */
[----:B------:R-:W-:Y:S02]  /*3b00*/  IADD3 R43, R39, R16, -R17 ;  /* 0x00000010272b7210 */ /* 0x000fe40007ffe811 */
[----:B------:R-:W2:Y:S01]  /*3b10*/  MUFU.EX2 R177, R177 ;  /* 0x000000b100b17308 */ /* 0x000ea20000000800 */
[----:B------:R-:W3:Y:S01]  /*3b20*/  SHFL.BFLY PT, R12, R33, 0x2, 0x1f ;  /* 0x0c401f00210c7f89 */ /* 0x000ee200000e0000 */
[----:B------:R-:W-:-:S06]  /*3b30*/  F2FP.F16.F32.PACK_AB R181, R64, R181 ;  /* 0x000000b540b5723e */ /* 0x000fcc00000000ff */
[----:B------:R-:W4:Y:S08]  /*3b40*/  MUFU.EX2 R4, R4 ;  /* 0x0000000400047308 */ /* 0x000f300000000800 */
[----:B------:R-:W5:Y:S08]  /*3b50*/  MUFU.EX2 R179, R179 ;  /* 0x000000b300b37308 */ /* 0x000f700000000800 */
[----:B------:R-:W5:Y:S01]  /*3b60*/  MUFU.EX2 R8, R8 ;  /* 0x0000000800087308 */ /* 0x000f620000000800 */
[----:B---3--:R-:W-:-:S05]  /*3b70*/  FMNMX.FTZ R7, R33, R12, !PT ;  /* 0x0000000c21077209 */ /* 0x008fca0007810000 */
[----:B------:R-:W3:Y:S02]  /*3b80*/  SHFL.BFLY PT, R12, R7, 0x1, 0x1f ;  /* 0x0c201f00070c7f89 */ /* 0x000ee400000e0000 */
[----:B------:R-:W5:Y:S08]  /*3b90*/  MUFU.EX2 R173, R173 ;  /* 0x000000ad00ad7308 */ /* 0x000f700000000800 */
[----:B------:R-:W-:Y:S08]  /*3ba0*/  MUFU.EX2 R10, R10 ;  /* 0x0000000a000a7308 */ /* 0x000ff00000000800 */
[----:B------:R-:W-:Y:S01]  /*3bb0*/  MUFU.EX2 R175, R175 ;  /* 0x000000af00af7308 */ /* 0x000fe20000000800 */
[----:B---3--:R-:W-:-:S07]  /*3bc0*/  FMNMX.FTZ R12, R7, R12, !PT ;  /* 0x0000000c070c7209 */ /* 0x008fce0007810000 */
[----:B------:R-:W-:Y:S01]  /*3bd0*/  MUFU.EX2 R14, R14 ;  /* 0x0000000e000e7308 */ /* 0x000fe20000000800 */
[C---:B------:R-:W-:Y:S01]  /*3be0*/  FSETP.NEU.FTZ.AND P3, PT, R12.reuse, -INF , PT ;  /* 0xff8000000c00780b */ /* 0x040fe20003f7d000 */
[----:B------:R-:W-:-:S05]  /*3bf0*/  FMUL.FTZ R7, R12, R5 ;  /* 0x000000050c077220 */ /* 0x000fca0000410000 */
[----:B------:R-:W-:Y:S01]  /*3c00*/  FSEL R25, R7, RZ, P3 ;  /* 0x000000ff07197208 */ /* 0x000fe20001800000 */
[----:B------:R-:W-:Y:S04]  /*3c10*/  MUFU.EX2 R169, R169 ;  /* 0x000000a900a97308 */ /* 0x000fe80000000800 */
[-CC-:B------:R-:W-:Y:S01]  /*3c20*/  FFMA.FTZ R180, R74, R5.reuse, -R25.reuse ;  /* 0x000000054ab47223 */ /* 0x180fe20000010819 */
[-CC-:B------:R-:W-:Y:S01]  /*3c30*/  FFMA.FTZ R7, R3, R5.reuse, -R25.reuse ;  /* 0x0000000503077223 */ /* 0x180fe20000010819 */
[-CC-:B------:R-:W-:Y:S01]  /*3c40*/  FFMA.FTZ R182, R68, R5.reuse, -R25.reuse ;  /* 0x0000000544b67223 */ /* 0x180fe20000010819 */
[-CC-:B------:R-:W-:Y:S01]  /*3c50*/  FFMA.FTZ R9, R72, R5.reuse, -R25.reuse ;  /* 0x0000000548097223 */ /* 0x180fe20000010819 */
[----:B0-----:R-:W-:Y:S01]  /*3c60*/  FADD.FTZ R3, R183, R42 ;  /* 0x0000002ab7037221 */ /* 0x001fe20000010000 */
[-CC-:B------:R-:W-:Y:S01]  /*3c70*/  FFMA.FTZ R176, R76, R5.reuse, -R25.reuse ;  /* 0x000000054cb07223 */ /* 0x180fe20000010819 */
[----:B------:R-:W-:Y:S01]  /*3c80*/  MUFU.EX2 R180, R180 ;  /* 0x000000b400b47308 */ /* 0x000fe20000000800 */
[-C--:B------:R-:W-:Y:S01]  /*3c90*/  FFMA.FTZ R11, R98, R5.reuse, -R25 ;  /* 0x00000005620b7223 */ /* 0x080fe20000010819 */
[----:B-1----:R-:W-:Y:S01]  /*3ca0*/  FADD.FTZ R42, R2, R3 ;  /* 0x00000003022a7221 */ /* 0x002fe20000010000 */
[-CC-:B------:R-:W-:Y:S01]  /*3cb0*/  FFMA.FTZ R178, R100, R5.reuse, -R25.reuse ;  /* 0x0000000564b27223 */ /* 0x180fe20000010819 */
[-CC-:B------:R-:W-:Y:S01]  /*3cc0*/  FFMA.FTZ R13, R104, R5.reuse, -R25.reuse ;  /* 0x00000005680d7223 */ /* 0x180fe20000010819 */
[-CC-:B------:R-:W-:Y:S01]  /*3cd0*/  FFMA.FTZ R172, R106, R5.reuse, -R25.reuse ;  /* 0x000000056aac7223 */ /* 0x180fe20000010819 */
[----:B--2---:R-:W-:Y:S01]  /*3ce0*/  FADD.FTZ R3, R177, R42 ;  /* 0x0000002ab1037221 */ /* 0x004fe20000010000 */
[-CC-:B------:R-:W-:Y:S01]  /*3cf0*/  FFMA.FTZ R15, R102, R5.reuse, -R25.reuse ;  /* 0x00000005660f7223 */ /* 0x180fe20000010819 */
[----:B------:R-:W0:Y:S01]  /*3d00*/  MUFU.EX2 R7, R7 ;  /* 0x0000000700077308 */ /* 0x000e220000000800 */
[-C--:B------:R-:W-:Y:S01]  /*3d10*/  FFMA.FTZ R174, R108, R5.reuse, -R25 ;  /* 0x000000056cae7223 */ /* 0x080fe20000010819 */
[----:B----4-:R-:W-:Y:S01]  /*3d20*/  FADD.FTZ R42, R4, R3 ;  /* 0x00000003042a7221 */ /* 0x010fe20000010000 */
[-CC-:B------:R-:W-:Y:S01]  /*3d30*/  FFMA.FTZ R21, R96, R5.reuse, -R25.reuse ;  /* 0x0000000560157223 */ /* 0x180fe20000010819 */
[-CC-:B------:R-:W-:Y:S01]  /*3d40*/  FFMA.FTZ R168, R110, R5.reuse, -R25.reuse ;  /* 0x000000056ea87223 */ /* 0x180fe20000010819 */
[-CC-:B------:R-:W-:Y:S01]  /*3d50*/  FFMA.FTZ R27, R112, R5.reuse, -R25.reuse ;  /* 0x00000005701b7223 */ /* 0x180fe20000010819 */
[----:B-----5:R-:W-:Y:S01]  /*3d60*/  FADD.FTZ R33, R179, R42 ;  /* 0x0000002ab3217221 */ /* 0x020fe20000010000 */
[-CC-:B------:R-:W-:Y:S01]  /*3d70*/  FFMA.FTZ R170, R116, R5.reuse, -R25.reuse ;  /* 0x0000000574aa7223 */ /* 0x180fe20000010819 */
[----:B------:R-:W1:Y:S01]  /*3d80*/  MUFU.EX2 R182, R182 ;  /* 0x000000b600b67308 */ /* 0x000e620000000800 */
[-C--:B------:R-:W-:Y:S01]  /*3d90*/  FFMA.FTZ R29, R120, R5.reuse, -R25 ;  /* 0x00000005781d7223 */ /* 0x080fe20000010819 */
[----:B------:R-:W-:Y:S01]  /*3da0*/  FADD.FTZ R46, R8, R33 ;  /* 0x00000021082e7221 */ /* 0x000fe20000010000 */
[-CC-:B------:R-:W-:Y:S01]  /*3db0*/  FFMA.FTZ R164, R122, R5.reuse, -R25.reuse ;  /* 0x000000057aa47223 */ /* 0x180fe20000010819 */
[-CC-:B------:R-:W-:Y:S01]  /*3dc0*/  FFMA.FTZ R31, R118, R5.reuse, -R25.reuse ;  /* 0x00000005761f7223 */ /* 0x180fe20000010819 */
[-CC-:B------:R-:W-:Y:S01]  /*3dd0*/  FFMA.FTZ R166, R114, R5.reuse, -R25.reuse ;  /* 0x0000000572a67223 */ /* 0x180fe20000010819 */
[----:B------:R-:W-:Y:S01]  /*3de0*/  FADD.FTZ R35, R173, R46 ;  /* 0x0000002ead237221 */ /* 0x000fe20000010000 */
[-C--:B------:R-:W-:Y:S01]  /*3df0*/  FFMA.FTZ R94, R94, R5.reuse, -R25 ;  /* 0x000000055e5e7223 */ /* 0x080fe20000010819 */
[----:B------:R-:W2:Y:S01]  /*3e00*/  MUFU.EX2 R9, R9 ;  /* 0x0000000900097308 */ /* 0x000ea20000000800 */
[----:B0-----:R-:W-:Y:S01]  /*3e10*/  FADD.FTZ R3, R180, R7 ;  /* 0x00000007b4037221 */ /* 0x001fe20000010000 */
[-CC-:B------:R-:W-:Y:S01]  /*3e20*/  FFMA.FTZ R86, R86, R5.reuse, -R25.reuse ;  /* 0x0000000556567223 */ /* 0x180fe20000010819 */
[-CC-:B------:R-:W-:Y:S01]  /*3e30*/  FFMA.FTZ R80, R80, R5.reuse, -R25.reuse ;  /* 0x0000000550507223 */ /* 0x180fe20000010819 */
[-CC-:B------:R-:W-:Y:S01]  /*3e40*/  FFMA.FTZ R70, R70, R5.reuse, -R25.reuse ;  /* 0x0000000546467223 */ /* 0x180fe20000010819 */
[-CC-:B------:R-:W-:Y:S01]  /*3e50*/  FFMA.FTZ R78, R78, R5.reuse, -R25.reuse ;  /* 0x000000054e4e7223 */ /* 0x180fe20000010819 */
[----:B------:R-:W-:Y:S01]  /*3e60*/  FFMA.FTZ R66, R66, R5, -R25 ;  /* 0x0000000542427223 */ /* 0x000fe20000010819 */
[----:B------:R-:W-:Y:S01]  /*3e70*/  SHF.R.S32.HI R46, RZ, 0x1f, R43 ;  /* 0x0000001fff2e7819 */ /* 0x000fe2000001142b */
[----:B------:R-:W0:Y:S01]  /*3e80*/  MUFU.EX2 R176, R176 ;  /* 0x000000b000b07308 */ /* 0x000e220000000800 */
[----:B-1----:R-:W-:Y:S01]  /*3e90*/  FADD.FTZ R42, R182, R3 ;  /* 0x00000003b62a7221 */ /* 0x002fe20000010000 */
[----:B------:R-:W-:Y:S01]  /*3ea0*/  F2FP.F16.F32.PACK_AB R183, R2, R183 ;  /* 0x000000b702b7723e */ /* 0x000fe200000000ff */
[-CC-:B------:R-:W-:Y:S01]  /*3eb0*/  FFMA.FTZ R62, R62, R5.reuse, -R25.reuse ;  /* 0x000000053e3e7223 */ /* 0x180fe20000010819 */
[-CC-:B------:R-:W-:Y:S01]  /*3ec0*/  FFMA.FTZ R82, R82, R5.reuse, -R25.reuse ;  /* 0x0000000552527223 */ /* 0x180fe20000010819 */
[-CC-:B------:R-:W-:Y:S01]  /*3ed0*/  FFMA.FTZ R44, R44, R5.reuse, -R25.reuse ;  /* 0x000000052c2c7223 */ /* 0x180fe20000010819 */
[-CC-:B------:R-:W-:Y:S01]  /*3ee0*/  FFMA.FTZ R84, R84, R5.reuse, -R25.reuse ;  /* 0x0000000554547223 */ /* 0x180fe20000010819 */
[-C--:B------:R-:W-:Y:S01]  /*3ef0*/  FFMA.FTZ R88, R88, R5.reuse, -R25 ;  /* 0x0000000558587223 */ /* 0x080fe20000010819 */
[----:B------:R-:W1:Y:S01]  /*3f00*/  MUFU.EX2 R11, R11 ;  /* 0x0000000b000b7308 */ /* 0x000e620000000800 */
[----:B--2---:R-:W-:Y:S01]  /*3f10*/  FADD.FTZ R3, R9, R42 ;  /* 0x0000002a09037221 */ /* 0x004fe20000010000 */
[----:B------:R-:W-:Y:S01]  /*3f20*/  FADD.FTZ R42, R10, R35 ;  /* 0x000000230a2a7221 */ /* 0x000fe20000010000 */
[-CC-:B------:R-:W-:Y:S01]  /*3f30*/  FFMA.FTZ R90, R90, R5.reuse, -R25.reuse ;  /* 0x000000055a5a7223 */ /* 0x180fe20000010819 */
[----:B------:R-:W-:Y:S01]  /*3f40*/  FFMA.FTZ R92, R92, R5, -R25 ;  /* 0x000000055c5c7223 */ /* 0x000fe20000010819 */
[----:B------:R-:W-:Y:S01]  /*3f50*/  LEA.HI R25, R46, R43, RZ, 0x7 ;  /* 0x0000002b2e197211 */ /* 0x000fe200078f38ff */
[----:B------:R-:W-:Y:S01]  /*3f60*/  FADD.FTZ R35, R175, R42 ;  /* 0x0000002aaf237221 */ /* 0x000fe20000010000 */
[----:B------:R-:W-:Y:S01]  /*3f70*/  F2FP.F16.F32.PACK_AB R182, R9, R182 ;  /* 0x000000b609b6723e */ /* 0x000fe200000000ff */
[----:B------:R-:W2:Y:S01]  /*3f80*/  MUFU.EX2 R178, R178 ;  /* 0x000000b200b27308 */ /* 0x000ea20000000800 */
[----:B0-----:R-:W-:Y:S01]  /*3f90*/  FADD.FTZ R0, R176, R3 ;  /* 0x00000003b0007221 */ /* 0x001fe20000010000 */
[----:B------:R-:W-:Y:S01]  /*3fa0*/  FADD.FTZ R42, R14, R35 ;  /* 0x000000230e2a7221 */ /* 0x000fe20000010000 */
[----:B------:R-:W-:-:S02]  /*3fb0*/  F2FP.F16.F32.PACK_AB R177, R4, R177 ;  /* 0x000000b104b1723e */ /* 0x000fc400000000ff */
[----:B------:R-:W-:Y:S02]  /*3fc0*/  CS2R R122, SRZ ;  /* 0x00000000007a7805 */ /* 0x000fe4000001ff00 */
[----:B------:R-:W-:Y:S01]  /*3fd0*/  F2FP.F16.F32.PACK_AB R173, R10, R173 ;  /* 0x000000ad0aad723e */ /* 0x000fe200000000ff */
[----:B------:R-:W-:Y:S01]  /*3fe0*/  FADD.FTZ R37, R169, R42 ;  /* 0x0000002aa9257221 */ /* 0x000fe20000010000 */
[----:B------:R-:W-:Y:S01]  /*3ff0*/  VIADD R10, R95, 0xfffffffe ;  /* 0xfffffffe5f0a7836 */ /* 0x000fe20000000000 */
[----:B------:R-:W0:Y:S01]  /*4000*/  MUFU.EX2 R13, R13 ;  /* 0x0000000d000d7308 */ /* 0x000e220000000800 */
[----:B-1----:R-:W-:Y:S01]  /*4010*/  FADD.FTZ R3, R11, R0 ;  /* 0x000000000b037221 */ /* 0x002fe20000010000 */
[----:B------:R-:W-:Y:S02]  /*4020*/  F2FP.F16.F32.PACK_AB R180, R7, R180 ;  /* 0x000000b407b4723e */ /* 0x000fe400000000ff */
[----:B------:R-:W-:Y:S02]  /*4030*/  CS2R R120, SRZ ;  /* 0x0000000000787805 */ /* 0x000fe4000001ff00 */
[----:B------:R-:W-:-:S02]  /*4040*/  F2FP.F16.F32.PACK_AB R179, R8, R179 ;  /* 0x000000b308b3723e */ /* 0x000fc400000000ff */
[----:B------:R-:W-:Y:S02]  /*4050*/  CS2R R118, SRZ ;  /* 0x0000000000767805 */ /* 0x000fe4000001ff00 */
[----:B------:R-:W-:Y:S02]  /*4060*/  F2FP.F16.F32.PACK_AB R175, R14, R175 ;  /* 0x000000af0eaf723e */ /* 0x000fe400000000ff */
[----:B------:R-:W-:Y:S01]  /*4070*/  CS2R R116, SRZ ;  /* 0x0000000000747805 */ /* 0x000fe2000001ff00 */
[----:B------:R-:W1:Y:S01]  /*4080*/  MUFU.EX2 R172, R172 ;  /* 0x000000ac00ac7308 */ /* 0x000e620000000800 */
[----:B--2---:R-:W-:Y:S01]  /*4090*/  FADD.FTZ R0, R178, R3 ;  /* 0x00000003b2007221 */ /* 0x004fe20000010000 */
[----:B------:R-:W-:Y:S02]  /*40a0*/  F2FP.F16.F32.PACK_AB R176, R11, R176 ;  /* 0x000000b00bb0723e */ /* 0x000fe400000000ff */
[----:B------:R-:W-:Y:S02]  /*40b0*/  CS2R R114, SRZ ;  /* 0x0000000000727805 */ /* 0x000fe4000001ff00 */
[----:B------:R-:W-:-:S02]  /*40c0*/  CS2R R112, SRZ ;  /* 0x0000000000707805 */ /* 0x000fc4000001ff00 */
[----:B------:R-:W-:Y:S02]  /*40d0*/  CS2R R110, SRZ ;  /* 0x00000000006e7805 */ /* 0x000fe4000001ff00 */
[----:B------:R-:W-:Y:S02]  /*40e0*/  CS2R R108, SRZ ;  /* 0x00000000006c7805 */ /* 0x000fe4000001ff00 */
[----:B------:R-:W-:Y:S01]  /*40f0*/  CS2R R106, SRZ ;  /* 0x00000000006a7805 */ /* 0x000fe2000001ff00 */
[----:B------:R-:W2:Y:S01]  /*4100*/  MUFU.EX2 R20, R20 ;  /* 0x0000001400147308 */ /* 0x000ea20000000800 */
[C---:B0-----:R-:W-:Y:S01]  /*4110*/  FADD.FTZ R3, R13.reuse, R0 ;  /* 0x000000000d037221 */ /* 0x041fe20000010000 */
[----:B------:R-:W-:Y:S02]  /*4120*/  F2FP.F16.F32.PACK_AB R178, R13, R178 ;  /* 0x000000b20db2723e */ /* 0x000fe400000000ff */
[----:B------:R-:W-:Y:S02]  /*4130*/  CS2R R104, SRZ ;  /* 0x0000000000687805 */ /* 0x000fe4000001ff00 */
[----:B------:R-:W-:-:S02]  /*4140*/  CS2R R102, SRZ ;  /* 0x0000000000667805 */ /* 0x000fc4000001ff00 */
[----:B------:R-:W-:Y:S02]  /*4150*/  CS2R R100, SRZ ;  /* 0x0000000000647805 */ /* 0x000fe4000001ff00 */
[----:B------:R-:W-:Y:S02]  /*4160*/  CS2R R98, SRZ ;  /* 0x0000000000627805 */ /* 0x000fe4000001ff00 */
[----:B------:R-:W-:Y:S01]  /*4170*/  CS2R R96, SRZ ;  /* 0x0000000000607805 */ /* 0x000fe2000001ff00 */
        /* <DEDUP_REMOVED lines=54> */
[----:B------:R-:W-:Y:S02]  /*44e0*/  F2FP.F16.F32.PACK_AB R163, R32, R163 ;  /* 0x000000a320a3723e */ /* 0x000fe400000000ff */
[----:B--2---:R-:W-:-:S04]  /*44f0*/  CS2R R94, SRZ ;  /* 0x00000000005e7805 */ /* 0x004fc8000001ff00 */
[----:B------:R-:W1:Y:S01]  /*4500*/  MUFU.EX2 R86, R86 ;  /* 0x0000005600567308 */ /* 0x000e620000000800 */
[C---:B---3--:R-:W-:Y:S01]  /*4510*/  FADD.FTZ R3, R33.reuse, R0 ;  /* 0x0000000021037221 */ /* 0x048fe20000010000 */
        /* <DEDUP_REMOVED lines=33> */
[----:B------:R0:W3:Y:S01]  /*4730*/  MUFU.EX2 R43, R88 ;  /* 0x00000058002b7308 */ /* 0x0000e20000000800 */
[C---:B-1----:R-:W-:Y:S01]  /*4740*/  FADD.FTZ R9, R41.reuse, R0 ;  /* 0x0000000029097221 */ /* 0x042fe20000010000 */
[----:B------:R-:W-:-:S06]  /*4750*/  F2FP.F16.F32.PACK_AB R158, R41, R82 ;  /* 0x00000052299e723e */ /* 0x000fcc00000000ff */
[----:B------:R-:W1:Y:S01]  /*4760*/  MUFU.EX2 R90, R90 ;  /* 0x0000005a005a7308 */ /* 0x000e620000000800 */
[----:B--2---:R-:W-:Y:S01]  /*4770*/  FADD.FTZ R0, R84, R9 ;  /* 0x0000000954007221 */ /* 0x004fe20000010000 */
[----:B0-----:R-:W-:-:S06]  /*4780*/  CS2R R88, SRZ ;  /* 0x0000000000587805 */ /* 0x001fcc000001ff00 */
[----:B------:R-:W0:Y:S01]  /*4790*/  MUFU.EX2 R155, R155 ;  /* 0x0000009b009b7308 */ /* 0x000e220000000800 */
[C---:B---3--:R-:W-:Y:S01]  /*47a0*/  FADD.FTZ R9, R43.reuse, R0 ;  /* 0x000000002b097221 */ /* 0x048fe20000010000 */
[----:B------:R-:W-:Y:S01]  /*47b0*/  F2FP.F16.F32.PACK_AB R152, R43, R84 ;  /* 0x000000542b98723e */ /* 0x000fe200000000ff */
[----:B------:R-:W-:-:S05]  /*47c0*/  IMAD.MOV.U32 R0, RZ, RZ, 0x3f800000 ;  /* 0x3f800000ff007424 */ /* 0x000fca00078e00ff */
[----:B------:R2:W3:Y:S01]  /*47d0*/  MUFU.EX2 R7, R92 ;  /* 0x0000005c00077308 */ /* 0x0004e20000000800 */
[----:B-1----:R-:W-:Y:S01]  /*47e0*/  FADD.FTZ R4, R90, R9 ;  /* 0x000000095a047221 */ /* 0x002fe20000010000 */
[----:B------:R-:W-:-:S04]  /*47f0*/  SHF.R.S32.HI R9, RZ, 0x7, R25 ;  /* 0x00000007ff097819 */ /* 0x000fc80000011419 */
[----:B------:R-:W-:Y:S02]  /*4800*/  VIMNMX R9, R22, R9, !PT ;  /* 0x0000000916097248 */ /* 0x000fe40007fe0100 */
[----:B------:R-:W1:Y:S01]  /*4810*/  MUFU.EX2 R40, R40 ;  /* 0x0000002800287308 */ /* 0x000e620000000800 */
[----:B0-----:R-:W-:Y:S01]  /*4820*/  FADD.FTZ R3, R155, R2 ;  /* 0x000000029b037221 */ /* 0x001fe20000010000 */
[----:B------:R-:W-:Y:S01]  /*4830*/  ISETP.GE.AND P3, PT, R10, R9, PT ;  /* 0x000000090a00720c */ /* 0x000fe20003f66270 */
[----:B------:R-:W-:Y:S01]  /*4840*/  IMAD.MOV.U32 R2, RZ, RZ, 0x3f800000 ;  /* 0x3f800000ff027424 */ /* 0x000fe200078e00ff */
[----:B--2---:R-:W-:Y:S02]  /*4850*/  CS2R R92, SRZ ;  /* 0x00000000005c7805 */ /* 0x004fe4000001ff00 */
[C---:B---3--:R-:W-:Y:S01]  /*4860*/  F2FP.F16.F32.PACK_AB R154, R7.reuse, R90 ;  /* 0x0000005a079a723e */ /* 0x048fe200000000ff */
[----:B------:R-:W-:Y:S01]  /*4870*/  FADD.FTZ R4, R7, R4 ;  /* 0x0000000407047221 */ /* 0x000fe20000010000 */
[----:B------:R-:W-:Y:S01]  /*4880*/  CS2R R90, SRZ ;  /* 0x00000000005a7805 */ /* 0x000fe2000001ff00 */
[C---:B-1----:R-:W-:Y:S01]  /*4890*/  FADD.FTZ R3, R40.reuse, R3 ;  /* 0x0000000328037221 */ /* 0x042fe20000010000 */
[----:B------:R-:W-:-:S05]  /*48a0*/  F2FP.F16.F32.PACK_AB R155, R40, R155 ;  /* 0x0000009b289b723e */ /* 0x000fca00000000ff */
[----:B------:R-:W-:Y:S05]  /*48b0*/  @!P3 BRA `(.L_x_2222) ;  /* 0x000000300078b947 */ /* 0x000fea0003800000 */
[----:B------:R-:W-:Y:S01]  /*48c0*/  IMAD.MOV.U32 R7, RZ, RZ, R6 ;  /* 0x000000ffff077224 */ /* 0x000fe200078e0006 */
[----:B------:R-:W-:Y:S01]  /*48d0*/  UMOV UR61, UR38 ;  /* 0x00000026003d7c82 */ /* 0x000fe20008000000 */
[----:B------:R-:W-:Y:S01]  /*48e0*/  IMAD.MOV.U32 R8, RZ, RZ, R12 ;  /* 0x000000ffff087224 */ /* 0x000fe200078e000c */
[----:B------:R-:W-:Y:S01]  /*48f0*/  UMOV UR60, UR36 ;  /* 0x00000024003c7c82 */ /* 0x000fe20008000000 */
[----:B------:R-:W-:Y:S01]  /*4900*/  IMAD.MOV.U32 R0, RZ, RZ, 0x3f800000 ;  /* 0x3f800000ff007424 */ /* 0x000fe200078e00ff */
[----:B------:R-:W-:Y:S01]  /*4910*/  ULDC UR58, c[0x0][0x9d8] ;  /* 0x00027600003a7ab9 */ /* 0x000fe20000000800 */
[----:B------:R-:W-:-:S07]  /*4920*/  IMAD.MOV.U32 R151, RZ, RZ, RZ ;  /* 0x000000ffff977224 */ /* 0x000fce00078e00ff */
.L_x_2231:
[----:B------:R-:W-:-:S04]  /*4930*/  UIADD3 UR6, UR60, 0x1, URZ ;  /* 0x000000013c067890 */ /* 0x000fc8000fffe03f */
[----:B------:R-:W-:-:S04]  /*4940*/  UISETP.NE.AND UP0, UPT, UR6, 0x2, UPT ;  /* 0x000000020600788c */ /* 0x000fc8000bf05270 */
[----:B------:R-:W-:Y:S02]  /*4950*/  USEL UR38, URZ, 0x1, UP0 ;  /* 0x000000013f267887 */ /* 0x000fe40008000000 */
[----:B------:R-:W-:Y:S02]  /*4960*/  USEL UR36, UR6, URZ, UP0 ;  /* 0x0000003f06247287 */ /* 0x000fe40008000000 */
[----:B------:R-:W-:Y:S01]  /*4970*/  ULOP3.LUT UR38, UR61, UR38, URZ, 0x3c, !UPT ;  /* 0x000000263d267292 */ /* 0x000fe2000f8e3c3f */
[----:B------:R-:W-:Y:S11]  /*4980*/  @!P0 BRA `(.L_x_2223) ;  /* 0x0000000000048947 */ /* 0x000ff60003800000 */
[----:B------:R-:W-:Y:S01]  /*4990*/  BPT.TRAP 0x1 ;  /* 0x000000040000795c */ /* 0x000fe20000300000 */
.L_x_2223:
[----:B------:R-:W-:Y:S01]  /*49a0*/  ULEA UR59, UR36, UR37, 0x3 ;  /* 0x00000025243b7291 */ /* 0x000fe2000f8e183f */
[----:B------:R-:W-:-:S05]  /*49b0*/  IMAD.U32 R5, RZ, RZ, UR38 ;  /* 0x00000026ff057e24 */ /* 0x000fca000f8e00ff */
[----:B------:R-:W-:-:S04]  /*49c0*/  SHF.L.U32 R5, R5, 0x1f, RZ ;  /* 0x0000001f05057819 */ /* 0x000fc800000006ff */
[----:B------:R0:W1:Y:S01]  /*49d0*/  SYNCS.PHASECHK.TRANS64.TRYWAIT P3, [UR59+0x34830], R5 ;  /* 0x03483005ff0075a7 */ /* 0x000062000806017b */
[----:B------:R-:W-:Y:S05]  /*49e0*/  @!P0 BRA `(.L_x_2224) ;  /* 0x0000000000048947 */ /* 0x000fea0003800000 */
[----:B------:R-:W-:Y:S01]  /*49f0*/  BPT.TRAP 0x1 ;  /* 0x000000040000795c */ /* 0x000fe20000300000 */
.L_x_2224:
[----:B-1----:R-:W-:Y:S05]  /*4a00*/  @P3 BRA `(.L_x_2225) ;  /* 0x0000000000083947 */ /* 0x002fea0003800000 */
[----:B------:R-:W1:Y:S02]  /*4a10*/  SYNCS.PHASECHK.TRANS64.TRYWAIT P3, [UR59+0x34830], R5 ;  /* 0x03483005ff0075a7 */ /* 0x000e64000806017b */
[----:B-1----:R-:W-:Y:S05]  /*4a20*/  @!P3 BRA `(.L_x_2226) ;  /* 0x000001040068b947 */ /* 0x002fea0003800000 */
.L_x_2225:
[----:B------:R-:W-:Y:S01]  /*4a30*/  UIMAD UR54, UR36, 0xc00, UR39 ;  /* 0x00000c00243678a4 */ /* 0x000fe2000f8e0227 */
[----:B------:R-:W-:Y:S01]  /*4a40*/  WARPGROUP.ARRIVE ;  /* 0x00000000000079c5 */ /* 0x000fe20000000000 */
[----:B------:R-:W-:Y:S01]  /*4a50*/  UMOV UR55, 0x40000040 ;  /* 0x4000004000377882 */ /* 0x000fe20000000000 */
[----:B------:R-:W-:Y:S01]  /*4a60*/  UMOV UR7, 0x40000040 ;  /* 0x4000004000077882 */ /* 0x000fe20000000000 */
[----:B------:R-:W-:Y:S01]  /*4a70*/  UIADD3 UR6, UR54, 0x2, URZ ;  /* 0x0000000236067890 */ /* 0x000fe2000fffe03f */
[-C--:B------:R-:W-:Y:S01]  /*4a80*/  FMUL.FTZ R88, R88, R2.reuse ;  /* 0x0000000258587220 */ /* 0x080fe20000410000 */
[----:B------:R-:W-:Y:S01]  /*4a90*/  UIADD3 UR10, UR54, 0x4, URZ ;  /* 0x00000004360a7890 */ /* 0x000fe2000fffe03f */
[-C--:B------:R-:W-:Y:S01]  /*4aa0*/  FMUL.FTZ R89, R89, R2.reuse ;  /* 0x0000000259597220 */ /* 0x080fe20000410000 */
[----:B------:R-:W-:Y:S01]  /*4ab0*/  UMOV UR11, 0x40000040 ;  /* 0x40000040000b7882 */ /* 0x000fe20000000000 */
[----:B------:R-:W-:Y:S01]  /*4ac0*/  HGMMA.64x128x16.F32 R24, gdesc[UR52], RZ, !UPT, gsb0 ;  /* 0x01e00000341879f0 */ /* 0x000fe2000c0008ff */
        /* <DEDUP_REMOVED lines=116> */
.L_x_2227:
[----:B------:R-:W-:Y:S01]  /*5210*/  ULEA UR7, UR60, UR37, 0x3 ;  /* 0x000000253c077291 */ /* 0x000fe2000f8e183f */
[----:B------:R-:W-:-:S05]  /*5220*/  IMAD.U32 R0, RZ, RZ, UR61 ;  /* 0x0000003dff007e24 */ /* 0x000fca000f8e00ff */
[----:B------:R-:W-:-:S04]  /*5230*/  SHF.L.U32 R0, R0, 0x1f, RZ ;  /* 0x0000001f00007819 */ /* 0x000fc800000006ff */
[----:B------:R2:W3:Y:S01]  /*5240*/  SYNCS.PHASECHK.TRANS64.TRYWAIT P3, [UR7+0x34850], R0 ;  /* 0x03485000ff0075a7 */ /* 0x0004e20008060147 */
[----:B------:R-:W-:Y:S05]  /*5250*/  @!P0 BRA `(.L_x_2228) ;  /* 0x0000000000048947 */ /* 0x000fea0003800000 */
[----:B------:R-:W-:Y:S01]  /*5260*/  BPT.TRAP 0x1 ;  /* 0x000000040000795c */ /* 0x000fe20000300000 */
.L_x_2228:
[----:B---3--:R-:W-:Y:S05]  /*5270*/  @P3 BRA `(.L_x_2229) ;  /* 0x0000000000083947 */ /* 0x008fea0003800000 */
[----:B------:R-:W3:Y:S02]  /*5280*/  SYNCS.PHASECHK.TRANS64.TRYWAIT P3, [UR7+0x34850], R0 ;  /* 0x03485000ff0075a7 */ /* 0x000ee40008060147 */
[----:B---3--:R-:W-:Y:S05]  /*5290*/  @!P3 BRA `(.L_x_2230) ;  /* 0x000000fc0064b947 */ /* 0x008fea0003800000 */
.L_x_2229:
[----:B------:R-:W-:Y:S01]  /*52a0*/  UIADD3 UR6, UR37, 0x400, URZ ;  /* 0x0000040025067890 */ /* 0x000fe2000fffe03f */
[----:B------:R-:W-:Y:S01]  /*52b0*/  WARPGROUP.ARRIVE ;  /* 0x00000000000079c5 */ /* 0x000fe20000000000 */
[----:B------:R-:W-:Y:S01]  /*52c0*/  UMOV UR11, 0x40000040 ;  /* 0x40000040000b7882 */ /* 0x000fe20000000000 */
[----:B------:R-:W-:Y:S01]  /*52d0*/  FMUL.FTZ R13, R32, UR58 ;  /* 0x0000003a200d7c20 */ /* 0x000fe20008410000 */
[----:B------:R-:W-:Y:S01]  /*52e0*/  USHF.R.U32.HI UR6, URZ, 0x4, UR6 ;  /* 0x000000043f067899 */ /* 0x000fe20008011606 */
[----:B------:R-:W3:Y:S01]  /*52f0*/  @P2 LDC R32, c[0x0][0x44c] ;  /* 0x00011300ff202b82 */ /* 0x000ee20000000800 */
[----:B01----:R-:W-:Y:S01]  /*5300*/  FMUL.FTZ R5, R31, UR58 ;  /* 0x0000003a1f057c20 */ /* 0x003fe20008410000 */
[----:B------:R-:W-:Y:S01]  /*5310*/  FMUL.FTZ R15, R36, UR58 ;  /* 0x0000003a240f7c20 */ /* 0x000fe20008410000 */
[----:B------:R-:W-:Y:S01]  /*5320*/  ULOP3.LUT UR6, UR6, 0x3fff, URZ, 0xc0, !UPT ;  /* 0x00003fff06067892 */ /* 0x000fe2000f8ec03f */
[----:B------:R-:W-:Y:S01]  /*5330*/  FMUL.FTZ R20, R37, UR58 ;  /* 0x0000003a25147c20 */ /* 0x000fe20008410000 */
[----:B------:R-:W-:Y:S01]  /*5340*/  FMUL.FTZ R37, R39, UR58 ;  /* 0x0000003a27257c20 */ /* 0x000fe20008410000 */
[----:B------:R-:W-:Y:S01]  /*5350*/  IMAD.MOV.U32 R39, RZ, RZ, -0x80 ;  /* 0xffffff80ff277424 */ /* 0x000fe200078e00ff */
[----:B------:R-:W-:Y:S01]  /*5360*/  ULOP3.LUT UR6, UR6, 0x4000000, URZ, 0xfc, !UPT ;  /* 0x0400000006067892 */ /* 0x000fe2000f8efc3f */
[----:B------:R-:W0:Y:S01]  /*5370*/  @P2 LDC R31, c[0x0][0x450] ;  /* 0x00011400ff1f2b82 */ /* 0x000e220000000800 */
[----:B------:R-:W-:Y:S01]  /*5380*/  FMUL.FTZ R232, R26, UR58 ;  /* 0x0000003a1ae87c20 */ /* 0x000fe20008410000 */
[----:B------:R-:W-:Y:S01]  /*5390*/  IMAD R39, R10, R39, 0x1 ;  /* 0x000000010a277424 */ /* 0x000fe200078e0227 */
[----:B------:R-:W-:Y:S01]  /*53a0*/  ULEA UR6, UR60, UR6, 0xb ;  /* 0x000000063c067291 */ /* 0x000fe2000f8e583f */
[----:B------:R-:W-:Y:S01]  /*53b0*/  FMUL.FTZ R14, R33, UR58 ;  /* 0x0000003a210e7c20 */ /* 0x000fe20008410000 */
[----:B------:R-:W-:Y:S01]  /*53c0*/  FMUL.FTZ R33, R34, UR58 ;  /* 0x0000003a22217c20 */ /* 0x000fe20008410000 */
[----:B------:R-:W-:Y:S01]  /*53d0*/  FMUL.FTZ R6, R30, UR58 ;  /* 0x0000003a1e067c20 */ /* 0x000fe20008410000 */
[----:B------:R-:W-:Y:S01]  /*53e0*/  IADD3 R34, R16, R39, -R184 ;  /* 0x0000002710227210 */ /* 0x000fe20007ffe8b8 */
[----:B------:R-:W1:Y:S01]  /*53f0*/  MUFU.TANH R232, R232 ;  /* 0x000000e800e87308 */ /* 0x000e620000002400 */
[----:B------:R-:W-:Y:S01]  /*5400*/  FMUL.FTZ R35, R35, UR58 ;  /* 0x0000003a23237c20 */ /* 0x000fe20008410000 */
[----:B------:R-:W-:Y:S01]  /*5410*/  UMOV UR10, UR6 ;  /* 0x00000006000a7c82 */ /* 0x000fe20008000000 */
[----:B--2---:R-:W-:Y:S01]  /*5420*/  FMUL.FTZ R0, R24, UR58 ;  /* 0x0000003a18007c20 */ /* 0x004fe20008410000 */
[----:B------:R-:W-:Y:S01]  /*5430*/  HGMMA.64x128x16.F32 R88, R180, gdesc[UR8].tnspB, R88, gsb0 ;  /* 0x41e00008b4587df0 */ /* 0x000fe20008000858 */
[----:B------:R-:W-:Y:S01]  /*5440*/  UIADD3 UR10, UR6, 0x80, URZ ;  /* 0x00000080060a7890 */ /* 0x000fe2000fffe03f */
[----:B------:R-:W-:Y:S01]  /*5450*/  FMUL.FTZ R24, R41, UR58 ;  /* 0x0000003a29187c20 */ /* 0x000fe20008410000 */
[----:B------:R-:W-:Y:S01]  /*5460*/  UMOV UR11, 0x40000040 ;  /* 0x40000040000b7882 */ /* 0x000fe20000000000 */
        /* <DEDUP_REMOVED lines=29> */
[----:B------:R-:W-:Y:S01]  /*5640*/  UMOV UR61, UR38 ;  /* 0x00000026003d7c82 */ /* 0x000fe20008000000 */
[----:B------:R-:W-:-:S02]  /*5650*/  UMOV UR60, UR36 ;  /* 0x00000024003c7c82 */ /* 0x000fc40008000000 */
        /* <DEDUP_REMOVED lines=22> */
[----:B------:R-:W2:Y:S08]  /*57c0*/  MUFU.TANH R182, R182 ;  /* 0x000000b600b67308 */ /* 0x000eb00000002400 */
        /* <DEDUP_REMOVED lines=18> */
[----:B------:R-:W-:Y:S01]  /*58f0*/  UIADD3 UR10, UR6, 0x180, URZ ;  /* 0x00000180060a7890 */ /* 0x000fe2000fffe03f */
[----:B------:R-:W-:Y:S01]  /*5900*/  UMOV UR11, 0x40000040 ;  /* 0x40000040000b7882 */ /* 0x000fe20000000000 */
[----:B------:R-:W-:Y:S02]  /*5910*/  WARPGROUP.DEPBAR.LE gsb0, 0x0 ;  /* 0x00008000000079c5 */ /* 0x000fe40000010000 */
[----:B------:R-:W-:Y:S01]  /*5920*/  WARPGROUP.ARRIVE ;  /* 0x00000000000079c5 */ /* 0x000fe20000000000 */
[----:B------:R-:W-:-:S06]  /*5930*/  FMUL.FTZ R172, R38, UR58 ;  /* 0x0000003a26ac7c20 */ /* 0x000fcc0008410000 */
[----:B------:R-:W-:Y:S01]  /*5940*/  HGMMA.64x128x16.F32 R88, R168, gdesc[UR8].tnspB, R88, gsb0 ;  /* 0x41e00008a8587df0 */ /* 0x000fe20008000858 */
[----:B------:R-:W-:Y:S01]  /*5950*/  UIADD3 UR10, UR6, 0x200, URZ ;  /* 0x00000200060a7890 */ /* 0x000fe2000fffe03f */
[----:B------:R-:W4:Y:S01]  /*5960*/  MUFU.TANH R172, R172 ;  /* 0x000000ac00ac7308 */ /* 0x000f220000002400 */
[----:B------:R-:W-:Y:S01]  /*5970*/  UMOV UR11, 0x40000040 ;  /* 0x40000040000b7882 */ /* 0x000fe20000000000 */
[----:B------:R-:W-:Y:S02]  /*5980*/  WARPGROUP.DEPBAR.LE gsb0, 0x0 ;  /* 0x00008000000079c5 */ /* 0x000fe40000010000 */
[----:B------:R-:W-:Y:S01]  /*5990*/  WARPGROUP.ARRIVE ;  /* 0x00000000000079c5 */ /* 0x000fe20000000000 */
[----:B------:R-:W-:Y:S02]  /*59a0*/  IMAD.IADD R169, R185, 0x1, R18 ;  /* 0x00000001b9a97824 */ /* 0x000fe400078e0212 */
[----:B------:R-:W-:Y:S02]  /*59b0*/  FMUL.FTZ R168, R46, UR58 ;  /* 0x0000003a2ea87c20 */ /* 0x000fe40008410000 */
[----:B---3--:R-:W-:Y:S01]  /*59c0*/  @P2 IMAD.HI.U32 R32, R169, R32, RZ ;  /* 0x00000020a9202227 */ /* 0x008fe200078e00ff */
[----:B------:R-:W-:Y:S01]  /*59d0*/  HGMMA.64x128x16.F32 R88, R164, gdesc[UR8].tnspB, R88, gsb0 ;  /* 0x41e00008a4587df0 */ /* 0x000fe20008000858 */
[----:B------:R-:W-:-:S02]  /*59e0*/  UIADD3 UR10, UR6, 0x280, URZ ;  /* 0x00000280060a7890 */ /* 0x000fc4000fffe03f */
[----:B------:R-:W3:Y:S01]  /*59f0*/  MUFU.TANH R168, R168 ;  /* 0x000000a800a87308 */ /* 0x000ee20000002400 */
[----:B------:R-:W-:Y:S01]  /*5a00*/  UMOV UR11, 0x40000040 ;  /* 0x40000040000b7882 */ /* 0x000fe20000000000 */
[----:B0-----:R-:W-:Y:S01]  /*5a10*/  @P2 SHF.R.U32.HI R169, RZ, R31, R32 ;  /* 0x0000001fffa92219 */ /* 0x001fe20000011620 */
[----:B------:R-:W-:Y:S01]  /*5a20*/  FMUL.FTZ R32, R57, UR58 ;  /* 0x0000003a39207c20 */ /* 0x000fe20008410000 */
[----:B------:R-:W-:Y:S02]  /*5a30*/  IMAD.IADD R57, R34, 0x1, -R17 ;  /* 0x0000000122397824 */ /* 0x000fe400078e0a11 */
[----:B------:R-:W-:Y:S01]  /*5a40*/  FMUL.FTZ R31, R56, UR58 ;  /* 0x0000003a381f7c20 */ /* 0x000fe20008410000 */
[----:B------:R-:W0:Y:S02]  /*5a50*/  SHFL.IDX PT, R36, R169, 0x1, 0x1c1f ;  /* 0x003c1f00a9247f89 */ /* 0x000e2400000e0000 */
[----:B------:R-:W-:Y:S08]  /*5a60*/  MUFU.TANH R32, R32 ;  /* 0x0000002000207308 */ /* 0x000ff00000002400 */
[----:B------:R-:W-:Y:S01]  /*5a70*/  MUFU.TANH R31, R31 ;  /* 0x0000001f001f7308 */ /* 0x000fe20000002400 */
[----:B0-----:R-:W-:-:S05]  /*5a80*/  IMAD.IADD R39, R57, 0x1, R36 ;  /* 0x0000000139277824 */ /* 0x001fca00078e0224 */
[C---:B------:R-:W-:Y:S02]  /*5a90*/  ISETP.GT.AND P3, PT, R39.reuse, RZ, PT ;  /* 0x000000ff2700720c */ /* 0x040fe40003f64270 */
[C---:B------:R-:W-:Y:S02]  /*5aa0*/  ISETP.GT.AND P4, PT, R39.reuse, 0x1, PT ;  /* 0x000000012700780c */ /* 0x040fe40003f84270 */
[----:B-1----:R-:W-:Y:S02]  /*5ab0*/  FSEL R232, R232, -INF , P3 ;  /* 0xff800000e8e87808 */ /* 0x002fe40001800000 */
[C---:B------:R-:W-:Y:S02]  /*5ac0*/  ISETP.GT.AND P3, PT, R39.reuse, 0x8, PT ;  /* 0x000000082700780c */ /* 0x040fe40003f64270 */
[----:B--2---:R-:W-:Y:S02]  /*5ad0*/  FSEL R182, R182, -INF , P4 ;  /* 0xff800000b6b67808 */ /* 0x004fe40002000000 */
[----:B------:R-:W-:-:S02]  /*5ae0*/  ISETP.GT.AND P4, PT, R39, 0x9, PT ;  /* 0x000000092700780c */ /* 0x000fc40003f84270 */
[----:B------:R-:W-:Y:S02]  /*5af0*/  FSEL R36, R6, -INF , P3 ;  /* 0xff80000006247808 */ /* 0x000fe40001800000 */
[----:B------:R-:W-:Y:S01]  /*5b00*/  ISETP.GT.AND P3, PT, R39, 0x10, PT ;  /* 0x000000102700780c */ /* 0x000fe20003f64270 */
[----:B------:R0:W-:Y:S01]  /*5b10*/  MUFU.TANH R6, R63 ;  /* 0x0000003f00067308 */ /* 0x0001e20000002400 */
[----:B------:R-:W-:Y:S01]  /*5b20*/  FSEL R34, R5, -INF , P4 ;  /* 0xff80000005227808 */ /* 0x000fe20002000000 */
[----:B------:R-:W-:Y:S01]  /*5b30*/  FMUL.FTZ R5, R66, UR58 ;  /* 0x0000003a42057c20 */ /* 0x000fe20008410000 */
[----:B------:R-:W-:Y:S02]  /*5b40*/  ISETP.GT.AND P4, PT, R39, 0x11, PT ;  /* 0x000000112700780c */ /* 0x000fe40003f84270 */
[----:B------:R-:W-:Y:S01]  /*5b50*/  FSEL R40, R33, -INF , P3 ;  /* 0xff80000021287808 */ /* 0x000fe20001800000 */
[----:B------:R-:W-:Y:S01]  /*5b60*/  FMUL.FTZ R33, R67, UR58 ;  /* 0x0000003a43217c20 */ /* 0x000fe20008410000 */
[----:B------:R-:W-:Y:S01]  /*5b70*/  ISETP.GT.AND P3, PT, R39, 0x18, PT ;  /* 0x000000182700780c */ /* 0x000fe20003f64270 */
[----:B------:R-:W-:Y:S01]  /*5b80*/  MUFU.TANH R5, R5 ;  /* 0x0000000500057308 */ /* 0x000fe20000002400 */
[----:B------:R-:W-:Y:S01]  /*5b90*/  FSEL R38, R35, -INF , P4 ;  /* 0xff80000023267808 */ /* 0x000fe20002000000 */
[----:B------:R-:W-:Y:S01]  /*5ba0*/  FMUL.FTZ R35, R74, UR58 ;  /* 0x0000003a4a237c20 */ /* 0x000fe20008410000 */
[----:B------:R-:W-:Y:S01]  /*5bb0*/  ISETP.GT.AND P4, PT, R39, 0x19, PT ;  /* 0x000000192700780c */ /* 0x000fe20003f84270 */
[----:B0-----:R-:W-:Y:S01]  /*5bc0*/  FMUL.FTZ R63, R85, UR58 ;  /* 0x0000003a553f7c20 */ /* 0x001fe20008410000 */
[----:B----4-:R-:W-:-:S02]  /*5bd0*/  FSEL R44, R172, -INF , P3 ;  /* 0xff800000ac2c7808 */ /* 0x010fc40001800000 */
[----:B------:R-:W-:Y:S01]  /*5be0*/  ISETP.GT.AND P3, PT, R39, 0x20, PT ;  /* 0x000000202700780c */ /* 0x000fe20003f64270 */
[----:B------:R-:W-:Y:S01]  /*5bf0*/  MUFU.TANH R33, R33 ;  /* 0x0000002100217308 */ /* 0x000fe20000002400 */
        /* <DEDUP_REMOVED lines=9> */
[----:B------:R-:W-:-:S02]  /*5c90*/  ISETP.GT.AND P4, PT, R39, 0x29, PT ;  /* 0x000000292700780c */ /* 0x000fc40003f84270 */
[----:B---3--:R-:W-:Y:S02]  /*5ca0*/  FSEL R50, R168, -INF , P3 ;  /* 0xff800000a8327808 */ /* 0x008fe40001800000 */
        /* <DEDUP_REMOVED lines=12> */
[----:B------:R-:W-:Y:S01]  /*5d70*/  FSEL R58, R51, -INF , P3 ;  /* 0xff800000333a7808 */ /* 0x000fe20001800000 */
[----:B------:R-:W-:Y:S01]  /*5d80*/  FMUL.FTZ R51, R77, UR58 ;  /* 0x0000003a4d337c20 */ /* 0x000fe20008410000 */
[----:B------:R-:W-:Y:S01]  /*5d90*/  ISETP.GT.AND P3, PT, R39, 0x40, PT ;  /* 0x000000402700780c */ /* 0x000fe20003f64270 */
[----:B------:R-:W-:Y:S08]  /*5da0*/  MUFU.TANH R41, R41 ;  /* 0x0000002900297308 */ /* 0x000ff00000002400 */
[----:B------:R-:W-:Y:S08]  /*5db0*/  MUFU.TANH R43, R43 ;  /* 0x0000002b002b7308 */ /* 0x000ff00000002400 */
[----:B------:R-:W-:Y:S08]  /*5dc0*/  MUFU.TANH R45, R45 ;  /* 0x0000002d002d7308 */ /* 0x000ff00000002400 */
[----:B------:R-:W-:Y:S08]  /*5dd0*/  MUFU.TANH R47, R47 ;  /* 0x0000002f002f7308 */ /* 0x000ff00000002400 */
[----:B------:R-:W-:Y:S08]  /*5de0*/  MUFU.TANH R49, R49 ;  /* 0x0000003100317308 */ /* 0x000ff00000002400 */
[----:B------:R-:W-:Y:S01]  /*5df0*/  MUFU.TANH R51, R51 ;  /* 0x0000003300337308 */ /* 0x000fe20000002400 */
[----:B------:R-:W-:-:S02]  /*5e00*/  WARPGROUP.DEPBAR.LE gsb0, 0x0 ;  /* 0x00008000000079c5 */ /* 0x000fc40000010000 */
[----:B------:R-:W-:Y:S01]  /*5e10*/  FMNMX.FTZ R165, R232, R7, !PT ;  /* 0x00000007e8a57209 */ /* 0x000fe20007810000 */
[----:B------:R-:W-:Y:S01]  /*5e20*/  FMUL.FTZ R166, R70, UR58 ;  /* 0x0000003a46a67c20 */ /* 0x000fe20008410000 */
[----:B------:R-:W-:Y:S01]  /*5e30*/  FSEL R70, R55, -INF , P3 ;  /* 0xff80000037467808 */ /* 0x000fe20001800000 */
[----:B------:R-:W-:Y:S01]  /*5e40*/  WARPGROUP.ARRIVE ;  /* 0x00000000000079c5 */ /* 0x000fe20000000000 */
[----:B------:R-:W-:Y:S01]  /*5e50*/  FMNMX.FTZ R165, R182, R165, !PT ;  /* 0x000000a5b6a57209 */ /* 0x000fe20007810000 */
[----:B------:R0:W1:Y:S01]  /*5e60*/  MUFU.TANH R164, R62 ;  /* 0x0000003e00a47308 */ /* 0x0000620000002400 */
[----:B------:R-:W-:Y:S01]  /*5e70*/  ISETP.GT.AND P3, PT, R39, 0x48, PT ;  /* 0x000000482700780c */ /* 0x000fe20003f64270 */
[----:B------:R-:W-:Y:S01]  /*5e80*/  FMUL.FTZ R55, R81, UR58 ;  /* 0x0000003a51377c20 */ /* 0x000fe20008410000 */
[----:B------:R-:W-:Y:S01]  /*5e90*/  FMNMX.FTZ R165, R36, R165, !PT ;  /* 0x000000a524a57209 */ /* 0x000fe20007810000 */
[----:B------:R-:W-:Y:S01]  /*5ea0*/  HGMMA.64x128x16.F32 R88, R160, gdesc[UR8].tnspB, R88, gsb0 ;  /* 0x41e00008a0587df0 */ /* 0x000fe20008000858 */
[----:B------:R-:W-:-:S02]  /*5eb0*/  UIADD3 UR10, UR6, 0x300, URZ ;  /* 0x00000300060a7890 */ /* 0x000fc4000fffe03f */
[----:B------:R-:W-:Y:S01]  /*5ec0*/  FMNMX.FTZ R165, R34, R165, !PT ;  /* 0x000000a522a57209 */ /* 0x000fe20007810000 */
[----:B------:R-:W2:Y:S01]  /*5ed0*/  MUFU.TANH R166, R166 ;  /* 0x000000a600a67308 */ /* 0x000ea20000002400 */
[----:B0-----:R-:W-:Y:S01]  /*5ee0*/  FSEL R62, R53, -INF , P4 ;  /* 0xff800000353e7808 */ /* 0x001fe20002000000 */
[----:B------:R-:W-:Y:S01]  /*5ef0*/  FMUL.FTZ R53, R80, UR58 ;  /* 0x0000003a50357c20 */ /* 0x000fe20008410000 */
[----:B------:R-:W-:Y:S01]  /*5f00*/  FMNMX.FTZ R165, R40, R165, !PT ;  /* 0x000000a528a57209 */ /* 0x000fe20007810000 */
[----:B------:R-:W-:Y:S01]  /*5f10*/  UMOV UR11, 0x40000040 ;  /* 0x40000040000b7882 */ /* 0x000fe20000000000 */
[----:B------:R-:W-:Y:S01]  /*5f20*/  ISETP.GT.AND P4, PT, R39, 0x41, PT ;  /* 0x000000412700780c */ /* 0x000fe20003f84270 */
[----:B------:R-:W-:Y:S01]  /*5f30*/  UIADD3 UR6, UR6, 0x380, URZ ;  /* 0x0000038006067890 */ /* 0x000fe2000fffe03f */
[----:B------:R-:W-:Y:S01]  /*5f40*/  FMNMX.FTZ R165, R38, R165, !PT ;  /* 0x000000a526a57209 */ /* 0x000fe20007810000 */
[----:B------:R-:W-:Y:S01]  /*5f50*/  MUFU.TANH R53, R53 ;  /* 0x0000003500357308 */ /* 0x000fe20000002400 */
[----:B------:R-:W-:-:S02]  /*5f60*/  FSEL R66, R59, -INF , P4 ;  /* 0xff8000003b427808 */ /* 0x000fc40002000000 */
[----:B------:R-:W-:Y:S02]  /*5f70*/  FMNMX.FTZ R165, R44, R165, !PT ;  /* 0x000000a52ca57209 */ /* 0x000fe40007810000 */
[C---:B------:R-:W-:Y:S02]  /*5f80*/  ISETP.GT.AND P4, PT, R39.reuse, 0x49, PT ;  /* 0x000000492700780c */ /* 0x040fe40003f84270 */
[----:B------:R-:W-:Y:S01]  /*5f90*/  FMNMX.FTZ R165, R42, R165, !PT ;  /* 0x000000a52aa57209 */ /* 0x000fe20007810000 */
[----:B------:R-:W-:Y:S01]  /*5fa0*/  MUFU.TANH R55, R55 ;  /* 0x0000003700377308 */ /* 0x000fe20000002400 */
[----:B-1----:R-:W-:Y:S02]  /*5fb0*/  FSEL R74, R164, -INF , P3 ;  /* 0xff800000a44a7808 */ /* 0x002fe40001800000 */
[----:B------:R-:W-:Y:S02]  /*5fc0*/  FMNMX.FTZ R165, R48, R165, !PT ;  /* 0x000000a530a57209 */ /* 0x000fe40007810000 */
[----:B------:R-:W-:-:S02]  /*5fd0*/  ISETP.GT.AND P3, PT, R39, 0x50, PT ;  /* 0x000000502700780c */ /* 0x000fc40003f64270 */
[----:B------:R-:W-:Y:S01]  /*5fe0*/  FMNMX.FTZ R165, R46, R165, !PT ;  /* 0x000000a52ea57209 */ /* 0x000fe20007810000 */
[----:B------:R-:W-:Y:S01]  /*5ff0*/  MUFU.TANH R63, R63 ;  /* 0x0000003f003f7308 */ /* 0x000fe20000002400 */
[----:B------:R-:W-:Y:S01]  /*6000*/  FSEL R78, R6, -INF , P4 ;  /* 0xff800000064e7808 */ /* 0x000fe20002000000 */
[----:B------:R-:W-:Y:S01]  /*6010*/  FMUL.FTZ R6, R82, UR58 ;  /* 0x0000003a52067c20 */ /* 0x000fe20008410000 */
[----:B------:R-:W-:Y:S02]  /*6020*/  FMNMX.FTZ R165, R50, R165, !PT ;  /* 0x000000a532a57209 */ /* 0x000fe40007810000 */
[----:B------:R-:W-:Y:S02]  /*6030*/  ISETP.GT.AND P4, PT, R39, 0x51, PT ;  /* 0x000000512700780c */ /* 0x000fe40003f84270 */
[----:B------:R-:W-:Y:S01]  /*6040*/  FMNMX.FTZ R165, R52, R165, !PT ;  /* 0x000000a534a57209 */ /* 0x000fe20007810000 */
[----:B------:R-:W0:Y:S01]  /*6050*/  MUFU.TANH R6, R6 ;  /* 0x0000000600067308 */ /* 0x000e220000002400 */
[----:B------:R-:W-:Y:S01]  /*6060*/  FSEL R82, R5, -INF , P3 ;  /* 0xff80000005527808 */ /* 0x000fe20001800000 */
[----:B------:R-:W-:Y:S01]  /*6070*/  FMUL.FTZ R5, R86, UR58 ;  /* 0x0000003a56057c20 */ /* 0x000fe20008410000 */
[----:B------:R-:W-:-:S02]  /*6080*/  FMNMX.FTZ R165, R56, R165, !PT ;  /* 0x000000a538a57209 */ /* 0x000fc40007810000 */
[----:B------:R-:W-:Y:S02]  /*6090*/  ISETP.GT.AND P3, PT, R39, 0x58, PT ;  /* 0x000000582700780c */ /* 0x000fe40003f64270 */
[----:B------:R-:W-:Y:S01]  /*60a0*/  FMNMX.FTZ R165, R54, R165, !PT ;  /* 0x000000a536a57209 */ /* 0x000fe20007810000 */
[----:B------:R-:W1:Y:S01]  /*60b0*/  MUFU.TANH R5, R5 ;  /* 0x0000000500057308 */ /* 0x000e620000002400 */
[----:B------:R-:W-:Y:S01]  /*60c0*/  FSEL R164, R33, -INF , P4 ;  /* 0xff80000021a47808 */ /* 0x000fe20002000000 */
[----:B------:R-:W-:Y:S01]  /*60d0*/  FMUL.FTZ R33, R60, UR58 ;  /* 0x0000003a3c217c20 */ /* 0x000fe20008410000 */
[----:B------:R-:W-:Y:S02]  /*60e0*/  FMNMX.FTZ R165, R58, R165, !PT ;  /* 0x000000a53aa57209 */ /* 0x000fe40007810000 */
[----:B------:R-:W-:Y:S02]  /*60f0*/  ISETP.GT.AND P4, PT, R39, 0x59, PT ;  /* 0x000000592700780c */ /* 0x000fe40003f84270 */
[----:B------:R-:W-:Y:S01]  /*6100*/  FMNMX.FTZ R165, R62, R165, !PT ;  /* 0x000000a53ea57209 */ /* 0x000fe20007810000 */
[----:B------:R-:W3:Y:S01]  /*6110*/  MUFU.TANH R33, R33 ;  /* 0x0000002100217308 */ /* 0x000ee20000002400 */
[----:B--2---:R-:W-:-:S02]  /*6120*/  FSEL R166, R166, -INF , P3 ;  /* 0xff800000a6a67808 */ /* 0x004fc40001800000 */
[----:B------:R-:W-:Y:S02]  /*6130*/  FMNMX.FTZ R165, R70, R165, !PT ;  /* 0x000000a546a57209 */ /* 0x000fe40007810000 */
[C---:B------:R-:W-:Y:S02]  /*6140*/  ISETP.GT.AND P3, PT, R39.reuse, 0x60, PT ;  /* 0x000000602700780c */ /* 0x040fe40003f64270 */
[----:B------:R-:W-:Y:S02]  /*6150*/  FMNMX.FTZ R165, R66, R165, !PT ;  /* 0x000000a542a57209 */ /* 0x000fe40007810000 */
[----:B------:R-:W-:Y:S02]  /*6160*/  FSEL R168, R168, -INF , P4 ;  /* 0xff800000a8a87808 */ /* 0x000fe40002000000 */
[----:B------:R-:W-:Y:S02]  /*6170*/  FMNMX.FTZ R165, R74, R165, !PT ;  /* 0x000000a54aa57209 */ /* 0x000fe40007810000 */
[----:B------:R-:W-:-:S02]  /*6180*/  ISETP.GT.AND P4, PT, R39, 0x61, PT ;  /* 0x000000612700780c */ /* 0x000fc40003f84270 */
[----:B------:R-:W-:Y:S02]  /*6190*/  FMNMX.FTZ R165, R78, R165, !PT ;  /* 0x000000a54ea57209 */ /* 0x000fe40007810000 */
[----:B------:R-:W-:Y:S01]  /*61a0*/  FSEL R86, R35, -INF , P3 ;  /* 0xff80000023567808 */ /* 0x000fe20001800000 */
[----:B------:R-:W-:Y:S01]  /*61b0*/  FMUL.FTZ R35, R61, UR58 ;  /* 0x0000003a3d237c20 */ /* 0x000fe20008410000 */
[----:B------:R-:W-:Y:S02]  /*61c0*/  FMNMX.FTZ R165, R82, R165, !PT ;  /* 0x000000a552a57209 */ /* 0x000fe40007810000 */
[----:B------:R-:W-:Y:S02]  /*61d0*/  ISETP.GT.AND P3, PT, R39, 0x68, PT ;  /* 0x000000682700780c */ /* 0x000fe40003f64270 */
[----:B------:R-:W-:Y:S01]  /*61e0*/  FMNMX.FTZ R165, R164, R165, !PT ;  /* 0x000000a5a4a57209 */ /* 0x000fe20007810000 */
[----:B------:R-:W2:Y:S01]  /*61f0*/  MUFU.TANH R35, R35 ;  /* 0x0000002300237308 */ /* 0x000ea20000002400 */
[----:B------:R-:W-:-:S02]  /*6200*/  FSEL R170, R75, -INF , P4 ;  /* 0xff8000004baa7808 */ /* 0x000fc40002000000 */
[----:B------:R-:W-:Y:S02]  /*6210*/  FMNMX.FTZ R165, R166, R165, !PT ;  /* 0x000000a5a6a57209 */ /* 0x000fe40007810000 */
[----:B------:R-:W-:Y:S02]  /*6220*/  ISETP.GT.AND P4, PT, R39, 0x69, PT ;  /* 0x000000692700780c */ /* 0x000fe40003f84270 */
[----:B------:R-:W-:Y:S02]  /*6230*/  FMNMX.FTZ R165, R168, R165, !PT ;  /* 0x000000a5a8a57209 */ /* 0x000fe40007810000 */
[----:B------:R-:W-:Y:S01]  /*6240*/  FSEL R176, R37, -INF , P3 ;  /* 0xff80000025b07808 */ /* 0x000fe20001800000 */
[----:B------:R-:W-:Y:S01]  /*6250*/  FMUL.FTZ R37, R64, UR58 ;  /* 0x0000003a40257c20 */ /* 0x000fe20008410000 */
[----:B------:R-:W-:Y:S01]  /*6260*/  FMNMX.FTZ R165, R86, R165, !PT ;  /* 0x000000a556a57209 */ /* 0x000fe20007810000 */
[----:B------:R-:W4:Y:S01]  /*6270*/  SHFL.IDX PT, R64, R169, RZ, 0x1c1f ;  /* 0x001c1fffa9407589 */ /* 0x000f2200000e0000 */
[----:B------:R-:W-:-:S02]  /*6280*/  ISETP.GT.AND P3, PT, R39, 0x70, PT ;  /* 0x000000702700780c */ /* 0x000fc40003f64270 */
[----:B------:R-:W-:Y:S01]  /*6290*/  FMNMX.FTZ R165, R170, R165, !PT ;  /* 0x000000a5aaa57209 */ /* 0x000fe20007810000 */
[----:B------:R-:W5:Y:S01]  /*62a0*/  MUFU.TANH R37, R37 ;  /* 0x0000002500257308 */ /* 0x000f620000002400 */
[----:B------:R-:W-:Y:S02]  /*62b0*/  FSEL R178, R79, -INF , P4 ;  /* 0xff8000004fb27808 */ /* 0x000fe40002000000 */
[----:B------:R-:W-:Y:S02]  /*62c0*/  FMNMX.FTZ R165, R176, R165, !PT ;  /* 0x000000a5b0a57209 */ /* 0x000fe40007810000 */
[----:B------:R-:W-:Y:S02]  /*62d0*/  ISETP.GT.AND P4, PT, R39, 0x71, PT ;  /* 0x000000712700780c */ /* 0x000fe40003f84270 */
[----:B0-----:R-:W-:Y:S02]  /*62e0*/  FSEL R172, R6, -INF , P3 ;  /* 0xff80000006ac7808 */ /* 0x001fe40001800000 */
[----:B------:R-:W-:-:S02]  /*62f0*/  FMNMX.FTZ R165, R178, R165, !PT ;  /* 0x000000a5b2a57209 */ /* 0x000fc40007810000 */
[----:B------:R-:W-:Y:S02]  /*6300*/  ISETP.GT.AND P3, PT, R39, 0x78, PT ;  /* 0x000000782700780c */ /* 0x000fe40003f64270 */
[----:B------:R-:W-:Y:S02]  /*6310*/  FSEL R174, R83, -INF , P4 ;  /* 0xff80000053ae7808 */ /* 0x000fe40002000000 */
[----:B------:R-:W-:Y:S02]  /*6320*/  FMNMX.FTZ R165, R172, R165, !PT ;  /* 0x000000a5aca57209 */ /* 0x000fe40007810000 */
[----:B------:R-:W-:Y:S01]  /*6330*/  ISETP.GT.AND P4, PT, R39, 0x79, PT ;  /* 0x000000792700780c */ /* 0x000fe20003f84270 */
[----:B------:R-:W-:Y:S01]  /*6340*/  FMUL.FTZ R39, R65, UR58 ;  /* 0x0000003a41277c20 */ /* 0x000fe20008410000 */
[----:B-1----:R-:W-:Y:S01]  /*6350*/  FSEL R180, R5, -INF , P3 ;  /* 0xff80000005b47808 */ /* 0x002fe20001800000 */
[----:B----4-:R-:W-:Y:S01]  /*6360*/  IMAD.IADD R61, R57, 0x1, R64 ;  /* 0x00000001393d7824 */ /* 0x010fe200078e0240 */
[----:B------:R-:W-:Y:S01]  /*6370*/  FMNMX.FTZ R165, R174, R165, !PT ;  /* 0x000000a5aea57209 */ /* 0x000fe20007810000 */
[----:B------:R-:W0:Y:S01]  /*6380*/  LDC R5, c[0x0][0x988] ;  /* 0x00026200ff057b82 */ /* 0x000e220000000800 */
[----:B------:R-:W-:Y:S01]  /*6390*/  FSEL R60, R87, -INF , P4 ;  /* 0xff800000573c7808 */ /* 0x000fe20002000000 */
[----:B------:R-:W1:Y:S01]  /*63a0*/  MUFU.TANH R39, R39 ;  /* 0x0000002700277308 */ /* 0x000e620000002400 */
[----:B------:R-:W-:-:S02]  /*63b0*/  FMNMX.FTZ R165, R180, R165, !PT ;  /* 0x000000a5b4a57209 */ /* 0x000fc40007810000 */
[C---:B------:R-:W-:Y:S02]  /*63c0*/  ISETP.GT.AND P4, PT, R61.reuse, RZ, PT ;  /* 0x000000ff3d00720c */ /* 0x040fe40003f84270 */
[----:B------:R-:W-:Y:S02]  /*63d0*/  FMNMX.FTZ R165, R60, R165, !PT ;  /* 0x000000a53ca57209 */ /* 0x000fe40007810000 */
[C---:B------:R-:W-:Y:S02]  /*63e0*/  ISETP.GT.AND P5, PT, R61.reuse, 0x1, PT ;  /* 0x000000013d00780c */ /* 0x040fe40003fa4270 */
[----:B------:R-:W-:Y:S01]  /*63f0*/  FSEL R0, R0, -INF , P4 ;  /* 0xff80000000007808 */ /* 0x000fe20002000000 */
[----:B------:R-:W4:Y:S01]  /*6400*/  SHFL.BFLY PT, R6, R165, 0x2, 0x1f ;  /* 0x0c401f00a5067f89 */ /* 0x000f2200000e0000 */
[----:B------:R-:W-:Y:S02]  /*6410*/  ISETP.GT.AND P4, PT, R61, 0x8, PT ;  /* 0x000000083d00780c */ /* 0x000fe40003f84270 */
[----:B------:R-:W-:-:S02]  /*6420*/  FSEL R2, R2, -INF , P5 ;  /* 0xff80000002027808 */ /* 0x000fc40002800000 */
[----:B------:R-:W-:Y:S02]  /*6430*/  ISETP.GT.AND P5, PT, R61, 0x9, PT ;  /* 0x000000093d00780c */ /* 0x000fe40003fa4270 */
[----:B------:R-:W-:Y:S02]  /*6440*/  FSEL R68, R11, -INF , P4 ;  /* 0xff8000000b447808 */ /* 0x000fe40002000000 */
[C---:B------:R-:W-:Y:S02]  /*6450*/  ISETP.GT.AND P4, PT, R61.reuse, 0x10, PT ;  /* 0x000000103d00780c */ /* 0x040fe40003f84270 */
[----:B------:R-:W-:Y:S02]  /*6460*/  FSEL R72, R12, -INF , P5 ;  /* 0xff8000000c487808 */ /* 0x000fe40002800000 */
[----:B------:R-:W-:Y:S01]  /*6470*/  ISETP.GT.AND P5, PT, R61, 0x11, PT ;  /* 0x000000113d00780c */ /* 0x000fe20003fa4270 */
[----:B------:R-:W-:-:S03]  /*6480*/  WARPGROUP.DEPBAR.LE gsb0, 0x0 ;  /* 0x00008000000079c5 */ /* 0x000fc60000010000 */
[----:B------:R-:W-:Y:S01]  /*6490*/  FSEL R76, R14, -INF , P5 ;  /* 0xff8000000e4c7808 */ /* 0x000fe20002800000 */
[----:B------:R-:W-:Y:S01]  /*64a0*/  WARPGROUP.ARRIVE ;  /* 0x00000000000079c5 */ /* 0x000fe20000000000 */
[----:B------:R-:W-:Y:S02]  /*64b0*/  ISETP.GT.AND P5, PT, R61, 0x19, PT ;  /* 0x000000193d00780c */ /* 0x000fe40003fa4270 */
[----:B----4-:R-:W-:-:S03]  /*64c0*/  FMNMX.FTZ R6, R165, R6, !PT ;  /* 0x00000006a5067209 */ /* 0x010fc60007810000 */
[----:B------:R-:W-:Y:S01]  /*64d0*/  HGMMA.64x128x16.F32 R88, R156, gdesc[UR8].tnspB, R88, gsb0 ;  /* 0x41e000089c587df0 */ /* 0x000fe20008000858 */
[----:B------:R-:W-:Y:S02]  /*64e0*/  FSEL R20, R20, -INF , P5 ;  /* 0xff80000014147808 */ /* 0x000fe40002800000 */
[C---:B------:R-:W-:Y:S01]  /*64f0*/  ISETP.GT.AND P5, PT, R61.reuse, 0x21, PT ;  /* 0x000000213d00780c */ /* 0x040fe20003fa4270 */
[----:B------:R-:W4:Y:S03]  /*6500*/  SHFL.BFLY PT, R59, R6, 0x1, 0x1f ;  /* 0x0c201f00063b7f89 */ /* 0x000f2600000e0000 */
[----:B------:R-:W-:Y:S02]  /*6510*/  FSEL R80, R24, -INF , P5 ;  /* 0xff80000018507808 */ /* 0x000fe40002800000 */
[----:B------:R-:W-:Y:S02]  /*6520*/  ISETP.GT.AND P5, PT, R61, 0x29, PT ;  /* 0x000000293d00780c */ /* 0x000fe40003fa4270 */
[----:B----4-:R-:W-:Y:S01]  /*6530*/  FMNMX.FTZ R6, R6, R59, !PT ;  /* 0x0000003b06067209 */ /* 0x010fe20007810000 */
[----:B------:R-:W-:Y:S01]  /*6540*/  FMUL.FTZ R59, R84, UR58 ;  /* 0x0000003a543b7c20 */ /* 0x000fe20008410000 */
[----:B------:R-:W-:-:S02]  /*6550*/  FSEL R84, R26, -INF , P5 ;  /* 0xff8000001a547808 */ /* 0x000fc40002800000 */
[C---:B------:R-:W-:Y:S01]  /*6560*/  FSETP.NEU.FTZ.AND P3, PT, R6.reuse, -INF , PT ;  /* 0xff8000000600780b */ /* 0x040fe20003f7d000 */
[-C--:B0-----:R-:W-:Y:S01]  /*6570*/  FMUL.FTZ R65, R6, R5.reuse ;  /* 0x0000000506417220 */ /* 0x081fe20000410000 */
[----:B------:R-:W-:Y:S01]  /*6580*/  ISETP.GT.AND P5, PT, R61, 0x31, PT ;  /* 0x000000313d00780c */ /* 0x000fe20003fa4270 */
[----:B------:R-:W0:Y:S03]  /*6590*/  MUFU.TANH R59, R59 ;  /* 0x0000003b003b7308 */ /* 0x000e260000002400 */
[----:B------:R-:W-:Y:S02]  /*65a0*/  FSEL R57, R65, RZ, P3 ;  /* 0x000000ff41397208 */ /* 0x000fe40001800000 */
[----:B------:R-:W-:Y:S02]  /*65b0*/  FMNMX.FTZ R65, R0, R8, !PT ;  /* 0x0000000800417209 */ /* 0x000fe40007810000 */
[----:B------:R-:W-:Y:S01]  /*65c0*/  FSEL R160, R28, -INF , P5 ;  /* 0xff8000001ca07808 */ /* 0x000fe20002800000 */
        /* <DEDUP_REMOVED lines=22> */
[----:B------:R-:W-:Y:S01]  /*6730*/  MUFU.EX2 R181, R181 ;  /* 0x000000b500b57308 */ /* 0x000fe20000000800 */
        /* <DEDUP_REMOVED lines=16> */
[C---:B------:R-:W-:Y:S01]  /*6840*/  ISETP.GT.AND P4, PT, R61.reuse, 0x38, PT ;  /* 0x000000383d00780c */ /* 0x040fe20003f84270 */
        /* <DEDUP_REMOVED lines=11> */
[C---:B------:R-:W-:Y:S01]  /*6900*/  ISETP.GT.AND P4, PT, R61.reuse, 0x40, PT ;  /* 0x000000403d00780c */ /* 0x040fe20003f84270 */
[--C-:B------:R-:W-:Y:S01]  /*6910*/  FFMA.FTZ R66, R170, R5, -R57.reuse ;  /* 0x00000005aa427223 */ /* 0x100fe20000010839 */
[----:B------:R-:W-:Y:S01]  /*6920*/  FSEL R162, R30, -INF , P5 ;  /* 0xff8000001ea27808 */ /* 0x000fe20002800000 */
[----:B------:R-:W-:Y:S01]  /*6930*/  MUFU.EX2 R177, R177 ;  /* 0x000000b100b17308 */ /* 0x000fe20000000800 */
[----:B------:R-:W-:Y:S01]  /*6940*/  FMNMX.FTZ R65, R42, R65, !PT ;  /* 0x000000412a417209 */ /* 0x000fe20007810000 */
[-CC-:B------:R-:W-:Y:S01]  /*6950*/  FFMA.FTZ R30, R52, R5.reuse, -R57.reuse ;  /* 0x00000005341e7223 */ /* 0x180fe20000010839 */
[----:B------:R-:W-:Y:S01]  /*6960*/  ISETP.GT.AND P5, PT, R61, 0x41, PT ;  /* 0x000000413d00780c */ /* 0x000fe20003fa4270 */
[-CC-:B------:R-:W-:Y:S01]  /*6970*/  FFMA.FTZ R52, R62, R5.reuse, -R57.reuse ;  /* 0x000000053e347223 */ /* 0x180fe20000010839 */
[----:B------:R-:W-:Y:S01]  /*6980*/  FSEL R48, R31, -INF , P4 ;  /* 0xff8000001f307808 */ /* 0x000fe20002000000 */
[--C-:B------:R-:W-:Y:S01]  /*6990*/  FFMA.FTZ R62, R164, R5, -R57.reuse ;  /* 0x00000005a43e7223 */ /* 0x100fe20000010839 */
[----:B------:R-:W-:Y:S01]  /*69a0*/  FMNMX.FTZ R65, R162, R65, !PT ;  /* 0x00000041a2417209 */ /* 0x000fe20007810000 */
[----:B------:R-:W-:Y:S01]  /*69b0*/  MUFU.EX2 R24, R24 ;  /* 0x0000001800187308 */ /* 0x000fe20000000800 */
[C---:B------:R-:W-:Y:S01]  /*69c0*/  ISETP.GT.AND P4, PT, R61.reuse, 0x48, PT ;  /* 0x000000483d00780c */ /* 0x040fe20003f84270 */
[-CC-:B------:R-:W-:Y:S01]  /*69d0*/  FFMA.FTZ R163, R166, R5.reuse, -R57.reuse ;  /* 0x00000005a6a37223 */ /* 0x180fe20000010839 */
[----:B------:R-:W-:Y:S01]  /*69e0*/  FSEL R32, R32, -INF , P5 ;  /* 0xff80000020207808 */ /* 0x000fe20002800000 */
[--C-:B------:R-:W-:Y:S01]  /*69f0*/  FFMA.FTZ R56, R78, R5, -R57.reuse ;  /* 0x000000054e387223 */ /* 0x100fe20000010839 */
[----:B------:R-:W-:Y:S01]  /*6a00*/  FMNMX.FTZ R65, R48, R65, !PT ;  /* 0x0000004130417209 */ /* 0x000fe20007810000 */
[----:B------:R-:W-:Y:S01]  /*6a10*/  FFMA.FTZ R161, R82, R5, -R57 ;  /* 0x0000000552a17223 */ /* 0x000fe20000010839 */
[----:B------:R-:W-:Y:S01]  /*6a20*/  ISETP.GT.AND P5, PT, R61, 0x49, PT ;  /* 0x000000493d00780c */ /* 0x000fe20003fa4270 */
[----:B------:R-:W-:Y:S01]  /*6a30*/  MUFU.EX2 R179, R179 ;  /* 0x000000b300b37308 */ /* 0x000fe20000000800 */
[----:B---3--:R-:W-:-:S02]  /*6a40*/  FSEL R182, R33, -INF , P4 ;  /* 0xff80000021b67808 */ /* 0x008fc40002000000 */
[----:B------:R-:W-:Y:S02]  /*6a50*/  FMNMX.FTZ R65, R32, R65, !PT ;  /* 0x0000004120417209 */ /* 0x000fe40007810000 */
[----:B------:R-:W-:Y:S02]  /*6a60*/  ISETP.GT.AND P4, PT, R61, 0x50, PT ;  /* 0x000000503d00780c */ /* 0x000fe40003f84270 */
[----:B--2---:R-:W-:Y:S01]  /*6a70*/  FSEL R232, R35, -INF , P5 ;  /* 0xff80000023e87808 */ /* 0x004fe20002800000 */
[----:B------:R-:W-:Y:S01]  /*6a80*/  MUFU.EX2 R26, R26 ;  /* 0x0000001a001a7308 */ /* 0x000fe20000000800 */
[----:B------:R-:W-:Y:S02]  /*6a90*/  FMNMX.FTZ R65, R182, R65, !PT ;  /* 0x00000041b6417209 */ /* 0x000fe40007810000 */
[----:B------:R-:W-:Y:S02]  /*6aa0*/  ISETP.GT.AND P5, PT, R61, 0x51, PT ;  /* 0x000000513d00780c */ /* 0x000fe40003fa4270 */
[----:B-----5:R-:W-:-:S02]  /*6ab0*/  FSEL R50, R37, -INF , P4 ;  /* 0xff80000025327808 */ /* 0x020fc40002000000 */
[----:B------:R-:W-:Y:S01]  /*6ac0*/  FMNMX.FTZ R65, R232, R65, !PT ;  /* 0x00000041e8417209 */ /* 0x000fe20007810000 */
[----:B------:R-:W-:Y:S01]  /*6ad0*/  MUFU.EX2 R173, R173 ;  /* 0x000000ad00ad7308 */ /* 0x000fe20000000800 */
[----:B------:R-:W-:Y:S02]  /*6ae0*/  ISETP.GT.AND P4, PT, R61, 0x58, PT ;  /* 0x000000583d00780c */ /* 0x000fe40003f84270 */
[----:B-1----:R-:W-:Y:S02]  /*6af0*/  FSEL R234, R39, -INF , P5 ;  /* 0xff80000027ea7808 */ /* 0x002fe40002800000 */
[----:B------:R-:W-:Y:S02]  /*6b00*/  FMNMX.FTZ R65, R50, R65, !PT ;  /* 0x0000004132417209 */ /* 0x000fe40007810000 */
[----:B------:R-:W-:Y:S01]  /*6b10*/  ISETP.GT.AND P5, PT, R61, 0x59, PT ;  /* 0x000000593d00780c */ /* 0x000fe20003fa4270 */
[----:B------:R-:W-:Y:S01]  /*6b20*/  MUFU.EX2 R28, R28 ;  /* 0x0000001c001c7308 */ /* 0x000fe20000000800 */
[----:B------:R-:W-:-:S02]  /*6b30*/  FSEL R236, R41, -INF , P4 ;  /* 0xff80000029ec7808 */ /* 0x000fc40002000000 */
[----:B------:R-:W-:Y:S02]  /*6b40*/  FMNMX.FTZ R65, R234, R65, !PT ;  /* 0x00000041ea417209 */ /* 0x000fe40007810000 */
[----:B------:R-:W-:Y:S01]  /*6b50*/  ISETP.GT.AND P4, PT, R61, 0x60, PT ;  /* 0x000000603d00780c */ /* 0x000fe20003f84270 */
[----:B------:R-:W-:Y:S02]  /*6b60*/  WARPGROUP.DEPBAR.LE gsb0, 0x0 ;  /* 0x00008000000079c5 */ /* 0x000fe40000010000 */
[----:B------:R-:W-:Y:S01]  /*6b70*/  FSEL R43, R43, -INF , P5 ;  /* 0xff8000002b2b7808 */ /* 0x000fe20002800000 */
[----:B------:R-:W-:Y:S01]  /*6b80*/  WARPGROUP.ARRIVE ;  /* 0x00000000000079c5 */ /* 0x000fe20000000000 */
[----:B------:R-:W-:Y:S01]  /*6b90*/  FMNMX.FTZ R12, R236, R65, !PT ;  /* 0x00000041ec0c7209 */ /* 0x000fe20007810000 */
[----:B------:R-:W-:Y:S01]  /*6ba0*/  MUFU.EX2 R175, R175 ;  /* 0x000000af00af7308 */ /* 0x000fe20000000800 */
[----:B------:R-:W-:Y:S02]  /*6bb0*/  ISETP.GT.AND P5, PT, R61, 0x61, PT ;  /* 0x000000613d00780c */ /* 0x000fe40003fa4270 */
[----:B------:R-:W-:-:S02]  /*6bc0*/  FSEL R45, R45, -INF , P4 ;  /* 0xff8000002d2d7808 */ /* 0x000fc40002000000 */
[----:B------:R-:W-:Y:S02]  /*6bd0*/  FMNMX.FTZ R12, R43, R12, !PT ;  /* 0x0000000c2b0c7209 */ /* 0x000fe40007810000 */
[----:B------:R-:W-:Y:S01]  /*6be0*/  ISETP.GT.AND P4, PT, R61, 0x68, PT ;  /* 0x000000683d00780c */ /* 0x000fe20003f84270 */
[----:B------:R-:W-:Y:S01]  /*6bf0*/  MUFU.EX2 R30, R30 ;  /* 0x0000001e001e7308 */ /* 0x000fe20000000800 */
[----:B------:R-:W-:Y:S02]  /*6c00*/  FSEL R47, R47, -INF , P5 ;  /* 0xff8000002f2f7808 */ /* 0x000fe40002800000 */
[----:B------:R-:W-:Y:S02]  /*6c10*/  FMNMX.FTZ R12, R45, R12, !PT ;  /* 0x0000000c2d0c7209 */ /* 0x000fe40007810000 */
[----:B------:R-:W-:Y:S02]  /*6c20*/  ISETP.GT.AND P5, PT, R61, 0x69, PT ;  /* 0x000000693d00780c */ /* 0x000fe40003fa4270 */
[----:B------:R-:W-:Y:S01]  /*6c30*/  FSEL R49, R49, -INF , P4 ;  /* 0xff80000031317808 */ /* 0x000fe20002000000 */
[----:B------:R-:W-:Y:S01]  /*6c40*/  MUFU.EX2 R169, R169 ;  /* 0x000000a900a97308 */ /* 0x000fe20000000800 */
[----:B------:R-:W-:-:S02]  /*6c50*/  FMNMX.FTZ R12, R47, R12, !PT ;  /* 0x0000000c2f0c7209 */ /* 0x000fc40007810000 */
[----:B------:R-:W-:Y:S02]  /*6c60*/  ISETP.GT.AND P4, PT, R61, 0x70, PT ;  /* 0x000000703d00780c */ /* 0x000fe40003f84270 */
[----:B------:R-:W-:Y:S02]  /*6c70*/  FSEL R51, R51, -INF , P5 ;  /* 0xff80000033337808 */ /* 0x000fe40002800000 */
[----:B------:R-:W-:Y:S01]  /*6c80*/  FMNMX.FTZ R12, R49, R12, !PT ;  /* 0x0000000c310c7209 */ /* 0x000fe20007810000 */
[----:B------:R-:W-:Y:S01]  /*6c90*/  MUFU.EX2 R46, R46 ;  /* 0x0000002e002e7308 */ /* 0x000fe20000000800 */
[----:B------:R-:W-:Y:S02]  /*6ca0*/  ISETP.GT.AND P5, PT, R61, 0x71, PT ;  /* 0x000000713d00780c */ /* 0x000fe40003fa4270 */
[----:B------:R-:W-:Y:S02]  /*6cb0*/  FSEL R53, R53, -INF , P4 ;  /* 0xff80000035357808 */ /* 0x000fe40002000000 */
[----:B------:R-:W-:-:S02]  /*6cc0*/  FMNMX.FTZ R12, R51, R12, !PT ;  /* 0x0000000c330c7209 */ /* 0x000fc40007810000 */
[----:B------:R-:W-:Y:S01]  /*6cd0*/  ISETP.GT.AND P4, PT, R61, 0x78, PT ;  /* 0x000000783d00780c */ /* 0x000fe20003f84270 */
[----:B------:R-:W-:Y:S01]  /*6ce0*/  MUFU.EX2 R171, R171 ;  /* 0x000000ab00ab7308 */ /* 0x000fe20000000800 */
[----:B------:R-:W-:Y:S02]  /*6cf0*/  FSEL R55, R55, -INF , P5 ;  /* 0xff80000037377808 */ /* 0x000fe40002800000 */
[----:B------:R-:W-:Y:S02]  /*6d00*/  FMNMX.FTZ R12, R53, R12, !PT ;  /* 0x0000000c350c7209 */ /* 0x000fe40007810000 */
[----:B------:R-:W-:Y:S02]  /*6d10*/  ISETP.GT.AND P5, PT, R61, 0x79, PT ;  /* 0x000000793d00780c */ /* 0x000fe40003fa4270 */
[----:B0-----:R-:W-:Y:S01]  /*6d20*/  FSEL R59, R59, -INF , P4 ;  /* 0xff8000003b3b7808 */ /* 0x001fe20002000000 */
[----:B------:R-:W-:Y:S01]  /*6d30*/  MUFU.EX2 R52, R52 ;  /* 0x0000003400347308 */ /* 0x000fe20000000800 */
[----:B------:R-:W-:-:S02]  /*6d40*/  FMNMX.FTZ R12, R55, R12, !PT ;  /* 0x0000000c370c7209 */ /* 0x000fc40007810000 */
[----:B------:R-:W-:Y:S02]  /*6d50*/  FSEL R63, R63, -INF , P5 ;  /* 0xff8000003f3f7808 */ /* 0x000fe40002800000 */
[----:B------:R-:W-:-:S03]  /*6d60*/  FMNMX.FTZ R12, R59, R12, !PT ;  /* 0x0000000c3b0c7209 */ /* 0x000fc60007810000 */
[----:B------:R-:W-:Y:S01]  /*6d70*/  MUFU.EX2 R165, R165 ;  /* 0x000000a500a57308 */ /* 0x000fe20000000800 */
[----:B------:R-:W-:-:S05]  /*6d80*/  FMNMX.FTZ R12, R63, R12, !PT ;  /* 0x0000000c3f0c7209 */ /* 0x000fca0007810000 */
[----:B------:R-:W0:Y:S02]  /*6d90*/  SHFL.BFLY PT, R11, R12, 0x2, 0x1f ;  /* 0x0c401f000c0b7f89 */ /* 0x000e2400000e0000 */
[----:B------:R-:W-:Y:S08]  /*6da0*/  MUFU.EX2 R54, R54 ;  /* 0x0000003600367308 */ /* 0x000ff00000000800 */
[----:B------:R-:W-:Y:S08]  /*6db0*/  MUFU.EX2 R167, R167 ;  /* 0x000000a700a77308 */ /* 0x000ff00000000800 */
[----:B------:R-:W-:Y:S01]  /*6dc0*/  MUFU.EX2 R56, R56 ;  /* 0x0000003800387308 */ /* 0x000fe20000000800 */
[----:B0-----:R-:W-:Y:S01]  /*6dd0*/  FMNMX.FTZ R15, R12, R11, !PT ;  /* 0x0000000b0c0f7209 */ /* 0x001fe20007810000 */
[----:B------:R-:W-:-:S06]  /*6de0*/  FFMA.FTZ R11, R86, R5, -R57 ;  /* 0x00000005560b7223 */ /* 0x000fcc0000010839 */
[----:B------:R-:W-:Y:S01]  /*6df0*/  MUFU.EX2 R161, R161 ;  /* 0x000000a100a17308 */ /* 0x000fe20000000800 */
[----:B------:R-:W0:Y:S07]  /*6e00*/  SHFL.BFLY PT, R12, R15, 0x1, 0x1f ;  /* 0x0c201f000f0c7f89 */ /* 0x000e2e00000e0000 */
[----:B------:R-:W-:Y:S08]  /*6e10*/  MUFU.EX2 R62, R62 ;  /* 0x0000003e003e7308 */ /* 0x000ff00000000800 */
[----:B------:R-:W-:Y:S08]  /*6e20*/  MUFU.EX2 R163, R163 ;  /* 0x000000a300a37308 */ /* 0x000ff00000000800 */
[----:B------:R-:W-:Y:S01]  /*6e30*/  MUFU.EX2 R58, R58 ;  /* 0x0000003a003a7308 */ /* 0x000fe20000000800 */
[----:B0-----:R-:W-:Y:S01]  /*6e40*/  FMNMX.FTZ R12, R15, R12, !PT ;  /* 0x0000000c0f0c7209 */ /* 0x001fe20007810000 */
[-CC-:B------:R-:W-:Y:S01]  /*6e50*/  FFMA.FTZ R15, R172, R5.reuse, -R57.reuse ;  /* 0x00000005ac0f7223 */ /* 0x180fe20000010839 */
[----:B------:R-:W-:-:S02]  /*6e60*/  FFMA.FTZ R57, R60, R5, -R57 ;  /* 0x000000053c397223 */ /* 0x000fc40000010839 */
[C---:B------:R-:W-:Y:S01]  /*6e70*/  FSETP.NEU.FTZ.AND P4, PT, R12.reuse, -INF , PT ;  /* 0xff8000000c00780b */ /* 0x040fe20003f9d000 */
[----:B------:R-:W-:Y:S02]  /*6e80*/  FMUL.FTZ R27, R12, R5 ;  /* 0x000000050c1b7220 */ /* 0x000fe40000410000 */
[----:B------:R-:W-:Y:S03]  /*6e90*/  MUFU.EX2 R11, R11 ;  /* 0x0000000b000b7308 */ /* 0x000fe60000000800 */
[----:B------:R-:W-:-:S05]  /*6ea0*/  FSEL R27, R27, RZ, P4 ;  /* 0x000000ff1b1b7208 */ /* 0x000fca0002000000 */
[----:B------:R-:W-:Y:S01]  /*6eb0*/  MUFU.EX2 R66, R66 ;  /* 0x0000004200427308 */ /* 0x000fe20000000800 */
[-CC-:B------:R-:W-:Y:S01]  /*6ec0*/  FFMA.FTZ R33, R20, R5.reuse, -R27.reuse ;  /* 0x0000000514217223 */ /* 0x180fe2000001081b */
[----:B------:R-:W-:Y:S01]  /*6ed0*/  IMAD.U32 R20, RZ, RZ, UR7 ;  /* 0x00000007ff147e24 */ /* 0x000fe2000f8e00ff */
[----:B------:R-:W-:Y:S01]  /*6ee0*/  UMOV UR7, 0x40000040 ;  /* 0x4000004000077882 */ /* 0x000fe20000000000 */
[-CC-:B------:R-:W-:Y:S01]  /*6ef0*/  FFMA.FTZ R25, R0, R5.reuse, -R27.reuse ;  /* 0x0000000500197223 */ /* 0x180fe2000001081b */
[----:B------:R-:W-:Y:S01]  /*6f00*/  HGMMA.64x128x16.F32 R88, R152, gdesc[UR4].tnspB, R88, gsb0 ;  /* 0x41e0000498587df0 */ /* 0x000fe20008000858 */
[----:B------:R-:W-:Y:S01]  /*6f10*/  FSEL R0, R6, RZ, P3 ;  /* 0x000000ff06007208 */ /* 0x000fe20001800000 */
[-CC-:B------:R-:W-:Y:S01]  /*6f20*/  FFMA.FTZ R180, R2, R5.reuse, -R27.reuse ;  /* 0x0000000502b47223 */ /* 0x180fe2000001081b */
[-CC-:B------:R-:W-:Y:S01]  /*6f30*/  FFMA.FTZ R29, R68, R5.reuse, -R27.reuse ;  /* 0x00000005441d7223 */ /* 0x180fe2000001081b */
[-C--:B------:R-:W-:Y:S01]  /*6f40*/  FFMA.FTZ R68, R72, R5.reuse, -R27 ;  /* 0x0000000548447223 */ /* 0x080fe2000001081b */
[----:B------:R-:W-:Y:S01]  /*6f50*/  MUFU.EX2 R25, R25 ;  /* 0x0000001900197308 */ /* 0x000fe20000000800 */
[----:B------:R-:W-:Y:S01]  /*6f60*/  FADD.FTZ R0, -R0, R7 ;  /* 0x0000000700007221 */ /* 0x000fe20000010100 */
[----:B------:R-:W-:Y:S01]  /*6f70*/  FSEL R7, R12, RZ, P4 ;  /* 0x000000ff0c077208 */ /* 0x000fe20002000000 */
[-CC-:B------:R-:W-:Y:S01]  /*6f80*/  FFMA.FTZ R176, R36, R5.reuse, -R27.reuse ;  /* 0x0000000524b07223 */ /* 0x180fe2000001081b */
[-CC-:B------:R-:W-:Y:S01]  /*6f90*/  FFMA.FTZ R31, R76, R5.reuse, -R27.reuse ;  /* 0x000000054c1f7223 */ /* 0x180fe2000001081b */
[-C--:B------:R-:W-:Y:S01]  /*6fa0*/  FMUL.FTZ R0, R0, R5.reuse ;  /* 0x0000000500007220 */ /* 0x080fe20000410000 */
[-CC-:B------:R-:W-:Y:S01]  /*6fb0*/  FFMA.FTZ R178, R34, R5.reuse, -R27.reuse ;  /* 0x0000000522b27223 */ /* 0x180fe2000001081b */
[----:B------:R-:W-:Y:S01]  /*6fc0*/  FADD.FTZ R2, -R7, R8 ;  /* 0x0000000807027221 */ /* 0x000fe20000010100 */
[----:B------:R-:W-:Y:S01]  /*6fd0*/  IMAD.U32 R8, RZ, RZ, UR59 ;  /* 0x0000003bff087e24 */ /* 0x000fe2000f8e00ff */
[----:B------:R-:W-:Y:S01]  /*6fe0*/  MUFU.EX2 R180, R180 ;  /* 0x000000b400b47308 */ /* 0x000fe20000000800 */
[-C--:B------:R-:W-:Y:S01]  /*6ff0*/  FFMA.FTZ R172, R40, R5.reuse, -R27 ;  /* 0x0000000528ac7223 */ /* 0x080fe2000001081b */
[----:B------:R-:W-:Y:S01]  /*7000*/  FMUL.FTZ R2, R2, R5 ;  /* 0x0000000502027220 */ /* 0x000fe20000410000 */
[----:B------:R-:W-:-:S02]  /*7010*/  @!P1 VIADD R8, R8, 0x34840 ;  /* 0x0003484008089836 */ /* 0x000fc40000000000 */
[-CC-:B------:R-:W-:Y:S01]  /*7020*/  FFMA.FTZ R35, R80, R5.reuse, -R27.reuse ;  /* 0x0000000550237223 */ /* 0x180fe2000001081b */
[-CC-:B------:R-:W-:Y:S01]  /*7030*/  FFMA.FTZ R174, R38, R5.reuse, -R27.reuse ;  /* 0x0000000526ae7223 */ /* 0x180fe2000001081b */
[-CC-:B------:R-:W-:Y:S01]  /*7040*/  FFMA.FTZ R37, R84, R5.reuse, -R27.reuse ;  /* 0x0000000554257223 */ /* 0x180fe2000001081b */
[-CC-:B------:R-:W-:Y:S01]  /*7050*/  FFMA.FTZ R156, R45, R5.reuse, -R27.reuse ;  /* 0x000000052d9c7223 */ /* 0x180fe2000001081b */
[----:B------:R-:W0:Y:S01]  /*7060*/  MUFU.EX2 R2, R2 ;  /* 0x0000000200027308 */ /* 0x000e220000000800 */
[----:B------:R-:W-:Y:S01]  /*7070*/  @!P1 PRMT R8, RZ, 0x654, R8 ;  /* 0x00000654ff089816 */ /* 0x000fe20000000008 */
        /* <DEDUP_REMOVED lines=13> */
[-C--:B------:R-:W-:Y:S01]  /*7150*/  FFMA.FTZ R49, R49, R5.reuse, -R27 ;  /* 0x0000000531317223 */ /* 0x080fe2000001081b */
[----:B------:R-:W2:Y:S01]  /*7160*/  MUFU.EX2 R29, R29 ;  /* 0x0000001d001d7308 */ /* 0x000ea20000000800 */
[----:B0-----:R-:W-:Y:S01]  /*7170*/  FFMA.FTZ R61, R2, R4, R25 ;  /* 0x00000004023d7223 */ /* 0x001fe20000010019 */
[-CC-:B------:R-:W-:Y:S01]  /*7180*/  FFMA.FTZ R51, R51, R5.reuse, -R27.reuse ;  /* 0x0000000533337223 */ /* 0x180fe2000001081b */
[-CC-:B------:R-:W-:Y:S01]  /*7190*/  FFMA.FTZ R53, R53, R5.reuse, -R27.reuse ;  /* 0x0000000535357223 */ /* 0x180fe2000001081b */
[-C--:B------:R-:W-:Y:S01]  /*71a0*/  FFMA.FTZ R55, R55, R5.reuse, -R27 ;  /* 0x0000000537377223 */ /* 0x080fe2000001081b */
[C---:B------:R-:W-:Y:S01]  /*71b0*/  FADD.FTZ R4, R180.reuse, R61 ;  /* 0x0000003db4047221 */ /* 0x040fe20000010000 */
[----:B------:R-:W-:Y:S01]  /*71c0*/  FFMA.FTZ R59, R59, R5, -R27 ;  /* 0x000000053b3b7223 */ /* 0x000fe2000001081b */
[----:B------:R-:W-:Y:S01]  /*71d0*/  F2FP.F16.F32.PACK_AB R180, R180, R25 ;  /* 0x00000019b4b4723e */ /* 0x000fe200000000ff */
[----:B------:R-:W0:Y:S01]  /*71e0*/  MUFU.EX2 R68, R68 ;  /* 0x0000004400447308 */ /* 0x000e220000000800 */
[----:B-1----:R-:W-:Y:S01]  /*71f0*/  FFMA.FTZ R65, R0, R3, R181 ;  /* 0x0000000300417223 */ /* 0x002fe200000100b5 */
[----:B------:R-:W-:-:S02]  /*7200*/  ISETP.GT.AND P3, PT, R10, R9, PT ;  /* 0x000000090a00720c */ /* 0x000fc40003f64270 */
[----:B------:R-:W-:Y:S02]  /*7210*/  F2FP.F16.F32.PACK_AB R181, R64, R181 ;  /* 0x000000b540b5723e */ /* 0x000fe400000000ff */
[----:B------:R-:W-:Y:S02]  /*7220*/  F2FP.F16.F32.PACK_AB R157, R66, R11 ;  /* 0x0000000b429d723e */ /* 0x000fe400000000ff */
[----:B------:R-:W1:Y:S01]  /*7230*/  MUFU.EX2 R176, R176 ;  /* 0x000000b000b07308 */ /* 0x000e620000000800 */
[----:B--2---:R-:W-:Y:S01]  /*7240*/  FADD.FTZ R61, R29, R4 ;  /* 0x000000041d3d7221 */ /* 0x004fe20000010000 */
[----:B------:R-:W-:-:S06]  /*7250*/  IADD3 R10, R10, -0x1, RZ ;  /* 0xffffffff0a0a7810 */ /* 0x000fcc0007ffe0ff */
[----:B------:R-:W2:Y:S01]  /*7260*/  MUFU.EX2 R31, R31 ;  /* 0x0000001f001f7308 */ /* 0x000ea20000000800 */
[C---:B0-----:R-:W-:Y:S01]  /*7270*/  FADD.FTZ R61, R68.reuse, R61 ;  /* 0x0000003d443d7221 */ /* 0x041fe20000010000 */
[----:B------:R-:W-:-:S06]  /*7280*/  F2FP.F16.F32.PACK_AB R182, R68, R29 ;  /* 0x0000001d44b6723e */ /* 0x000fcc00000000ff */
[----:B------:R-:W0:Y:S08]  /*7290*/  MUFU.EX2 R178, R178 ;  /* 0x000000b200b27308 */ /* 0x000e300000000800 */
[----:B------:R-:W3:Y:S08]  /*72a0*/  MUFU.EX2 R33, R33 ;  /* 0x0000002100217308 */ /* 0x000ef00000000800 */
[----:B------:R-:W4:Y:S08]  /*72b0*/  MUFU.EX2 R172, R172 ;  /* 0x000000ac00ac7308 */ /* 0x000f300000000800 */
        /* <DEDUP_REMOVED lines=9> */
[----:B-1----:R-:W-:-:S07]  /*7350*/  @!P1 VIADD R8, R20, 0x34860 ;  /* 0x0003486014089836 */ /* 0x002fce0000000000 */
[----:B------:R-:W1:Y:S01]  /*7360*/  MUFU.EX2 R164, R164 ;  /* 0x000000a400a47308 */ /* 0x000e620000000800 */
[----:B------:R-:W-:Y:S01]  /*7370*/  @!P1 PRMT R20, RZ, 0x654, R8 ;  /* 0x00000654ff149816 */ /* 0x000fe20000000008 */
[----:B------:R-:W-:-:S03]  /*7380*/  FADD.FTZ R8, R64, R65 ;  /* 0x0000004140087221 */ /* 0x000fc60000010000 */
[----:B------:R0:W-:Y:S01]  /*7390*/  @!P1 SYNCS.ARRIVE.TRANS64.RED.A1T0 RZ, [R20+URZ], RZ ;  /* 0x000000ff14ff99a7 */ /* 0x0001e2000810043f */
[----:B------:R-:W-:Y:S01]  /*73a0*/  FADD.FTZ R65, R183, R8 ;  /* 0x00000008b7417221 */ /* 0x000fe20000010000 */
[----:B------:R-:W-:Y:S01]  /*73b0*/  FADD.FTZ R8, R176, R61 ;  /* 0x0000003db0087221 */ /* 0x000fe20000010000 */
[----:B------:R-:W1:Y:S01]  /*73c0*/  MUFU.EX2 R7, R7 ;  /* 0x0000000700077308 */ /* 0x000e620000000800 */
[C---:B--2---:R-:W-:Y:S01]  /*73d0*/  F2FP.F16.F32.PACK_AB R176, R31.reuse, R176 ;  /* 0x000000b01fb0723e */ /* 0x044fe200000000ff */
[C---:B------:R-:W-:Y:S01]  /*73e0*/  FADD.FTZ R4, R14.reuse, R65 ;  /* 0x000000410e047221 */ /* 0x040fe20000010000 */
[----:B------:R-:W-:Y:S01]  /*73f0*/  FADD.FTZ R65, R31, R8 ;  /* 0x000000081f417221 */ /* 0x000fe20000010000 */
[----:B------:R-:W-:Y:S02]  /*7400*/  F2FP.F16.F32.PACK_AB R183, R14, R183 ;  /* 0x000000b70eb7723e */ /* 0x000fe400000000ff */
[----:B------:R-:W-:Y:S01]  /*7410*/  FADD.FTZ R61, R177, R4 ;  /* 0x00000004b13d7221 */ /* 0x000fe20000010000 */
[----:B0-----:R-:W-:Y:S01]  /*7420*/  FADD.FTZ R20, R178, R65 ;  /* 0x00000041b2147221 */ /* 0x001fe20000010000 */
[-CC-:B------:R-:W-:Y:S01]  /*7430*/  FFMA.FTZ R4, R43, R5.reuse, -R27.reuse ;  /* 0x000000052b047223 */ /* 0x180fe2000001081b */
[----:B------:R-:W-:Y:S01]  /*7440*/  FFMA.FTZ R27, R63, R5, -R27 ;  /* 0x000000053f1b7223 */ /* 0x000fe2000001081b */
[C---:B------:R-:W-:Y:S01]  /*7450*/  FADD.FTZ R8, R24.reuse, R61 ;  /* 0x0000003d18087221 */ /* 0x040fe20000010000 */
[----:B---3--:R-:W-:Y:S01]  /*7460*/  FADD.FTZ R61, R33, R20 ;  /* 0x00000014213d7221 */ /* 0x008fe20000010000 */
[----:B------:R-:W0:Y:S01]  /*7470*/  MUFU.EX2 R166, R166 ;  /* 0x000000a600a67308 */ /* 0x000e220000000800 */
[----:B------:R-:W-:Y:S01]  /*7480*/  F2FP.F16.F32.PACK_AB R177, R24, R177 ;  /* 0x000000b118b1723e */ /* 0x000fe200000000ff */
[----:B------:R-:W-:Y:S01]  /*7490*/  FADD.FTZ R45, R179, R8 ;  /* 0x00000008b32d7221 */ /* 0x000fe20000010000 */
[----:B----4-:R-:W-:Y:S01]  /*74a0*/  FADD.FTZ R20, R172, R61 ;  /* 0x0000003dac147221 */ /* 0x010fe20000010000 */
[----:B------:R-:W-:-:S02]  /*74b0*/  F2FP.F16.F32.PACK_AB R178, R33, R178 ;  /* 0x000000b221b2723e */ /* 0x000fc400000000ff */
[C---:B------:R-:W-:Y:S01]  /*74c0*/  FADD.FTZ R8, R26.reuse, R45 ;  /* 0x0000002d1a087221 */ /* 0x040fe20000010000 */
[----:B-----5:R-:W-:Y:S01]  /*74d0*/  FADD.FTZ R65, R35, R20 ;  /* 0x0000001423417221 */ /* 0x020fe20000010000 */
[----:B------:R2:W-:Y:S01]  /*74e0*/  MUFU.EX2 R45, R4 ;  /* 0x00000004002d7308 */ /* 0x0005e20000000800 */
[----:B------:R-:W-:Y:S01]  /*74f0*/  F2FP.F16.F32.PACK_AB R179, R26, R179 ;  /* 0x000000b31ab3723e */ /* 0x000fe200000000ff */
[----:B------:R-:W-:Y:S01]  /*7500*/  FADD.FTZ R61, R173, R8 ;  /* 0x00000008ad3d7221 */ /* 0x000fe20000010000 */
[----:B------:R-:W-:Y:S01]  /*7510*/  FADD.FTZ R20, R174, R65 ;  /* 0x00000041ae147221 */ /* 0x000fe20000010000 */
[----:B------:R-:W-:Y:S02]  /*7520*/  F2FP.F16.F32.PACK_AB R172, R35, R172 ;  /* 0x000000ac23ac723e */ /* 0x000fe400000000ff */
[C---:B------:R-:W-:Y:S01]  /*7530*/  FADD.FTZ R8, R28.reuse, R61 ;  /* 0x0000003d1c087221 */ /* 0x040fe20000010000 */
[----:B------:R-:W-:Y:S01]  /*7540*/  FADD.FTZ R63, R37, R20 ;  /* 0x00000014253f7221 */ /* 0x000fe20000010000 */
[----:B------:R-:W3:Y:S01]  /*7550*/  MUFU.EX2 R3, R232 ;  /* 0x000000e800037308 */ /* 0x000ee20000000800 */
[----:B------:R-:W-:Y:S01]  /*7560*/  F2FP.F16.F32.PACK_AB R173, R28, R173 ;  /* 0x000000ad1cad723e */ /* 0x000fe200000000ff */
[----:B------:R-:W-:Y:S01]  /*7570*/  FADD.FTZ R61, R175, R8 ;  /* 0x00000008af3d7221 */ /* 0x000fe20000010000 */
[----:B--2---:R-:W-:Y:S01]  /*7580*/  FADD.FTZ R4, R168, R63 ;  /* 0x0000003fa8047221 */ /* 0x004fe20000010000 */
[----:B------:R-:W-:-:S02]  /*7590*/  F2FP.F16.F32.PACK_AB R174, R37, R174 ;  /* 0x000000ae25ae723e */ /* 0x000fc400000000ff */
[C---:B------:R-:W-:Y:S01]  /*75a0*/  FADD.FTZ R8, R30.reuse, R61 ;  /* 0x0000003d1e087221 */ /* 0x040fe20000010000 */
[----:B------:R-:W-:Y:S01]  /*75b0*/  FADD.FTZ R63, R39, R4 ;  /* 0x00000004273f7221 */ /* 0x000fe20000010000 */
[----:B------:R-:W2:Y:S01]  /*75c0*/  MUFU.EX2 R160, R160 ;  /* 0x000000a000a07308 */ /* 0x000ea20000000800 */
[----:B------:R-:W-:Y:S01]  /*75d0*/  F2FP.F16.F32.PACK_AB R175, R30, R175 ;  /* 0x000000af1eaf723e */ /* 0x000fe200000000ff */
[----:B------:R-:W-:Y:S01]  /*75e0*/  FADD.FTZ R61, R169, R8 ;  /* 0x00000008a93d7221 */ /* 0x000fe20000010000 */
[----:B------:R-:W-:Y:S01]  /*75f0*/  FADD.FTZ R8, R170, R63 ;  /* 0x0000003faa087221 */ /* 0x000fe20000010000 */
[----:B------:R-:W-:Y:S02]  /*7600*/  F2FP.F16.F32.PACK_AB R168, R39, R168 ;  /* 0x000000a827a8723e */ /* 0x000fe400000000ff */
[C---:B------:R-:W-:Y:S01]  /*7610*/  FADD.FTZ R4, R46.reuse, R61 ;  /* 0x0000003d2e047221 */ /* 0x040fe20000010000 */
[----:B------:R-:W-:Y:S01]  /*7620*/  FADD.FTZ R31, R41, R8 ;  /* 0x00000008291f7221 */ /* 0x000fe20000010000 */
[----:B------:R-:W4:Y:S01]  /*7630*/  MUFU.EX2 R43, R234 ;  /* 0x000000ea002b7308 */ /* 0x000f220000000800 */
[----:B------:R-:W-:Y:S01]  /*7640*/  F2FP.F16.F32.PACK_AB R169, R46, R169 ;  /* 0x000000a92ea9723e */ /* 0x000fe200000000ff */
[----:B------:R-:W-:Y:S01]  /*7650*/  FADD.FTZ R29, R171, R4 ;  /* 0x00000004ab1d7221 */ /* 0x000fe20000010000 */
[----:B-1----:R-:W-:Y:S01]  /*7660*/  FADD.FTZ R8, R164, R31 ;  /* 0x0000001fa4087221 */ /* 0x002fe20000010000 */
[----:B------:R-:W-:-:S02]  /*7670*/  F2FP.F16.F32.PACK_AB R164, R7, R164 ;  /* 0x000000a407a4723e */ /* 0x000fc400000000ff */
[----:B------:R-:W-:Y:S01]  /*7680*/  FADD.FTZ R4, R52, R29 ;  /* 0x0000001d34047221 */ /* 0x000fe20000010000 */
[----:B------:R-:W-:Y:S01]  /*7690*/  FADD.FTZ R31, R7, R8 ;  /* 0x00000008071f7221 */ /* 0x000fe20000010000 */
[----:B------:R-:W1:Y:S01]  /*76a0*/  MUFU.EX2 R162, R162 ;  /* 0x000000a200a27308 */ /* 0x000e620000000800 */
[----:B------:R-:W-:Y:S01]  /*76b0*/  F2FP.F16.F32.PACK_AB R170, R41, R170 ;  /* 0x000000aa29aa723e */ /* 0x000fe200000000ff */
[----:B------:R-:W-:Y:S01]  /*76c0*/  FADD.FTZ R29, R165, R4 ;  /* 0x00000004a51d7221 */ /* 0x000fe20000010000 */
[----:B0-----:R-:W-:Y:S01]  /*76d0*/  FADD.FTZ R8, R166, R31 ;  /* 0x0000001fa6087221 */ /* 0x001fe20000010000 */
[C---:B---3--:R-:W-:Y:S02]  /*76e0*/  F2FP.F16.F32.PACK_AB R166, R3.reuse, R166 ;  /* 0x000000a603a6723e */ /* 0x048fe400000000ff */
[----:B------:R-:W-:Y:S01]  /*76f0*/  FADD.FTZ R4, R54, R29 ;  /* 0x0000001d36047221 */ /* 0x000fe20000010000 */
[----:B------:R-:W-:Y:S01]  /*7700*/  FADD.FTZ R31, R3, R8 ;  /* 0x00000008031f7221 */ /* 0x000fe20000010000 */
[----:B------:R-:W0:Y:S01]  /*7710*/  MUFU.EX2 R156, R156 ;  /* 0x0000009c009c7308 */ /* 0x000e220000000800 */
[----:B------:R-:W-:Y:S01]  /*7720*/  F2FP.F16.F32.PACK_AB R171, R52, R171 ;  /* 0x000000ab34ab723e */ /* 0x000fe200000000ff */
[----:B------:R-:W-:Y:S01]  /*7730*/  FADD.FTZ R29, R167, R4 ;  /* 0x00000004a71d7221 */ /* 0x000fe20000010000 */
[----:B--2---:R-:W-:Y:S01]  /*7740*/  FADD.FTZ R8, R160, R31 ;  /* 0x0000001fa0087221 */ /* 0x004fe20000010000 */
[----:B------:R-:W-:-:S02]  /*7750*/  F2FP.F16.F32.PACK_AB R165, R54, R165 ;  /* 0x000000a536a5723e */ /* 0x000fc400000000ff */
[C---:B------:R-:W-:Y:S01]  /*7760*/  FADD.FTZ R4, R56.reuse, R29 ;  /* 0x0000001d38047221 */ /* 0x040fe20000010000 */
[----:B----4-:R-:W-:Y:S01]  /*7770*/  FADD.FTZ R31, R43, R8 ;  /* 0x000000082b1f7221 */ /* 0x010fe20000010000 */
[----:B------:R-:W2:Y:S01]  /*7780*/  MUFU.EX2 R25, R47 ;  /* 0x0000002f00197308 */ /* 0x000ea20000000800 */
[----:B------:R-:W-:Y:S01]  /*7790*/  F2FP.F16.F32.PACK_AB R167, R56, R167 ;  /* 0x000000a738a7723e */ /* 0x000fe200000000ff */
[----:B------:R-:W-:Y:S01]  /*77a0*/  FADD.FTZ R29, R161, R4 ;  /* 0x00000004a11d7221 */ /* 0x000fe20000010000 */
[----:B-1----:R-:W-:Y:S01]  /*77b0*/  FADD.FTZ R8, R162, R31 ;  /* 0x0000001fa2087221 */ /* 0x002fe20000010000 */
[----:B------:R-:W-:Y:S02]  /*77c0*/  F2FP.F16.F32.PACK_AB R160, R43, R160 ;  /* 0x000000a02ba0723e */ /* 0x000fe400000000ff */
[C---:B------:R-:W-:Y:S01]  /*77d0*/  FADD.FTZ R4, R62.reuse, R29 ;  /* 0x0000001d3e047221 */ /* 0x040fe20000010000 */
[----:B------:R-:W-:Y:S01]  /*77e0*/  FADD.FTZ R3, R45, R8 ;  /* 0x000000082d037221 */ /* 0x000fe20000010000 */
[----:B------:R-:W1:Y:S01]  /*77f0*/  MUFU.EX2 R49, R49 ;  /* 0x0000003100317308 */ /* 0x000e620000000800 */
[----:B------:R-:W-:Y:S01]  /*7800*/  F2FP.F16.F32.PACK_AB R161, R62, R161 ;  /* 0x000000a13ea1723e */ /* 0x000fe200000000ff */
[----:B------:R-:W-:Y:S01]  /*7810*/  FADD.FTZ R7, R163, R4 ;  /* 0x00000004a3077221 */ /* 0x000fe20000010000 */
[----:B0-----:R-:W-:Y:S01]  /*7820*/  FADD.FTZ R8, R156, R3 ;  /* 0x000000039c087221 */ /* 0x001fe20000010000 */
[----:B------:R-:W-:-:S02]  /*7830*/  F2FP.F16.F32.PACK_AB R162, R45, R162 ;  /* 0x000000a22da2723e */ /* 0x000fc400000000ff */
[C---:B------:R-:W-:Y:S01]  /*7840*/  FADD.FTZ R4, R58.reuse, R7 ;  /* 0x000000073a047221 */ /* 0x040fe20000010000 */
[----:B------:R-:W-:Y:S01]  /*7850*/  F2FP.F16.F32.PACK_AB R163, R58, R163 ;  /* 0x000000a33aa3723e */ /* 0x000fe200000000ff */
[----:B------:R-:W0:Y:S01]  /*7860*/  MUFU.EX2 R13, R13 ;  /* 0x0000000d000d7308 */ /* 0x000e220000000800 */
[----:B--2---:R-:W-:Y:S01]  /*7870*/  FADD.FTZ R8, R25, R8 ;  /* 0x0000000819087221 */ /* 0x004fe20000010000 */
[----:B------:R-:W-:Y:S01]  /*7880*/  FADD.FTZ R3, R11, R4 ;  /* 0x000000040b037221 */ /* 0x000fe20000010000 */
[----:B------:R-:W-:Y:S01]  /*7890*/  F2FP.F16.F32.PACK_AB R156, R25, R156 ;  /* 0x0000009c199c723e */ /* 0x000fe200000000ff */
[----:B------:R-:W-:Y:S02]  /*78a0*/  IMAD.MOV.U32 R7, RZ, RZ, R6 ;  /* 0x000000ffff077224 */ /* 0x000fe400078e0006 */
[----:B------:R-:W-:Y:S02]  /*78b0*/  FADD.FTZ R4, R66, R3 ;  /* 0x0000000342047221 */ /* 0x000fe40000010000 */
[----:B------:R-:W2:Y:S01]  /*78c0*/  MUFU.EX2 R51, R51 ;  /* 0x0000003300337308 */ /* 0x000ea20000000800 */
[----:B-1----:R-:W-:-:S07]  /*78d0*/  FADD.FTZ R8, R49, R8 ;  /* 0x0000000831087221 */ /* 0x002fce0000010000 */
        /* <DEDUP_REMOVED lines=21> */
[----:B-1----:R-:W-:Y:S01]  /*7a30*/  FADD.FTZ R3, R21, R4 ;  /* 0x0000000415037221 */ /* 0x002fe20000010000 */
[C---:B0-----:R-:W-:Y:S01]  /*7a40*/  FADD.FTZ R4, R27.reuse, R8 ;  /* 0x000000081b047221 */ /* 0x041fe20000010000 */
[----:B------:R-:W-:Y:S01]  /*7a50*/  F2FP.F16.F32.PACK_AB R154, R27, R59 ;  /* 0x0000003b1b9a723e */ /* 0x000fe200000000ff */
[----:B------:R-:W-:Y:S02]  /*7a60*/  IMAD.MOV.U32 R8, RZ, RZ, R12 ;  /* 0x000000ffff087224 */ /* 0x000fe400078e000c */
[C---:B--2---:R-:W-:Y:S01]  /*7a70*/  FADD.FTZ R3, R14.reuse, R3 ;  /* 0x000000030e037221 */ /* 0x044fe20000010000 */
[----:B------:R-:W-:Y:S01]  /*7a80*/  F2FP.F16.F32.PACK_AB R155, R14, R21 ;  /* 0x000000150e9b723e */ /* 0x000fe200000000ff */
[----:B------:R-:W-:Y:S06]  /*7a90*/  @P3 BRA `(.L_x_2231) ;  /* 0xffffffcc00a43947 */ /* 0x000fec000383ffff */
.L_x_2222:
[----:B------:R-:W-:-:S13]  /*7aa0*/  ISETP.GE.AND P2, PT, R10, R22, PT ;  /* 0x000000160a00720c */ /* 0x000fda0003f46270 */
[----:B------:R-:W-:Y:S05]  /*7ab0*/  @!P2 BRA `(.L_x_2232) ;  /* 0x000000280028a947 */ /* 0x000fea0003800000 */
[----:B------:R-:W-:Y:S01]  /*7ac0*/  IMAD.MOV.U32 R7, RZ, RZ, R6 ;  /* 0x000000ffff077224 */ /* 0x000fe200078e0006 */
[----:B------:R-:W-:Y:S01]  /*7ad0*/  UMOV UR60, UR38 ;  /* 0x00000026003c7c82 */ /* 0x000fe20008000000 */
[----:B------:R-:W-:Y:S01]  /*7ae0*/  IMAD.MOV.U32 R9, RZ, RZ, R12 ;  /* 0x000000ffff097224 */ /* 0x000fe200078e000c */
[----:B------:R-:W-:Y:S01]  /*7af0*/  UMOV UR59, UR36 ;  /* 0x00000024003b7c82 */ /* 0x000fe20008000000 */
[----:B------:R-:W-:-:S05]  /*7b00*/  ULDC UR58, c[0x0][0x9d8] ;  /* 0x00027600003a7ab9 */ /* 0x000fca0000000800 */
.L_x_2241:
[----:B------:R-:W-:-:S04]  /*7b10*/  UIADD3 UR36, UR59, 0x1, URZ ;  /* 0x000000013b247890 */ /* 0x000fc8000fffe03f */
[----:B------:R-:W-:-:S04]  /*7b20*/  UISETP.NE.AND UP0, UPT, UR36, 0x2, UPT ;  /* 0x000000022400788c */ /* 0x000fc8000bf05270 */
[----:B------:R-:W-:Y:S02]  /*7b30*/  USEL UR38, URZ, 0x1, UP0 ;  /* 0x000000013f267887 */ /* 0x000fe40008000000 */
[----:B------:R-:W-:Y:S02]  /*7b40*/  USEL UR36, UR36, URZ, UP0 ;  /* 0x0000003f24247287 */ /* 0x000fe40008000000 */
[----:B------:R-:W-:Y:S01]  /*7b50*/  ULOP3.LUT UR38, UR60, UR38, URZ, 0x3c, !UPT ;  /* 0x000000263c267292 */ /* 0x000fe2000f8e3c3f */
[----:B------:R-:W-:Y:S11]  /*7b60*/  @!P0 BRA `(.L_x_2233) ;  /* 0x0000000000048947 */ /* 0x000ff60003800000 */
[----:B------:R-:W-:Y:S01]  /*7b70*/  BPT.TRAP 0x1 ;  /* 0x000000040000795c */ /* 0x000fe20000300000 */
.L_x_2233:
[----:B------:R-:W-:Y:S01]  /*7b80*/  ULEA UR6, UR36, UR37, 0x3 ;  /* 0x0000002524067291 */ /* 0x000fe2000f8e183f */
[----:B------:R-:W-:-:S05]  /*7b90*/  IMAD.U32 R5, RZ, RZ, UR38 ;  /* 0x00000026ff057e24 */ /* 0x000fca000f8e00ff */
[----:B------:R-:W-:-:S04]  /*7ba0*/  SHF.L.U32 R5, R5, 0x1f, RZ ;  /* 0x0000001f05057819 */ /* 0x000fc800000006ff */
[----:B------:R0:W1:Y:S01]  /*7bb0*/  SYNCS.PHASECHK.TRANS64.TRYWAIT P2, [UR6+0x34830], R5 ;  /* 0x03483005ff0075a7 */ /* 0x0000620008040146 */
[----:B------:R-:W-:Y:S05]  /*7bc0*/  @!P0 BRA `(.L_x_2234) ;  /* 0x0000000000048947 */ /* 0x000fea0003800000 */
[----:B------:R-:W-:Y:S01]  /*7bd0*/  BPT.TRAP 0x1 ;  /* 0x000000040000795c */ /* 0x000fe20000300000 */
.L_x_2234:
[----:B-1----:R-:W-:Y:S05]  /*7be0*/  @P2 BRA `(.L_x_2235) ;  /* 0x0000000000082947 */ /* 0x002fea0003800000 */
[----:B------:R-:W1:Y:S02]  /*7bf0*/  SYNCS.PHASECHK.TRANS64.TRYWAIT P2, [UR6+0x34830], R5 ;  /* 0x03483005ff0075a7 */ /* 0x000e640008040146 */
[----:B-1----:R-:W-:Y:S05]  /*7c00*/  @!P2 BRA `(.L_x_2236) ;  /* 0x000000d40020a947 */ /* 0x002fea0003800000 */
.L_x_2235:
        /* <DEDUP_REMOVED lines=126> */
.L_x_2237:
[----:B------:R-:W-:Y:S01]  /*83f0*/  ULEA UR7, UR59, UR37, 0x3 ;  /* 0x000000253b077291 */ /* 0x000fe2000f8e183f */
[----:B------:R-:W-:-:S05]  /*8400*/  IMAD.U32 R0, RZ, RZ, UR60 ;  /* 0x0000003cff007e24 */ /* 0x000fca000f8e00ff */
[----:B------:R-:W-:-:S04]  /*8410*/  SHF.L.U32 R0, R0, 0x1f, RZ ;  /* 0x0000001f00007819 */ /* 0x000fc800000006ff */
[----:B------:R2:W3:Y:S01]  /*8420*/  SYNCS.PHASECHK.TRANS64.TRYWAIT P2, [UR7+0x34850], R0 ;  /* 0x03485000ff0075a7 */ /* 0x0004e20008040147 */
[----:B------:R-:W-:Y:S05]  /*8430*/  @!P0 BRA `(.L_x_2238) ;  /* 0x0000000000048947 */ /* 0x000fea0003800000 */
[----:B------:R-:W-:Y:S01]  /*8440*/  BPT.TRAP 0x1 ;  /* 0x000000040000795c */ /* 0x000fe20000300000 */
.L_x_2238:
[----:B---3--:R-:W-:Y:S05]  /*8450*/  @P2 BRA `(.L_x_2239) ;  /* 0x0000000000082947 */ /* 0x008fea0003800000 */
[----:B------:R-:W3:Y:S02]  /*8460*/  SYNCS.PHASECHK.TRANS64.TRYWAIT P2, [UR7+0x34850], R0 ;  /* 0x03485000ff0075a7 */ /* 0x000ee40008040147 */
[----:B---3--:R-:W-:Y:S05]  /*8470*/  @!P2 BRA `(.L_x_2240) ;  /* 0x000000cc001ca947 */ /* 0x008fea0003800000 */
.L_x_2239:
        /* <DEDUP_REMOVED lines=27> */
[----:B------:R-:W2:Y:S01]  /*8630*/  MUFU.TANH R16, R16 ;  /* 0x0000001000107308 */ /* 0x000ea20000002400 */
[----:B------:R-:W-:Y:S01]  /*8640*/  UMOV UR11, 0x40000040 ;  /* 0x40000040000b7882 */ /* 0x000fe20000000000 */
[----:B0-----:R-:W-:Y:S01]  /*8650*/  FMNMX.FTZ R5, R0, R9, !PT ;  /* 0x0000000900057209 */ /* 0x001fe20007810000 */
[----:B------:R-:W-:Y:S01]  /*8660*/  FMUL.FTZ R17, R56, UR58 ;  /* 0x0000003a38117c20 */ /* 0x000fe20008410000 */
[----:B------:R-:W-:Y:S01]  /*8670*/  FMUL.FTZ R21, R57, UR58 ;  /* 0x0000003a39157c20 */ /* 0x000fe20008410000 */
[----:B------:R-:W-:Y:S01]  /*8680*/  FMUL.FTZ R25, R60, UR58 ;  /* 0x0000003a3c197c20 */ /* 0x000fe20008410000 */
[----:B------:R-:W-:Y:S01]  /*8690*/  FMUL.FTZ R14, R27, UR58 ;  /* 0x0000003a1b0e7c20 */ /* 0x000fe20008410000 */
[----:B-1----:R-:W-:Y:S01]  /*86a0*/  FMNMX.FTZ R5, R6, R5, !PT ;  /* 0x0000000506057209 */ /* 0x002fe20007810000 */
        /* <DEDUP_REMOVED lines=9> */
[----:B--2---:R-:W-:Y:S01]  /*8740*/  FMNMX.FTZ R5, R16, R5, !PT ;  /* 0x0000000510057209 */ /* 0x004fe20007810000 */
[----:B------:R-:W-:Y:S01]  /*8750*/  FMUL.FTZ R29, R77, UR58 ;  /* 0x0000003a4d1d7c20 */ /* 0x000fe20008410000 */
[----:B------:R-:W-:Y:S01]  /*8760*/  FMUL.FTZ R80, R80, UR58 ;  /* 0x0000003a50507c20 */ /* 0x000fe20008410000 */
[----:B------:R-:W-:Y:S01]  /*8770*/  FMUL.FTZ R24, R31, UR58 ;  /* 0x0000003a1f187c20 */ /* 0x000fe20008410000 */
[----:B------:R-:W-:Y:S01]  /*8780*/  FMUL.FTZ R31, R81, UR58 ;  /* 0x0000003a511f7c20 */ /* 0x000fe20008410000 */
[----:B------:R-:W-:Y:S01]  /*8790*/  FMUL.FTZ R33, R84, UR58 ;  /* 0x0000003a54217c20 */ /* 0x000fe20008410000 */
[----:B------:R-:W-:Y:S01]  /*87a0*/  FMUL.FTZ R28, R34, UR58 ;  /* 0x0000003a221c7c20 */ /* 0x000fe20008410000 */
[----:B------:R-:W2:Y:S01]  /*87b0*/  MUFU.TANH R32, R32 ;  /* 0x0000002000207308 */ /* 0x000ea20000002400 */
        /* <DEDUP_REMOVED lines=18> */
[----:B------:R-:W-:Y:S01]  /*88e0*/  FMUL.FTZ R78, R78, UR58 ;  /* 0x0000003a4e4e7c20 */ /* 0x000fe20008410000 */
[----:B------:R-:W-:Y:S01]  /*88f0*/  FMUL.FTZ R82, R82, UR58 ;  /* 0x0000003a52527c20 */ /* 0x000fe20008410000 */
[----:B------:R-:W-:Y:S01]  /*8900*/  FMUL.FTZ R41, R83, UR58 ;  /* 0x0000003a53297c20 */ /* 0x000fe20008410000 */
[----:B------:R-:W-:Y:S01]  /*8910*/  FMUL.FTZ R86, R86, UR58 ;  /* 0x0000003a56567c20 */ /* 0x000fe20008410000 */
[----:B------:R-:W-:Y:S01]  /*8920*/  FMUL.FTZ R43, R87, UR58 ;  /* 0x0000003a572b7c20 */ /* 0x000fe20008410000 */
[----:B------:R-:W-:Y:S01]  /*8930*/  MUFU.TANH R44, R44 ;  /* 0x0000002c002c7308 */ /* 0x000fe20000002400 */
[C---:B------:R-:W-:Y:S01]  /*8940*/  ISETP.GT.AND P2, PT, R10.reuse, R22, PT ;  /* 0x000000160a00720c */ /* 0x040fe20003f44270 */
[----:B------:R-:W-:Y:S01]  /*8950*/  UMOV UR60, UR38 ;  /* 0x00000026003c7c82 */ /* 0x000fe20008000000 */
[----:B------:R-:W-:Y:S01]  /*8960*/  UMOV UR59, UR36 ;  /* 0x00000024003b7c82 */ /* 0x000fe20008000000 */
[----:B------:R-:W-:-:S04]  /*8970*/  VIADD R10, R10, 0xffffffff ;  /* 0xffffffff0a0a7836 */ /* 0x000fc80000000000 */
        /* <DEDUP_REMOVED lines=17> */
[----:B------:R-:W-:Y:S01]  /*8a90*/  FMUL.FTZ R38, R39, UR58 ;  /* 0x0000003a27267c20 */ /* 0x000fe20008410000 */
[----:B------:R-:W-:Y:S01]  /*8aa0*/  HGMMA.64x128x16.F32 R88, R176, gdesc[UR8].tnspB, R88, gsb0 ;  /* 0x41e00008b0587df0 */ /* 0x000fe20008000858 */
[----:B------:R-:W-:Y:S01]  /*8ab0*/  UIADD3 UR10, UR6, 0x100, URZ ;  /* 0x00000100060a7890 */ /* 0x000fe2000fffe03f */
[----:B------:R-:W-:Y:S01]  /*8ac0*/  FMUL.FTZ R37, R75, UR58 ;  /* 0x0000003a4b257c20 */ /* 0x000fe20008410000 */
[----:B------:R-:W-:Y:S01]  /*8ad0*/  UMOV UR11, 0x40000040 ;  /* 0x40000040000b7882 */ /* 0x000fe20000000000 */
[----:B------:R-:W-:Y:S01]  /*8ae0*/  FMUL.FTZ R39, R79, UR58 ;  /* 0x0000003a4f277c20 */ /* 0x000fe20008410000 */
[----:B------:R-:W0:Y:S08]  /*8af0*/  MUFU.TANH R180, R180 ;  /* 0x000000b400b47308 */ /* 0x000e300000002400 */
[----:B------:R-:W1:Y:S08]  /*8b00*/  MUFU.TANH R182, R182 ;  /* 0x000000b600b67308 */ /* 0x000e700000002400 */
[----:B------:R-:W-:Y:S01]  /*8b10*/  MUFU.TANH R76, R76 ;  /* 0x0000004c004c7308 */ /* 0x000fe20000002400 */
[----:B0-----:R-:W-:-:S07]  /*8b20*/  FMNMX.FTZ R5, R180, R5, !PT ;  /* 0x00000005b4057209 */ /* 0x001fce0007810000 */
[----:B------:R-:W-:Y:S01]  /*8b30*/  MUFU.TANH R29, R29 ;  /* 0x0000001d001d7308 */ /* 0x000fe20000002400 */
[----:B-1----:R-:W-:-:S04]  /*8b40*/  FMNMX.FTZ R5, R182, R5, !PT ;  /* 0x00000005b6057209 */ /* 0x002fc80007810000 */
[----:B------:R-:W-:-:S03]  /*8b50*/  FMNMX.FTZ R5, R232, R5, !PT ;  /* 0x00000005e8057209 */ /* 0x000fc60007810000 */
[----:B------:R-:W-:Y:S01]  /*8b60*/  MUFU.TANH R80, R80 ;  /* 0x0000005000507308 */ /* 0x000fe20000002400 */
[----:B------:R-:W-:-:S04]  /*8b70*/  FMNMX.FTZ R5, R234, R5, !PT ;  /* 0x00000005ea057209 */ /* 0x000fc80007810000 */
[----:B------:R-:W-:-:S03]  /*8b80*/  FMNMX.FTZ R5, R44, R5, !PT ;  /* 0x000000052c057209 */ /* 0x000fc60007810000 */
[----:B------:R-:W-:Y:S01]  /*8b90*/  MUFU.TANH R31, R31 ;  /* 0x0000001f001f7308 */ /* 0x000fe20000002400 */
[----:B------:R-:W-:-:S07]  /*8ba0*/  FMNMX.FTZ R5, R236, R5, !PT ;  /* 0x00000005ec057209 */ /* 0x000fce0007810000 */
[----:B------:R-:W-:Y:S08]  /*8bb0*/  MUFU.TANH R33, R33 ;  /* 0x0000002100217308 */ /* 0x000ff00000002400 */
[----:B------:R-:W0:Y:S08]  /*8bc0*/  MUFU.TANH R8, R8 ;  /* 0x0000000800087308 */ /* 0x000e300000002400 */
[----:B------:R-:W-:Y:S08]  /*8bd0*/  MUFU.TANH R35, R35 ;  /* 0x0000002300237308 */ /* 0x000ff00000002400 */
[----:B------:R-:W1:Y:S08]  /*8be0*/  MUFU.TANH R14, R14 ;  /* 0x0000000e000e7308 */ /* 0x000e700000002400 */
[----:B------:R-:W2:Y:S08]  /*8bf0*/  MUFU.TANH R20, R20 ;  /* 0x0000001400147308 */ /* 0x000eb00000002400 */
[----:B------:R-:W3:Y:S08]  /*8c00*/  MUFU.TANH R24, R24 ;  /* 0x0000001800187308 */ /* 0x000ef00000002400 */
[----:B------:R-:W4:Y:S08]  /*8c10*/  MUFU.TANH R28, R28 ;  /* 0x0000001c001c7308 */ /* 0x000f300000002400 */
[----:B------:R-:W5:Y:S08]  /*8c20*/  MUFU.TANH R34, R34 ;  /* 0x0000002200227308 */ /* 0x000f700000002400 */
[----:B------:R-:W5:Y:S08]  /*8c30*/  MUFU.TANH R36, R36 ;  /* 0x0000002400247308 */ /* 0x000f700000002400 */
[----:B------:R-:W-:Y:S08]  /*8c40*/  MUFU.TANH R38, R38 ;  /* 0x0000002600267308 */ /* 0x000ff00000002400 */
[----:B------:R-:W-:Y:S08]  /*8c50*/  MUFU.TANH R40, R40 ;  /* 0x0000002800287308 */ /* 0x000ff00000002400 */
[----:B------:R-:W-:Y:S01]  /*8c60*/  MUFU.TANH R42, R42 ;  /* 0x0000002a002a7308 */ /* 0x000fe20000002400 */
[----:B------:R-:W-:-:S02]  /*8c70*/  WARPGROUP.DEPBAR.LE gsb0, 0x0 ;  /* 0x00008000000079c5 */ /* 0x000fc40000010000 */
[----:B------:R-:W-:Y:S01]  /*8c80*/  WARPGROUP.ARRIVE ;  /* 0x00000000000079c5 */ /* 0x000fe20000000000 */
[----:B------:R-:W-:Y:S01]  /*8c90*/  FMUL.FTZ R178, R48, UR58 ;  /* 0x0000003a30b27c20 */ /* 0x000fe20008410000 */
[----:B------:R-:W-:Y:S01]  /*8ca0*/  FMUL.FTZ R176, R47, UR58 ;  /* 0x0000003a2fb07c20 */ /* 0x000fe20008410000 */
[----:B0-----:R-:W-:Y:S01]  /*8cb0*/  FMNMX.FTZ R47, R8, R7, !PT ;  /* 0x00000007082f7209 */ /* 0x001fe20007810000 */
[----:B------:R-:W-:Y:S01]  /*8cc0*/  FMUL.FTZ R48, R50, UR58 ;  /* 0x0000003a32307c20 */ /* 0x000fe20008410000 */
[----:B------:R-:W-:Y:S01]  /*8cd0*/  MUFU.TANH R46, R46 ;  /* 0x0000002e002e7308 */ /* 0x000fe20000002400 */
[----:B------:R-:W-:Y:S01]  /*8ce0*/  HGMMA.64x128x16.F32 R88, R172, gdesc[UR8].tnspB, R88, gsb0 ;  /* 0x41e00008ac587df0 */ /* 0x000fe20008000858 */
[----:B------:R-:W-:Y:S01]  /*8cf0*/  UIADD3 UR10, UR6, 0x180, URZ ;  /* 0x00000180060a7890 */ /* 0x000fe2000fffe03f */
[----:B-1----:R-:W-:Y:S01]  /*8d00*/  FMNMX.FTZ R47, R14, R47, !PT ;  /* 0x0000002f0e2f7209 */ /* 0x002fe20007810000 */
[----:B------:R-:W-:Y:S01]  /*8d10*/  UMOV UR11, 0x40000040 ;  /* 0x40000040000b7882 */ /* 0x000fe20000000000 */
[----:B------:R-:W-:-:S02]  /*8d20*/  FMUL.FTZ R50, R51, UR58 ;  /* 0x0000003a33327c20 */ /* 0x000fc40008410000 */
[----:B--2---:R-:W-:Y:S01]  /*8d30*/  FMNMX.FTZ R47, R20, R47, !PT ;  /* 0x0000002f142f7209 */ /* 0x004fe20007810000 */
[----:B------:R-:W0:Y:S03]  /*8d40*/  MUFU.TANH R178, R178 ;  /* 0x000000b200b27308 */ /* 0x000e260000002400 */
[----:B---3--:R-:W-:-:S04]  /*8d50*/  FMNMX.FTZ R47, R24, R47, !PT ;  /* 0x0000002f182f7209 */ /* 0x008fc80007810000 */
[----:B----4-:R-:W-:Y:S01]  /*8d60*/  FMNMX.FTZ R49, R28, R47, !PT ;  /* 0x0000002f1c317209 */ /* 0x010fe20007810000 */
[----:B------:R-:W1:Y:S03]  /*8d70*/  MUFU.TANH R176, R176 ;  /* 0x000000b000b07308 */ /* 0x000e660000002400 */
[----:B-----5:R-:W-:-:S04]  /*8d80*/  FMNMX.FTZ R49, R34, R49, !PT ;  /* 0x0000003122317209 */ /* 0x020fc80007810000 */
[----:B------:R-:W-:Y:S01]  /*8d90*/  FMNMX.FTZ R49, R36, R49, !PT ;  /* 0x0000003124317209 */ /* 0x000fe20007810000 */
[----:B------:R-:W2:Y:S01]  /*8da0*/  MUFU.TANH R48, R48 ;  /* 0x0000003000307308 */ /* 0x000ea20000002400 */
[----:B0-----:R-:W-:Y:S02]  /*8db0*/  FMNMX.FTZ R2, R178, R5, !PT ;  /* 0x00000005b2027209 */ /* 0x001fe40007810000 */
[----:B------:R-:W-:Y:S02]  /*8dc0*/  FMNMX.FTZ R49, R38, R49, !PT ;  /* 0x0000003126317209 */ /* 0x000fe40007810000 */
[----:B------:R-:W-:Y:S02]  /*8dd0*/  FMNMX.FTZ R2, R11, R2, !PT ;  /* 0x000000020b027209 */ /* 0x000fe40007810000 */
[----:B------:R-:W-:Y:S01]  /*8de0*/  FMNMX.FTZ R49, R40, R49, !PT ;  /* 0x0000003128317209 */ /* 0x000fe20007810000 */
[----:B------:R-:W0:Y:S01]  /*8df0*/  MUFU.TANH R50, R50 ;  /* 0x0000003200327308 */ /* 0x000e220000002400 */
[----:B------:R-:W-:-:S02]  /*8e00*/  FMNMX.FTZ R2, R13, R2, !PT ;  /* 0x000000020d027209 */ /* 0x000fc40007810000 */
[----:B------:R-:W-:Y:S02]  /*8e10*/  FMNMX.FTZ R49, R42, R49, !PT ;  /* 0x000000312a317209 */ /* 0x000fe40007810000 */
[----:B------:R-:W-:Y:S02]  /*8e20*/  FMNMX.FTZ R2, R15, R2, !PT ;  /* 0x000000020f027209 */ /* 0x000fe40007810000 */
[----:B------:R-:W-:Y:S01]  /*8e30*/  FMNMX.FTZ R51, R46, R49, !PT ;  /* 0x000000312e337209 */ /* 0x000fe20007810000 */
[----:B------:R-:W3:Y:S01]  /*8e40*/  MUFU.TANH R52, R52 ;  /* 0x0000003400347308 */ /* 0x000ee20000002400 */
[----:B------:R-:W-:Y:S02]  /*8e50*/  FMNMX.FTZ R2, R17, R2, !PT ;  /* 0x0000000211027209 */ /* 0x000fe40007810000 */
[----:B-1----:R-:W-:Y:S02]  /*8e60*/  FMNMX.FTZ R51, R176, R51, !PT ;  /* 0x00000033b0337209 */ /* 0x002fe40007810000 */
[----:B------:R-:W-:-:S02]  /*8e70*/  FMNMX.FTZ R2, R21, R2, !PT ;  /* 0x0000000215027209 */ /* 0x000fc40007810000 */
[----:B--2---:R-:W-:Y:S01]  /*8e80*/  FMNMX.FTZ R51, R48, R51, !PT ;  /* 0x0000003330337209 */ /* 0x004fe20007810000 */
[----:B------:R-:W1:Y:S01]  /*8e90*/  MUFU.TANH R54, R54 ;  /* 0x0000003600367308 */ /* 0x000e620000002400 */
[----:B------:R-:W-:Y:S02]  /*8ea0*/  FMNMX.FTZ R2, R25, R2, !PT ;  /* 0x0000000219027209 */ /* 0x000fe40007810000 */
[----:B0-----:R-:W-:Y:S02]  /*8eb0*/  FMNMX.FTZ R51, R50, R51, !PT ;  /* 0x0000003332337209 */ /* 0x001fe40007810000 */
[----:B------:R-:W-:-:S03]  /*8ec0*/  FMNMX.FTZ R5, R27, R2, !PT ;  /* 0x000000021b057209 */ /* 0x000fc60007810000 */
[----:B------:R-:W0:Y:S01]  /*8ed0*/  MUFU.TANH R56, R56 ;  /* 0x0000003800387308 */ /* 0x000e220000002400 */
[----:B------:R-:W-:Y:S02]  /*8ee0*/  FMNMX.FTZ R5, R62, R5, !PT ;  /* 0x000000053e057209 */ /* 0x000fe40007810000 */
[----:B---3--:R-:W-:Y:S02]  /*8ef0*/  FMNMX.FTZ R53, R52, R51, !PT ;  /* 0x0000003334357209 */ /* 0x008fe40007810000 */
[----:B------:R-:W-:-:S03]  /*8f00*/  FMNMX.FTZ R5, R64, R5, !PT ;  /* 0x0000000540057209 */ /* 0x000fc60007810000 */
[----:B------:R-:W2:Y:S01]  /*8f10*/  MUFU.TANH R58, R58 ;  /* 0x0000003a003a7308 */ /* 0x000ea20000002400 */
[----:B------:R-:W-:Y:S02]  /*8f20*/  FMNMX.FTZ R5, R68, R5, !PT ;  /* 0x0000000544057209 */ /* 0x000fe40007810000 */
[----:B-1----:R-:W-:-:S05]  /*8f30*/  FMNMX.FTZ R53, R54, R53, !PT ;  /* 0x0000003536357209 */ /* 0x002fca0007810000 */
[----:B------:R-:W-:Y:S01]  /*8f40*/  MUFU.TANH R60, R60 ;  /* 0x0000003c003c7308 */ /* 0x000fe20000002400 */
[----:B0-----:R-:W-:-:S07]  /*8f50*/  FMNMX.FTZ R53, R56, R53, !PT ;  /* 0x0000003538357209 */ /* 0x001fce0007810000 */
[----:B------:R-:W-:Y:S01]  /*8f60*/  MUFU.TANH R84, R84 ;  /* 0x0000005400547308 */ /* 0x000fe20000002400 */
[----:B--2---:R-:W-:-:S07]  /*8f70*/  FMNMX.FTZ R53, R58, R53, !PT ;  /* 0x000000353a357209 */ /* 0x004fce0007810000 */
        /* <DEDUP_REMOVED lines=33> */
[C---:B0-----:R-:W-:Y:S01]  /*9190*/  FMUL.FTZ R59, R12.reuse, R5 ;  /* 0x000000050c3b7220 */ /* 0x041fe20000410000 */
[----:B------:R-:W-:-:S03]  /*91a0*/  FADD.FTZ R2, -R12, R9 ;  /* 0x000000090c027221 */ /* 0x000fc60000010100 */
        /* <DEDUP_REMOVED lines=8> */
[-C--:B------:R-:W-:Y:S01]  /*9230*/  FMUL.FTZ R2, R2, R5.reuse ;  /* 0x0000000502027220 */ /* 0x080fe20000410000 */
[--C-:B------:R-:W-:Y:S01]  /*9240*/  FFMA.FTZ R16, R16, R5, -R59.reuse ;  /* 0x0000000510107223 */ /* 0x100fe2000001083b */
[----:B------:R-:W-:Y:S01]  /*9250*/  FMNMX.FTZ R13, R66, R11, !PT ;  /* 0x0000000b420d7209 */ /* 0x000fe20007810000 */
        /* <DEDUP_REMOVED lines=12> */
[----:B------:R-:W-:Y:S01]  /*9320*/  FMUL.FTZ R168, R67, UR58 ;  /* 0x0000003a43a87c20 */ /* 0x000fe20008410000 */
[----:B------:R-:W-:Y:S01]  /*9330*/  FMUL.FTZ R170, R71, UR58 ;  /* 0x0000003a47aa7c20 */ /* 0x000fe20008410000 */
[-CC-:B0-----:R-:W-:Y:S01]  /*9340*/  FFMA.FTZ R234, R27, R5.reuse, -R59.reuse ;  /* 0x000000051bea7223 */ /* 0x181fe2000001083b */
[----:B------:R-:W-:Y:S01]  /*9350*/  MUFU.EX2 R11, R6 ;  /* 0x00000006000b7308 */ /* 0x000fe20000000800 */
[----:B------:R-:W-:Y:S01]  /*9360*/  FFMA.FTZ R25, R172, R5, -R59 ;  /* 0x00000005ac197223 */ /* 0x000fe2000001083b */
[----:B------:R-:W-:Y:S01]  /*9370*/  HGMMA.64x128x16.F32 R88, R164, gdesc[UR8].tnspB, R88, gsb0 ;  /* 0x41e00008a4587df0 */ /* 0x000fe20008000858 */
[----:B------:R-:W-:Y:S01]  /*9380*/  UIADD3 UR10, UR6, 0x280, URZ ;  /* 0x00000280060a7890 */ /* 0x000fe2000fffe03f */
[----:B------:R-:W-:-:S04]  /*9390*/  UMOV UR11, 0x40000040 ;  /* 0x40000040000b7882 */ /* 0x000fc80000000000 */
[----:B------:R-:W0:Y:S08]  /*93a0*/  MUFU.TANH R168, R168 ;  /* 0x000000a800a87308 */ /* 0x000e300000002400 */
        /* <DEDUP_REMOVED lines=10> */
[----:B------:R-:W-:Y:S01]  /*9450*/  MUFU.EX2 R16, R16 ;  /* 0x0000001000107308 */ /* 0x000fe20000000800 */
[----:B------:R-:W-:Y:S01]  /*9460*/  FMNMX.FTZ R13, R39, R0, !PT ;  /* 0x00000000270d7209 */ /* 0x000fe20007810000 */
[----:B0-----:R-:W-:-:S03]  /*9470*/  FFMA.FTZ R4, R2, R4, R9 ;  /* 0x0000000402047223 */ /* 0x001fc60000010009 */
[----:B------:R-:W-:-:S03]  /*9480*/  FMNMX.FTZ R0, R82, R13, !PT ;  /* 0x0000000d52007209 */ /* 0x000fc60007810000 */
[----:B------:R-:W-:Y:S01]  /*9490*/  MUFU.EX2 R55, R55 ;  /* 0x0000003700377308 */ /* 0x000fe20000000800 */
[----:B------:R-:W-:-:S04]  /*94a0*/  FMNMX.FTZ R13, R41, R0, !PT ;  /* 0x00000000290d7209 */ /* 0x000fc80007810000 */
[----:B------:R-:W-:Y:S01]  /*94b0*/  FMNMX.FTZ R0, R86, R13, !PT ;  /* 0x0000000d56007209 */ /* 0x000fe20007810000 */
[-CC-:B------:R-:W-:Y:S01]  /*94c0*/  FFMA.FTZ R13, R72, R5.reuse, -R59.reuse ;  /* 0x00000005480d7223 */ /* 0x180fe2000001083b */
[----:B------:R-:W-:Y:S01]  /*94d0*/  FFMA.FTZ R72, R35, R5, -R59 ;  /* 0x0000000523487223 */ /* 0x000fe2000001083b */
[----:B------:R-:W-:Y:S01]  /*94e0*/  IMAD.U32 R35, RZ, RZ, UR7 ;  /* 0x00000007ff237e24 */ /* 0x000fe2000f8e00ff */
[----:B------:R-:W-:Y:S01]  /*94f0*/  UMOV UR7, 0x40000040 ;  /* 0x4000004000077882 */ /* 0x000fe20000000000 */
[----:B------:R-:W-:Y:S01]  /*9500*/  FMNMX.FTZ R0, R43, R0, !PT ;  /* 0x000000002b007209 */ /* 0x000fe20007810000 */
[----:B------:R-:W-:Y:S04]  /*9510*/  MUFU.EX2 R57, R57 ;  /* 0x0000003900397308 */ /* 0x000fe80000000800 */
[----:B------:R-:W0:Y:S04]  /*9520*/  SHFL.BFLY PT, R27, R0, 0x2, 0x1f ;  /* 0x0c401f00001b7f89 */ /* 0x000e2800000e0000 */
[----:B------:R1:W-:Y:S08]  /*9530*/  MUFU.EX2 R47, R180 ;  /* 0x000000b4002f7308 */ /* 0x0003f00000000800 */
[----:B------:R-:W-:Y:S01]  /*9540*/  MUFU.EX2 R30, R30 ;  /* 0x0000001e001e7308 */ /* 0x000fe20000000800 */
[----:B-1----:R-:W-:-:S07]  /*9550*/  F2FP.F16.F32.PACK_AB R180, R45, R9 ;  /* 0x000000092db4723e */ /* 0x002fce00000000ff */
        /* <DEDUP_REMOVED lines=22> */
[----:B------:R-:W-:Y:S01]  /*96c0*/  FFMA.FTZ R24, R38, R5, -R7 ;  /* 0x0000000526187223 */ /* 0x000fe20000010807 */
[----:B------:R-:W-:-:S02]  /*96d0*/  WARPGROUP.DEPBAR.LE gsb0, 0x0 ;  /* 0x00008000000079c5 */ /* 0x000fc40000010000 */
[----:B------:R-:W-:Y:S01]  /*96e0*/  WARPGROUP.ARRIVE ;  /* 0x00000000000079c5 */ /* 0x000fe20000000000 */
[----:B------:R-:W0:Y:S01]  /*96f0*/  MUFU.EX2 R181, R181 ;  /* 0x000000b500b57308 */ /* 0x000e220000000800 */
[-CC-:B------:R-:W-:Y:S01]  /*9700*/  FFMA.FTZ R166, R32, R5.reuse, -R59.reuse ;  /* 0x0000000520a67223 */ /* 0x180fe2000001083b */
[-C--:B------:R-:W-:Y:S01]  /*9710*/  FFMA.FTZ R164, R182, R5.reuse, -R59 ;  /* 0x00000005b6a47223 */ /* 0x080fe2000001083b */
[-C--:B------:R-:W-:Y:S01]  /*9720*/  FFMA.FTZ R175, R46, R5.reuse, -R7 ;  /* 0x000000052eaf7223 */ /* 0x080fe20000010807 */
[-C--:B------:R-:W-:Y:S01]  /*9730*/  FFMA.FTZ R32, R232, R5.reuse, -R59 ;  /* 0x00000005e8207223 */ /* 0x080fe2000001083b */
[----:B------:R-:W-:Y:S01]  /*9740*/  HGMMA.64x128x16.F32 R88, R160, gdesc[UR8].tnspB, R88, gsb0 ;  /* 0x41e00008a0587df0 */ /* 0x000fe20008000858 */
[----:B------:R-:W-:Y:S01]  /*9750*/  UIADD3 UR10, UR6, 0x300, URZ ;  /* 0x00000300060a7890 */ /* 0x000fe2000fffe03f */
[-CC-:B------:R-:W-:Y:S01]  /*9760*/  FFMA.FTZ R173, R40, R5.reuse, -R7.reuse ;  /* 0x0000000528ad7223 */ /* 0x180fe20000010807 */
[----:B------:R-:W-:Y:S01]  /*9770*/  UMOV UR11, 0x40000040 ;  /* 0x40000040000b7882 */ /* 0x000fe20000000000 */
[----:B------:R-:W-:Y:S01]  /*9780*/  UIADD3 UR6, UR6, 0x380, URZ ;  /* 0x0000038006067890 */ /* 0x000fe2000fffe03f */
[----:B------:R-:W1:Y:S01]  /*9790*/  MUFU.EX2 R8, R8 ;  /* 0x0000000800087308 */ /* 0x000e620000000800 */
[-CC-:B------:R-:W-:Y:S01]  /*97a0*/  FFMA.FTZ R169, R48, R5.reuse, -R7.reuse ;  /* 0x0000000530a97223 */ /* 0x180fe20000010807 */
[-CC-:B------:R-:W-:Y:S01]  /*97b0*/  FFMA.FTZ R36, R50, R5.reuse, -R7.reuse ;  /* 0x0000000532247223 */ /* 0x180fe20000010807 */
[-CC-:B------:R-:W-:Y:S01]  /*97c0*/  FFMA.FTZ R34, R176, R5.reuse, -R7.reuse ;  /* 0x00000005b0227223 */ /* 0x180fe20000010807 */
[-CC-:B------:R-:W-:Y:S01]  /*97d0*/  FFMA.FTZ R171, R52, R5.reuse, -R7.reuse ;  /* 0x0000000534ab7223 */ /* 0x180fe20000010807 */
[-CC-:B------:R-:W-:Y:S01]  /*97e0*/  FFMA.FTZ R38, R54, R5.reuse, -R7.reuse ;  /* 0x0000000536267223 */ /* 0x180fe20000010807 */
[----:B------:R-:W-:Y:S01]  /*97f0*/  FFMA.FTZ R165, R56, R5, -R7 ;  /* 0x0000000538a57223 */ /* 0x000fe20000010807 */
[----:B0-----:R-:W-:Y:S01]  /*9800*/  FFMA.FTZ R3, R0, R3, R181 ;  /* 0x0000000300037223 */ /* 0x001fe200000100b5 */
[----:B------:R-:W0:Y:S01]  /*9810*/  MUFU.EX2 R183, R183 ;  /* 0x000000b700b77308 */ /* 0x000e220000000800 */
[-C--:B------:R-:W-:Y:S01]  /*9820*/  FFMA.FTZ R232, R21, R5.reuse, -R59 ;  /* 0x0000000515e87223 */ /* 0x080fe2000001083b */
[-CC-:B------:R-:W-:Y:S01]  /*9830*/  FFMA.FTZ R40, R58, R5.reuse, -R7.reuse ;  /* 0x000000053a287223 */ /* 0x180fe20000010807 */
[----:B------:R-:W-:Y:S01]  /*9840*/  F2FP.F16.F32.PACK_AB R182, R55, R16 ;  /* 0x0000001037b6723e */ /* 0x000fe200000000ff */
[-C--:B------:R-:W-:Y:S01]  /*9850*/  FFMA.FTZ R167, R60, R5.reuse, -R7 ;  /* 0x000000053ca77223 */ /* 0x080fe20000010807 */
[-C--:B------:R-:W-:Y:S01]  /*9860*/  FFMA.FTZ R21, R64, R5.reuse, -R59 ;  /* 0x0000000540157223 */ /* 0x080fe2000001083b */
[-CC-:B------:R-:W-:Y:S01]  /*9870*/  FFMA.FTZ R37, R37, R5.reuse, -R7.reuse ;  /* 0x0000000525257223 */ /* 0x180fe20000010807 */
[----:B------:R-:W-:Y:S01]  /*9880*/  FFMA.FTZ R78, R78, R5, -R7 ;  /* 0x000000054e4e7223 */ /* 0x000fe20000010807 */
[----:B------:R-:W2:Y:S01]  /*9890*/  MUFU.EX2 R14, R14 ;  /* 0x0000000e000e7308 */ /* 0x000ea20000000800 */
[C---:B-1----:R-:W-:Y:S01]  /*98a0*/  FADD.FTZ R42, R8.reuse, R3 ;  /* 0x00000003082a7221 */ /* 0x042fe20000010000 */
[----:B------:R-:W-:Y:S01]  /*98b0*/  F2FP.F16.F32.PACK_AB R181, R8, R181 ;  /* 0x000000b508b5723e */ /* 0x000fe200000000ff */
[-C--:B------:R-:W-:Y:S01]  /*98c0*/  FFMA.FTZ R64, R29, R5.reuse, -R59 ;  /* 0x000000051d407223 */ /* 0x080fe2000001083b */
[-C--:B------:R-:W-:Y:S01]  /*98d0*/  FFMA.FTZ R39, R39, R5.reuse, -R7 ;  /* 0x0000000527277223 */ /* 0x080fe20000010807 */
[-C--:B------:R-:W-:Y:S01]  /*98e0*/  FFMA.FTZ R29, R80, R5.reuse, -R59 ;  /* 0x00000005501d7223 */ /* 0x080fe2000001083b */
[-CC-:B------:R-:W-:Y:S01]  /*98f0*/  FFMA.FTZ R82, R82, R5.reuse, -R7.reuse ;  /* 0x0000000552527223 */ /* 0x180fe20000010807 */
[-CC-:B------:R-:W-:Y:S01]  /*9900*/  FFMA.FTZ R41, R41, R5.reuse, -R7.reuse ;  /* 0x0000000529297223 */ /* 0x180fe20000010807 */
[----:B------:R-:W-:Y:S01]  /*9910*/  MUFU.EX2 R177, R177 ;  /* 0x000000b100b17308 */ /* 0x000fe20000000800 */
[----:B0-----:R-:W-:Y:S01]  /*9920*/  FADD.FTZ R3, R183, R42 ;  /* 0x0000002ab7037221 */ /* 0x001fe20000010000 */
[-CC-:B------:R-:W-:Y:S01]  /*9930*/  FFMA.FTZ R42, R168, R5.reuse, -R7.reuse ;  /* 0x00000005a82a7223 */ /* 0x180fe20000010807 */
[----:B------:R-:W-:Y:S01]  /*9940*/  FFMA.FTZ R86, R86, R5, -R7 ;  /* 0x0000000556567223 */ /* 0x000fe20000010807 */
[----:B------:R-:W-:-:S04]  /*9950*/  F2FP.F16.F32.PACK_AB R168, R53, R26 ;  /* 0x0000001a35a8723e */ /* 0x000fc800000000ff */
[----:B------:R-:W0:Y:S01]  /*9960*/  MUFU.EX2 R166, R166 ;  /* 0x000000a600a67308 */ /* 0x000e220000000800 */
[C---:B--2---:R-:W-:Y:S01]  /*9970*/  FADD.FTZ R48, R14.reuse, R3 ;  /* 0x000000030e307221 */ /* 0x044fe20000010000 */
[----:B------:R-:W-:-:S06]  /*9980*/  F2FP.F16.F32.PACK_AB R183, R14, R183 ;  /* 0x000000b70eb7723e */ /* 0x000fcc00000000ff */
[----:B------:R-:W-:Y:S08]  /*9990*/  MUFU.EX2 R20, R20 ;  /* 0x0000001400147308 */ /* 0x000ff00000000800 */
[----:B------:R-:W-:Y:S01]  /*99a0*/  MUFU.EX2 R179, R179 ;  /* 0x000000b300b37308 */ /* 0x000fe20000000800 */
[----:B0-----:R-:W-:-:S07]  /*99b0*/  F2FP.F16.F32.PACK_AB R176, R166, R57 ;  /* 0x00000039a6b0723e */ /* 0x001fce00000000ff */
[----:B------:R-:W0:Y:S08]  /*99c0*/  MUFU.EX2 R164, R164 ;  /* 0x000000a400a47308 */ /* 0x000e300000000800 */
[----:B------:R-:W-:Y:S08]  /*99d0*/  MUFU.EX2 R24, R24 ;  /* 0x0000001800187308 */ /* 0x000ff00000000800 */
[----:B------:R-:W1:Y:S01]  /*99e0*/  MUFU.EX2 R32, R32 ;  /* 0x0000002000207308 */ /* 0x000e620000000800 */
[----:B0-----:R-:W-:-:S07]  /*99f0*/  F2FP.F16.F32.PACK_AB R178, R164, R47 ;  /* 0x0000002fa4b2723e */ /* 0x001fce00000000ff */
[----:B------:R-:W-:Y:S08]  /*9a00*/  MUFU.EX2 R173, R173 ;  /* 0x000000ad00ad7308 */ /* 0x000ff00000000800 */
[----:B------:R-:W-:Y:S01]  /*9a10*/  MUFU.EX2 R28, R28 ;  /* 0x0000001c001c7308 */ /* 0x000fe20000000800 */
[----:B-1----:R-:W-:-:S07]  /*9a20*/  F2FP.F16.F32.PACK_AB R172, R49, R32 ;  /* 0x0000002031ac723e */ /* 0x002fce00000000ff */
        /* <DEDUP_REMOVED lines=11> */
[----:B------:R-:W-:Y:S01]  /*9ae0*/  IMAD.U32 R33, RZ, RZ, UR36 ;  /* 0x00000024ff217e24 */ /* 0x000fe2000f8e00ff */
[----:B------:R-:W-:Y:S01]  /*9af0*/  MUFU.EX2 R165, R165 ;  /* 0x000000a500a57308 */ /* 0x000fe20000000800 */
[----:B------:R-:W-:Y:S01]  /*9b00*/  HGMMA.64x128x16.F32 R88, R156, gdesc[UR8].tnspB, R88, gsb0 ;  /* 0x41e000089c587df0 */ /* 0x000fe20008000858 */
[-C--:B------:R-:W-:Y:S01]  /*9b10*/  FFMA.FTZ R160, R62, R5.reuse, -R59 ;  /* 0x000000053ea07223 */ /* 0x080fe2000001083b */
[-CC-:B------:R-:W-:Y:S01]  /*9b20*/  FFMA.FTZ R161, R66, R5.reuse, -R7.reuse ;  /* 0x0000000542a17223 */ /* 0x180fe20000010807 */
[----:B------:R-:W-:Y:S01]  /*9b30*/  @!P1 LEA R33, R33, UR37, 0x3 ;  /* 0x0000002521219c11 */ /* 0x000fe2000f8e18ff */
[-C--:B------:R-:W-:Y:S01]  /*9b40*/  FFMA.FTZ R163, R70, R5.reuse, -R7 ;  /* 0x0000000546a37223 */ /* 0x080fe20000010807 */
[----:B------:R-:W-:Y:S01]  /*9b50*/  FFMA.FTZ R62, R174, R5, -R59 ;  /* 0x00000005ae3e7223 */ /* 0x000fe2000001083b */
[----:B------:R-:W-:Y:S01]  /*9b60*/  F2FP.F16.F32.PACK_AB R174, R51, R30 ;  /* 0x0000001e33ae723e */ /* 0x000fe200000000ff */
[----:B------:R-:W-:Y:S01]  /*9b70*/  MUFU.EX2 R232, R232 ;  /* 0x000000e800e87308 */ /* 0x000fe20000000800 */
[----:B------:R-:W-:-:S05]  /*9b80*/  @!P1 VIADD R33, R33, 0x34840 ;  /* 0x0003484021219836 */ /* 0x000fca0000000000 */
[----:B------:R-:W-:Y:S02]  /*9b90*/  @!P1 PRMT R33, RZ, 0x654, R33 ;  /* 0x00000654ff219816 */ /* 0x000fe40000000021 */
        /* <DEDUP_REMOVED lines=12> */
[----:B------:R-:W-:Y:S08]  /*9c60*/  MUFU.EX2 R27, R27 ;  /* 0x0000001b001b7308 */ /* 0x000ff00000000800 */
[----:B------:R-:W1:Y:S08]  /*9c70*/  MUFU.EX2 R64, R64 ;  /* 0x0000004000407308 */ /* 0x000e700000000800 */
[----:B------:R-:W-:Y:S08]  /*9c80*/  MUFU.EX2 R39, R39 ;  /* 0x0000002700277308 */ /* 0x000ff00000000800 */
[----:B------:R-:W-:Y:S01]  /*9c90*/  MUFU.EX2 R29, R29 ;  /* 0x0000001d001d7308 */ /* 0x000fe20000000800 */
[----:B------:R-:W-:-:S02]  /*9ca0*/  WARPGROUP.DEPBAR.LE gsb0, 0x0 ;  /* 0x00008000000079c5 */ /* 0x000fc40000010000 */
[----:B------:R-:W-:Y:S01]  /*9cb0*/  WARPGROUP.ARRIVE ;  /* 0x00000000000079c5 */ /* 0x000fe20000000000 */
[----:B------:R-:W-:-:S04]  /*9cc0*/  FFMA.FTZ R157, R74, R5, -R7 ;  /* 0x000000054a9d7223 */ /* 0x000fc80000010807 */
[----:B------:R-:W-:Y:S01]  /*9cd0*/  MUFU.EX2 R159, R78 ;  /* 0x0000004e009f7308 */ /* 0x000fe20000000800 */
[----:B0-----:R-:W-:Y:S02]  /*9ce0*/  F2FP.F16.F32.PACK_AB R156, R62, R13 ;  /* 0x0000000d3e9c723e */ /* 0x001fe400000000ff */
[----:B-1----:R-:W-:Y:S01]  /*9cf0*/  F2FP.F16.F32.PACK_AB R158, R64, R27 ;  /* 0x0000001b409e723e */ /* 0x002fe200000000ff */
[----:B------:R-:W-:Y:S04]  /*9d00*/  HGMMA.64x128x16.F32 R88, R152, gdesc[UR4].tnspB, R88, gsb0 ;  /* 0x41e0000498587df0 */ /* 0x000fe80008000858 */
[----:B------:R-:W-:Y:S08]  /*9d10*/  MUFU.EX2 R157, R157 ;  /* 0x0000009d009d7308 */ /* 0x000ff00000000800 */
        /* <DEDUP_REMOVED lines=9> */
[----:B--2---:R-:W-:-:S04]  /*9db0*/  @!P1 VIADD R33, R35, 0x34860 ;  /* 0x0003486023219836 */ /* 0x004fc80000000000 */
[----:B------:R-:W-:Y:S01]  /*9dc0*/  MUFU.EX2 R155, R86 ;  /* 0x00000056009b7308 */ /* 0x000fe20000000800 */
[----:B------:R-:W-:Y:S01]  /*9dd0*/  @!P1 PRMT R35, RZ, 0x654, R33 ;  /* 0x00000654ff239816 */ /* 0x000fe20000000021 */
[----:B------:R-:W-:Y:S01]  /*9de0*/  FADD.FTZ R33, R45, R4 ;  /* 0x000000042d217221 */ /* 0x000fe20000010000 */
[----:B------:R-:W-:Y:S02]  /*9df0*/  FFMA.FTZ R4, R84, R5, -R7 ;  /* 0x0000000554047223 */ /* 0x000fe40000010807 */
[----:B------:R0:W-:Y:S01]  /*9e00*/  @!P1 SYNCS.ARRIVE.TRANS64.RED.A1T0 RZ, [R35+URZ], RZ ;  /* 0x000000ff23ff99a7 */ /* 0x0001e2000810043f */
[----:B------:R-:W-:Y:S01]  /*9e10*/  FADD.FTZ R46, R16, R33 ;  /* 0x00000021102e7221 */ /* 0x000fe20000010000 */
[----:B------:R-:W-:Y:S01]  /*9e20*/  FADD.FTZ R33, R177, R48 ;  /* 0x00000030b1217221 */ /* 0x000fe20000010000 */
[C---:B------:R-:W-:Y:S01]  /*9e30*/  F2FP.F16.F32.PACK_AB R177, R20.reuse, R177 ;  /* 0x000000b114b1723e */ /* 0x040fe200000000ff */
[----:B------:R-:W1:Y:S01]  /*9e40*/  MUFU.EX2 R4, R4 ;  /* 0x0000000400047308 */ /* 0x000e620000000800 */
[----:B------:R-:W-:Y:S01]  /*9e50*/  FADD.FTZ R46, R55, R46 ;  /* 0x0000002e372e7221 */ /* 0x000fe20000010000 */
[----:B------:R-:W-:-:S03]  /*9e60*/  FADD.FTZ R50, R20, R33 ;  /* 0x0000002114327221 */ /* 0x000fc60000010000 */
[----:B------:R-:W-:Y:S01]  /*9e70*/  FADD.FTZ R3, R57, R46 ;  /* 0x0000002e39037221 */ /* 0x000fe20000010000 */
[----:B------:R-:W-:Y:S01]  /*9e80*/  FADD.FTZ R33, R179, R50 ;  /* 0x00000032b3217221 */ /* 0x000fe20000010000 */
[-CC-:B------:R-:W-:Y:S01]  /*9e90*/  FFMA.FTZ R46, R170, R5.reuse, -R7.reuse ;  /* 0x00000005aa2e7223 */ /* 0x180fe20000010807 */
[----:B------:R-:W-:Y:S01]  /*9ea0*/  FFMA.FTZ R7, R43, R5, -R7 ;  /* 0x000000052b077223 */ /* 0x000fe20000010807 */
[----:B------:R-:W-:Y:S01]  /*9eb0*/  FADD.FTZ R48, R166, R3 ;  /* 0x00000003a6307221 */ /* 0x000fe20000010000 */
[----:B------:R-:W-:Y:S02]  /*9ec0*/  F2FP.F16.F32.PACK_AB R179, R24, R179 ;  /* 0x000000b318b3723e */ /* 0x000fe400000000ff */
[----:B------:R-:W-:Y:S01]  /*9ed0*/  F2FP.F16.F32.PACK_AB R170, R44, R11 ;  /* 0x0000000b2caa723e */ /* 0x000fe200000000ff */
[----:B------:R-:W-:Y:S01]  /*9ee0*/  FADD.FTZ R3, R47, R48 ;  /* 0x000000302f037221 */ /* 0x000fe20000010000 */
[----:B------:R-:W-:Y:S01]  /*9ef0*/  FADD.FTZ R48, R24, R33 ;  /* 0x0000002118307221 */ /* 0x000fe20000010000 */
[----:B------:R-:W2:Y:S01]  /*9f00*/  MUFU.EX2 R46, R46 ;  /* 0x0000002e002e7308 */ /* 0x000ea20000000800 */
[----:B------:R-:W-:Y:S01]  /*9f10*/  F2FP.F16.F32.PACK_AB R166, R234, R15 ;  /* 0x0000000feaa6723e */ /* 0x000fe200000000ff */
[----:B------:R-:W-:Y:S01]  /*9f20*/  FADD.FTZ R3, R164, R3 ;  /* 0x00000003a4037221 */ /* 0x000fe20000010000 */
[----:B------:R-:W-:-:S03]  /*9f30*/  F2FP.F16.F32.PACK_AB R164, R232, R17 ;  /* 0x00000011e8a4723e */ /* 0x000fc600000000ff */
[----:B------:R-:W-:Y:S01]  /*9f40*/  FADD.FTZ R50, R32, R3 ;  /* 0x0000000320327221 */ /* 0x000fe20000010000 */
[----:B------:R-:W-:Y:S01]  /*9f50*/  FADD.FTZ R3, R173, R48 ;  /* 0x00000030ad037221 */ /* 0x000fe20000010000 */
[----:B------:R-:W3:Y:S01]  /*9f60*/  MUFU.EX2 R7, R7 ;  /* 0x0000000700077308 */ /* 0x000ee20000000800 */
[C---:B------:R-:W-:Y:S01]  /*9f70*/  F2FP.F16.F32.PACK_AB R173, R28.reuse, R173 ;  /* 0x000000ad1cad723e */ /* 0x040fe200000000ff */
        /* <DEDUP_REMOVED lines=24> */
[----:B-1----:R-:W-:Y:S02]  /*a100*/  F2FP.F16.F32.PACK_AB R167, R4, R167 ;  /* 0x000000a704a7723e */ /* 0x002fe400000000ff */
[----:B------:R-:W-:Y:S01]  /*a110*/  FADD.FTZ R3, R234, R3 ;  /* 0x00000003ea037221 */ /* 0x000fe20000010000 */
[----:B------:R-:W-:-:S03]  /*a120*/  FADD.FTZ R8, R4, R9 ;  /* 0x0000000904087221 */ /* 0x000fc60000010000 */
        /* <DEDUP_REMOVED lines=8> */
[----:B------:R-:W-:Y:S01]  /*a1b0*/  F2FP.F16.F32.PACK_AB R162, R25, R162 ;  /* 0x000000a219a2723e */ /* 0x000fe200000000ff */
[----:B------:R-:W-:-:S02]  /*a1c0*/  IMAD.MOV.U32 R9, RZ, RZ, R12 ;  /* 0x000000ffff097224 */ /* 0x000fc400078e000c */
[----:B------:R-:W-:Y:S01]  /*a1d0*/  FADD.FTZ R14, R25, R14 ;  /* 0x0000000e190e7221 */ /* 0x000fe20000010000 */
[C---:B--2---:R-:W-:Y:S01]  /*a1e0*/  FADD.FTZ R8, R46.reuse, R3 ;  /* 0x000000032e087221 */ /* 0x044fe20000010000 */
[----:B------:R-:W-:Y:S02]  /*a1f0*/  F2FP.F16.F32.PACK_AB R163, R46, R163 ;  /* 0x000000a32ea3723e */ /* 0x000fe400000000ff */
        /* <DEDUP_REMOVED lines=17> */
[C---:B---3--:R-:W-:Y:S02]  /*a310*/  F2FP.F16.F32.PACK_AB R155, R7.reuse, R155 ;  /* 0x0000009b079b723e */ /* 0x048fe400000000ff */
[----:B------:R-:W-:Y:S01]  /*a320*/  FADD.FTZ R4, R72, R3 ;  /* 0x0000000348047221 */ /* 0x000fe20000010000 */
[----:B------:R-:W-:Y:S01]  /*a330*/  FADD.FTZ R3, R7, R8 ;  /* 0x0000000807037221 */ /* 0x000fe20000010000 */
[----:B------:R-:W-:Y:S01]  /*a340*/  IMAD.MOV.U32 R7, RZ, RZ, R6 ;  /* 0x000000ffff077224 */ /* 0x000fe200078e0006 */
[----:B0-----:R-:W-:Y:S06]  /*a350*/  @P2 BRA `(.L_x_2241) ;  /* 0xffffffd400ec2947 */ /* 0x001fec000383ffff */
.L_x_2232:
        /* <DEDUP_REMOVED lines=67> */
.L_x_2242:
[----:B------:R-:W-:Y:S01]  /*a790*/  ULEA UR5, UR36, UR37, 0x3 ;  /* 0x0000002524057291 */ /* 0x000fe2000f8e183f */
[----:B------:R-:W-:-:S05]  /*a7a0*/  IMAD.U32 R0, RZ, RZ, UR38 ;  /* 0x00000026ff007e24 */ /* 0x000fca000f8e00ff */
[----:B------:R-:W-:-:S04]  /*a7b0*/  SHF.L.U32 R0, R0, 0x1f, RZ ;  /* 0x0000001f00007819 */ /* 0x000fc800000006ff */
[----:B------:R0:W1:Y:S01]  /*a7c0*/  SYNCS.PHASECHK.TRANS64.TRYWAIT P2, [UR5+0x34850], R0 ;  /* 0x03485000ff0075a7 */ /* 0x0000620008040145 */
[----:B------:R-:W-:Y:S05]  /*a7d0*/  @!P0 BRA `(.L_x_2243) ;  /* 0x0000000000048947 */ /* 0x000fea0003800000 */
[----:B------:R-:W-:Y:S01]  /*a7e0*/  BPT.TRAP 0x1 ;  /* 0x000000040000795c */ /* 0x000fe20000300000 */
.L_x_2243:
[----:B-1----:R-:W-:Y:S05]  /*a7f0*/  @P2 BRA `(.L_x_2244) ;  /* 0x0000000000082947 */ /* 0x002fea0003800000 */
[----:B------:R-:W1:Y:S02]  /*a800*/  SYNCS.PHASECHK.TRANS64.TRYWAIT P0, [UR5+0x34850], R0 ;  /* 0x03485000ff0075a7 */ /* 0x000e640008000145 */
[----:B-1----:R-:W-:Y:S05]  /*a810*/  @!P0 BRA `(.L_x_2245) ;  /* 0x000000a8004c8947 */ /* 0x002fea0003800000 */
.L_x_2244:
[----:B------:R-:W-:Y:S01]  /*a820*/  UIADD3 UR37, UR37, 0x400, URZ ;  /* 0x0000040025257890 */ /* 0x000fe2000fffe03f */
[----:B------:R-:W-:Y:S01]  /*a830*/  WARPGROUP.ARRIVE ;  /* 0x00000000000079c5 */ /* 0x000fe20000000000 */
[----:B------:R-:W-:Y:S01]  /*a840*/  UMOV UR7, 0x40000040 ;  /* 0x4000004000077882 */ /* 0x000fe20000000000 */
[----:B-1----:R-:W1:Y:S01]  /*a850*/  SHFL.BFLY PT, R7, R4, 0x2, 0x1f ;  /* 0x0c401f0004077f89 */ /* 0x002e6200000e0000 */
[----:B------:R-:W-:Y:S01]  /*a860*/  USHF.R.U32.HI UR37, URZ, 0x4, UR37 ;  /* 0x000000043f257899 */ /* 0x000fe20008011625 */
[----:B------:R-:W-:Y:S02]  /*a870*/  IMAD.MOV.U32 R94, RZ, RZ, -0x800000 ;  /* 0xff800000ff5e7424 */ /* 0x000fe400078e00ff */
[----:B0-----:R-:W0:Y:S01]  /*a880*/  SHFL.BFLY PT, R0, R3, 0x2, 0x1f ;  /* 0x0c401f0003007f89 */ /* 0x001e2200000e0000 */
[----:B------:R-:W-:Y:S01]  /*a890*/  ULOP3.LUT UR37, UR37, 0x3fff, URZ, 0xc0, !UPT ;  /* 0x00003fff25257892 */ /* 0x000fe2000f8ec03f */
[----:B------:R-:W-:-:S03]  /*a8a0*/  VIADD R209, R209, 0x1 ;  /* 0x00000001d1d17836 */ /* 0x000fc60000000000 */
[----:B------:R-:W-:-:S04]  /*a8b0*/  ULOP3.LUT UR4, UR37, 0x4000000, URZ, 0xfc, !UPT ;  /* 0x0400000025047892 */ /* 0x000fc8000f8efc3f */
[----:B------:R-:W-:Y:S02]  /*a8c0*/  ULEA UR4, UR36, UR4, 0xb ;  /* 0x0000000424047291 */ /* 0x000fe4000f8e583f */
[----:B------:R-:W-:-:S04]  /*a8d0*/  UIADD3 UR36, UR36, 0x1, URZ ;  /* 0x0000000124247890 */ /* 0x000fc8000fffe03f */
[----:B------:R-:W-:Y:S01]  /*a8e0*/  UISETP.NE.AND UP0, UPT, UR36, 0x2, UPT ;  /* 0x000000022400788c */ /* 0x000fe2000bf05270 */
[----:B------:R-:W-:Y:S02]  /*a8f0*/  UMOV UR6, UR4 ;  /* 0x0000000400067c82 */ /* 0x000fe40008000000 */
[----:B------:R-:W-:Y:S01]  /*a900*/  HGMMA.64x128x16.F32 R24, R180, gdesc[UR4].tnspB, R24, gsb0 ;  /* 0x41e00004b4187df0 */ /* 0x000fe20008000818 */
[----:B------:R-:W-:Y:S01]  /*a910*/  UIADD3 UR6, UR4, 0x80, URZ ;  /* 0x0000008004067890 */ /* 0x000fe2000fffe03f */
[----:B-1----:R-:W-:Y:S01]  /*a920*/  FADD.FTZ R7, R7, R4 ;  /* 0x0000000407077221 */ /* 0x002fe20000010000 */
[----:B------:R-:W-:Y:S01]  /*a930*/  UMOV UR7, 0x40000040 ;  /* 0x4000004000077882 */ /* 0x000fe20000000000 */
[----:B------:R-:W-:Y:S02]  /*a940*/  IMAD.MOV.U32 R4, RZ, RZ, RZ ;  /* 0x000000ffff047224 */ /* 0x000fe400078e00ff */
[----:B0-----:R-:W-:Y:S01]  /*a950*/  FADD.FTZ R2, R0, R3 ;  /* 0x0000000300027221 */ /* 0x001fe20000010000 */
[----:B------:R-:W-:Y:S01]  /*a960*/  IMAD.U32 R3, RZ, RZ, UR5 ;  /* 0x00000005ff037e24 */ /* 0x000fe2000f8e00ff */
[----:B------:R-:W0:Y:S01]  /*a970*/  SHFL.BFLY PT, R0, R7, 0x1, 0x1f ;  /* 0x0c201f0007007f89 */ /* 0x000e2200000e0000 */
[----:B------:R-:W-:-:S03]  /*a980*/  USEL UR36, UR36, URZ, UP0 ;  /* 0x0000003f24247287 */ /* 0x000fc60008000000 */
[----:B------:R-:W1:Y:S01]  /*a990*/  SHFL.BFLY PT, R9, R2, 0x1, 0x1f ;  /* 0x0c201f0002097f89 */ /* 0x000e6200000e0000 */
[----:B0-----:R-:W-:Y:S01]  /*a9a0*/  FADD.FTZ R11, R7, R0 ;  /* 0x00000000070b7221 */ /* 0x001fe20000010000 */
[----:B------:R-:W-:Y:S02]  /*a9b0*/  IMAD.MOV.U32 R0, RZ, RZ, -0x800000 ;  /* 0xff800000ff007424 */ /* 0x000fe400078e00ff */
[----:B-1----:R-:W-:Y:S02]  /*a9c0*/  FADD.FTZ R13, R2, R9 ;  /* 0x00000009020d7221 */ /* 0x002fe40000010000 */
[----:B------:R-:W-:Y:S01]  /*a9d0*/  FSETP.NE.FTZ.AND P0, PT, R11, RZ, PT ;  /* 0x000000ff0b00720b */ /* 0x000fe20003f15000 */
[----:B------:R-:W-:Y:S02]  /*a9e0*/  IMAD.MOV.U32 R9, RZ, RZ, RZ ;  /* 0x000000ffff097224 */ /* 0x000fe400078e00ff */
[----:B------:R-:W-:Y:S01]  /*a9f0*/  @!P1 VIADD R2, R3, 0x34860 ;  /* 0x0003486003029836 */ /* 0x000fe20000000000 */
[----:B------:R-:W-:-:S04]  /*aa00*/  FSETP.NE.FTZ.AND P2, PT, R13, RZ, PT ;  /* 0x000000ff0d00720b */ /* 0x000fc80003f55000 */
[----:B------:R-:W-:-:S05]  /*aa10*/  @!P1 PRMT R2, RZ, 0x654, R2 ;  /* 0x00000654ff029816 */ /* 0x000fca0000000002 */
        /* <DEDUP_REMOVED lines=56> */
[-C--:B-1----:R-:W-:Y:S01]  /*ada0*/  FMUL.FTZ R2, R24, R4.reuse ;  /* 0x0000000418027220 */ /* 0x082fe20000410000 */
        /* <DEDUP_REMOVED lines=55> */
[----:B------:R-:W-:-:S07]  /*b120*/  FMUL.FTZ R87, R87, R9 ;  /* 0x0000000957577220 */ /* 0x000fce0000410000 */
.L_x_2215:
        /* <DEDUP_REMOVED lines=8> */
[----:B------:R-:W2:Y:S01]  /*b1b0*/  S2R R5, SR_SWINHI ;  /* 0x0000000000057919 */ /* 0x000ea20000002f00 */
[----:B------:R-:W-:Y:S01]  /*b1c0*/  F2FP.F16.F32.PACK_AB R36, R73, R72 ;  /* 0x000000484924723e */ /* 0x000fe200000000ff */
[C---:B------:R-:W-:Y:S01]  /*b1d0*/  IMAD.SHL.U32 R107, R186.reuse, 0x4, RZ ;  /* 0x00000004ba6b7824 */ /* 0x040fe200078e00ff */
[----:B------:R-:W-:Y:S01]  /*b1e0*/  SHF.L.U64.HI R106, R186, 0x2, R191 ;  /* 0x00000002ba6a7819 */ /* 0x000fe200000102bf */
[----:B------:R-:W-:Y:S06]  /*b1f0*/  BAR.SYNC.DEFER_BLOCKING 0x1, 0x100 ;  /* 0x0044000000007b1d */ /* 0x000fec0000010000 */
[----:B------:R-:W-:Y:S01]  /*b200*/  ULDC.64 UR4, c[0x0][0xc08] ;  /* 0x0003020000047ab9 */ /* 0x000fe20000000a00 */
[----:B------:R-:W-:-:S02]  /*b210*/  MOV R16, R22 ;  /* 0x0000001600107202 */ /* 0x000fc40000000f00 */
[----:B--2---:R-:W-:-:S03]  /*b220*/  MOV R17, R5 ;  /* 0x0000000500117202 */ /* 0x004fc60000000f00 */
[----:B------:R-:W-:-:S03]  /*b230*/  IMAD.WIDE R8, R228, 0x2, R16 ;  /* 0x00000002e4087825 */ /* 0x000fc600078e0210 */
[C---:B------:R-:W-:Y:S02]  /*b240*/  IADD3 R11, P3, R8.reuse, 0x4000, RZ ;  /* 0x00004000080b7810 */ /* 0x040fe40007f7e0ff */
[C---:B------:R-:W-:Y:S02]  /*b250*/  IADD3 R95, P2, R8.reuse, 0x4020, RZ ;  /* 0x00004020085f7810 */ /* 0x040fe40007f5e0ff */
[----:B------:R-:W-:Y:S01]  /*b260*/  LOP3.LUT R4, R11, 0x380, RZ, 0xc0, !PT ;  /* 0x000003800b047812 */ /* 0x000fe200078ec0ff */
[--C-:B------:R-:W-:Y:S01]  /*b270*/  IMAD.X R29, RZ, RZ, R9.reuse, P3 ;  /* 0x000000ffff1d7224 */ /* 0x100fe200018e0609 */
[----:B------:R-:W-:Y:S01]  /*b280*/  LOP3.LUT R6, R95, 0x380, RZ, 0xc0, !PT ;  /* 0x000003805f067812 */ /* 0x000fe200078ec0ff */
[----:B------:R-:W-:Y:S01]  /*b290*/  IMAD.X R33, RZ, RZ, R9, P2 ;  /* 0x000000ffff217224 */ /* 0x000fe200010e0609 */
[----:B------:R-:W-:Y:S02]  /*b2a0*/  IADD3 R105, P0, R8, 0x4060, RZ ;  /* 0x0000406008697810 */ /* 0x000fe40007f1e0ff */
[----:B------:R-:W-:-:S02]  /*b2b0*/  SHF.R.U64 R4, R4, 0x3, RZ ;  /* 0x0000000304047819 */ /* 0x000fc400000012ff */
[C---:B------:R-:W-:Y:S01]  /*b2c0*/  LOP3.LUT R5, R8.reuse, 0x380, RZ, 0xc0, !PT ;  /* 0x0000038008057812 */ /* 0x040fe200078ec0ff */
[--C-:B------:R-:W-:Y:S01]  /*b2d0*/  IMAD.X R31, RZ, RZ, R9.reuse, P0 ;  /* 0x000000ffff1f7224 */ /* 0x100fe200000e0609 */
[C---:B------:R-:W-:Y:S02]  /*b2e0*/  IADD3 R103, P1, R8.reuse, 0x4040, RZ ;  /* 0x0000404008677810 */ /* 0x040fe40007f3e0ff */
[----:B------:R-:W-:Y:S02]  /*b2f0*/  IADD3 R35, P6, R8, 0x20, RZ ;  /* 0x0000002008237810 */ /* 0x000fe40007fde0ff */
[----:B------:R-:W-:Y:S01]  /*b300*/  SHF.R.U64 R6, R6, 0x3, RZ ;  /* 0x0000000306067819 */ /* 0x000fe200000012ff */
[--C-:B------:R-:W-:Y:S01]  /*b310*/  IMAD.X R15, RZ, RZ, R9.reuse, P1 ;  /* 0x000000ffff0f7224 */ /* 0x100fe200008e0609 */
[C---:B------:R-:W-:Y:S01]  /*b320*/  IADD3 R39, P4, R8.reuse, 0x60, RZ ;  /* 0x0000006008277810 */ /* 0x040fe20007f9e0ff */
[----:B------:R-:W-:Y:S01]  /*b330*/  IMAD.X R13, RZ, RZ, R9, P6 ;  /* 0x000000ffff0d7224 */ /* 0x000fe200030e0609 */
[----:B------:R-:W-:-:S02]  /*b340*/  IADD3 R37, P5, R8, 0x40, RZ ;  /* 0x0000004008257810 */ /* 0x000fc40007fbe0ff */
[----:B------:R-:W-:Y:S01]  /*b350*/  LOP3.LUT R12, R105, 0x380, RZ, 0xc0, !PT ;  /* 0x00000380690c7812 */ /* 0x000fe200078ec0ff */
[----:B------:R-:W-:Y:S01]  /*b360*/  IMAD.X R7, RZ, RZ, R9, P4 ;  /* 0x000000ffff077224 */ /* 0x000fe200020e0609 */
[----:B------:R-:W-:Y:S02]  /*b370*/  LOP3.LUT R28, R4, R11, RZ, 0x3c, !PT ;  /* 0x0000000b041c7212 */ /* 0x000fe400078e3cff */
[----:B------:R-:W-:Y:S02]  /*b380*/  SHF.R.U64 R5, R5, 0x3, RZ ;  /* 0x0000000305057819 */ /* 0x000fe400000012ff */
[----:B------:R-:W-:Y:S02]  /*b390*/  LOP3.LUT R10, R103, 0x380, RZ, 0xc0, !PT ;  /* 0x00000380670a7812 */ /* 0x000fe400078ec0ff */
[----:B------:R-:W-:Y:S02]  /*b3a0*/  LOP3.LUT R32, R6, R95, RZ, 0x3c, !PT ;  /* 0x0000005f06207212 */ /* 0x000fe400078e3cff */
[----:B------:R-:W-:-:S02]  /*b3b0*/  LOP3.LUT R4, R35, 0x380, RZ, 0xc0, !PT ;  /* 0x0000038023047812 */ /* 0x000fc400078ec0ff */
[----:B------:R-:W-:Y:S02]  /*b3c0*/  LOP3.LUT R6, R39, 0x380, RZ, 0xc0, !PT ;  /* 0x0000038027067812 */ /* 0x000fe400078ec0ff */
[----:B------:R-:W-:Y:S02]  /*b3d0*/  LOP3.LUT R34, R37, 0x380, RZ, 0xc0, !PT ;  /* 0x0000038025227812 */ /* 0x000fe400078ec0ff */
[----:B------:R-:W-:Y:S02]  /*b3e0*/  SHF.R.U64 R12, R12, 0x3, RZ ;  /* 0x000000030c0c7819 */ /* 0x000fe400000012ff */
[----:B------:R-:W-:Y:S01]  /*b3f0*/  LOP3.LUT R8, R5, R8, RZ, 0x3c, !PT ;  /* 0x0000000805087212 */ /* 0x000fe200078e3cff */
[----:B------:R-:W-:Y:S01]  /*b400*/  IMAD.X R5, RZ, RZ, R9, P5 ;  /* 0x000000ffff057224 */ /* 0x000fe200028e0609 */
[----:B------:R-:W-:Y:S02]  /*b410*/  SHF.R.U64 R10, R10, 0x3, RZ ;  /* 0x000000030a0a7819 */ /* 0x000fe400000012ff */
[----:B------:R-:W-:-:S02]  /*b420*/  SHF.R.U64 R4, R4, 0x3, RZ ;  /* 0x0000000304047819 */ /* 0x000fc400000012ff */
[----:B------:R-:W-:Y:S02]  /*b430*/  SHF.R.U64 R6, R6, 0x3, RZ ;  /* 0x0000000306067819 */ /* 0x000fe400000012ff */
[----:B------:R-:W-:Y:S02]  /*b440*/  SHF.R.U64 R34, R34, 0x3, RZ ;  /* 0x0000000322227819 */ /* 0x000fe400000012ff */
[----:B------:R-:W-:Y:S02]  /*b450*/  LOP3.LUT R30, R12, R105, RZ, 0x3c, !PT ;  /* 0x000000690c1e7212 */ /* 0x000fe400078e3cff */
[----:B------:R-:W-:Y:S02]  /*b460*/  LOP3.LUT R14, R10, R103, RZ, 0x3c, !PT ;  /* 0x000000670a0e7212 */ /* 0x000fe400078e3cff */
[----:B-1----:R-:W-:Y:S01]  /*b470*/  MOV R24, R8 ;  /* 0x0000000800187202 */ /* 0x002fe20000000f00 */
[----:B------:R-:W1:Y:S01]  /*b480*/  LDC.64 R102, c[0x0][0xc00] ;  /* 0x00030000ff667b82 */ /* 0x000e620000000a00 */
[----:B------:R-:W-:-:S02]  /*b490*/  LOP3.LUT R12, R4, R35, RZ, 0x3c, !PT ;  /* 0x00000023040c7212 */ /* 0x000fc400078e3cff */
        /* <DEDUP_REMOVED lines=16> */
[----:B------:R-:W-:Y:S01]  /*b5a0*/  STSM.16.M88.4 [R104], R4 ;  /* 0x0000000468007844 */ /* 0x000fe20000000200 */
        /* <DEDUP_REMOVED lines=8> */
[----:B------:R-:W-:Y:S02]  /*b630*/  F2FP.F16.F32.PACK_AB R14, R53, R52 ;  /* 0x00000034350e723e */ /* 0x000fe400000000ff */
        /* <DEDUP_REMOVED lines=12> */
[----:B--2---:R-:W-:Y:S02]  /*b700*/  F2FP.F16.F32.PACK_AB R37, R75, R74 ;  /* 0x0000004a4b25723e */ /* 0x004fe400000000ff */
[----:B---3--:R-:W-:Y:S01]  /*b710*/  F2FP.F16.F32.PACK_AB R38, R77, R76 ;  /* 0x0000004c4d26723e */ /* 0x008fe200000000ff */
[----:B------:R-:W-:Y:S01]  /*b720*/  STSM.16.M88.4 [R24], R32 ;  /* 0x0000002018007844 */ /* 0x000fe20000000200 */
[----:B------:R-:W-:Y:S02]  /*b730*/  F2FP.F16.F32.PACK_AB R4, R81, R80 ;  /* 0x000000505104723e */ /* 0x000fe400000000ff */
[----:B------:R-:W-:-:S02]  /*b740*/  F2FP.F16.F32.PACK_AB R5, R83, R82 ;  /* 0x000000525305723e */ /* 0x000fc400000000ff */
[----:B------:R-:W-:Y:S02]  /*b750*/  F2FP.F16.F32.PACK_AB R6, R85, R84 ;  /* 0x000000545506723e */ /* 0x000fe400000000ff */
[----:B----4-:R-:W-:Y:S02]  /*b760*/  F2FP.F16.F32.PACK_AB R39, R79, R78 ;  /* 0x0000004e4f27723e */ /* 0x010fe400000000ff */
[----:B------:R-:W-:Y:S02]  /*b770*/  F2FP.F16.F32.PACK_AB R7, R87, R86 ;  /* 0x000000565707723e */ /* 0x000fe400000000ff */
[----:B-1----:R-:W-:Y:S01]  /*b780*/  ISETP.NE.U32.AND P0, PT, R102, RZ, PT ;  /* 0x000000ff6600720c */ /* 0x002fe20003f05070 */
[----:B------:R-:W-:Y:S01]  /*b790*/  STSM.16.M88.4 [R105], R36 ;  /* 0x0000002469007844 */ /* 0x000fe20000000200 */
[----:B------:R-:W-:Y:S02]  /*b7a0*/  IADD3 R8, P1, R107, R102, RZ ;  /* 0x000000666b087210 */ /* 0x000fe40007f3e0ff */
[----:B------:R-:W-:Y:S01]  /*b7b0*/  ISETP.NE.AND.EX P0, PT, R103, RZ, PT, P0 ;  /* 0x000000ff6700720c */ /* 0x000fe20003f05300 */
[----:B------:R1:W-:Y:S01]  /*b7c0*/  STSM.16.M88.4 [R95], R4 ;  /* 0x000000045f007844 */ /* 0x0003e20000000200 */
[----:B------:R-:W-:Y:S01]  /*b7d0*/  MOV R104, RZ ;  /* 0x000000ff00687202 */ /* 0x000fe20000000f00 */
[----:B------:R-:W-:Y:S01]  /*b7e0*/  IMAD.X R9, R106, 0x1, R103, P1 ;  /* 0x000000016a097824 */ /* 0x000fe200008e0667 */
[----:B------:R-:W-:Y:S08]  /*b7f0*/  BAR.SYNC.DEFER_BLOCKING 0x1, 0x100 ;  /* 0x0044000000007b1d */ /* 0x000ff00000010000 */
[----:B-1----:R-:W1:Y:S08]  /*b800*/  LDC R5, c[0x0][0xad4] ;  /* 0x0002b500ff057b82 */ /* 0x002e700000000800 */
[----:B------:R-:W2:Y:S01]  /*b810*/  LDC R95, c[0x0][0xbe8] ;  /* 0x0002fa00ff5f7b82 */ /* 0x000ea20000000800 */
[----:B------:R-:W3:Y:S01]  /*b820*/  @P0 LDG.E R104, desc[UR56][R8.64] ;  /* 0x0000003808680981 */ /* 0x000ee2000c1e1900 */
[----:B------:R-:W-:-:S04]  /*b830*/  ISETP.NE.U32.AND P1, PT, RZ, UR4, PT ;  /* 0x00000004ff007c0c */ /* 0x000fc8000bf25070 */
[----:B------:R-:W-:Y:S01]  /*b840*/  ISETP.NE.AND.EX P1, PT, RZ, UR5, PT, P1 ;  /* 0x00000005ff007c0c */ /* 0x000fe2000bf25310 */
[----:B------:R-:W-:-:S12]  /*b850*/  IMAD.MOV.U32 R30, RZ, RZ, 0x9b8 ;  /* 0x000009b8ff1e7424 */ /* 0x000fd800078e00ff */
[----:B------:R-:W-:Y:S01]  /*b860*/  @P1 IADD3 R12, P2, R107, UR4, RZ ;  /* 0x000000046b0c1c10 */ /* 0x000fe2000ff5e0ff */
[----:B------:R-:W-:Y:S01]  /*b870*/  ULDC UR4, c[0x0][0xa88] ;  /* 0x0002a20000047ab9 */ /* 0x000fe20000000800 */
[----:B--2---:R-:W-:Y:S01]  /*b880*/  ISETP.NE.AND P4, PT, R95, 0x1, PT ;  /* 0x000000015f00780c */ /* 0x004fe20003f85270 */
[----:B------:R-:W-:Y:S01]  /*b890*/  IMAD.U32 R24, RZ, RZ, UR4 ;  /* 0x00000004ff187e24 */ /* 0x000fe2000f8e00ff */
[----:B------:R-:W-:Y:S02]  /*b8a0*/  @P1 IADD3.X R13, R106, UR5, RZ, P2, !PT ;  /* 0x000000056a0d1c10 */ /* 0x000fe400097fe4ff */
[----:B------:R-:W-:-:S03]  /*b8b0*/  ISETP.NE.AND P2, PT, R190, RZ, PT ;  /* 0x000000ffbe00720c */ /* 0x000fc60003f45270 */
[----:B------:R2:W5:Y:S01]  /*b8c0*/  @P1 LDG.E R24, desc[UR56][R12.64] ;  /* 0x000000380c181981 */ /* 0x000562000c1e1900 */
[----:B-1----:R-:W-:Y:S01]  /*b8d0*/  SEL R5, R190, R5, P2 ;  /* 0x00000005be057207 */ /* 0x002fe20001000000 */
[----:B------:R-:W-:Y:S01]  /*b8e0*/  IMAD.IADD R35, R185, 0x1, R18 ;  /* 0x00000001b9237824 */ /* 0x000fe200078e0212 */
[----:B------:R-:W-:Y:S02]  /*b8f0*/  ISETP.NE.U32.AND P2, PT, R102, RZ, PT ;  /* 0x000000ff6600720c */ /* 0x000fe40003f45070 */
[----:B------:R-:W-:Y:S01]  /*b900*/  ISETP.GT.AND P3, PT, R5, 0x1, PT ;  /* 0x000000010500780c */ /* 0x000fe20003f64270 */
[----:B------:R-:W1:Y:S01]  /*b910*/  @P4 LDC R32, c[0x0][0xbec] ;  /* 0x0002fb00ff204b82 */ /* 0x000e620000000800 */
[----:B------:R-:W-:Y:S02]  /*b920*/  ISETP.NE.AND.EX P2, PT, R103, RZ, PT, P2 ;  /* 0x000000ff6700720c */ /* 0x000fe40003f45320 */
[----:B------:R-:W-:Y:S02]  /*b930*/  SEL R30, R30, 0x978, P3 ;  /* 0x000009781e1e7807 */ /* 0x000fe40001800000 */
[----:B------:R-:W-:-:S02]  /*b940*/  SEL R186, R186, RZ, !P2 ;  /* 0x000000ffbaba7207 */ /* 0x000fc40005000000 */
[----:B------:R-:W-:Y:S01]  /*b950*/  SEL R191, R191, RZ, !P2 ;  /* 0x000000ffbfbf7207 */ /* 0x000fe20005000000 */
[----:B------:R-:W4:Y:S01]  /*b960*/  LDC.64 R10, c[0x0][R30+0x220] ;  /* 0x000088001e0a7b82 */ /* 0x000f220000000a00 */
[----:B------:R-:W-:-:S07]  /*b970*/  SEL R29, R207, RZ, P3 ;  /* 0x000000ffcf1d7207 */ /* 0x000fce0001800000 */
[----:B------:R-:W0:Y:S08]  /*b980*/  LDC.64 R6, c[0x0][R30+0x218] ;  /* 0x000086001e067b82 */ /* 0x000e300000000a00 */
[----:B------:R-:W1:Y:S08]  /*b990*/  @P4 LDC R33, c[0x0][0xbf0] ;  /* 0x0002fc00ff214b82 */ /* 0x000e700000000800 */
[----:B------:R-:W1:Y:S01]  /*b9a0*/  LDC.64 R4, c[0x0][0xba8] ;  /* 0x0002ea00ff047b82 */ /* 0x000e620000000a00 */
[----:B----4-:R-:W-:-:S04]  /*b9b0*/  IMAD R11, R11, R186, RZ ;  /* 0x000000ba0b0b7224 */ /* 0x010fc800078e02ff */
[C---:B------:R-:W-:Y:S02]  /*b9c0*/  IMAD R191, R10.reuse, R191, R11 ;  /* 0x000000bf0abf7224 */ /* 0x040fe400078e020b */
[----:B------:R-:W-:Y:S01]  /*b9d0*/  IMAD.WIDE.U32 R10, R10, R186, RZ ;  /* 0x000000ba0a0a7225 */ /* 0x000fe200078e00ff */
[----:B--2---:R-:W2:Y:S03]  /*b9e0*/  LDC.64 R12, c[0x0][R30+0x228] ;  /* 0x00008a001e0c7b82 */ /* 0x004ea60000000a00 */
[----:B0-----:R-:W-:-:S04]  /*b9f0*/  IMAD.WIDE.U32 R14, R6, R189, RZ ;  /* 0x000000bd060e7225 */ /* 0x001fc800078e00ff */
[----:B------:R-:W-:Y:S02]  /*ba00*/  IMAD R31, R7, R189, RZ ;  /* 0x000000bd071f7224 */ /* 0x000fe400078e02ff */
[----:B------:R-:W0:Y:S01]  /*ba10*/  LDC.64 R6, c[0x0][R30+0x210] ;  /* 0x000084001e067b82 */ /* 0x000e220000000a00 */
[----:B------:R-:W-:Y:S02]  /*ba20*/  IMAD.IADD R191, R11, 0x1, R191 ;  /* 0x000000010bbf7824 */ /* 0x000fe400078e02bf */
[----:B------:R-:W-:Y:S02]  /*ba30*/  IMAD.IADD R31, R15, 0x1, R31 ;  /* 0x000000010f1f7824 */ /* 0x000fe400078e021f */
[----:B------:R-:W-:-:S03]  /*ba40*/  IMAD.MOV.U32 R15, RZ, RZ, R35 ;  /* 0x000000ffff0f7224 */ /* 0x000fc600078e0023 */
[----:B-1----:R-:W1:Y:S01]  /*ba50*/  @!P3 LDC R4, c[0x0][0xb50] ;  /* 0x0002d400ff04bb82 */ /* 0x002e620000000800 */
[----:B--2---:R-:W-:-:S07]  /*ba60*/  IMAD R13, R13, R29, RZ ;  /* 0x0000001d0d0d7224 */ /* 0x004fce00078e02ff */
[----:B------:R-:W2:Y:S01]  /*ba70*/  @!P3 LDC R5, c[0x0][0xb54] ;  /* 0x0002d500ff05bb82 */ /* 0x000ea20000000800 */
[--C-:B---3--:R-:W-:Y:S01]  /*ba80*/  IADD3 R28, P2, P5, R10, R14, R104.reuse ;  /* 0x0000000e0a1c7210 */ /* 0x108fe20007d5e068 */
[----:B------:R-:W-:Y:S01]  /*ba90*/  @P4 IMAD.HI.U32 R14, R35, R32, RZ ;  /* 0x00000020230e4227 */ /* 0x000fe200078e00ff */
[----:B------:R-:W-:-:S03]  /*baa0*/  SHF.R.S32.HI R102, RZ, 0x1f, R104 ;  /* 0x0000001fff667819 */ /* 0x000fc60000011468 */
[----:B------:R-:W-:Y:S01]  /*bab0*/  IMAD.WIDE.U32 R10, R12, R29, RZ ;  /* 0x0000001d0c0a7225 */ /* 0x000fe200078e00ff */
[----:B------:R-:W-:Y:S02]  /*bac0*/  @P4 SHF.R.U32.HI R15, RZ, R33, R14 ;  /* 0x00000021ff0f4219 */ /* 0x000fe4000001160e */
[----:B------:R-:W-:Y:S01]  /*bad0*/  IADD3.X R12, R191, R31, R102, P2, P5 ;  /* 0x0000001fbf0c7210 */ /* 0x000fe200017ea466 */
[----:B------:R-:W-:Y:S01]  /*bae0*/  IMAD.IADD R29, R11, 0x1, R13 ;  /* 0x000000010b1d7824 */ /* 0x000fe200078e020d */
[----:B------:R-:W-:Y:S01]  /*baf0*/  IADD3 R10, P2, P5, R15, R28, R10 ;  /* 0x0000001c0f0a7210 */ /* 0x000fe20007d5e00a */
[--C-:B------:R-:W-:Y:S01]  /*bb00*/  IMAD.MOV R14, RZ, RZ, -R15.reuse ;  /* 0x000000ffff0e7224 */ /* 0x100fe200078e0a0f */
[----:B------:R-:W-:-:S03]  /*bb10*/  SHF.R.S32.HI R11, RZ, 0x1f, R15 ;  /* 0x0000001fff0b7819 */ /* 0x000fc6000001140f */
[----:B------:R-:W-:Y:S01]  /*bb20*/  IMAD R13, R95, R14, R35 ;  /* 0x0000000e5f0d7224 */ /* 0x000fe200078e0223 */
[----:B------:R-:W-:-:S03]  /*bb30*/  IADD3.X R11, R11, R12, R29, P2, P5 ;  /* 0x0000000c0b0b7210 */ /* 0x000fc600017ea41d */
        /* <DEDUP_REMOVED lines=12> */
.L_x_2248:
[----:B------:R-:W-:Y:S01]  /*bc00*/  SHFL.IDX PT, R4, R10, RZ, 0x1c1f ;  /* 0x001c1fff0a047589 */ /* 0x000fe200000e0000 */
[----:B------:R-:W-:Y:S01]  /*bc10*/  IMAD.IADD R13, R227, 0x1, R18 ;  /* 0x00000001e30d7824 */ /* 0x000fe200078e0212 */
        /* <DEDUP_REMOVED lines=11> */
[----:B------:R-:W-:Y:S01]  /*bcd0*/  IMAD R3, R208, 0x40, R23 ;  /* 0x00000040d0037824 */ /* 0x000fe200078e0217 */
[----:B------:R-:W1:Y:S01]  /*bce0*/  @P4 LDC R49, c[0x0][0xbec] ;  /* 0x0002fb00ff314b82 */ /* 0x000e620000000800 */
[----:B------:R-:W-:Y:S02]  /*bcf0*/  ULDC.64 UR4, c[0x0][0xaa0] ;  /* 0x0002a80000047ab9 */ /* 0x000fe40000000a00 */
[----:B------:R-:W-:-:S03]  /*bd00*/  IMAD.WIDE R16, R3, 0x2, R16 ;  /* 0x0000000203107825 */ /* 0x000fc600078e0210 */
[C---:B------:R-:W-:Y:S02]  /*bd10*/  IADD3 R9, P6, R16.reuse, 0x1000, RZ ;  /* 0x0000100010097810 */ /* 0x040fe40007fde0ff */
[----:B------:R-:W2:Y:S01]  /*bd20*/  @P4 LDC R51, c[0x0][0xbf0] ;  /* 0x0002fc00ff334b82 */ /* 0x000ea20000000800 */
[C---:B------:R-:W-:Y:S02]  /*bd30*/  IADD3 R13, P5, R16.reuse, 0x2000, RZ ;  /* 0x00002000100d7810 */ /* 0x040fe40007fbe0ff */
[----:B------:R-:W-:Y:S02]  /*bd40*/  LOP3.LUT R8, R9, 0x380, RZ, 0xc0, !PT ;  /* 0x0000038009087812 */ /* 0x000fe400078ec0ff */
[----:B------:R-:W-:Y:S02]  /*bd50*/  IADD3 R29, P3, R16, 0x3000, RZ ;  /* 0x00003000101d7810 */ /* 0x000fe40007f7e0ff */
[----:B------:R-:W-:Y:S02]  /*bd60*/  SHF.R.U64 R8, R8, 0x3, RZ ;  /* 0x0000000308087819 */ /* 0x000fe400000012ff */
[----:B------:R-:W-:-:S02]  /*bd70*/  IADD3 R33, P2, R16, 0x4000, RZ ;  /* 0x0000400010217810 */ /* 0x000fc40007f5e0ff */
[----:B------:R-:W-:Y:S01]  /*bd80*/  LOP3.LUT R8, R8, R9, RZ, 0x3c, !PT ;  /* 0x0000000908087212 */ /* 0x000fe200078e3cff */
[--C-:B------:R-:W-:Y:S01]  /*bd90*/  IMAD.X R9, RZ, RZ, R17.reuse, P6 ;  /* 0x000000ffff097224 */ /* 0x100fe200030e0611 */
[C---:B------:R-:W-:Y:S02]  /*bda0*/  IADD3 R3, P6, R16.reuse, 0x7000, RZ ;  /* 0x0000700010037810 */ /* 0x040fe40007fde0ff */
[C---:B------:R-:W-:Y:S02]  /*bdb0*/  IADD3 R37, P1, R16.reuse, 0x5000, RZ ;  /* 0x0000500010257810 */ /* 0x040fe40007f3e0ff */
[C---:B------:R-:W-:Y:S01]  /*bdc0*/  IADD3 R41, P0, R16.reuse, 0x6000, RZ ;  /* 0x0000600010297810 */ /* 0x040fe20007f1e0ff */
[----:B------:R-:W-:Y:S01]  /*bdd0*/  IMAD.X R45, RZ, RZ, R17, P6 ;  /* 0x000000ffff2d7224 */ /* 0x000fe200030e0611 */
[----:B0-----:R-:W-:Y:S01]  /*bde0*/  LOP3.LUT R5, R16, 0x380, RZ, 0xc0, !PT ;  /* 0x0000038010057812 */ /* 0x001fe200078ec0ff */
[----:B------:R-:W5:Y:S01]  /*bdf0*/  LD.E.128 R8, desc[UR56][R8.64] ;  /* 0x0000003808087980 */ /* 0x000f62000c101d00 */
[----:B------:R-:W-:-:S02]  /*be00*/  LOP3.LUT R0, R3, 0x380, RZ, 0xc0, !PT ;  /* 0x0000038003007812 */ /* 0x000fc400078ec0ff */
[----:B------:R-:W-:Y:S02]  /*be10*/  LOP3.LUT R12, R13, 0x380, RZ, 0xc0, !PT ;  /* 0x000003800d0c7812 */ /* 0x000fe400078ec0ff */
[----:B------:R-:W-:Y:S02]  /*be20*/  LOP3.LUT R28, R29, 0x380, RZ, 0xc0, !PT ;  /* 0x000003801d1c7812 */ /* 0x000fe400078ec0ff */
[----:B------:R-:W-:Y:S02]  /*be30*/  LOP3.LUT R32, R33, 0x380, RZ, 0xc0, !PT ;  /* 0x0000038021207812 */ /* 0x000fe400078ec0ff */
[----:B------:R-:W-:Y:S02]  /*be40*/  LOP3.LUT R36, R37, 0x380, RZ, 0xc0, !PT ;  /* 0x0000038025247812 */ /* 0x000fe400078ec0ff */
[----:B------:R-:W-:Y:S02]  /*be50*/  LOP3.LUT R40, R41, 0x380, RZ, 0xc0, !PT ;  /* 0x0000038029287812 */ /* 0x000fe400078ec0ff */
[----:B------:R-:W-:-:S02]  /*be60*/  SHF.R.U64 R5, R5, 0x3, RZ ;  /* 0x0000000305057819 */ /* 0x000fc400000012ff */
[----:B------:R-:W-:Y:S02]  /*be70*/  SHF.R.U64 R0, R0, 0x3, RZ ;  /* 0x0000000300007819 */ /* 0x000fe400000012ff */
[----:B------:R-:W-:Y:S02]  /*be80*/  SHF.R.U64 R12, R12, 0x3, RZ ;  /* 0x000000030c0c7819 */ /* 0x000fe400000012ff */
[----:B------:R-:W-:Y:S02]  /*be90*/  SHF.R.U64 R28, R28, 0x3, RZ ;  /* 0x000000031c1c7819 */ /* 0x000fe400000012ff */
[----:B------:R-:W-:Y:S02]  /*bea0*/  SHF.R.U64 R32, R32, 0x3, RZ ;  /* 0x0000000320207819 */ /* 0x000fe400000012ff */
[----:B------:R-:W-:Y:S02]  /*beb0*/  SHF.R.U64 R36, R36, 0x3, RZ ;  /* 0x0000000324247819 */ /* 0x000fe400000012ff */
[----:B------:R-:W-:-:S02]  /*bec0*/  SHF.R.U64 R40, R40, 0x3, RZ ;  /* 0x0000000328287819 */ /* 0x000fc400000012ff */
[----:B------:R-:W-:Y:S02]  /*bed0*/  LOP3.LUT R16, R5, R16, RZ, 0x3c, !PT ;  /* 0x0000001005107212 */ /* 0x000fe400078e3cff */
[----:B------:R-:W-:Y:S01]  /*bee0*/  LOP3.LUT R44, R0, R3, RZ, 0x3c, !PT ;  /* 0x00000003002c7212 */ /* 0x000fe200078e3cff */
[----:B------:R-:W-:Y:S01]  /*bef0*/  IMAD R3, R102, UR4, RZ ;  /* 0x0000000466037c24 */ /* 0x000fe2000f8e02ff */
        /* <DEDUP_REMOVED lines=10> */
[----:B------:R0:W5:Y:S01]  /*bfa0*/  LD.E.128 R4, desc[UR56][R16.64] ;  /* 0x0000003810047980 */ /* 0x000162000c101d00 */
[----:B------:R-:W-:-:S03]  /*bfb0*/  SHF.R.S32.HI R21, RZ, 0x1f, R186 ;  /* 0x0000001fff157819 */ /* 0x000fc600000114ba */
[----:B------:R-:W5:Y:S04]  /*bfc0*/  LD.E.128 R12, desc[UR56][R12.64] ;  /* 0x000000380c0c7980 */ /* 0x000f68000c101d00 */
[----:B------:R-:W5:Y:S01]  /*bfd0*/  LD.E.128 R28, desc[UR56][R28.64] ;  /* 0x000000381c1c7980 */ /* 0x000f62000c101d00 */
[C---:B0-----:R-:W-:Y:S02]  /*bfe0*/  IMAD R17, R104.reuse, UR5, R3 ;  /* 0x0000000568117c24 */ /* 0x041fe4000f8e0203 */
[----:B------:R-:W-:Y:S01]  /*bff0*/  IMAD.WIDE.U32 R2, R104, UR4, RZ ;  /* 0x0000000468027c25 */ /* 0x000fe2000f8e00ff */
[----:B------:R-:W-:Y:S01]  /*c000*/  ULDC.64 UR4, c[0x0][0xae8] ;  /* 0x0002ba0000047ab9 */ /* 0x000fe20000000a00 */
[----:B------:R-:W5:Y:S02]  /*c010*/  LD.E.128 R32, desc[UR56][R32.64] ;  /* 0x0000003820207980 */ /* 0x000f64000c101d00 */
[----:B------:R-:W-:-:S02]  /*c020*/  IMAD.IADD R3, R3, 0x1, R17 ;  /* 0x0000000103037824 */ /* 0x000fc400078e0211 */
[----:B------:R-:W-:Y:S01]  /*c030*/  IMAD R17, R188, 0x20, R208 ;  /* 0x00000020bc117824 */ /* 0x000fe200078e02d0 */
[----:B------:R-:W5:Y:S03]  /*c040*/  LD.E.128 R36, desc[UR56][R36.64] ;  /* 0x0000003824247980 */ /* 0x000f66000c101d00 */
[----:B------:R-:W-:Y:S01]  /*c050*/  IMAD.IADD R20, R18, 0x1, R17 ;  /* 0x0000000112147824 */ /* 0x000fe200078e0211 */
[----:B------:R-:W5:Y:S01]  /*c060*/  LD.E.128 R40, desc[UR56][R40.64] ;  /* 0x0000003828287980 */ /* 0x000f62000c101d00 */
[----:B------:R-:W-:-:S03]  /*c070*/  IMAD.WIDE.U32 R2, R189, UR4, R2 ;  /* 0x00000004bd027c25 */ /* 0x000fc6000f8e0002 */
[----:B------:R-:W5:Y:S01]  /*c080*/  LD.E.128 R44, desc[UR56][R44.64] ;  /* 0x000000382c2c7980 */ /* 0x000f62000c101d00 */
[----:B-1----:R-:W-:Y:S01]  /*c090*/  @P4 IMAD.HI.U32 R0, R20, R49, RZ ;  /* 0x0000003114004227 */ /* 0x002fe200078e00ff */
[----:B------:R-:W-:Y:S01]  /*c0a0*/  @!PT LDS RZ, [RZ] ;  /* 0x00000000fffff984 */ /* 0x000fe20000000800 */
[----:B------:R-:W-:Y:S01]  /*c0b0*/  @!PT LDS RZ, [RZ] ;  /* 0x00000000fffff984 */ /* 0x000fe20000000800 */
[----:B------:R-:W-:Y:S01]  /*c0c0*/  @!PT LDS RZ, [RZ] ;  /* 0x00000000fffff984 */ /* 0x000fe20000000800 */
[----:B------:R-:W-:Y:S01]  /*c0d0*/  @!PT LDS RZ, [RZ] ;  /* 0x00000000fffff984 */ /* 0x000fe20000000800 */
[----:B------:R0:W-:Y:S06]  /*c0e0*/  MEMBAR.ALL.CTA ;  /* 0x0000000000007992 */ /* 0x0001ec0000008000 */
[----:B0-----:R-:W0:Y:S01]  /*c0f0*/  FENCE.VIEW.ASYNC.S ;  /* 0x00000000000073c6 */ /* 0x001e220000000000 */
[----:B------:R-:W-:Y:S01]  /*c100*/  IMAD R3, R189, UR5, R3 ;  /* 0x00000005bd037c24 */ /* 0x000fe2000f8e0203 */
[----:B------:R-:W-:Y:S01]  /*c110*/  ULDC.64 UR4, c[0x0][0xaf0] ;  /* 0x0002bc0000047ab9 */ /* 0x000fe20000000a00 */
[----:B------:R-:W-:Y:S01]  /*c120*/  IMAD.MOV.U32 R17, RZ, RZ, R20 ;  /* 0x000000ffff117224 */ /* 0x000fe200078e0014 */
[----:B--2---:R-:W-:Y:S01]  /*c130*/  @P4 SHF.R.U32.HI R17, RZ, R51, R0 ;  /* 0x00000033ff114219 */ /* 0x004fe20000011600 */
[----:B------:R-:W-:-:S03]  /*c140*/  IMAD R21, R21, UR4, RZ ;  /* 0x0000000415157c24 */ /* 0x000fc6000f8e02ff */
[--C-:B------:R-:W-:Y:S01]  /*c150*/  SHF.R.S32.HI R0, RZ, 0x1f, R17.reuse ;  /* 0x0000001fff007819 */ /* 0x100fe20000011411 */
[----:B------:R-:W-:Y:S02]  /*c160*/  IMAD.MOV R16, RZ, RZ, -R17 ;  /* 0x000000ffff107224 */ /* 0x000fe400078e0a11 */
[C---:B------:R-:W-:Y:S02]  /*c170*/  IMAD R21, R186.reuse, UR5, R21 ;  /* 0x00000005ba157c24 */ /* 0x040fe4000f8e0215 */
[----:B------:R-:W-:Y:S01]  /*c180*/  IMAD.WIDE.U32 R2, R186, UR4, R2 ;  /* 0x00000004ba027c25 */ /* 0x000fe2000f8e0002 */
[----:B------:R-:W-:-:S03]  /*c190*/  ULDC.64 UR4, c[0x0][0xae0] ;  /* 0x0002b80000047ab9 */ /* 0x000fc60000000a00 */
[----:B------:R-:W-:Y:S02]  /*c1a0*/  IMAD R0, R0, UR4, RZ ;  /* 0x0000000400007c24 */ /* 0x000fe4000f8e02ff */
[----:B------:R-:W-:Y:S02]  /*c1b0*/  IMAD R95, R95, R16, R20 ;  /* 0x000000105f5f7224 */ /* 0x000fe400078e0214 */
[----:B------:R-:W-:Y:S02]  /*c1c0*/  IMAD.IADD R3, R3, 0x1, R21 ;  /* 0x0000000103037824 */ /* 0x000fe400078e0215 */
[C---:B------:R-:W-:Y:S01]  /*c1d0*/  IMAD R21, R17.reuse, UR5, R0 ;  /* 0x0000000511157c24 */ /* 0x040fe2000f8e0200 */
[----:B------:R-:W-:Y:S01]  /*c1e0*/  SHF.R.S32.HI R0, RZ, 0x1f, R95 ;  /* 0x0000001fff007819 */ /* 0x000fe2000001145f */
[----:B------:R-:W-:Y:S01]  /*c1f0*/  IMAD.WIDE.U32 R2, R17, UR4, R2 ;  /* 0x0000000411027c25 */ /* 0x000fe2000f8e0002 */
[----:B------:R-:W-:-:S03]  /*c200*/  ULDC.64 UR4, c[0x0][0xad8] ;  /* 0x0002b60000047ab9 */ /* 0x000fc60000000a00 */
[----:B------:R-:W-:Y:S02]  /*c210*/  IMAD.IADD R3, R3, 0x1, R21 ;  /* 0x0000000103037824 */ /* 0x000fe400078e0215 */
[----:B------:R-:W-:Y:S02]  /*c220*/  IMAD R0, R0, UR4, RZ ;  /* 0x0000000400007c24 */ /* 0x000fe4000f8e02ff */
[----:B------:R-:W-:Y:S02]  /*c230*/  IMAD.IADD R49, R208, 0x1, R18 ;  /* 0x00000001d0317824 */ /* 0x000fe400078e0212 */
        /* <DEDUP_REMOVED lines=11> */
[----:B0-----:R0:W1:Y:S01]  /*c2f0*/  SHFL.IDX PT, R16, R0, RZ, 0x181f ;  /* 0x00181fff00107589 */ /* 0x00106200000e0000 */
[----:B------:R-:W-:Y:S01]  /*c300*/  IADD3 R17, R49, 0x40, RZ ;  /* 0x0000004031117810 */ /* 0x000fe20007ffe0ff */
[----:B------:R0:W-:Y:S01]  /*c310*/  SYNCS.ARRIVE.TRANS64.RED.A1T0 RZ, [R22+URZ], RZ ;  /* 0x000000ff16ff79a7 */ /* 0x0001e2000810043f */
[----:B------:R-:W-:Y:S01]  /*c320*/  BSSY B1, `(.L_x_2250) ;  /* 0x000000d000017945 */ /* 0x000fe20003800000 */
[----:B------:R0:W2:Y:S01]  /*c330*/  SHFL.IDX PT, R20, R18, RZ, 0x181f ;  /* 0x00181fff12147589 */ /* 0x0000a200000e0000 */
[----:B------:R-:W-:-:S02]  /*c340*/  ISETP.GE.AND P1, PT, R17, R24, PT ;  /* 0x000000181100720c */ /* 0x000fc40003f26270 */
[----:B------:R-:W-:Y:S11]  /*c350*/  @P2 BRA `(.L_x_2251) ;  /* 0x0000000000242947 */ /* 0x000ff60003800000 */
        /* <DEDUP_REMOVED lines=9> */
.L_x_2251:
[----:B------:R-:W-:Y:S05]  /*c3f0*/  BSYNC B1 ;  /* 0x0000000000017941 */ /* 0x000fea0003800000 */
.L_x_2250:
[----:B---3-5:R3:W4:Y:S01]  /*c400*/  SHFL.IDX PT, R6, R18, 0x1, 0x181f ;  /* 0x00381f0012067f89 */ /* 0x02872200000e0000 */
        /* <DEDUP_REMOVED lines=12> */
.L_x_2253:
[----:B------:R-:W-:Y:S05]  /*c4d0*/  BSYNC B1 ;  /* 0x0000000000017941 */ /* 0x000fea0003800000 */
.L_x_2252:
[----:B----4-:R4:W1:Y:S01]  /*c4e0*/  SHFL.IDX PT, R6, R18, 0x2, 0x181f ;  /* 0x00581f0012067f89 */ /* 0x01086200000e0000 */
[----:B------:R-:W-:Y:S03]  /*c4f0*/  BSSY B1, `(.L_x_2254) ;  /* 0x000000c000017945 */ /* 0x000fe60003800000 */
[----:B0-----:R4:W0:Y:S01]  /*c500*/  SHFL.IDX PT, R4, R0, 0x2, 0x181f ;  /* 0x00581f0000047f89 */ /* 0x00182200000e0000 */
[----:B------:R-:W-:Y:S05]  /*c510*/  @P1 BRA `(.L_x_2255) ;  /* 0x0000000000241947 */ /* 0x000fea0003800000 */
[----:B------:R-:W-:Y:S02]  /*c520*/  ULDC UR4, c[0x0][0xac8] ;  /* 0x0002b20000047ab9 */ /* 0x000fe40000000800 */
[----:B------:R-:W-:Y:S02]  /*c530*/  ISETP.GE.AND P2, PT, R23, UR4, PT ;  /* 0x0000000417007c0c */ /* 0x000fe4000bf46270 */
[----:B------:R-:W-:-:S11]  /*c540*/  ISETP.GE.AND P3, PT, R187, UR4, PT ;  /* 0x00000004bb007c0c */ /* 0x000fd6000bf66270 */
[-C--:B0-----:R-:W-:Y:S02]  /*c550*/  @!P2 LEA R2, P0, R23, R4.reuse, 0x1 ;  /* 0x000000041702a211 */ /* 0x081fe400078008ff */
[----:B------:R-:W-:Y:S02]  /*c560*/  @!P3 LEA R4, P1, R187, R4, 0x1 ;  /* 0x00000004bb04b211 */ /* 0x000fe400078208ff */
[-C--:B-1----:R-:W-:Y:S02]  /*c570*/  @!P2 LEA.HI.X R3, R23, R6.reuse, R230, 0x1, P0 ;  /* 0x000000061703a211 */ /* 0x082fe400000f0ce6 */
[----:B------:R-:W-:-:S03]  /*c580*/  @!P3 LEA.HI.X R5, R187, R6, R229, 0x1, P1 ;  /* 0x00000006bb05b211 */ /* 0x000fc600008f0ce5 */
[----:B------:R0:W-:Y:S04]  /*c590*/  @!P2 ST.E.128 desc[UR56][R2.64], R12 ;  /* 0x0000000c0200a985 */ /* 0x0001e8000c101d38 */
[----:B------:R0:W-:Y:S02]  /*c5a0*/  @!P3 ST.E.128 desc[UR56][R4.64], R40 ;  /* 0x000000280400b985 */ /* 0x0001e4000c101d38 */
.L_x_2255:
[----:B------:R-:W-:Y:S05]  /*c5b0*/  BSYNC B1 ;  /* 0x0000000000017941 */ /* 0x000fea0003800000 */
.L_x_2254:
[----:B0-----:R-:W-:Y:S01]  /*c5c0*/  VIADD R3, R49, 0x60 ;  /* 0x0000006031037836 */ /* 0x001fe20000000000 */
[----:B---34-:R-:W0:Y:S04]  /*c5d0*/  SHFL.IDX PT, R18, R18, 0x3, 0x181f ;  /* 0x00781f0012127f89 */ /* 0x018e2800000e0000 */
[----:B------:R-:W-:Y:S01]  /*c5e0*/  ISETP.GE.AND P0, PT, R3, R24, PT ;  /* 0x000000180300720c */ /* 0x000fe20003f06270 */
[----:B------:R-:W3:-:S12]  /*c5f0*/  SHFL.IDX PT, R0, R0, 0x3, 0x181f ;  /* 0x00781f0000007f89 */ /* 0x000ed800000e0000 */
[----:B------:R-:W-:Y:S05]  /*c600*/  @P0 BRA `(.L_x_2256) ;  /* 0x0000001400dc0947 */ /* 0x000fea0003800000 */
        /* <DEDUP_REMOVED lines=11> */
.L_x_2249:
[----:B0-----:R-:W0:Y:S01]  /*c6c0*/  @P4 LDC R0, c[0x0][0xbec] ;  /* 0x0002fb00ff004b82 */ /* 0x001e220000000800 */
[----:B------:R-:W-:Y:S01]  /*c6d0*/  ULDC.64 UR4, c[0x0][0xb08] ;  /* 0x0002c20000047ab9 */ /* 0x000fe20000000a00 */
[----:B------:R-:W-:Y:S01]  /*c6e0*/  ULDC.64 UR6, c[0x0][0xb30] ;  /* 0x0002cc0000067ab9 */ /* 0x000fe20000000a00 */
[----:B------:R-:W-:Y:S01]  /*c6f0*/  IMAD R7, R102, UR4, RZ ;  /* 0x0000000466077c24 */ /* 0x000fe2000f8e02ff */
[----:B------:R-:W-:Y:S01]  /*c700*/  ISETP.GE.AND P0, PT, R13, R24, PT ;  /* 0x000000180d00720c */ /* 0x000fe20003f06270 */
[C---:B------:R-:W-:Y:S01]  /*c710*/  IMAD.WIDE.U32 R4, R104.reuse, UR4, RZ ;  /* 0x0000000468047c25 */ /* 0x040fe2000f8e00ff */
[----:B------:R-:W-:Y:S02]  /*c720*/  BSSY B1, `(.L_x_2257) ;  /* 0x0000069000017945 */ /* 0x000fe40003800000 */
[----:B------:R-:W1:Y:S01]  /*c730*/  @P4 LDC R11, c[0x0][0xbf0] ;  /* 0x0002fc00ff0b4b82 */ /* 0x000e620000000800 */
[----:B------:R-:W-:Y:S01]  /*c740*/  IMAD R7, R104, UR5, R7 ;  /* 0x0000000568077c24 */ /* 0x000fe2000f8e0207 */
[----:B------:R-:W-:Y:S01]  /*c750*/  ULDC.64 UR4, c[0x0][0xb38] ;  /* 0x0002ce0000047ab9 */ /* 0x000fe20000000a00 */
[----:B------:R-:W-:-:S02]  /*c760*/  VIADD R22, R22, 0x34820 ;  /* 0x0003482016167836 */ /* 0x000fc40000000000 */
[----:B------:R-:W-:Y:S01]  /*c770*/  IMAD.IADD R5, R5, 0x1, R7 ;  /* 0x0000000105057824 */ /* 0x000fe200078e0207 */
[----:B------:R-:W-:Y:S02]  /*c780*/  SHF.R.S32.HI R7, RZ, 0x1f, R186 ;  /* 0x0000001fff077819 */ /* 0x000fe400000114ba */
[----:B------:R-:W-:Y:S01]  /*c790*/  PRMT R22, RZ, 0x654, R22 ;  /* 0x00000654ff167816 */ /* 0x000fe20000000016 */
[----:B------:R-:W-:-:S03]  /*c7a0*/  IMAD.WIDE.U32 R4, R189, UR4, R4 ;  /* 0x00000004bd047c25 */ /* 0x000fc6000f8e0004 */
[----:B------:R2:W-:Y:S01]  /*c7b0*/  SYNCS.ARRIVE.TRANS64.RED.A1T0 RZ, [R22+URZ], RZ ;  /* 0x000000ff16ff79a7 */ /* 0x0005e2000810043f */
[----:B------:R-:W-:Y:S01]  /*c7c0*/  IMAD R5, R189, UR5, R5 ;  /* 0x00000005bd057c24 */ /* 0x000fe2000f8e0205 */
[----:B------:R-:W-:Y:S02]  /*c7d0*/  ULDC.64 UR4, c[0x0][0xb40] ;  /* 0x0002d00000047ab9 */ /* 0x000fe40000000a00 */
[----:B------:R-:W-:Y:S02]  /*c7e0*/  IMAD R7, R7, UR4, RZ ;  /* 0x0000000407077c24 */ /* 0x000fe4000f8e02ff */
[----:B0-----:R-:W-:-:S04]  /*c7f0*/  @P4 IMAD.HI.U32 R0, R35, R0, RZ ;  /* 0x0000000023004227 */ /* 0x001fc800078e00ff */
[C---:B------:R-:W-:Y:S02]  /*c800*/  IMAD R9, R186.reuse, UR5, R7 ;  /* 0x00000005ba097c24 */ /* 0x040fe4000f8e0207 */
[----:B------:R-:W-:Y:S01]  /*c810*/  IMAD.WIDE.U32 R4, R186, UR4, R4 ;  /* 0x00000004ba047c25 */ /* 0x000fe2000f8e0004 */
[----:B------:R-:W-:-:S03]  /*c820*/  ULDC.64 UR4, c[0x0][0xb48] ;  /* 0x0002d20000047ab9 */ /* 0x000fc60000000a00 */
[----:B------:R-:W-:Y:S01]  /*c830*/  IMAD.MOV.U32 R7, RZ, RZ, R35 ;  /* 0x000000ffff077224 */ /* 0x000fe200078e0023 */
[----:B-1----:R-:W-:Y:S01]  /*c840*/  @P4 SHF.R.U32.HI R7, RZ, R11, R0 ;  /* 0x0000000bff074219 */ /* 0x002fe20000011600 */
[----:B------:R-:W-:-:S03]  /*c850*/  IMAD.IADD R5, R5, 0x1, R9 ;  /* 0x0000000105057824 */ /* 0x000fc600078e0209 */
        /* <DEDUP_REMOVED lines=85> */
.L_x_2258:
[----:B------:R-:W-:Y:S05]  /*cdb0*/  BSYNC B1 ;  /* 0x0000000000017941 */ /* 0x000fea0003800000 */
.L_x_2257:
[----:B------:R-:W-:Y:S01]  /*cdc0*/  ISETP.GE.AND P0, PT, R29, R24, PT ;  /* 0x000000181d00720c */ /* 0x000fe20003f06270 */
[----:B----4-:R3:W4:Y:S04]  /*cdd0*/  SHFL.IDX PT, R5, R16, 0x1, 0x1c1f ;  /* 0x003c1f0010057f89 */ /* 0x01072800000e0000 */
[----:B------:R3:W0:Y:S08]  /*cde0*/  SHFL.IDX PT, R4, R0, 0x1, 0x1c1f ;  /* 0x003c1f0000047f89 */ /* 0x00063000000e0000 */
[----:B---3--:R-:W-:Y:S05]  /*cdf0*/  @P0 BRA `(.L_x_2256) ;  /* 0x0000000c00e00947 */ /* 0x008fea0003800000 */
[----:B------:R-:W-:Y:S02]  /*ce00*/  ULDC UR4, c[0x0][0xac8] ;  /* 0x0002b20000047ab9 */ /* 0x000fe40000000800 */
[----:B------:R-:W-:Y:S02]  /*ce10*/  ISETP.GE.AND P1, PT, R206, UR4, PT ;  /* 0x00000004ce007c0c */ /* 0x000fe4000bf26270 */
[----:B------:R-:W-:Y:S02]  /*ce20*/  ISETP.GE.AND P0, PT, R205, UR4, PT ;  /* 0x00000004cd007c0c */ /* 0x000fe4000bf06270 */
[----:B------:R-:W-:Y:S02]  /*ce30*/  ISETP.GE.AND P2, PT, R184, UR4, PT ;  /* 0x00000004b8007c0c */ /* 0x000fe4000bf46270 */
[----:B------:R-:W-:Y:S02]  /*ce40*/  ISETP.GE.AND P4, PT, R203, UR4, PT ;  /* 0x00000004cb007c0c */ /* 0x000fe4000bf86270 */
[----:B------:R-:W-:-:S05]  /*ce50*/  ISETP.GE.AND P3, PT, R204, UR4, PT ;  /* 0x00000004cc007c0c */ /* 0x000fca000bf66270 */
[CC--:B0-----:R-:W-:Y:S02]  /*ce60*/  @!P1 LEA R6, P5, R206.reuse, R4.reuse, 0x2 ;  /* 0x00000004ce069211 */ /* 0x0c1fe400078a10ff */
[CC--:B------:R-:W-:Y:S02]  /*ce70*/  @!P0 LEA R8, P6, R205.reuse, R4.reuse, 0x2 ;  /* 0x00000004cd088211 */ /* 0x0c0fe400078c10ff */
[-C--:B-1--4-:R-:W-:Y:S01]  /*ce80*/  @!P1 LEA.HI.X R7, R206, R5.reuse, R225, 0x2, P5 ;  /* 0x00000005ce079211 */ /* 0x092fe200028f14e1 */
        /* <DEDUP_REMOVED lines=53> */
[----:B---3--:R-:W-:-:S04]  /*d1e0*/  LEA R2, P0, R192, R4, 0x2 ;  /* 0x00000004c0027211 */ /* 0x008fc800078010ff */
[----:B------:R-:W-:-:S05]  /*d1f0*/  LEA.HI.X R3, R192, R5, R211, 0x2, P0 ;  /* 0x00000005c0037211 */ /* 0x000fca00000f14d3 */
[----:B------:R0:W-:Y:S01]  /*d200*/  ST.E.64 desc[UR56][R2.64], R86 ;  /* 0x0000005602007985 */ /* 0x0001e2000c101b38 */
[----:B------:R-:W-:Y:S05]  /*d210*/  BRA `(.L_x_2256) ;  /* 0x0000000800d87947 */ /* 0x000fea0003800000 */
.L_x_2247:
        /* <DEDUP_REMOVED lines=24> */
.L_x_2259:
[----:B------:R-:W-:Y:S01]  /*d3a0*/  BSSY B1, `(.L_x_2260) ;  /* 0x0000036000017945 */ /* 0x000fe20003800000 */
[----:B------:R-:W-:Y:S02]  /*d3b0*/  SEL R21, R186, RZ, !P0 ;  /* 0x000000ffba157207 */ /* 0x000fe40004000000 */
[----:B------:R-:W-:Y:S02]  /*d3c0*/  SEL R191, R191, RZ, !P0 ;  /* 0x000000ffbfbf7207 */ /* 0x000fe40004000000 */
[----:B-----5:R-:W-:Y:S01]  /*d3d0*/  SHF.R.S32.HI R16, RZ, 0x1f, R13 ;  /* 0x0000001fff107819 */ /* 0x020fe2000001140d */
[----:B------:R-:W-:Y:S06]  /*d3e0*/  @P3 BRA `(.L_x_2261) ;  /* 0x0000000000c43947 */ /* 0x000fec0003800000 */
[----:B------:R-:W2:Y:S01]  /*d3f0*/  S2R R3, SR_TID.X ;  /* 0x0000000000037919 */ /* 0x000ea20000002100 */
[----:B------:R-:W3:Y:S02]  /*d400*/  LDC R33, c[0x0][0xbe8] ;  /* 0x0002fa00ff217b82 */ /* 0x000ee40000000800 */
[----:B---3--:R-:W-:Y:S01]  /*d410*/  IMAD R2, R0, R33, RZ ;  /* 0x0000002100027224 */ /* 0x008fe200078e02ff */
[----:B--2---:R-:W-:-:S04]  /*d420*/  IADD3 R29, R18, -0x80, R3 ;  /* 0xffffff80121d7810 */ /* 0x004fc80007ffe003 */
[----:B------:R-:W-:-:S13]  /*d430*/  ISETP.GE.AND P0, PT, R29, R2, PT ;  /* 0x000000021d00720c */ /* 0x000fda0003f06270 */
[----:B------:R-:W-:Y:S05]  /*d440*/  @P0 BRA `(.L_x_2261) ;  /* 0x0000000000ac0947 */ /* 0x000fea0003800000 */
[----:B------:R-:W-:Y:S01]  /*d450*/  ISETP.NE.AND P1, PT, R33, 0x1, PT ;  /* 0x000000012100780c */ /* 0x000fe20003f25270 */
[----:B------:R-:W-:Y:S01]  /*d460*/  IMAD.MOV.U32 R14, RZ, RZ, 0x9b8 ;  /* 0x000009b8ff0e7424 */ /* 0x000fe200078e00ff */
[----:B------:R-:W-:Y:S01]  /*d470*/  ISETP.GT.AND P0, PT, R190, 0x1, PT ;  /* 0x00000001be00780c */ /* 0x000fe20003f04270 */
[----:B------:R-:W2:Y:S01]  /*d480*/  LDC.64 R30, c[0x0][0xba8] ;  /* 0x0002ea00ff1e7b82 */ /* 0x000ea20000000a00 */
[----:B------:R-:W-:Y:S02]  /*d490*/  IMAD.MOV.U32 R15, RZ, RZ, R29 ;  /* 0x000000ffff0f7224 */ /* 0x000fe400078e001d */
[----:B------:R-:W-:Y:S02]  /*d4a0*/  SEL R14, R14, 0x978, P0 ;  /* 0x000009780e0e7807 */ /* 0x000fe40000000000 */
[----:B------:R-:W-:-:S03]  /*d4b0*/  SEL R207, R207, RZ, P0 ;  /* 0x000000ffcfcf7207 */ /* 0x000fc60000000000 */
[----:B------:R-:W3:Y:S08]  /*d4c0*/  LDC.64 R4, c[0x0][R14+0x220] ;  /* 0x000088000e047b82 */ /* 0x000ef00000000a00 */
[----:B------:R-:W4:Y:S08]  /*d4d0*/  @P1 LDC R12, c[0x0][0xbec] ;  /* 0x0002fb00ff0c1b82 */ /* 0x000f300000000800 */
[----:B------:R-:W5:Y:S08]  /*d4e0*/  LDC.64 R2, c[0x0][R14+0x218] ;  /* 0x000086000e027b82 */ /* 0x000f700000000a00 */
[----:B------:R-:W0:Y:S01]  /*d4f0*/  @P1 LDC R35, c[0x0][0xbf0] ;  /* 0x0002fc00ff231b82 */ /* 0x000e220000000800 */
[----:B---3--:R-:W-:-:S02]  /*d500*/  IMAD R5, R5, R21, RZ ;  /* 0x0000001505057224 */ /* 0x008fc400078e02ff */
[----:B------:R-:W-:-:S04]  /*d510*/  IMAD.WIDE.U32 R10, R4, R21, RZ ;  /* 0x00000015040a7225 */ /* 0x000fc800078e00ff */
[----:B------:R-:W-:Y:S01]  /*d520*/  IMAD R5, R4, R191, R5 ;  /* 0x000000bf04057224 */ /* 0x000fe200078e0205 */
[----:B------:R-:W3:Y:S01]  /*d530*/  LDC.64 R6, c[0x0][R14+0x228] ;  /* 0x00008a000e067b82 */ /* 0x000ee20000000a00 */
[----:B----4-:R-:W-:-:S04]  /*d540*/  @P1 IMAD.HI.U32 R12, R29, R12, RZ ;  /* 0x0000000c1d0c1227 */ /* 0x010fc800078e00ff */
[----:B------:R-:W-:-:S03]  /*d550*/  IMAD.IADD R11, R11, 0x1, R5 ;  /* 0x000000010b0b7824 */ /* 0x000fc600078e0205 */
[----:B------:R-:W4:Y:S01]  /*d560*/  LDC.64 R8, c[0x0][R14+0x210] ;  /* 0x000084000e087b82 */ /* 0x000f220000000a00 */
[-C--:B-----5:R-:W-:Y:S02]  /*d570*/  IMAD R17, R3, R189.reuse, RZ ;  /* 0x000000bd03117224 */ /* 0x0a0fe400078e02ff */
[----:B------:R-:W-:-:S04]  /*d580*/  IMAD.WIDE.U32 R2, R2, R189, RZ ;  /* 0x000000bd02027225 */ /* 0x000fc800078e00ff */
[----:B------:R-:W-:Y:S01]  /*d590*/  IMAD.IADD R17, R3, 0x1, R17 ;  /* 0x0000000103117824 */ /* 0x000fe200078e0211 */
[----:B0-----:R-:W-:Y:S01]  /*d5a0*/  @P1 SHF.R.U32.HI R15, RZ, R35, R12 ;  /* 0x00000023ff0f1219 */ /* 0x001fe2000001160c */
[----:B--2---:R-:W0:Y:S01]  /*d5b0*/  @!P0 LDC R30, c[0x0][0xb50] ;  /* 0x0002d400ff1e8b82 */ /* 0x004e220000000800 */
[----:B------:R-:W-:-:S03]  /*d5c0*/  IADD3 R4, P1, P3, R10, R2, R13 ;  /* 0x000000020a047210 */ /* 0x000fc60007b3e00d */
[----:B------:R-:W-:Y:S02]  /*d5d0*/  IMAD.MOV R10, RZ, RZ, -R15 ;  /* 0x000000ffff0a7224 */ /* 0x000fe400078e0a0f */
[----:B---3--:R-:W-:Y:S02]  /*d5e0*/  IMAD.WIDE.U32 R2, R6, R207, RZ ;  /* 0x000000cf06027225 */ /* 0x008fe400078e00ff */
[----:B------:R-:W2:Y:S01]  /*d5f0*/  @!P0 LDC R31, c[0x0][0xb54] ;  /* 0x0002d500ff1f8b82 */ /* 0x000ea20000000800 */
[----:B------:R-:W-:Y:S01]  /*d600*/  IADD3.X R6, R11, R17, R16, P1, P3 ;  /* 0x000000110b067210 */ /* 0x000fe20000fe6410 */
[----:B------:R-:W-:Y:S01]  /*d610*/  IMAD R7, R7, R207, RZ ;  /* 0x000000cf07077224 */ /* 0x000fe200078e02ff */
[----:B------:R-:W-:Y:S01]  /*d620*/  IADD3 R2, P0, P1, R15, R4, R2 ;  /* 0x000000040f027210 */ /* 0x000fe2000791e002 */
[----:B------:R-:W-:Y:S01]  /*d630*/  IMAD R5, R33, R10, R29 ;  /* 0x0000000a21057224 */ /* 0x000fe200078e021d */
[----:B------:R-:W-:Y:S01]  /*d640*/  SHF.R.S32.HI R15, RZ, 0x1f, R15 ;  /* 0x0000001fff0f7819 */ /* 0x000fe2000001140f */
[----:B------:R-:W-:-:S02]  /*d650*/  IMAD.IADD R7, R3, 0x1, R7 ;  /* 0x0000000103077824 */ /* 0x000fc400078e0207 */
[----:B----4-:R-:W-:-:S03]  /*d660*/  IMAD R4, R9, R5, RZ ;  /* 0x0000000509047224 */ /* 0x010fc600078e02ff */
[----:B------:R-:W-:Y:S02]  /*d670*/  IADD3.X R3, R15, R6, R7, P0, P1 ;  /* 0x000000060f037210 */ /* 0x000fe400007e2407 */
[----:B------:R-:W-:Y:S01]  /*d680*/  SHF.R.S32.HI R7, RZ, 0x1f, R5 ;  /* 0x0000001fff077819 */ /* 0x000fe20000011405 */
[----:B------:R-:W-:-:S04]  /*d690*/  IMAD.WIDE.U32 R2, R8, R5, R2 ;  /* 0x0000000508027225 */ /* 0x000fc800078e0002 */
[----:B------:R-:W-:Y:S01]  /*d6a0*/  IMAD R7, R8, R7, R4 ;  /* 0x0000000708077224 */ /* 0x000fe200078e0204 */
[----:B0-----:R-:W-:-:S03]  /*d6b0*/  LEA R4, P0, R2, R30, 0x2 ;  /* 0x0000001e02047211 */ /* 0x001fc600078010ff */
[----:B------:R-:W-:-:S05]  /*d6c0*/  IMAD.IADD R3, R3, 0x1, R7 ;  /* 0x0000000103037824 */ /* 0x000fca00078e0207 */
[----:B--2---:R-:W-:Y:S01]  /*d6d0*/  LEA.HI.X R5, R2, R31, R3, 0x2, P0 ;  /* 0x0000001f02057211 */ /* 0x004fe200000f1403 */
[----:B------:R-:W-:-:S05]  /*d6e0*/  IMAD.MOV.U32 R3, RZ, RZ, -0x800000 ;  /* 0xff800000ff037424 */ /* 0x000fca00078e00ff */
[----:B------:R2:W-:Y:S02]  /*d6f0*/  STG.E desc[UR56][R4.64], R3 ;  /* 0x0000000304007986 */ /* 0x0005e4000c101938 */
.L_x_2261:
[----:B------:R-:W-:Y:S05]  /*d700*/  BSYNC B1 ;  /* 0x0000000000017941 */ /* 0x000fea0003800000 */
.L_x_2260:
[----:B------:R-:W-:Y:S05]  /*d710*/  @P2 BRA `(.L_x_2256) ;  /* 0x0000000400982947 */ /* 0x000fea0003800000 */
[----:B------:R-:W3:Y:S01]  /*d720*/  LDC R11, c[0x0][0xbe8] ;  /* 0x0002fa00ff0b7b82 */ /* 0x000ee20000000800 */
[----:B------:R-:W-:Y:S01]  /*d730*/  ULDC.64 UR4, c[0x0][0xaa0] ;  /* 0x0002a80000047ab9 */ /* 0x000fe20000000a00 */
[----:B------:R-:W-:Y:S01]  /*d740*/  IMAD R7, R188, 0x20, R208 ;  /* 0x00000020bc077824 */ /* 0x000fe200078e02d0 */
[----:B------:R-:W-:Y:S01]  /*d750*/  ULDC.64 UR6, c[0x0][0xaf0] ;  /* 0x0002bc0000067ab9 */ /* 0x000fe20000000a00 */
[----:B------:R-:W-:Y:S01]  /*d760*/  IMAD R2, R16, UR4, RZ ;  /* 0x0000000410027c24 */ /* 0x000fe2000f8e02ff */
[----:B------:R-:W-:Y:S01]  /*d770*/  BSSY B1, `(.L_x_2262) ;  /* 0x0000036000017945 */ /* 0x000fe20003800000 */
[----:B------:R-:W-:Y:S02]  /*d780*/  IMAD.IADD R9, R18, 0x1, R7 ;  /* 0x0000000112097824 */ /* 0x000fe400078e0207 */
[C---:B--2---:R-:W-:Y:S02]  /*d790*/  IMAD R5, R13.reuse, UR5, R2 ;  /* 0x000000050d057c24 */ /* 0x044fe4000f8e0202 */
[----:B------:R-:W-:Y:S01]  /*d7a0*/  IMAD.WIDE.U32 R2, R13, UR4, RZ ;  /* 0x000000040d027c25 */ /* 0x000fe2000f8e00ff */
[----:B------:R-:W-:-:S03]  /*d7b0*/  ULDC.64 UR4, c[0x0][0xae8] ;  /* 0x0002ba0000047ab9 */ /* 0x000fc60000000a00 */
[----:B------:R-:W-:Y:S02]  /*d7c0*/  IMAD.IADD R3, R3, 0x1, R5 ;  /* 0x0000000103037824 */ /* 0x000fe400078e0205 */
[----:B------:R-:W-:Y:S02]  /*d7d0*/  IMAD.MOV.U32 R5, RZ, RZ, R9 ;  /* 0x000000ffff057224 */ /* 0x000fe400078e0009 */
[----:B------:R-:W-:-:S04]  /*d7e0*/  IMAD.WIDE.U32 R2, R189, UR4, R2 ;  /* 0x00000004bd027c25 */ /* 0x000fc8000f8e0002 */
[----:B------:R-:W-:Y:S01]  /*d7f0*/  IMAD R6, R191, UR6, RZ ;  /* 0x00000006bf067c24 */ /* 0x000fe2000f8e02ff */
[----:B---3--:R-:W-:Y:S01]  /*d800*/  ISETP.NE.AND P0, PT, R11, 0x1, PT ;  /* 0x000000010b00780c */ /* 0x008fe20003f05270 */
[----:B------:R-:W-:Y:S01]  /*d810*/  IMAD R3, R189, UR5, R3 ;  /* 0x00000005bd037c24 */ /* 0x000fe2000f8e0203 */
[----:B------:R-:W-:Y:S01]  /*d820*/  ULDC.64 UR4, c[0x0][0xae0] ;  /* 0x0002b80000047ab9 */ /* 0x000fe20000000a00 */
[C---:B------:R-:W-:Y:S02]  /*d830*/  IMAD R7, R21.reuse, UR7, R6 ;  /* 0x0000000715077c24 */ /* 0x040fe4000f8e0206 */
[----:B------:R-:W-:-:S04]  /*d840*/  IMAD.WIDE.U32 R2, R21, UR6, R2 ;  /* 0x0000000615027c25 */ /* 0x000fc8000f8e0002 */
[----:B------:R-:W-:Y:S02]  /*d850*/  IMAD.IADD R3, R3, 0x1, R7 ;  /* 0x0000000103037824 */ /* 0x000fe400078e0207 */
[----:B------:R-:W-:Y:S02]  /*d860*/  IMAD.IADD R18, R208, 0x1, R18 ;  /* 0x00000001d0127824 */ /* 0x000fe400078e0212 */
[----:B------:R-:W2:Y:S08]  /*d870*/  @P0 LDC R4, c[0x0][0xbec] ;  /* 0x0002fb00ff040b82 */ /* 0x000eb00000000800 */
[----:B------:R-:W3:Y:S01]  /*d880*/  @P0 LDC R15, c[0x0][0xbf0] ;  /* 0x0002fc00ff0f0b82 */ /* 0x000ee20000000800 */
[----:B--2---:R-:W-:-:S05]  /*d890*/  @P0 IMAD.HI.U32 R4, R9, R4, RZ ;  /* 0x0000000409040227 */ /* 0x004fca00078e00ff */
        /* <DEDUP_REMOVED lines=19> */
[----:B------:R-:W-:Y:S02]  /*d9d0*/  LEA R4, P3, R2, UR4, 0x1 ;  /* 0x0000000402047c11 */ /* 0x000fe4000f8608ff */
[----:B------:R-:W-:Y:S02]  /*d9e0*/  IADD3 R3, R3, R5, RZ ;  /* 0x0000000503037210 */ /* 0x000fe40007ffe0ff */
[----:B------:R-:W-:Y:S02]  /*d9f0*/  ISETP.GE.AND P0, PT, R0, R11, PT ;  /* 0x0000000b0000720c */ /* 0x000fe40003f06270 */
[----:B------:R-:W-:Y:S02]  /*da00*/  LEA.HI.X R5, R2, UR5, R3, 0x1, P3 ;  /* 0x0000000502057c11 */ /* 0x000fe400098f0c03 */
[----:B------:R2:W3:Y:S04]  /*da10*/  SHFL.IDX PT, R2, R4, RZ, 0x181f ;  /* 0x00181fff04027589 */ /* 0x0004e800000e0000 */
        /* <DEDUP_REMOVED lines=11> */
.L_x_2263:
[----:B------:R-:W-:Y:S05]  /*dad0*/  BSYNC B1 ;  /* 0x0000000000017941 */ /* 0x000fea0003800000 */
.L_x_2262:
        /* <DEDUP_REMOVED lines=11> */
[----:B------:R0:W-:Y:S04]  /*db90*/  @!P3 ST.E.128 desc[UR56][R6.64], RZ ;  /* 0x000000ff0600b985 */ /* 0x0001e8000c101d38 */
[----:B------:R0:W-:Y:S02]  /*dba0*/  @!P4 ST.E.128 desc[UR56][R2.64], RZ ;  /* 0x000000ff0200c985 */ /* 0x0001e4000c101d38 */
.L_x_2265:
[----:B------:R-:W-:Y:S05]  /*dbb0*/  BSYNC B1 ;  /* 0x0000000000017941 */ /* 0x000fea0003800000 */
.L_x_2264:
[----:B0-----:R0:W0:Y:S01]  /*dbc0*/  SHFL.IDX PT, R0, R5, 0x2, 0x181f ;  /* 0x00581f0005007f89 */ /* 0x00102200000e0000 */
[----:B------:R-:W-:Y:S03]  /*dbd0*/  BSSY B1, `(.L_x_2266) ;  /* 0x000000c000017945 */ /* 0x000fe60003800000 */
[----:B---3--:R3:W0:Y:S01]  /*dbe0*/  SHFL.IDX PT, R2, R4, 0x2, 0x181f ;  /* 0x00581f0004027f89 */ /* 0x00862200000e0000 */
[----:B------:R-:W-:Y:S05]  /*dbf0*/  @P0 BRA `(.L_x_2267) ;  /* 0x0000000000240947 */ /* 0x000fea0003800000 */
[----:B------:R-:W-:Y:S02]  /*dc00*/  ULDC UR4, c[0x0][0xac8] ;  /* 0x0002b20000047ab9 */ /* 0x000fe40000000800 */
[----:B------:R-:W-:Y:S02]  /*dc10*/  ISETP.GE.AND P2, PT, R23, UR4, PT ;  /* 0x0000000417007c0c */ /* 0x000fe4000bf46270 */
[----:B------:R-:W-:-:S11]  /*dc20*/  ISETP.GE.AND P3, PT, R187, UR4, PT ;  /* 0x00000004bb007c0c */ /* 0x000fd6000bf66270 */
[-C--:B0-----:R-:W-:Y:S02]  /*dc30*/  @!P2 LEA R6, P0, R23, R2.reuse, 0x1 ;  /* 0x000000021706a211 */ /* 0x081fe400078008ff */
[----:B------:R-:W-:Y:S02]  /*dc40*/  @!P3 LEA R2, P1, R187, R2, 0x1 ;  /* 0x00000002bb02b211 */ /* 0x000fe400078208ff */
[-C--:B------:R-:W-:Y:S02]  /*dc50*/  @!P2 LEA.HI.X R7, R23, R0.reuse, R230, 0x1, P0 ;  /* 0x000000001707a211 */ /* 0x080fe400000f0ce6 */
[----:B------:R-:W-:-:S03]  /*dc60*/  @!P3 LEA.HI.X R3, R187, R0, R229, 0x1, P1 ;  /* 0x00000000bb03b211 */ /* 0x000fc600008f0ce5 */
[----:B------:R0:W-:Y:S04]  /*dc70*/  @!P2 ST.E.128 desc[UR56][R6.64], RZ ;  /* 0x000000ff0600a985 */ /* 0x0001e8000c101d38 */
[----:B------:R0:W-:Y:S02]  /*dc80*/  @!P3 ST.E.128 desc[UR56][R2.64], RZ ;  /* 0x000000ff0200b985 */ /* 0x0001e4000c101d38 */
.L_x_2267:
[----:B------:R-:W-:Y:S05]  /*dc90*/  BSYNC B1 ;  /* 0x0000000000017941 */ /* 0x000fea0003800000 */
.L_x_2266:
[----:B0-----:R-:W-:Y:S01]  /*dca0*/  VIADD R0, R18, 0x60 ;  /* 0x0000006012007836 */ /* 0x001fe20000000000 */
[----:B------:R0:W0:Y:S04]  /*dcb0*/  SHFL.IDX PT, R6, R5, 0x3, 0x181f ;  /* 0x00781f0005067f89 */ /* 0x00002800000e0000 */
[----:B------:R-:W-:Y:S01]  /*dcc0*/  ISETP.GE.AND P0, PT, R0, R11, PT ;  /* 0x0000000b0000720c */ /* 0x000fe20003f06270 */
[----:B------:R0:W0:-:S12]  /*dcd0*/  SHFL.IDX PT, R2, R4, 0x3, 0x181f ;  /* 0x00781f0004027f89 */ /* 0x00001800000e0000 */
[----:B------:R-:W-:Y:S05]  /*dce0*/  @P0 BRA `(.L_x_2256) ;  /* 0x0000000000240947 */ /* 0x000fea0003800000 */
[----:B------:R-:W-:Y:S02]  /*dcf0*/  ULDC UR4, c[0x0][0xac8] ;  /* 0x0002b20000047ab9 */ /* 0x000fe40000000800 */
[----:B------:R-:W-:Y:S02]  /*dd00*/  ISETP.GE.AND P2, PT, R23, UR4, PT ;  /* 0x0000000417007c0c */ /* 0x000fe4000bf46270 */
[----:B------:R-:W-:-:S11]  /*dd10*/  ISETP.GE.AND P3, PT, R187, UR4, PT ;  /* 0x00000004bb007c0c */ /* 0x000fd6000bf66270 */
[-C--:B0-234-:R-:W-:Y:S02]  /*dd20*/  @!P2 LEA R4, P0, R23, R2.reuse, 0x1 ;  /* 0x000000021704a211 */ /* 0x09dfe400078008ff */
[----:B------:R-:W-:Y:S02]  /*dd30*/  @!P3 LEA R2, P1, R187, R2, 0x1 ;  /* 0x00000002bb02b211 */ /* 0x000fe400078208ff */
[-C--:B------:R-:W-:Y:S02]  /*dd40*/  @!P2 LEA.HI.X R5, R23, R6.reuse, R230, 0x1, P0 ;  /* 0x000000061705a211 */ /* 0x080fe400000f0ce6 */
[----:B------:R-:W-:-:S03]  /*dd50*/  @!P3 LEA.HI.X R3, R187, R6, R229, 0x1, P1 ;  /* 0x00000006bb03b211 */ /* 0x000fc600008f0ce5 */
[----:B------:R0:W-:Y:S04]  /*dd60*/  @!P2 ST.E.128 desc[UR56][R4.64], RZ ;  /* 0x000000ff0400a985 */ /* 0x0001e8000c101d38 */
[----:B------:R0:W-:Y:S02]  /*dd70*/  @!P3 ST.E.128 desc[UR56][R2.64], RZ ;  /* 0x000000ff0200b985 */ /* 0x0001e4000c101d38 */
.L_x_2256:
[----:B------:R-:W-:Y:S05]  /*dd80*/  BSYNC B0 ;  /* 0x0000000000007941 */ /* 0x000fea0003800000 */
.L_x_2246:
[----:B------:R-:W-:Y:S02]  /*dd90*/  ULDC UR4, c[0x0][0xc3c] ;  /* 0x00030f0000047ab9 */ /* 0x000fe40000000800 */
[----:B-1----:R-:W-:-:S13]  /*dda0*/  ISETP.GE.AND P0, PT, R27, UR4, PT ;  /* 0x000000041b007c0c */ /* 0x002fda000bf06270 */
[----:B------:R-:W-:Y:S05]  /*ddb0*/  @!P0 BRA `(.L_x_2268) ;  /* 0xffffff3000788947 */ /* 0x000fea000383ffff */
[----:B------:R-:W-:Y:S05]  /*ddc0*/  EXIT ;  /* 0x000000000000794d */ /* 0x000fea0003800000 */
.L_x_2209:
        /* <DEDUP_REMOVED lines=18> */
.L_x_2269:
[----:B0-----:R-:W0:Y:S01]  /*def0*/  S2R R0, SR_TID.X ;  /* 0x0000000000007919 */ /* 0x001e220000002100 */
[----:B------:R-:W-:Y:S01]  /*df00*/  ULDC UR4, c[0x0][0xc3c] ;  /* 0x00030f0000047ab9 */ /* 0x000fe20000000800 */
        /* <DEDUP_REMOVED lines=9> */
[----:B--2---:R-:W-:-:S04]  /*dfa0*/  @!P1 IMAD.WIDE.U32 R2, R0, 0x4, R4 ;  /* 0x0000000400029825 */ /* 0x004fc800078e0004 */
[----:B------:R-:W-:-:S06]  /*dfb0*/  IMAD.MOV.U32 R5, RZ, RZ, RZ ;  /* 0x000000ffff057224 */ /* 0x000fcc00078e00ff */
        /* <DEDUP_REMOVED lines=31> */
.L_x_2273:
        /* <DEDUP_REMOVED lines=39> */
.L_x_2271:
        /* <DEDUP_REMOVED lines=10> */
[----:B------:R-:W-:-:S06]  /*e4c0*/  VIADD R8, R10, 0xffffffff ;  /* 0xffffffff0a087836 */ /* 0x000fcc0000000000 */
[----:B------:R3:W4:Y:S02]  /*e4d0*/  SHFL.IDX PT, R8, R3, R8, 0x1f ;  /* 0x00001f0803087589 */ /* 0x00072400000e0000 */
.L_x_2274:
[----:B---34-:R-:W-:Y:S01]  /*e4e0*/  IMAD R3, R8, UR5, R9 ;  /* 0x0000000508037c24 */ /* 0x018fe2000f8e0209 */
[----:B-1----:R-:W-:Y:S01]  /*e4f0*/  ISETP.NE.AND P0, PT, R7, 0x1, PT ;  /* 0x000000010700780c */ /* 0x002fe20003f05270 */
[----:B------:R-:W-:-:S03]  /*e500*/  VIADD R13, R10, UR4 ;  /* 0x000000040a0d7c36 */ /* 0x000fc60008000000 */
[----:B------:R1:W-:Y:S01]  /*e510*/  STL [R1], R3 ;  /* 0x0000000301007387 */ /* 0x0003e20000100800 */
[----:B0-----:R-:W-:-:S03]  /*e520*/  IADD3 R5, -R3, UR6, RZ ;  /* 0x0000000603057c10 */ /* 0x001fc6000fffe1ff */
[----:B------:R1:W-:Y:S05]  /*e530*/  STL [R1+0xc], R13 ;  /* 0x00000c0d01007387 */ /* 0x0003ea0000100800 */
[----:B------:R-:W-:Y:S05]  /*e540*/  @!P0 BRA `(.L_x_2275) ;  /* 0x0000000000e08947 */ /* 0x000fea0003800000 */
[----:B--2---:R-:W-:Y:S01]  /*e550*/  IABS R6, R4 ;  /* 0x0000000400067213 */ /* 0x004fe20000000000 */
[----:B------:R-:W-:Y:S01]  /*e560*/  IMAD.MOV.U32 R2, RZ, RZ, RZ ;  /* 0x000000ffff027224 */ /* 0x000fe200078e00ff */
[----:B------:R-:W-:Y:S02]  /*e570*/  IABS R8, R7 ;  /* 0x0000000700087213 */ /* 0x000fe40000000000 */
[----:B------:R-:W0:Y:S08]  /*e580*/  I2F.RP R9, R6 ;  /* 0x0000000600097306 */ /* 0x000e300000209400 */
[----:B------:R-:W-:Y:S08]  /*e590*/  I2F.RP R12, R8 ;  /* 0x00000008000c7306 */ /* 0x000ff00000209400 */
[----:B0-----:R-:W1:Y:S02]  /*e5a0*/  MUFU.RCP R9, R9 ;  /* 0x0000000900097308 */ /* 0x001e640000001000 */
[----:B-1----:R-:W-:-:S06]  /*e5b0*/  VIADD R3, R9, 0xffffffe ;  /* 0x0ffffffe09037836 */ /* 0x002fcc0000000000 */
[----:B------:R-:W0:Y:S02]  /*e5c0*/  F2I.FTZ.U32.TRUNC.NTZ R3, R3 ;  /* 0x0000000300037305 */ /* 0x000e24000021f000 */
[----:B0-----:R-:W-:-:S04]  /*e5d0*/  IMAD.MOV R11, RZ, RZ, -R3 ;  /* 0x000000ffff0b7224 */ /* 0x001fc800078e0a03 */
[----:B------:R-:W-:-:S04]  /*e5e0*/  IMAD R11, R11, R6, RZ ;  /* 0x000000060b0b7224 */ /* 0x000fc800078e02ff */
[----:B------:R-:W-:Y:S01]  /*e5f0*/  IMAD.HI.U32 R10, R3, R11, R2 ;  /* 0x0000000b030a7227 */ /* 0x000fe200078e0002 */
[----:B------:R-:W-:Y:S01]  /*e600*/  IABS R11, R5 ;  /* 0x00000005000b7213 */ /* 0x000fe20000000000 */
[----:B------:R-:W0:Y:S01]  /*e610*/  MUFU.RCP R2, R12 ;  /* 0x0000000c00027308 */ /* 0x000e220000001000 */
[----:B------:R-:W-:-:S03]  /*e620*/  IABS R3, R4 ;  /* 0x0000000400037213 */ /* 0x000fc60000000000 */
[----:B------:R-:W-:-:S04]  /*e630*/  IMAD.HI.U32 R9, R10, R11, RZ ;  /* 0x0000000b0a097227 */ /* 0x000fc800078e00ff */
[----:B------:R-:W-:-:S04]  /*e640*/  IMAD.MOV R14, RZ, RZ, -R3 ;  /* 0x000000ffff0e7224 */ /* 0x000fc800078e0a03 */
[----:B------:R-:W-:Y:S01]  /*e650*/  IMAD R11, R9, R14, R11 ;  /* 0x0000000e090b7224 */ /* 0x000fe200078e020b */
[----:B0-----:R-:W-:Y:S01]  /*e660*/  IADD3 R3, R2, 0xffffffe, RZ ;  /* 0x0ffffffe02037810 */ /* 0x001fe20007ffe0ff */
[----:B------:R-:W-:-:S03]  /*e670*/  IMAD.MOV.U32 R2, RZ, RZ, RZ ;  /* 0x000000ffff027224 */ /* 0x000fc600078e00ff */
[----:B------:R-:W-:Y:S02]  /*e680*/  ISETP.GT.U32.AND P1, PT, R6, R11, PT ;  /* 0x0000000b0600720c */ /* 0x000fe40003f24070 */
[----:B------:R-:W0:Y:S11]  /*e690*/  F2I.FTZ.U32.TRUNC.NTZ R3, R3 ;  /* 0x0000000300037305 */ /* 0x000e36000021f000 */
[----:B------:R-:W-:-:S02]  /*e6a0*/  @!P1 IMAD.IADD R11, R11, 0x1, -R6 ;  /* 0x000000010b0b9824 */ /* 0x000fc400078e0a06 */
[----:B------:R-:W-:Y:S01]  /*e6b0*/  @!P1 VIADD R9, R9, 0x1 ;  /* 0x0000000109099836 */ /* 0x000fe20000000000 */
[----:B------:R-:W-:Y:S02]  /*e6c0*/  ISETP.NE.AND P1, PT, R4, RZ, PT ;  /* 0x000000ff0400720c */ /* 0x000fe40003f25270 */
[----:B------:R-:W-:Y:S01]  /*e6d0*/  ISETP.GE.U32.AND P0, PT, R11, R6, PT ;  /* 0x000000060b00720c */ /* 0x000fe20003f06070 */
[----:B0-----:R-:W-:-:S04]  /*e6e0*/  IMAD.MOV R11, RZ, RZ, -R3 ;  /* 0x000000ffff0b7224 */ /* 0x001fc800078e0a03 */
[----:B------:R-:W-:-:S04]  /*e6f0*/  IMAD R11, R11, R8, RZ ;  /* 0x000000080b0b7224 */ /* 0x000fc800078e02ff */
[----:B------:R-:W-:Y:S01]  /*e700*/  IMAD.HI.U32 R6, R3, R11, R2 ;  /* 0x0000000b03067227 */ /* 0x000fe200078e0002 */
[----:B------:R-:W-:-:S03]  /*e710*/  LOP3.LUT R2, R5, R4, RZ, 0x3c, !PT ;  /* 0x0000000405027212 */ /* 0x000fc600078e3cff */
[----:B------:R-:W-:Y:S01]  /*e720*/  @P0 VIADD R9, R9, 0x1 ;  /* 0x0000000109090836 */ /* 0x000fe20000000000 */
[----:B------:R-:W-:Y:S02]  /*e730*/  ISETP.GE.AND P2, PT, R2, RZ, PT ;  /* 0x000000ff0200720c */ /* 0x000fe40003f46270 */
[----:B------:R-:W-:-:S05]  /*e740*/  IABS R2, R7 ;  /* 0x0000000700027213 */ /* 0x000fca0000000000 */
[----:B------:R-:W-:-:S06]  /*e750*/  IMAD.MOV R2, RZ, RZ, -R2 ;  /* 0x000000ffff027224 */ /* 0x000fcc00078e0a02 */
[----:B------:R-:W-:Y:S01]  /*e760*/  @!P2 IMAD.MOV R9, RZ, RZ, -R9 ;  /* 0x000000ffff09a224 */ /* 0x000fe200078e0a09 */
[----:B------:R-:W-:-:S04]  /*e770*/  @!P1 LOP3.LUT R9, RZ, R4, RZ, 0x33, !PT ;  /* 0x00000004ff099212 */ /* 0x000fc800078e33ff */
[----:B------:R-:W-:-:S05]  /*e780*/  IABS R3, R9 ;  /* 0x0000000900037213 */ /* 0x000fca0000000000 */
        /* <DEDUP_REMOVED lines=12> */
[--C-:B------:R-:W-:Y:S02]  /*e850*/  IMAD.MOV R2, RZ, RZ, -R6.reuse ;  /* 0x000000ffff027224 */ /* 0x100fe400078e0a06 */
[C---:B------:R-:W-:Y:S02]  /*e860*/  IMAD R6, R7.reuse, 0x1000000, R6 ;  /* 0x0100000007067824 */ /* 0x040fe400078e0206 */
[--C-:B------:R-:W-:Y:S02]  /*e870*/  IMAD R7, R7, R2, R9.reuse ;  /* 0x0000000207077224 */ /* 0x100fe400078e0209 */
[----:B------:R-:W-:Y:S02]  /*e880*/  IMAD.MOV R2, RZ, RZ, -R9 ;  /* 0x000000ffff027224 */ /* 0x000fe400078e0a09 */
[----:B------:R-:W-:Y:S02]  /*e890*/  IMAD R3, R7, 0x10000, R6 ;  /* 0x0001000007037824 */ /* 0x000fe400078e0206 */
[----:B------:R-:W-:-:S03]  /*e8a0*/  IMAD R2, R4, R2, R5 ;  /* 0x0000000204027224 */ /* 0x000fc600078e0205 */
[----:B------:R0:W-:Y:S01]  /*e8b0*/  STL [R1+0x8], R3 ;  /* 0x0000080301007387 */ /* 0x0001e20000100800 */
[----:B------:R-:W-:Y:S05]  /*e8c0*/  BRA `(.L_x_2276) ;  /* 0x0000000000f47947 */ /* 0x000fea0003800000 */
.L_x_2275:
[----:B-1----:R-:W0:Y:S02]  /*e8d0*/  LDC.64 R2, c[0x0][0xc90] ;  /* 0x00032400ff027b82 */ /* 0x002e240000000a00 */
[----:B0-----:R-:W-:-:S05]  /*e8e0*/  IMAD.WIDE R2, R13, 0x4, R2 ;  /* 0x000000040d027825 */ /* 0x001fca00078e0202 */
[----:B------:R0:W2:Y:S02]  /*e8f0*/  LDG.E R7, desc[UR56][R2.64] ;  /* 0x0000003802077981 */ /* 0x0000a4000c1e1900 */
        /* <DEDUP_REMOVED lines=29> */
[----:B------:R-:W-:-:S04]  /*ead0*/  VIADDMNMX R7, R10, UR5, R7, PT ;  /* 0x000000050a077c46 */ /* 0x000fc8000b800107 */
[-C--:B------:R-:W-:Y:S02]  /*eae0*/  IABS R9, R7.reuse ;  /* 0x0000000700097213 */ /* 0x080fe40000000000 */
        /* <DEDUP_REMOVED lines=11> */
[----:B------:R-:W-:Y:S02]  /*eba0*/  LOP3.LUT R3, R5, R7, RZ, 0x3c, !PT ;  /* 0x0000000705037212 */ /* 0x000fe400078e3cff */
[----:B------:R-:W-:Y:S01]  /*ebb0*/  IADD3 R5, R8, 0x1000000, R5 ;  /* 0x0100000008057810 */ /* 0x000fe20007ffe005 */
[----:B------:R-:W-:Y:S01]  /*ebc0*/  IMAD.HI.U32 R2, R2, R11, RZ ;  /* 0x0000000b02027227 */ /* 0x000fe200078e00ff */
[----:B------:R-:W-:-:S03]  /*ebd0*/  ISETP.GE.AND P2, PT, R3, RZ, PT ;  /* 0x000000ff0300720c */ /* 0x000fc60003f46270 */
        /* <DEDUP_REMOVED lines=8> */
[----:B------:R-:W-:Y:S01]  /*ec60*/  @!P1 LOP3.LUT R2, RZ, R7, RZ, 0x33, !PT ;  /* 0x00000007ff029212 */ /* 0x000fe200078e33ff */
[----:B------:R-:W-:-:S04]  /*ec70*/  IMAD.MOV R7, RZ, RZ, -R7 ;  /* 0x000000ffff077224 */ /* 0x000fc800078e0a07 */
[----:B------:R-:W-:-:S05]  /*ec80*/  IMAD R3, R2, R7, R5 ;  /* 0x0000000702037224 */ /* 0x000fca00078e0205 */
[----:B------:R1:W-:Y:S02]  /*ec90*/  STL [R1+0x8], R3 ;  /* 0x0000080301007387 */ /* 0x0003e40000100800 */
.L_x_2276:
[----:B01----:R-:W-:-:S05]  /*eca0*/  LOP3.LUT R3, RZ, R2, RZ, 0x33, !PT ;  /* 0x00000002ff037212 */ /* 0x003fca00078e33ff */
[----:B------:R-:W-:-:S05]  /*ecb0*/  IMAD.IADD R2, R4, 0x1, R3 ;  /* 0x0000000104027824 */ /* 0x000fca00078e0203 */
[----:B------:R1:W-:Y:S01]  /*ecc0*/  STL [R1+0x4], R2 ;  /* 0x0000040201007387 */ /* 0x0003e20000100800 */
[----:B------:R-:W-:Y:S05]  /*ecd0*/  BRA `(.L_x_2277) ;  /* 0x0000000000107947 */ /* 0x000fea0003800000 */
.L_x_2272:
[----:B------:R-:W-:Y:S01]  /*ece0*/  IMAD.U32 R2, RZ, RZ, UR6 ;  /* 0x00000006ff027e24 */ /* 0x000fe2000f8e00ff */
[----:B------:R0:W-:Y:S04]  /*ecf0*/  STL [R1+0x4], RZ ;  /* 0x000004ff01007387 */ /* 0x0001e80000100800 */
[----:B------:R0:W-:Y:S04]  /*ed00*/  STL [R1+0x8], RZ ;  /* 0x000008ff01007387 */ /* 0x0001e80000100800 */
[----:B------:R0:W-:Y:S02]  /*ed10*/  STL [R1], R2 ;  /* 0x0000000201007387 */ /* 0x0001e40000100800 */
.L_x_2277:
        /* <DEDUP_REMOVED lines=10> */
.L_x_2270:
[----:B0-2---:R-:W2:Y:S01]  /*edc0*/  LDL R0, [R1+0xc] ;  /* 0x00000c0001007983 */ /* 0x005ea20000100800 */
[----:B------:R-:W-:Y:S01]  /*edd0*/  ULDC UR4, c[0x0][0xc3c] ;  /* 0x00030f0000047ab9 */ /* 0x000fe20000000800 */
[----:B------:R-:W-:Y:S02]  /*ede0*/  IMAD.MOV.U32 R19, RZ, RZ, RZ ;  /* 0x000000ffff137224 */ /* 0x000fe400078e00ff */
[----:B------:R0:W-:Y:S01]  /*edf0*/  STL [R1+0x48], RZ ;  /* 0x000048ff01007387 */ /* 0x0001e20000100800 */
[----:B--2---:R-:W-:Y:S01]  /*ee00*/  ISETP.GE.AND P0, PT, R0, UR4, PT ;  /* 0x0000000400007c0c */ /* 0x004fe2000bf06270 */
[----:B------:R-:W-:-:S05]  /*ee10*/  IMAD.MOV.U32 R0, RZ, RZ, 0x1 ;  /* 0x00000001ff007424 */ /* 0x000fca00078e00ff */
[----:B------:R0:W-:Y:S07]  /*ee20*/  STL [R1+0x14], R0 ;  /* 0x0000140001007387 */ /* 0x0001ee0000100800 */
[----:B------:R-:W-:Y:S05]  /*ee30*/  @P0 BRA `(.L_x_2278) ;  /* 0x0000005c004c0947 */ /* 0x000fea0003800000 */
[----:B---3--:R-:W2:Y:S01]  /*ee40*/  S2R R5, SR_TID.X ;  /* 0x0000000000057919 */ /* 0x008ea20000002100 */
[----:B------:R-:W3:Y:S01]  /*ee50*/  S2UR UR5, SR_CgaCtaId ;  /* 0x00000000000579c3 */ /* 0x000ee20000008800 */
[----:B------:R-:W-:Y:S01]  /*ee60*/  UMOV UR4, 0x400 ;  /* 0x0000040000047882 */ /* 0x000fe20000000000 */
[----:B------:R-:W-:Y:S01]  /*ee70*/  BSSY B8, `(.L_x_2278) ;  /* 0x00005cf000087945 */ /* 0x000fe20003800000 */
[----:B------:R-:W-:Y:S01]  /*ee80*/  IMAD.MOV.U32 R19, RZ, RZ, RZ ;  /* 0x000000ffff137224 */ /* 0x000fe200078e00ff */
[----:B------:R-:W-:Y:S01]  /*ee90*/  ULDC UR36, c[0x0][0xc] ;  /* 0x0000030000247ab9 */ /* 0x000fe20000000800 */
[----:B------:R-:W-:Y:S01]  /*eea0*/  ULDC.64 UR38, c[0x0][0x198] ;  /* 0x0000660000267ab9 */ /* 0x000fe20000000a00 */
[----:B---3--:R-:W-:-:S06]  /*eeb0*/  ULEA UR4, UR5, UR4, 0x18 ;  /* 0x0000000405047291 */ /* 0x008fcc000f8ec03f */
[----:B------:R-:W-:Y:S01]  /*eec0*/  IMAD.U32 R18, RZ, RZ, UR4 ;  /* 0x00000004ff127e24 */ /* 0x000fe2000f8e00ff */
[C---:B--2---:R-:W-:Y:S01]  /*eed0*/  LOP3.LUT R4, R5.reuse, 0x7f, RZ, 0xc0, !PT ;  /* 0x0000007f05047812 */ /* 0x044fe200078ec0ff */
[----:B0-----:R-:W-:-:S05]  /*eee0*/  IMAD.SHL.U32 R0, R5, 0x8, RZ ;  /* 0x0000000805007824 */ /* 0x001fca00078e00ff */
[C---:B-1----:R-:W-:Y:S02]  /*eef0*/  LOP3.LUT R2, R0.reuse, 0x1f8, RZ, 0xc0, !PT ;  /* 0x000001f800027812 */ /* 0x042fe400078ec0ff */
[----:B------:R-:W-:Y:S02]  /*ef00*/  LOP3.LUT R0, R0, 0x38, RZ, 0xc0, !PT ;  /* 0x0000003800007812 */ /* 0x000fe400078ec0ff */
[----:B------:R-:W-:Y:S01]  /*ef10*/  LOP3.LUT R3, R2, 0x38, R5, 0x78, !PT ;  /* 0x0000003802037812 */ /* 0x000fe200078e7805 */
[----:B------:R-:W-:Y:S01]  /*ef20*/  IMAD.SHL.U32 R2, R4, 0x8, RZ ;  /* 0x0000000804027824 */ /* 0x000fe200078e00ff */
[----:B------:R-:W-:-:S04]  /*ef30*/  SHF.R.U32.HI R4, RZ, 0x3, R4 ;  /* 0x00000003ff047819 */ /* 0x000fc80000011604 */
        /* <DEDUP_REMOVED lines=10> */
.L_x_2382:
[----:B------:R-:W2:Y:S01]  /*efe0*/  LDL R0, [R1+0xc] ;  /* 0x00000c0001007983 */ /* 0x000ea20000100800 */
[----:B------:R-:W2:Y:S01]  /*eff0*/  LDC.64 R2, c[0x0][0xc88] ;  /* 0x00032200ff027b82 */ /* 0x000ea20000000a00 */
[----:B------:R-:W-:Y:S05]  /*f000*/  YIELD ;  /* 0x0000000000007946 */ /* 0x000fea0003800000 */
[----:B------:R-:W-:Y:S01]  /*f010*/  ULDC.64 UR4, c[0x0][0xa28] ;  /* 0x00028a0000047ab9 */ /* 0x000fe20000000a00 */
[----:B01----:R-:W-:Y:S01]  /*f020*/  IMAD.MOV.U32 R6, RZ, RZ, RZ ;  /* 0x000000ffff067224 */ /* 0x003fe200078e00ff */
        /* <DEDUP_REMOVED lines=47> */
[----:B------:R-:W0:Y:S04]  /*f320*/  LDG.E R7, desc[UR56][R2.64] ;  /* 0x0000003802077981 */ /* 0x000e28000c1e1900 */
[----:B------:R-:W0:Y:S02]  /*f330*/  LDG.E R2, desc[UR56][R2.64+0x4] ;  /* 0x0000043802027981 */ /* 0x000e24000c1e1900 */
[----:B0-----:R-:W-:-:S05]  /*f340*/  IMAD.IADD R9, R2, 0x1, -R7 ;  /* 0x0000000102097824 */ /* 0x001fca00078e0a07 */
[----:B------:R1:W-:Y:S02]  /*f350*/  STL [R1+0x38], R9 ;  /* 0x0000380901007387 */ /* 0x0003e40000100800 */
.L_x_2279:
[----:B------:R-:W2:Y:S01]  /*f360*/  LDL.LU R7, [R1+0x8] ;  /* 0x0000080001077983 */ /* 0x000ea20000300800 */
[----:B------:R-:W-:Y:S02]  /*f370*/  ULDC.64 UR4, c[0x0][0xa20] ;  /* 0x0002880000047ab9 */ /* 0x000fe40000000a00 */
[----:B------:R-:W-:-:S04]  /*f380*/  ISETP.NE.U32.AND P1, PT, RZ, UR4, PT ;  /* 0x00000004ff007c0c */ /* 0x000fc8000bf25070 */
[----:B------:R-:W-:Y:S02]  /*f390*/  ISETP.NE.AND.EX P1, PT, RZ, UR5, PT, P1 ;  /* 0x00000005ff007c0c */ /* 0x000fe4000bf25310 */
[C---:B--2---:R-:W-:Y:S02]  /*f3a0*/  LOP3.LUT R2, R7.reuse, 0xff000000, RZ, 0xc0, !PT ;  /* 0xff00000007027812 */ /* 0x044fe400078ec0ff */
        /* <DEDUP_REMOVED lines=10> */
[----:B--2---:R-:W-:-:S05]  /*f450*/  IADD3.X R7, R10, UR5, RZ, P0, !PT ;  /* 0x000000050a077c10 */ /* 0x004fca00087fe4ff */
[----:B------:R3:W5:Y:S01]  /*f460*/  LDG.E R6, desc[UR56][R6.64] ;  /* 0x0000003806067981 */ /* 0x000762000c1e1900 */
[----:B------:R-:W-:Y:S05]  /*f470*/  BRA `(.L_x_2281) ;  /* 0x0000000000107947 */ /* 0x000fea0003800000 */
.L_x_2280:
[----:B------:R-:W-:Y:S05]  /*f480*/  @!P0 BRA `(.L_x_2281) ;  /* 0x00000000000c8947 */ /* 0x000fea0003800000 */
[----:B------:R-:W3:Y:S04]  /*f490*/  LDG.E R6, desc[UR56][R4.64] ;  /* 0x0000003804067981 */ /* 0x000ee8000c1e1900 */
[----:B------:R-:W3:Y:S02]  /*f4a0*/  LDG.E R4, desc[UR56][R4.64+0x4] ;  /* 0x0000043804047981 */ /* 0x000ee4000c1e1900 */
[----:B---3--:R-:W-:-:S07]  /*f4b0*/  IMAD.IADD R6, R4, 0x1, -R6 ;  /* 0x0000000104067824 */ /* 0x008fce00078e0a06 */
.L_x_2281:
[----:B------:R-:W4:Y:S01]  /*f4c0*/  LDL R5, [R1+0x4] ;  /* 0x0000040001057983 */ /* 0x000f220000100800 */
[----:B-----5:R-:W-:Y:S01]  /*f4d0*/  IMAD.IADD R6, R6, 0x1, -R0 ;  /* 0x0000000106067824 */ /* 0x020fe200078e0a00 */
[----:B------:R-:W-:Y:S01]  /*f4e0*/  BSSY B0, `(.L_x_2282) ;  /* 0x000003a000007945 */ /* 0x000fe20003800000 */
[----:B------:R-:W0:Y:S02]  /*f4f0*/  LDC R0, c[0x0][0x448] ;  /* 0x00011200ff007b82 */ /* 0x000e240000000800 */
[----:B0-----:R-:W-:-:S13]  /*f500*/  ISETP.NE.AND P0, PT, R0, 0x1, PT ;  /* 0x000000010000780c */ /* 0x001fda0003f05270 */
[----:B--2---:R-:W0:Y:S08]  /*f510*/  @P0 LDC R3, c[0x0][0x44c] ;  /* 0x00011300ff030b82 */ /* 0x004e300000000800 */
[----:B------:R-:W2:Y:S01]  /*f520*/  @P0 LDC R4, c[0x0][0x450] ;  /* 0x00011400ff040b82 */ /* 0x000ea20000000800 */
[----:B----4-:R-:W-:Y:S02]  /*f530*/  IMAD.SHL.U32 R0, R5, 0x80, RZ ;  /* 0x0000008005007824 */ /* 0x010fe400078e00ff */
[----:B------:R-:W-:-:S02]  /*f540*/  IMAD.MOV.U32 R5, RZ, RZ, RZ ;  /* 0x000000ffff057224 */ /* 0x000fc400078e00ff */
[----:B------:R-:W-:Y:S02]  /*f550*/  VIADD R0, R0, 0x7f ;  /* 0x0000007f00007836 */ /* 0x000fe40000000000 */
[----:B------:R-:W-:Y:S02]  /*f560*/  IMAD.MOV.U32 R10, RZ, RZ, R5 ;  /* 0x000000ffff0a7224 */ /* 0x000fe400078e0005 */
[----:B0-----:R-:W-:-:S05]  /*f570*/  @P0 IMAD.HI.U32 R3, R0, R3, RZ ;  /* 0x0000000300030227 */ /* 0x001fca00078e00ff */
[----:B--2---:R-:W-:Y:S02]  /*f580*/  @P0 SHF.R.U32.HI R0, RZ, R4, R3 ;  /* 0x00000004ff000219 */ /* 0x004fe40000011603 */
[C---:B------:R-:W-:Y:S01]  /*f590*/  IADD3 R3, R6.reuse, 0x80, -R9 ;  /* 0x0000008006037810 */ /* 0x040fe20007ffe809 */
[----:B------:R-:W-:Y:S01]  /*f5a0*/  VIADD R6, R6, 0x7f ;  /* 0x0000007f06067836 */ /* 0x000fe20000000000 */
[----:B-1----:R-:W-:Y:S02]  /*f5b0*/  LOP3.LUT R9, R2, 0xff, RZ, 0xc0, !PT ;  /* 0x000000ff02097812 */ /* 0x002fe400078ec0ff */
[----:B------:R-:W-:Y:S02]  /*f5c0*/  IADD3 R0, R3, R0, RZ ;  /* 0x0000000003007210 */ /* 0x000fe40007ffe0ff */
[----:B------:R-:W-:Y:S02]  /*f5d0*/  SHF.R.S32.HI R3, RZ, 0x1f, R6 ;  /* 0x0000001fff037819 */ /* 0x000fe40000011406 */
[----:B------:R-:W-:-:S02]  /*f5e0*/  SHF.R.S32.HI R4, RZ, 0x1f, R0 ;  /* 0x0000001fff047819 */ /* 0x000fc40000011400 */
[----:B------:R-:W-:Y:S02]  /*f5f0*/  LEA.HI R3, R3, R6, RZ, 0x7 ;  /* 0x0000000603037211 */ /* 0x000fe400078f38ff */
[----:B------:R-:W-:Y:S02]  /*f600*/  LEA.HI R4, R4, R0, RZ, 0x7 ;  /* 0x0000000004047211 */ /* 0x000fe400078f38ff */
[----:B------:R-:W-:Y:S02]  /*f610*/  SHF.R.U32.HI R0, RZ, 0x10, R2 ;  /* 0x00000010ff007819 */ /* 0x000fe40000011602 */
[----:B------:R-:W-:Y:S02]  /*f620*/  SHF.R.S32.HI R3, RZ, 0x7, R3 ;  /* 0x00000007ff037819 */ /* 0x000fe40000011403 */
[----:B------:R-:W-:Y:S02]  /*f630*/  ISETP.NE.AND P0, PT, R0, RZ, PT ;  /* 0x000000ff0000720c */ /* 0x000fe40003f05270 */
[----:B------:R-:W-:-:S04]  /*f640*/  SHF.R.S32.HI R4, RZ, 0x7, R4 ;  /* 0x00000007ff047819 */ /* 0x000fc80000011404 */
[----:B------:R-:W-:-:S04]  /*f650*/  VIMNMX R8, R3, R4, PT ;  /* 0x0000000403087248 */ /* 0x000fc80003fe0100 */
[----:B------:R-:W-:Y:S01]  /*f660*/  ISETP.GE.AND P1, PT, R8, 0x1, PT ;  /* 0x000000010800780c */ /* 0x000fe20003f26270 */
[----:B------:R0:W-:Y:S02]  /*f670*/  STL [R1+0x30], R8 ;  /* 0x0000300801007387 */ /* 0x0001e40000100800 */
[----:B------:R-:W1:Y:S02]  /*f680*/  @!P0 LDC R0, c[0x0][0x9f0] ;  /* 0x00027c00ff008b82 */ /* 0x000e640000000800 */
[----:B------:R0:W-:Y:S04]  /*f690*/  STL [R1+0x3c], R5 ;  /* 0x00003c0501007387 */ /* 0x0001e80000100800 */
[----:B------:R0:W-:Y:S04]  /*f6a0*/  STL [R1+0x58], R9 ;  /* 0x0000580901007387 */ /* 0x0001e80000100800 */
[----:B------:R-:W-:Y:S05]  /*f6b0*/  @!P1 BRA `(.L_x_2283) ;  /* 0x0000000000709947 */ /* 0x000fea0003800000 */
[----:B-1----:R-:W-:-:S04]  /*f6c0*/  IABS R4, R0 ;  /* 0x0000000000047213 */ /* 0x002fc80000000000 */
[----:B------:R-:W1:Y:S08]  /*f6d0*/  I2F.RP R2, R4 ;  /* 0x0000000400027306 */ /* 0x000e700000209400 */
[----:B-1----:R-:W1:Y:S02]  /*f6e0*/  MUFU.RCP R2, R2 ;  /* 0x0000000200027308 */ /* 0x002e640000001000 */
[----:B-1----:R-:W-:-:S06]  /*f6f0*/  VIADD R2, R2, 0xffffffe ;  /* 0x0ffffffe02027836 */ /* 0x002fcc0000000000 */
[----:B------:R-:W1:Y:S02]  /*f700*/  F2I.FTZ.U32.TRUNC.NTZ R3, R2 ;  /* 0x0000000200037305 */ /* 0x000e64000021f000 */
[----:B-1----:R-:W-:-:S04]  /*f710*/  IMAD.MOV R2, RZ, RZ, -R3 ;  /* 0x000000ffff027224 */ /* 0x002fc800078e0a03 */
[----:B0-----:R-:W-:Y:S02]  /*f720*/  IMAD R5, R2, R4, RZ ;  /* 0x0000000402057224 */ /* 0x001fe400078e02ff */
[----:B------:R-:W-:-:S04]  /*f730*/  IMAD.MOV.U32 R2, RZ, RZ, RZ ;  /* 0x000000ffff027224 */ /* 0x000fc800078e00ff */
[----:B---3--:R-:W-:Y:S01]  /*f740*/  IMAD.HI.U32 R7, R3, R5, R2 ;  /* 0x0000000503077227 */ /* 0x008fe200078e0002 */
        /* <DEDUP_REMOVED lines=19> */
.L_x_2283:
[----:B------:R-:W-:Y:S05]  /*f880*/  BSYNC B0 ;  /* 0x0000000000007941 */ /* 0x000fea0003800000 */
.L_x_2282:
[----:B-1----:R-:W-:Y:S01]  /*f890*/  IMAD.MOV.U32 R0, RZ, RZ, R10 ;  /* 0x000000ffff007224 */ /* 0x002fe200078e000a */
[----:B------:R-:W-:Y:S03]  /*f8a0*/  BSSY B7, `(.L_x_2284) ;  /* 0x000040d000077945 */ /* 0x000fe60003800000 */
[----:B------:R-:W-:-:S05]  /*f8b0*/  IMAD R2, R9, R0, RZ ;  /* 0x0000000009027224 */ /* 0x000fca00078e02ff */
[----:B------:R-:W-:Y:S01]  /*f8c0*/  VIADDMNMX R0, R2, R0, R8, PT ;  /* 0x0000000002007246 */ /* 0x000fe20003800108 */
[----:B------:R1:W-:Y:S03]  /*f8d0*/  STL [R1+0x28], R2 ;  /* 0x0000280201007387 */ /* 0x0003e60000100800 */
[----:B------:R-:W-:Y:S01]  /*f8e0*/  ISETP.GT.AND P0, PT, R0, R2, PT ;  /* 0x000000020000720c */ /* 0x000fe20003f04270 */
[----:B------:R1:W-:-:S12]  /*f8f0*/  STL [R1+0x40], R0 ;  /* 0x0000400001007387 */ /* 0x0003d80000100800 */
[----:B------:R-:W-:Y:S05]  /*f900*/  @P0 BRA `(.L_x_2285) ;  /* 0x0000000000480947 */ /* 0x000fea0003800000 */
[----:B-1----:R-:W1:Y:S02]  /*f910*/  S2R R0, SR_TID.X ;  /* 0x0000000000007919 */ /* 0x002e640000002100 */
[----:B-1----:R-:W-:-:S04]  /*f920*/  LOP3.LUT R0, R0, 0x7f, RZ, 0xc0, !PT ;  /* 0x0000007f00007812 */ /* 0x002fc800078ec0ff */
[----:B------:R-:W-:-:S13]  /*f930*/  ISETP.NE.AND P0, PT, R0, RZ, PT ;  /* 0x000000ff0000720c */ /* 0x000fda0003f05270 */
[----:B------:R-:W-:Y:S05]  /*f940*/  @P0 BRA `(.L_x_2286) ;  /* 0x0000004000080947 */ /* 0x000fea0003800000 */
[----:B------:R-:W1:Y:S01]  /*f950*/  S2R R3, SR_LANEID ;  /* 0x0000000000037919 */ /* 0x000e620000000000 */
[----:B------:R-:W-:Y:S02]  /*f960*/  VOTEU.ANY UR4, UPT, PT ;  /* 0x0000000000047886 */ /* 0x000fe400038e0100 */
[----:B------:R-:W1:Y:S08]  /*f970*/  FLO.U32 R0, UR4 ;  /* 0x0000000400007d00 */ /* 0x000e7000080e0000 */
[----:B0-----:R-:W0:Y:S01]  /*f980*/  POPC R5, UR4 ;  /* 0x0000000400057d09 */ /* 0x001e220008000000 */
[----:B-1----:R-:W-:-:S02]  /*f990*/  ISETP.EQ.U32.AND P0, PT, R0, R3, PT ;  /* 0x000000030000720c */ /* 0x002fc40003f02070 */
[----:B------:R-:W0:Y:S11]  /*f9a0*/  LDC.64 R2, c[0x0][0xc60] ;  /* 0x00031800ff027b82 */ /* 0x000e360000000a00 */
[----:B0-----:R-:W4:Y:S01]  /*f9b0*/  @P0 ATOMG.E.ADD.STRONG.GPU PT, R3, desc[UR56][R2.64], R5 ;  /* 0x00000005020309a8 */ /* 0x001f2200081ee1f8 */
[----:B------:R-:W0:Y:S02]  /*f9c0*/  S2R R4, SR_LTMASK ;  /* 0x0000000000047919 */ /* 0x000e240000003900 */
[----:B0-----:R-:W-:-:S04]  /*f9d0*/  LOP3.LUT R4, R4, UR4, RZ, 0xc0, !PT ;  /* 0x0000000404047c12 */ /* 0x001fc8000f8ec0ff */
[----:B---3--:R-:W0:Y:S01]  /*f9e0*/  POPC R7, R4 ;  /* 0x0000000400077309 */ /* 0x008e220000000000 */
[----:B----4-:R-:W0:Y:S02]  /*f9f0*/  SHFL.IDX PT, R0, R3, R0, 0x1f ;  /* 0x00001f0003007589 */ /* 0x010e2400000e0000 */
[----:B0-----:R-:W-:-:S05]  /*fa00*/  IADD3 R0, R0, UR36, R7 ;  /* 0x0000002400007c10 */ /* 0x001fca000fffe007 */
[----:B------:R4:W-:Y:S01]  /*fa10*/  STL [R1], R0 ;  /* 0x0000000001007387 */ /* 0x0009e20000100800 */
[----:B------:R-:W-:Y:S05]  /*fa20*/  BRA `(.L_x_2286) ;  /* 0x0000003c00d07947 */ /* 0x000fea0003800000 */
.L_x_2285:
[----:B-1----:R-:W-:Y:S01]  /*fa30*/  VIADD R0, R18, 0x1c400 ;  /* 0x0001c40012007836 */ /* 0x002fe20000000000 */
[----:B------:R-:W-:Y:S04]  /*fa40*/  BSSY B6, `(.L_x_2287) ;  /* 0x0000013000067945 */ /* 0x000fe80003800000 */
[----:B------:R-:W-:-:S13]  /*fa50*/  LOP3.LUT P0, RZ, R0, 0x3ff, RZ, 0xc0, !PT ;  /* 0x000003ff00ff7812 */ /* 0x000fda000780c0ff */
        /* <DEDUP_REMOVED lines=9> */
[----:B---3--:R-:W-:-:S02]  /*faf0*/  IMAD.U32 R7, RZ, RZ, UR9 ;  /* 0x00000009ff077e24 */ /* 0x008fc4000f8e00ff */
[----:B--2---:R-:W-:Y:S02]  /*fb00*/  IMAD.U32 R10, RZ, RZ, UR4 ;  /* 0x00000004ff0a7e24 */ /* 0x004fe4000f8e00ff */
[----:B------:R-:W-:Y:S02]  /*fb10*/  IMAD.U32 R11, RZ, RZ, UR5 ;  /* 0x00000005ff0b7e24 */ /* 0x000fe4000f8e00ff */
[----:B------:R-:W-:Y:S02]  /*fb20*/  IMAD.MOV.U32 R8, RZ, RZ, 0x70 ;  /* 0x00000070ff087424 */ /* 0x000fe400078e00ff */
[----:B------:R-:W-:Y:S02]  /*fb30*/  IMAD.MOV.U32 R12, RZ, RZ, 0x1 ;  /* 0x00000001ff0c7424 */ /* 0x000fe400078e00ff */
[----:B------:R-:W-:-:S07]  /*fb40*/  IMAD.MOV.U32 R13, RZ, RZ, RZ ;  /* 0x000000ffff0d7224 */ /* 0x000fce00078e00ff */
[----:B------:R-:W-:-:S07]  /*fb50*/  LEPC R20, `(.L_x_2288) ;  /* 0x000000001014794e */ /* 0x000fce0000000000 */
[----:B-1----:R-:W-:Y:S05]  /*fb60*/  CALL.ABS.NOINC R2 ;  /* 0x0000000002007343 */ /* 0x002fea0003c00000 */
.L_x_2288:
[----:B------:R-:W-:Y:S05]  /*fb70*/  BSYNC B6 ;  /* 0x0000000000067941 */ /* 0x000fea0003800000 */
.L_x_2287:
        /* <DEDUP_REMOVED lines=9> */
[----:B------:R-:W-:Y:S01]  /*fc10*/  IMAD.U32 R4, RZ, RZ, UR6 ;  /* 0x00000006ff047e24 */ /* 0x000fe2000f8e00ff */
[----:B------:R-:W-:Y:S01]  /*fc20*/  MOV R11, UR5 ;  /* 0x00000005000b7c02 */ /* 0x000fe20008000f00 */
[----:B0-----:R-:W-:Y:S02]  /*fc30*/  IMAD.U32 R5, RZ, RZ, UR7 ;  /* 0x00000007ff057e24 */ /* 0x001fe4000f8e00ff */
[----:B------:R-:W-:Y:S02]  /*fc40*/  IMAD.U32 R6, RZ, RZ, UR8 ;  /* 0x00000008ff067e24 */ /* 0x000fe4000f8e00ff */
[----:B---3--:R-:W-:-:S02]  /*fc50*/  IMAD.U32 R7, RZ, RZ, UR9 ;  /* 0x00000009ff077e24 */ /* 0x008fc4000f8e00ff */
[----:B--2---:R-:W-:Y:S02]  /*fc60*/  IMAD.U32 R10, RZ, RZ, UR4 ;  /* 0x00000004ff0a7e24 */ /* 0x004fe4000f8e00ff */
[----:B------:R-:W-:Y:S02]  /*fc70*/  IMAD.MOV.U32 R8, RZ, RZ, 0x70 ;  /* 0x00000070ff087424 */ /* 0x000fe400078e00ff */
[----:B------:R-:W-:Y:S02]  /*fc80*/  IMAD.MOV.U32 R12, RZ, RZ, 0x1 ;  /* 0x00000001ff0c7424 */ /* 0x000fe400078e00ff */
[----:B-1----:R-:W-:-:S07]  /*fc90*/  IMAD.MOV.U32 R13, RZ, RZ, RZ ;  /* 0x000000ffff0d7224 */ /* 0x002fce00078e00ff */
[----:B------:R-:W-:-:S07]  /*fca0*/  LEPC R20, `(.L_x_2291) ;  /* 0x000000001014794e */ /* 0x000fce0000000000 */
[----:B----4-:R-:W-:Y:S05]  /*fcb0*/  CALL.ABS.NOINC R2 ;  /* 0x0000000002007343 */ /* 0x010fea0003c00000 */
.L_x_2291:
        /* <DEDUP_REMOVED lines=16> */
.L_x_2290:
[----:B------:R-:W-:Y:S05]  /*fdc0*/  BSYNC B6 ;  /* 0x0000000000067941 */ /* 0x000fea0003800000 */
.L_x_2289:
[----:B------:R-:W4:Y:S01]  /*fdd0*/  LDL.LU R4, [R1+0x1c] ;  /* 0x00001c0001047983 */ /* 0x000f220000300800 */
[----:B------:R-:W-:-:S03]  /*fde0*/  ULDC.64 UR4, c[0x0][0x9f8] ;  /* 0x00027e0000047ab9 */ /* 0x000fc60000000a00 */
[----:B---3--:R-:W3:Y:S01]  /*fdf0*/  LDL R7, [R1+0x10] ;  /* 0x0000100001077983 */ /* 0x008ee20000100800 */
[----:B------:R-:W-:-:S03]  /*fe00*/  ISETP.NE.U32.AND P0, PT, RZ, UR4, PT ;  /* 0x00000004ff007c0c */ /* 0x000fc6000bf05070 */
[----:B------:R-:W5:Y:S01]  /*fe10*/  LDL R0, [R1+0x40] ;  /* 0x0000400001007983 */ /* 0x000f620000100800 */
[----:B------:R-:W-:-:S13]  /*fe20*/  ISETP.NE.AND.EX P0, PT, RZ, UR5, PT, P0 ;  /* 0x00000005ff007c0c */ /* 0x000fda000bf05300 */
[----:B------:R-:W-:-:S04]  /*fe30*/  @P0 IADD3 R2, P1, R17, UR4, RZ ;  /* 0x0000000411020c10 */ /* 0x000fc8000ff3e0ff */
[----:B----4-:R-:W-:Y:S01]  /*fe40*/  @P0 IADD3.X R3, R4, UR5, RZ, P1, !PT ;  /* 0x0000000504030c10 */ /* 0x010fe20008ffe4ff */
[----:B------:R-:W-:-:S04]  /*fe50*/  ULDC.64 UR4, c[0x0][0xa08] ;  /* 0x0002820000047ab9 */ /* 0x000fc80000000a00 */
[----:B---3--:R1:W0:Y:S02]  /*fe60*/  @P0 LDG.E R7, desc[UR56][R2.64] ;  /* 0x0000003802070981 */ /* 0x008224000c1e1900 */
[----:B-1----:R-:W1:Y:S01]  /*fe70*/  LDC.64 R2, c[0x0][0x418] ;  /* 0x00010600ff027b82 */ /* 0x002e620000000a00 */
[----:B-----5:R-:W-:Y:S01]  /*fe80*/  VIADD R0, R0, 0xffffffff ;  /* 0xffffffff00007836 */ /* 0x020fe20000000000 */
[----:B0-----:R-:W-:Y:S01]  /*fe90*/  SHF.R.S32.HI R8, RZ, 0x1f, R7 ;  /* 0x0000001fff087819 */ /* 0x001fe20000011407 */
[----:B------:R0:W-:Y:S04]  /*fea0*/  @P0 STL [R1+0x10], R7 ;  /* 0x0000100701000387 */ /* 0x0001e80000100800 */
[----:B------:R0:W-:Y:S01]  /*feb0*/  STL [R1+0x1c], R8 ;  /* 0x00001c0801007387 */ /* 0x0001e20000100800 */
[----:B-1----:R-:W-:Y:S01]  /*fec0*/  LOP3.LUT P0, RZ, R2, UR4, RZ, 0xfc, !PT ;  /* 0x0000000402ff7c12 */ /* 0x002fe2000f80fcff */
[----:B------:R-:W-:-:S03]  /*fed0*/  UMOV UR4, 0xffffffff ;  /* 0xffffffff00047882 */ /* 0x000fc60000000000 */
[----:B------:R-:W-:-:S04]  /*fee0*/  LOP3.LUT P0, RZ, R3, UR5, RZ, 0xfc, P0 ;  /* 0x0000000503ff7c12 */ /* 0x000fc8000800fcff */
[----:B------:R-:W-:Y:S01]  /*fef0*/  SEL R17, R7, RZ, !P0 ;  /* 0x000000ff07117207 */ /* 0x000fe20004000000 */
[----:B0-----:R-:W-:Y:S08]  /*ff00*/  BRA.DIV UR4, `(.L_x_2292) ;  /* 0x0000005204a87947 */ /* 0x001ff0000b800000 */
[----:B------:R-:W0:Y:S02]  /*ff10*/  S2R R4, SR_TID.X ;  /* 0x0000000000047919 */ /* 0x000e240000002100 */
[----:B0-----:R-:W-:-:S04]  /*ff20*/  SHF.R.U32.HI R4, RZ, 0x5, R4 ;  /* 0x00000005ff047819 */ /* 0x001fc80000011604 */
[----:B------:R-:W-:-:S05]  /*ff30*/  LOP3.LUT R4, R4, 0x3, RZ, 0xc0, !PT ;  /* 0x0000000304047812 */ /* 0x000fca00078ec0ff */
[----:B------:R0:W1:Y:S02]  /*ff40*/  SHFL.IDX PT, R14, R4, RZ, 0x1f ;  /* 0x00001fff040e7589 */ /* 0x00006400000e0000 */
.L_x_2398:
[----:B------:R-:W-:Y:S01]  /*ff50*/  PLOP3.LUT P1, PT, PT, PT, PT, 0x8, 0x0 ;  /* 0x000000000000781c */ /* 0x000fe20003f2e170 */
[----:B------:R3:W-:Y:S01]  /*ff60*/  STL [R1+0x8], R0 ;  /* 0x0000080001007387 */ /* 0x0007e20000100800 */
[----:B-1----:R-:W-:Y:S02]  /*ff70*/  ISETP.NE.AND P0, PT, R14, RZ, PT ;  /* 0x000000ff0e00720c */ /* 0x002fe40003f05270 */
[----:B0-----:R-:W-:-:S05]  /*ff80*/  P2R R4, PR, RZ, 0x2 ;  /* 0x00000002ff047803 */ /* 0x001fca0000000000 */
[----:B------:R3:W-:Y:S06]  /*ff90*/  STL [R1+0x20], R4 ;  /* 0x0000200401007387 */ /* 0x0007ec0000100800 */
[----:B------:R-:W-:Y:S05]  /*ffa0*/  @P0 BRA `(.L_x_2293) ;  /* 0x0000000400300947 */ /* 0x000fea0003800000 */
[----:B------:R-:W-:-:S03]  /*ffb0*/  UMOV UR4, 0xffffffff ;  /* 0xffffffff00047882 */ /* 0x000fc60000000000 */
[----:B------:R-:W-:Y:S05]  /*ffc0*/  BRA.DIV UR4, `(.L_x_2294) ;  /* 0x0000005204ac7947 */ /* 0x000fea000b800000 */
[----:B------:R-:W-:-:S13]  /*ffd0*/  ELECT P6, URZ, PT ;  /* 0x00000000003f782f */ /* 0x000fda00038c0000 */
.L_x_2401:
[----:B------:R-:W-:Y:S05]  /*ffe0*/  @!P6 BRA `(.L_x_2293) ;  /* 0x000000040020e947 */ /* 0x000fea0003800000 */
[----:B------:R-:W-:-:S04]  /*fff0*/  ISETP.NE.U32.AND P0, PT, R2, RZ, PT ;  /* 0x000000ff0200720c */ /* 0x000fc80003f05070 */
[----:B------:R-:W-:-:S13]  /*10000*/  ISETP.NE.AND.EX P0, PT, R3, RZ, PT, P0 ;  /* 0x000000ff0300720c */ /* 0x000fda0003f05300 */
[----:B------:R-:W-:Y:S05]  /*10010*/  @!P0 BRA `(.L_x_2295) ;  /* 0x0000000000508947 */ /* 0x000fea0003800000 */
[----:B------:R-:W0:Y:S01]  /*10020*/  LDC R6, c[0x0][0x43c] ;  /* 0x00010f00ff067b82 */ /* 0x000e220000000800 */
[----:B------:R-:W-:Y:S01]  /*10030*/  IMAD.MOV.U32 R9, RZ, RZ, R0 ;  /* 0x000000ffff097224 */ /* 0x000fe200078e0000 */
[----:B------:R-:W-:-:S03]  /*10040*/  ULDC.64 UR4, c[0x0][0x428] ;  /* 0x00010a0000047ab9 */ /* 0x000fc60000000a00 */
[----:B---3--:R-:W-:Y:S01]  /*10050*/  IMAD.MOV.U32 R0, RZ, RZ, R9 ;  /* 0x000000ffff007224 */ /* 0x008fe200078e0009 */
[----:B0-----:R-:W-:-:S13]  /*10060*/  ISETP.NE.AND P0, PT, R6, 0x1, PT ;  /* 0x000000010600780c */ /* 0x001fda0003f05270 */
[----:B------:R-:W0:Y:S02]  /*10070*/  @P0 LDC.64 R4, c[0x0][0x440] ;  /* 0x00011000ff040b82 */ /* 0x000e240000000a00 */
[----:B0-----:R-:W-:-:S05]  /*10080*/  @P0 IMAD.HI.U32 R4, R9, R4, RZ ;  /* 0x0000000409040227 */ /* 0x001fca00078e00ff */
        /* <DEDUP_REMOVED lines=13> */
.L_x_2295:
[----:B0-----:R-:W4:Y:S01]  /*10160*/  LDL R2, [R1+0x14] ;  /* 0x0000140001027983 */ /* 0x001f220000100800 */
[----:B---3--:R-:W-:Y:S01]  /*10170*/  IMAD R0, R19, 0x8, R18 ;  /* 0x0000000813007824 */ /* 0x008fe200078e0212 */
[----:B----4-:R-:W-:-:S04]  /*10180*/  SHF.L.U32 R2, R2, 0x1f, RZ ;  /* 0x0000001f02027819 */ /* 0x010fc800000006ff */
[----:B------:R-:W0:Y:S02]  /*10190*/  SYNCS.PHASECHK.TRANS64.TRYWAIT P0, [R0+URZ+0x34840], R2 ;  /* 0x03484002000075a7 */ /* 0x000e24000800017f */
[----:B0-----:R-:W-:Y:S05]  /*101a0*/  @!P0 BRA `(.L_x_2296) ;  /* 0x0000005000548947 */ /* 0x001fea0003800000 */
.L_x_2402:
[----:B------:R-:W1:Y:S02]  /*101b0*/  S2R R3, SR_TID.X ;  /* 0x0000000000037919 */ /* 0x000e640000002100 */
[----:B-1----:R-:W-:-:S04]  /*101c0*/  LOP3.LUT R3, R3, 0x7f, RZ, 0xc0, !PT ;  /* 0x0000007f03037812 */ /* 0x002fc800078ec0ff */
[----:B------:R-:W-:-:S13]  /*101d0*/  ISETP.NE.AND P0, PT, R3, RZ, PT ;  /* 0x000000ff0300720c */ /* 0x000fda0003f05270 */
[----:B------:R-:W-:Y:S05]  /*101e0*/  @P0 BRA `(.L_x_2297) ;  /* 0x00000000001c0947 */ /* 0x000fea0003800000 */
[----:B------:R-:W1:Y:S01]  /*101f0*/  S2R R3, SR_TID.X ;  /* 0x0000000000037919 */ /* 0x000e620000002100 */
[----:B0-----:R-:W-:-:S04]  /*10200*/  IMAD.MOV.U32 R2, RZ, RZ, 0xc000 ;  /* 0x0000c000ff027424 */ /* 0x001fc800078e00ff */
[----:B------:R3:W-:Y:S01]  /*10210*/  SYNCS.ARRIVE.TRANS64 RZ, [R0+URZ+0x34830], R2 ;  /* 0x0348300200ff79a7 */ /* 0x0007e2000800003f */
[----:B-1----:R-:W-:-:S04]  /*10220*/  LOP3.LUT R3, R3, 0x1f, RZ, 0xc0, !PT ;  /* 0x0000001f03037812 */ /* 0x002fc800078ec0ff */
[----:B------:R-:W-:-:S13]  /*10230*/  ISETP.NE.AND P0, PT, R3, RZ, PT ;  /* 0x000000ff0300720c */ /* 0x000fda0003f05270 */
[----:B---3--:R-:W-:Y:S05]  /*10240*/  @!P0 BRA `(.L_x_2297) ;  /* 0x0000000000048947 */ /* 0x008fea0003800000 */
[----:B------:R-:W-:Y:S01]  /*10250*/  BPT.TRAP 0x1 ;  /* 0x000000040000795c */ /* 0x000fe20000300000 */
.L_x_2297:
[----:B------:R-:W3:Y:S04]  /*10260*/  LDL R3, [R1+0x8] ;  /* 0x0000080001037983 */ /* 0x000ee80000100800 */
[----:B0-----:R-:W4:Y:S01]  /*10270*/  LDL R2, [R1+0x18] ;  /* 0x0000180001027983 */ /* 0x001f220000100800 */
        /* <DEDUP_REMOVED lines=20> */
[----:B----4-:R-:W-:-:S13]  /*103c0*/  R2UR UR5, R2 ;  /* 0x00000000020572ca */ /* 0x010fda00000e0000 */
[----:B------:R-:W-:Y:S02]  /*103d0*/  ULEA UR11, UR11, UR5, 0x7 ;  /* 0x000000050b0b7291 */ /* 0x000fe4000f8e383f */
        /* <DEDUP_REMOVED lines=8> */
[----:B0-----:R-:W-:Y:S01]  /*10460*/  NOP ;  /* 0x0000000000007918 */ /* 0x001fe20000000000 */
.L_x_2293:
[----:B------:R-:W4:Y:S04]  /*10470*/  LDL.LU R3, [R1+0x34] ;  /* 0x0000340001037983 */ /* 0x000f280000300800 */
[----:B------:R-:W5:Y:S04]  /*10480*/  LDL.LU R5, [R1+0x2c] ;  /* 0x00002c0001057983 */ /* 0x000f680000300800 */
[----:B---3--:R-:W3:Y:S01]  /*10490*/  LDL.LU R4, [R1+0x44] ;  /* 0x0000440001047983 */ /* 0x008ee20000300800 */
        /* <DEDUP_REMOVED lines=9> */
[----:B----4-:R-:W-:Y:S02]  /*10530*/  SHF.R.S32.HI R0, RZ, 0x1f, R3 ;  /* 0x0000001fff007819 */ /* 0x010fe40000011403 */
[----:B-----5:R-:W-:-:S03]  /*10540*/  SEL R5, R5, RZ, !P0 ;  /* 0x000000ff05057207 */ /* 0x020fc60004000000 */
[----:B------:R-:W-:Y:S01]  /*10550*/  IMAD R0, R0, UR4, RZ ;  /* 0x0000000400007c24 */ /* 0x000fe2000f8e02ff */
[----:B---3--:R-:W-:-:S03]  /*10560*/  SEL R4, R4, RZ, !P0 ;  /* 0x000000ff04047207 */ /* 0x008fc60004000000 */
        /* <DEDUP_REMOVED lines=8> */
[----:B0-----:R-:W-:Y:S01]  /*105f0*/  MOV R2, 0x0 ;  /* 0x0000000000027802 */ /* 0x001fe20000000f00 */
[----:B------:R-:W-:Y:S01]  /*10600*/  ULDC.64 UR6, c[0x4][0xb8] ;  /* 0x01002e0000067ab9 */ /* 0x000fe20000000a00 */
[----:B------:R-:W-:Y:S01]  /*10610*/  ULDC.64 UR8, c[0x4][0xc0] ;  /* 0x0100300000087ab9 */ /* 0x000fe20000000a00 */
[----:B------:R-:W-:Y:S01]  /*10620*/  ULDC.64 UR4, c[0x4][0x20] ;  /* 0x0100080000047ab9 */ /* 0x000fe20000000a00 */
[----:B------:R-:W-:Y:S01]  /*10630*/  IMAD.U32 R4, RZ, RZ, UR6 ;  /* 0x00000006ff047e24 */ /* 0x000fe2000f8e00ff */
[----:B------:R-:W-:Y:S01]  /*10640*/  MOV R12, 0x1 ;  /* 0x00000001000c7802 */ /* 0x000fe20000000f00 */
[----:B------:R-:W0:Y:S01]  /*10650*/  LDC.64 R2, c[0x4][R2] ;  /* 0x0100000002027b82 */ /* 0x000e220000000a00 */
[----:B------:R-:W-:Y:S02]  /*10660*/  IMAD.U32 R5, RZ, RZ, UR7 ;  /* 0x00000007ff057e24 */ /* 0x000fe4000f8e00ff */
[----:B------:R-:W-:Y:S02]  /*10670*/  IMAD.U32 R6, RZ, RZ, UR8 ;  /* 0x00000008ff067e24 */ /* 0x000fe4000f8e00ff */
[----:B------:R-:W-:-:S02]  /*10680*/  IMAD.U32 R7, RZ, RZ, UR9 ;  /* 0x00000009ff077e24 */ /* 0x000fc4000f8e00ff */
[----:B--2---:R-:W-:Y:S02]  /*10690*/  IMAD.U32 R10, RZ, RZ, UR4 ;  /* 0x00000004ff0a7e24 */ /* 0x004fe4000f8e00ff */
[----:B------:R-:W-:Y:S02]  /*106a0*/  IMAD.U32 R11, RZ, RZ, UR5 ;  /* 0x00000005ff0b7e24 */ /* 0x000fe4000f8e00ff */
[----:B------:R-:W-:Y:S02]  /*106b0*/  IMAD.MOV.U32 R8, RZ, RZ, 0x70 ;  /* 0x00000070ff087424 */ /* 0x000fe400078e00ff */
[----:B------:R-:W-:-:S07]  /*106c0*/  IMAD.MOV.U32 R13, RZ, RZ, RZ ;  /* 0x000000ffff0d7224 */ /* 0x000fce00078e00ff */
[----:B------:R-:W-:-:S07]  /*106d0*/  LEPC R20, `(.L_x_2299) ;  /* 0x000000001014794e */ /* 0x000fce0000000000 */
[----:B0-----:R-:W-:Y:S05]  /*106e0*/  CALL.ABS.NOINC R2 ;  /* 0x0000000002007343 */ /* 0x001fea0003c00000 */
.L_x_2299:
[----:B------:R-:W-:Y:S05]  /*106f0*/  BSYNC B6 ;  /* 0x0000000000067941 */ /* 0x000fea0003800000 */
.L_x_2298:
[----:B0-----:R-:W3:Y:S01]  /*10700*/  LDL.LU R0, [R1+0x44] ;  /* 0x0000440001007983 */ /* 0x001ee20000300800 */
[----:B------:R-:W-:Y:S01]  /*10710*/  ULDC.64 UR4, c[0x0][0x2d8] ;  /* 0x0000b60000047ab9 */ /* 0x000fe20000000a00 */
[----:B------:R-:W0:Y:S01]  /*10720*/  LDC R7, c[0x0][0x448] ;  /* 0x00011200ff077b82 */ /* 0x000e220000000800 */
[----:B------:R-:W-:Y:S01]  /*10730*/  ULDC.64 UR6, c[0x0][0x280] ;  /* 0x0000a00000067ab9 */ /* 0x000fe20000000a00 */
[----:B------:R-:W4:Y:S04]  /*10740*/  LDL.LU R5, [R1+0x34] ;  /* 0x0000340001057983 */ /* 0x000f280000300800 */
[----:B------:R-:W4:Y:S04]  /*10750*/  LDL.LU.64 R2, [R1+0x50] ;  /* 0x0000500001027983 */ /* 0x000f280000300a00 */
[----:B------:R-:W3:Y:S04]  /*10760*/  LDL.LU R4, [R1+0x2c] ;  /* 0x00002c0001047983 */ /* 0x000ee80000300800 */
[----:B------:R-:W3:Y:S01]  /*10770*/  LDL R9, [R1+0x4] ;  /* 0x0000040001097983 */ /* 0x000ee20000100800 */
[----:B--2---:R-:W1:Y:S01]  /*10780*/  S2R R10, SR_TID.X ;  /* 0x00000000000a7919 */ /* 0x004e620000002100 */
[----:B0-----:R-:W-:-:S13]  /*10790*/  ISETP.NE.AND P0, PT, R7, 0x1, PT ;  /* 0x000000010700780c */ /* 0x001fda0003f05270 */
[----:B------:R-:W0:Y:S01]  /*107a0*/  @P0 LDC R6, c[0x0][0x450] ;  /* 0x00011400ff060b82 */ /* 0x000e220000000800 */
[----:B-1----:R-:W-:-:S05]  /*107b0*/  IMAD.SHL.U32 R10, R10, 0x8, RZ ;  /* 0x000000080a0a7824 */ /* 0x002fca00078e00ff */
[----:B------:R-:W-:-:S04]  /*107c0*/  LOP3.LUT R10, R10, 0x38, RZ, 0xc0, !PT ;  /* 0x000000380a0a7812 */ /* 0x000fc800078ec0ff */
[C---:B------:R-:W-:Y:S02]  /*107d0*/  LOP3.LUT R11, R10.reuse, 0x40, RZ, 0xfc, !PT ;  /* 0x000000400a0b7812 */ /* 0x040fe400078efcff */
[----:B------:R-:W-:Y:S01]  /*107e0*/  LOP3.LUT R10, R10, 0x80, RZ, 0xfc, !PT ;  /* 0x000000800a0a7812 */ /* 0x000fe200078efcff */
[----:B----4-:R-:W-:Y:S02]  /*107f0*/  IMAD.MOV.U32 R3, RZ, RZ, R5 ;  /* 0x000000ffff037224 */ /* 0x010fe400078e0005 */
[----:B------:R-:W1:Y:S01]  /*10800*/  S2R R5, SR_TID.X ;  /* 0x0000000000057919 */ /* 0x000e620000002100 */
[----:B------:R-:W-:-:S04]  /*10810*/  IMAD.WIDE.U32 R2, R16, UR4, R2 ;  /* 0x0000000410027c25 */ /* 0x000fc8000f8e0002 */
[----:B------:R-:W-:Y:S01]  /*10820*/  IMAD R3, R16, UR5, R3 ;  /* 0x0000000510037c24 */ /* 0x000fe2000f8e0203 */
[----:B------:R-:W-:Y:S02]  /*10830*/  ULDC.64 UR4, c[0x0][0x2e0] ;  /* 0x0000b80000047ab9 */ /* 0x000fe40000000a00 */
[----:B---3--:R-:W-:Y:S02]  /*10840*/  IMAD R0, R0, UR4, RZ ;  /* 0x0000000400007c24 */ /* 0x008fe4000f8e02ff */
[----:B------:R-:W-:-:S04]  /*10850*/  IMAD.WIDE.U32 R2, R4, UR4, R2 ;  /* 0x0000000404027c25 */ /* 0x000fc8000f8e0002 */
[----:B------:R-:W-:Y:S01]  /*10860*/  IMAD R0, R4, UR5, R0 ;  /* 0x0000000504007c24 */ /* 0x000fe2000f8e0200 */
[----:B------:R-:W-:Y:S01]  /*10870*/  ULDC.64 UR4, c[0x0][0x2d0] ;  /* 0x0000b40000047ab9 */ /* 0x000fe20000000a00 */
[----:B------:R-:W2:Y:S02]  /*10880*/  S2R R4, SR_TID.X ;  /* 0x0000000000047919 */ /* 0x000ea40000002100 */
[----:B------:R-:W-:Y:S01]  /*10890*/  IMAD.IADD R3, R3, 0x1, R0 ;  /* 0x0000000103037824 */ /* 0x000fe200078e0200 */
[----:B-1----:R-:W-:-:S04]  /*108a0*/  LOP3.LUT R5, R5, 0x7f, RZ, 0xc0, !PT ;  /* 0x0000007f05057812 */ /* 0x002fc800078ec0ff */
[----:B------:R-:W-:Y:S01]  /*108b0*/  SHF.R.U32.HI R5, RZ, 0x3, R5 ;  /* 0x00000003ff057819 */ /* 0x000fe20000011605 */
[----:B--2---:R-:W-:-:S05]  /*108c0*/  IMAD.SHL.U32 R4, R4, 0x10, RZ ;  /* 0x0000001004047824 */ /* 0x004fca00078e00ff */
[----:B------:R-:W-:Y:S02]  /*108d0*/  LOP3.LUT R4, R5, 0x70, R4, 0xf8, !PT ;  /* 0x0000007005047812 */ /* 0x000fe400078ef804 */
[----:B------:R-:W1:Y:S03]  /*108e0*/  @P0 LDC R5, c[0x0][0x44c] ;  /* 0x00011300ff050b82 */ /* 0x000e660000000800 */
[----:B------:R-:W-:-:S04]  /*108f0*/  IMAD R0, R9, 0x80, R4 ;  /* 0x0000008009007824 */ /* 0x000fc800078e0204 */
[----:B------:R-:W-:Y:S02]  /*10900*/  IMAD.MOV.U32 R4, RZ, RZ, R0 ;  /* 0x000000ffff047224 */ /* 0x000fe400078e0000 */
[----:B-1----:R-:W-:-:S05]  /*10910*/  @P0 IMAD.HI.U32 R5, R0, R5, RZ ;  /* 0x0000000500050227 */ /* 0x002fca00078e00ff */
[----:B0-----:R-:W-:-:S05]  /*10920*/  @P0 SHF.R.U32.HI R4, RZ, R6, R5 ;  /* 0x00000006ff040219 */ /* 0x001fca0000011605 */
[----:B------:R-:W-:Y:S02]  /*10930*/  IMAD.MOV R5, RZ, RZ, -R4 ;  /* 0x000000ffff057224 */ /* 0x000fe400078e0a04 */
[----:B------:R-:W-:-:S04]  /*10940*/  IMAD.WIDE.U32 R2, R4, UR4, R2 ;  /* 0x0000000404027c25 */ /* 0x000fc8000f8e0002 */
[----:B------:R-:W-:Y:S01]  /*10950*/  IMAD R0, R7, R5, R0 ;  /* 0x0000000507007224 */ /* 0x000fe200078e0200 */
[----:B------:R-:W-:-:S05]  /*10960*/  SHF.R.S32.HI R5, RZ, 0x1f, R4 ;  /* 0x0000001fff057819 */ /* 0x000fca0000011404 */
[----:B------:R-:W-:-:S04]  /*10970*/  IMAD R5, R5, UR4, RZ ;  /* 0x0000000405057c24 */ /* 0x000fc8000f8e02ff */
[----:B------:R-:W-:Y:S01]  /*10980*/  IMAD R4, R4, UR5, R5 ;  /* 0x0000000504047c24 */ /* 0x000fe2000f8e0205 */
[----:B------:R-:W-:Y:S01]  /*10990*/  ULDC.64 UR4, c[0x0][0x2c8] ;  /* 0x0000b20000047ab9 */ /* 0x000fe20000000a00 */
[----:B------:R-:W0:Y:S02]  /*109a0*/  S2R R5, SR_TID.X ;  /* 0x0000000000057919 */ /* 0x000e240000002100 */
        /* <DEDUP_REMOVED lines=8> */
[----:B------:R-:W-:Y:S02]  /*10a30*/  LEA R4, P3, R2, UR6, 0x1 ;  /* 0x0000000602047c11 */ /* 0x000fe4000f8608ff */
[----:B------:R-:W-:Y:S01]  /*10a40*/  IMAD.IADD R0, R3, 0x1, R0 ;  /* 0x0000000103007824 */ /* 0x000fe200078e0200 */
[----:B------:R-:W-:Y:S01]  /*10a50*/  ISETP.GE.AND P1, PT, R11, UR4, PT ;  /* 0x000000040b007c0c */ /* 0x000fe2000bf26270 */
[----:B0-----:R-:W-:-:S05]  /*10a60*/  IMAD.SHL.U32 R8, R5, 0x8, RZ ;  /* 0x0000000805087824 */ /* 0x001fca00078e00ff */
[----:B------:R-:W-:-:S04]  /*10a70*/  LOP3.LUT R8, R8, 0x38, RZ, 0xc0, !PT ;  /* 0x0000003808087812 */ /* 0x000fc800078ec0ff */
[----:B------:R-:W-:Y:S01]  /*10a80*/  ISETP.GE.AND P2, PT, R8, UR4, PT ;  /* 0x0000000408007c0c */ /* 0x000fe2000bf46270 */
[----:B------:R-:W-:Y:S01]  /*10a90*/  UMOV UR4, 0xffffffff ;  /* 0xffffffff00047882 */ /* 0x000fe20000000000 */
[----:B------:R-:W-:Y:S02]  /*10aa0*/  LEA.HI.X R3, R2, UR7, R0, 0x1, P3 ;  /* 0x0000000702037c11 */ /* 0x000fe400098f0c00 */
[----:B-1----:R-:W-:Y:S09]  /*10ab0*/  BRA.DIV UR4, `(.L_x_2300) ;  /* 0x0000004a04247947 */ /* 0x002ff2000b800000 */
[----:B------:R-:W0:Y:S02]  /*10ac0*/  S2R R6, SR_TID.X ;  /* 0x0000000000067919 */ /* 0x000e240000002100 */
[----:B0-----:R-:W-:-:S04]  /*10ad0*/  LOP3.LUT R6, R6, 0x7f, RZ, 0xc0, !PT ;  /* 0x0000007f06067812 */ /* 0x001fc800078ec0ff */
[----:B------:R-:W-:Y:S02]  /*10ae0*/  SHF.R.U32.HI R9, RZ, 0x3, R6 ;  /* 0x00000003ff097819 */ /* 0x000fe40000011606 */
[----:B------:R-:W2:Y:S04]  /*10af0*/  LDL.LU R6, [R1+0x4] ;  /* 0x0000040001067983 */ /* 0x000ea80000300800 */
[----:B------:R-:W3:Y:S01]  /*10b00*/  LDL.LU R8, [R1+0x38] ;  /* 0x0000380001087983 */ /* 0x000ee20000300800 */
[----:B--2---:R-:W-:Y:S02]  /*10b10*/  IMAD R2, R6, 0x80, R9 ;  /* 0x0000008006027824 */ /* 0x004fe400078e0209 */
[----:B------:R-:W0:Y:S01]  /*10b20*/  S2R R6, SR_TID.X ;  /* 0x0000000000067919 */ /* 0x000e220000002100 */
[----:B---3--:R-:W-:-:S02]  /*10b30*/  IMAD R0, R8, R7, RZ ;  /* 0x0000000708007224 */ /* 0x008fc400078e02ff */
[----:B------:R-:W1:Y:S01]  /*10b40*/  SHFL.IDX PT, R7, R4, RZ, 0x181f ;  /* 0x00181fff04077589 */ /* 0x000e6200000e0000 */
[C---:B------:R-:W-:Y:S02]  /*10b50*/  VIADD R5, R2.reuse, 0x10 ;  /* 0x0000001002057836 */ /* 0x040fe40000000000 */
[-C--:B------:R-:W-:Y:S01]  /*10b60*/  ISETP.GE.AND P4, PT, R2, R0.reuse, PT ;  /* 0x000000000200720c */ /* 0x080fe20003f86270 */
[----:B------:R-:W-:Y:S02]  /*10b70*/  SHFL.IDX PT, R9, R3, 0x1, 0x181f ;  /* 0x00381f0003097f89 */ /* 0x000fe400000e0000 */
[----:B------:R-:W-:Y:S02]  /*10b80*/  ISETP.GE.AND P3, PT, R5, R0, PT ;  /* 0x000000000500720c */ /* 0x000fe40003f66270 */
[----:B------:R-:W-:Y:S01]  /*10b90*/  SHFL.IDX PT, R5, R4, 0x1, 0x181f ;  /* 0x00381f0004057f89 */ /* 0x000fe200000e0000 */
[----:B0-----:R-:W-:-:S03]  /*10ba0*/  IMAD.SHL.U32 R11, R6, 0x8, RZ ;  /* 0x00000008060b7824 */ /* 0x001fc600078e00ff */
[----:B------:R-:W0:Y:S02]  /*10bb0*/  SHFL.IDX PT, R6, R3, RZ, 0x181f ;  /* 0x00181fff03067589 */ /* 0x000e2400000e0000 */
[----:B------:R-:W-:-:S04]  /*10bc0*/  LOP3.LUT R11, R11, 0x38, RZ, 0xc0, !PT ;  /* 0x000000380b0b7812 */ /* 0x000fc800078ec0ff */
[----:B-1----:R-:W-:-:S05]  /*10bd0*/  @!P4 LEA R7, P5, R11, R7, 0x1 ;  /* 0x000000070b07c211 */ /* 0x002fca00078a08ff */
[----:B0-----:R-:W-:Y:S01]  /*10be0*/  @!P4 IMAD.X R6, RZ, RZ, R6, P5 ;  /* 0x000000ffff06c224 */ /* 0x001fe200028e0606 */
[----:B------:R-:W-:-:S04]  /*10bf0*/  @!P3 LEA R8, P5, R11, R5, 0x1 ;  /* 0x000000050b08b211 */ /* 0x000fc800078a08ff */
[----:B------:R-:W-:Y:S01]  /*10c00*/  @!P4 LOP3.LUT R7, R7, R6, RZ, 0x3c, !PT ;  /* 0x000000060707c212 */ /* 0x000fe200078e3cff */
[----:B------:R-:W-:-:S03]  /*10c10*/  @!P3 IMAD.X R5, RZ, RZ, R9, P5 ;  /* 0x000000ffff05b224 */ /* 0x000fc600028e0609 */
[----:B------:R-:W-:-:S04]  /*10c20*/  @!P4 LOP3.LUT R6, R7, R6, RZ, 0x3c, !PT ;  /* 0x000000060706c212 */ /* 0x000fc800078e3cff */
[----:B------:R-:W-:-:S05]  /*10c30*/  @!P4 LOP3.LUT R7, R7, R6, RZ, 0x3c, !PT ;  /* 0x000000060707c212 */ /* 0x000fca00078e3cff */
[----:B-----5:R-:W-:Y:S04]  /*10c40*/  @!P4 LDGSTS.E.BYPASS.LTC128B.128 [R10+0x10400], desc[UR56][R6.64], !P2 ;  /* 0x10400000060acfae */ /* 0x020fe8000d101d78 */
[----:B------:R-:W-:Y:S04]  /*10c50*/  @!P4 LDGSTS.E.BYPASS.LTC128B.128 [R10+0x14400], desc[UR56][R6.64+0x80], !P1 ;  /* 0x14400080060acfae */ /* 0x000fe8000c901d78 */
[----:B------:R0:W-:Y:S02]  /*10c60*/  @!P4 LDGSTS.E.BYPASS.LTC128B.128 [R10+0x18400], desc[UR56][R6.64+0x100], !P0 ;  /* 0x18400100060acfae */ /* 0x0001e4000c101d78 */
[----:B0-----:R-:W-:-:S02]  /*10c70*/  @!P3 IMAD.MOV.U32 R6, RZ, RZ, R8 ;  /* 0x000000ffff06b224 */ /* 0x001fc400078e0008 */
[----:B------:R-:W-:Y:S01]  /*10c80*/  @!P3 IMAD.MOV.U32 R7, RZ, RZ, R5 ;  /* 0x000000ffff07b224 */ /* 0x000fe200078e0005 */
[----:B------:R-:W-:Y:S01]  /*10c90*/  SHFL.IDX PT, R8, R3, 0x2, 0x181f ;  /* 0x00581f0003087f89 */ /* 0x000fe200000e0000 */
[----:B------:R-:W-:-:S03]  /*10ca0*/  VIADD R5, R2, 0x20 ;  /* 0x0000002002057836 */ /* 0x000fc60000000000 */
[----:B------:R-:W-:Y:S04]  /*10cb0*/  @!P3 LDGSTS.E.BYPASS.LTC128B.128 [R10+0x10c00], desc[UR56][R6.64], !P2 ;  /* 0x10c00000060abfae */ /* 0x000fe8000d101d78 */
[----:B------:R-:W-:Y:S04]  /*10cc0*/  @!P3 LDGSTS.E.BYPASS.LTC128B.128 [R10+0x14c00], desc[UR56][R6.64+0x80], !P1 ;  /* 0x14c00080060abfae */ /* 0x000fe8000c901d78 */
[----:B------:R0:W-:Y:S01]  /*10cd0*/  @!P3 LDGSTS.E.BYPASS.LTC128B.128 [R10+0x18c00], desc[UR56][R6.64+0x100], !P0 ;  /* 0x18c00100060abfae */ /* 0x0001e2000c101d78 */
[----:B------:R-:W-:-:S03]  /*10ce0*/  ISETP.GE.AND P3, PT, R5, R0, PT ;  /* 0x000000000500720c */ /* 0x000fc60003f66270 */
[----:B------:R-:W1:Y:S10]  /*10cf0*/  SHFL.IDX PT, R5, R4, 0x2, 0x181f ;  /* 0x00581f0004057f89 */ /* 0x000e7400000e0000 */
        /* <DEDUP_REMOVED lines=53> */
.L_x_2419:
[----:B------:R-:W-:Y:S01]  /*11050*/  VIADD R2, R2, 0x70 ;  /* 0x0000007002027836 */ /* 0x000fe20000000000 */
[----:B------:R-:W-:Y:S04]  /*11060*/  BSSY B0, `(.L_x_2301) ;  /* 0x000000e000007945 */ /* 0x000fe80003800000 */
[----:B------:R-:W-:-:S13]  /*11070*/  ISETP.GE.AND P3, PT, R2, R0, PT ;  /* 0x000000000200720c */ /* 0x000fda0003f66270 */
[----:B------:R-:W-:Y:S05]  /*11080*/  @P3 BRA `(.L_x_2302) ;  /* 0x00000000002c3947 */ /* 0x000fea0003800000 */
[----:B0-----:R-:W0:Y:S02]  /*11090*/  S2R R4, SR_TID.X ;  /* 0x0000000000047919 */ /* 0x001e240000002100 */
        /* <DEDUP_REMOVED lines=10> */
.L_x_2302:
[----:B------:R-:W-:Y:S05]  /*11140*/  BSYNC B0 ;  /* 0x0000000000007941 */ /* 0x000fea0003800000 */
.L_x_2301:
[----:B------:R-:W-:Y:S01]  /*11150*/  NOP ;  /* 0x0000000000007918 */ /* 0x000fe20000000000 */
[----:B------:R-:W-:Y:S01]  /*11160*/  PLOP3.LUT P0, PT, PT, PT, PT, 0x80, 0x0 ;  /* 0x000000000000781c */ /* 0x000fe20003f0f070 */
[----:B0--3--:R-:W-:-:S12]  /*11170*/  VIADD R6, R18, 0x34800 ;  /* 0x0003480012067836 */ /* 0x009fd80000000000 */
.L_x_2303:
[----:B------:R-:W-:Y:S02]  /*11180*/  PLOP3.LUT P1, PT, P1, P0, PT, 0xa2, 0x0 ;  /* 0x000000000000781c */ /* 0x000fe40000f21472 */
[----:B------:R-:W-:-:S08]  /*11190*/  @P0 R2UR P1, UR4, R18 ;  /* 0x00000000120402ca */ /* 0x000fd00000020000 */
[----:B------:R-:W-:-:S05]  /*111a0*/  @P0 PLOP3.LUT P0, PT, P1, PT, PT, 0x80, 0x0 ;  /* 0x000000000000081c */ /* 0x000fca0000f0f070 */
[----:B------:R-:W-:Y:S01]  /*111b0*/  @!P1 SYNCS.ARRIVE.TRANS64.RED.A0T1 RZ, [UR4+0x34800], RZ ;  /* 0x034800ffffff99a7 */ /* 0x000fe20008200404 */
[----:B------:R-:W-:Y:S07]  /*111c0*/  @!P1 ARRIVES.LDGSTSBAR.64.TRANSCNT [UR4+0x34800] ;  /* 0x03480000ff0099b0 */ /* 0x000fee0008000a84 */
[----:B------:R-:W-:Y:S05]  /*111d0*/  @P0 BRA.U.ANY `(.L_x_2303) ;  /* 0xfffffffd00e80947 */ /* 0x000fea000393ffff */
[----:B----4-:R-:W3:Y:S02]  /*111e0*/  LDL.LU R2, [R1+0x48] ;  /* 0x0000480001027983 */ /* 0x010ee40000300800 */
        /* <DEDUP_REMOVED lines=11> */
.L_x_2420:
[----:B------:R-:W-:Y:S05]  /*112a0*/  BSYNC B0 ;  /* 0x0000000000007941 */ /* 0x000fea0003800000 */
.L_x_2304:
[----:B------:R-:W0:Y:S04]  /*112b0*/  LDL R2, [R1+0x40] ;  /* 0x0000400001027983 */ /* 0x000e280000100800 */
[----:B--2---:R-:W2:Y:S01]  /*112c0*/  LDL R3, [R1+0x28] ;  /* 0x0000280001037983 */ /* 0x004ea20000100800 */
[----:B------:R-:W-:Y:S01]  /*112d0*/  BSSY B0, `(.L_x_2306) ;  /* 0x0000213000007945 */ /* 0x000fe20003800000 */
[----:B0-----:R-:W-:-:S05]  /*112e0*/  VIADD R0, R2, 0xfffffffe ;  /* 0xfffffffe02007836 */ /* 0x001fca0000000000 */
[----:B--2---:R-:W-:-:S13]  /*112f0*/  ISETP.GE.AND P0, PT, R0, R3, PT ;  /* 0x000000030000720c */ /* 0x004fda0003f06270 */
[----:B------:R-:W-:Y:S05]  /*11300*/  @!P0 BRA `(.L_x_2307) ;  /* 0x00000020003c8947 */ /* 0x000fea0003800000 */
[----:B------:R-:W2:Y:S04]  /*11310*/  LDL.LU R2, [R1+0x58] ;  /* 0x0000580001027983 */ /* 0x000ea80000300800 */
[----:B-1----:R-:W3:Y:S04]  /*11320*/  LDL.LU R5, [R1+0x3c] ;  /* 0x00003c0001057983 */ /* 0x002ee80000300800 */
[----:B------:R-:W4:Y:S01]  /*11330*/  LDL.LU R4, [R1+0x30] ;  /* 0x0000300001047983 */ /* 0x000f220000300800 */
[----:B------:R-:W-:Y:S01]  /*11340*/  LOP3.LUT R12, RZ, R3, RZ, 0x33, !PT ;  /* 0x00000003ff0c7212 */ /* 0x000fe200078e33ff */
[----:B------:R-:W-:Y:S01]  /*11350*/  BSSY B2, `(.L_x_2308) ;  /* 0x00000b5000027945 */ /* 0x000fe20003800000 */
[----:B--2---:R-:W-:-:S04]  /*11360*/  VIADD R2, R2, 0x1 ;  /* 0x0000000102027836 */ /* 0x004fc80000000000 */
[----:B---3--:R-:W-:-:S05]  /*11370*/  IMAD R2, R2, R5, RZ ;  /* 0x0000000502027224 */ /* 0x008fca00078e02ff */
        /* <DEDUP_REMOVED lines=41> */
.L_x_2312:
[----:B------:R-:W-:Y:S01]  /*11610*/  IMAD R3, R9, 0x8, R18 ;  /* 0x0000000809037824 */ /* 0x000fe200078e0212 */
[----:B------:R-:W-:Y:S01]  /*11620*/  SHF.L.U32 R2, R13, 0x1f, RZ ;  /* 0x0000001f0d027819 */ /* 0x000fe200000006ff */
[----:B------:R-:W-:Y:S03]  /*11630*/  BSSY B3, `(.L_x_2313) ;  /* 0x0000003000037945 */ /* 0x000fe60003800000 */
[----:B------:R-:W1:Y:S02]  /*11640*/  SYNCS.PHASECHK.TRANS64.TRYWAIT P0, [R3+URZ+0x34840], R2 ;  /* 0x03484002030075a7 */ /* 0x000e64000800017f */
[----:B-1----:R-:W-:Y:S05]  /*11650*/  @!P0 BRA `(.L_x_2314) ;  /* 0x0000004800508947 */ /* 0x002fea0003800000 */
.L_x_2421:
[----:B------:R-:W-:Y:S05]  /*11660*/  BSYNC B3 ;  /* 0x0000000000037941 */ /* 0x000fea0003800000 */
.L_x_2313:
        /* <DEDUP_REMOVED lines=12> */
.L_x_2316:
[----:B------:R-:W-:Y:S05]  /*11730*/  BSYNC B3 ;  /* 0x0000000000037941 */ /* 0x000fea0003800000 */
.L_x_2315:
        /* <DEDUP_REMOVED lines=12> */
.L_x_2317:
        /* <DEDUP_REMOVED lines=10> */
[----:B------:R-:W-:Y:S01]  /*118a0*/  MOV R15, 0x40 ;  /* 0x00000040000f7802 */ /* 0x000fe20000000f00 */
[----:B------:R-:W-:Y:S01]  /*118b0*/  VIADD R7, R8, 0x20400 ;  /* 0x0002040008077836 */ /* 0x000fe20000000000 */
[----:B------:R-:W-:Y:S01]  /*118c0*/  PLOP3.LUT P0, PT, PT, PT, PT, 0x80, 0x0 ;  /* 0x000000000000781c */ /* 0x000fe20003f0f070 */
[----:B------:R-:W-:Y:S01]  /*118d0*/  UMOV UR6, 0x0 ;  /* 0x0000000000067882 */ /* 0x000fe20000000000 */
[----:B------:R-:W-:Y:S01]  /*118e0*/  R2UR UR10, R15 ;  /* 0x000000000f0a72ca */ /* 0x000fe200000e0000 */
[----:B------:R-:W-:-:S14]  /*118f0*/  UMOV UR7, 0x14f00000 ;  /* 0x14f0000000077882 */ /* 0x000fdc0000000000 */
.L_x_2318:
        /* <DEDUP_REMOVED lines=15> */
.L_x_2319:
        /* <DEDUP_REMOVED lines=16> */
.L_x_2422:
[----:B------:R-:W-:Y:S05]  /*11af0*/  BSYNC B3 ;  /* 0x0000000000037941 */ /* 0x000fea0003800000 */
.L_x_2320:
        /* <DEDUP_REMOVED lines=12> */
.L_x_2323:
[----:B------:R-:W-:Y:S05]  /*11bc0*/  BSYNC B3 ;  /* 0x0000000000037941 */ /* 0x000fea0003800000 */
.L_x_2322:
[----:B------:R-:W2:Y:S04]  /*11bd0*/  LDL R7, [R1+0x18] ;  /* 0x0000180001077983 */ /* 0x000ea80000100800 */
[----:B-1----:R-:W2:Y:S01]  /*11be0*/  LDL.LU R2, [R1+0x8] ;  /* 0x0000080001027983 */ /* 0x002ea20000300800 */
        /* <DEDUP_REMOVED lines=11> */
.L_x_2324:
        /* <DEDUP_REMOVED lines=15> */
.L_x_2325:
        /* <DEDUP_REMOVED lines=12> */
.L_x_2311:
[----:B------:R-:W-:Y:S05]  /*11e50*/  BSYNC B1 ;  /* 0x0000000000017941 */ /* 0x000fea0003800000 */
.L_x_2310:
[----:B0-----:R-:W2:Y:S01]  /*11e60*/  LDL.LU R0, [R1+0x40] ;  /* 0x0000400001007983 */ /* 0x001ea20000300800 */
[----:B------:R-:W-:-:S03]  /*11e70*/  IMAD.MOV.U32 R19, RZ, RZ, R9 ;  /* 0x000000ffff137224 */ /* 0x000fc600078e0009 */
[----:B------:R0:W-:Y:S02]  /*11e80*/  STL [R1+0x14], R13 ;  /* 0x0000140d01007387 */ /* 0x0001e40000100800 */
[----:B0-2---:R-:W-:-:S07]  /*11e90*/  VIADD R0, R0, 0xfffffffd ;  /* 0xfffffffd00007836 */ /* 0x005fce0000000000 */
.L_x_2309:
[----:B------:R-:W-:Y:S05]  /*11ea0*/  BSYNC B2 ;  /* 0x0000000000027941 */ /* 0x000fea0003800000 */
.L_x_2308:
[----:B------:R-:W-:Y:S01]  /*11eb0*/  VIADD R12, R12, 0xfffffffe ;  /* 0xfffffffe0c0c7836 */ /* 0x000fe20000000000 */
[----:B------:R-:W-:-:S04]  /*11ec0*/  LOP3.LUT R4, RZ, R4, RZ, 0x33, !PT ;  /* 0x00000004ff047212 */ /* 0x000fc800078e33ff */
[----:B------:R-:W-:-:S13]  /*11ed0*/  ISETP.NE.AND P0, PT, R12, R4, PT ;  /* 0x000000040c00720c */ /* 0x000fda0003f05270 */
[----:B------:R-:W-:Y:S05]  /*11ee0*/  @!P0 BRA `(.L_x_2307) ;  /* 0x0000001400448947 */ /* 0x000fea0003800000 */
[----:B------:R-:W-:-:S07]  /*11ef0*/  IMAD.MOV.U32 R9, RZ, RZ, R17 ;  /* 0x000000ffff097224 */ /* 0x000fce00078e0011 */
.L_x_2358:
        /* <DEDUP_REMOVED lines=35> */
.L_x_2328:
[----:B------:R-:W-:Y:S01]  /*12130*/  IMAD R3, R4, 0x8, R18 ;  /* 0x0000000804037824 */ /* 0x000fe200078e0212 */
[----:B------:R-:W-:Y:S01]  /*12140*/  SHF.L.U32 R2, R5, 0x1f, RZ ;  /* 0x0000001f05027819 */ /* 0x000fe200000006ff */
[----:B------:R-:W-:Y:S03]  /*12150*/  BSSY B2, `(.L_x_2329) ;  /* 0x0000003000027945 */ /* 0x000fe60003800000 */
[----:B------:R-:W1:Y:S02]  /*12160*/  SYNCS.PHASECHK.TRANS64.TRYWAIT P0, [R3+URZ+0x34840], R2 ;  /* 0x03484002030075a7 */ /* 0x000e64000800017f */
[----:B-1----:R-:W-:Y:S05]  /*12170*/  @!P0 BRA `(.L_x_2330) ;  /* 0x0000003c00b08947 */ /* 0x002fea0003800000 */
.L_x_2423:
[----:B------:R-:W-:Y:S05]  /*12180*/  BSYNC B2 ;  /* 0x0000000000027941 */ /* 0x000fea0003800000 */
.L_x_2329:
        /* <DEDUP_REMOVED lines=12> */
.L_x_2332:
[----:B------:R-:W-:Y:S05]  /*12250*/  BSYNC B2 ;  /* 0x0000000000027941 */ /* 0x000fea0003800000 */
.L_x_2331:
        /* <DEDUP_REMOVED lines=12> */
.L_x_2333:
        /* <DEDUP_REMOVED lines=16> */
.L_x_2334:
        /* <DEDUP_REMOVED lines=15> */
.L_x_2335:
        /* <DEDUP_REMOVED lines=16> */
.L_x_2424:
[----:B------:R-:W-:Y:S05]  /*12610*/  BSYNC B2 ;  /* 0x0000000000027941 */ /* 0x000fea0003800000 */
.L_x_2336:
        /* <DEDUP_REMOVED lines=11> */
.L_x_2339:
[----:B------:R-:W-:Y:S05]  /*126d0*/  BSYNC B2 ;  /* 0x0000000000027941 */ /* 0x000fea0003800000 */
.L_x_2338:
        /* <DEDUP_REMOVED lines=12> */
.L_x_2340:
        /* <DEDUP_REMOVED lines=15> */
.L_x_2341:
        /* <DEDUP_REMOVED lines=12> */
.L_x_2327:
[----:B------:R-:W-:Y:S05]  /*12950*/  BSYNC B1 ;  /* 0x0000000000017941 */ /* 0x000fea0003800000 */
.L_x_2326:
        /* <DEDUP_REMOVED lines=35> */
.L_x_2344:
[----:B------:R-:W-:Y:S01]  /*12b90*/  IMAD R2, R19, 0x8, R18 ;  /* 0x0000000813027824 */ /* 0x000fe200078e0212 */
[----:B------:R-:W-:Y:S01]  /*12ba0*/  SHF.L.U32 R3, R12, 0x1f, RZ ;  /* 0x0000001f0c037819 */ /* 0x000fe200000006ff */
[----:B------:R-:W-:Y:S03]  /*12bb0*/  BSSY B2, `(.L_x_2345) ;  /* 0x0000003000027945 */ /* 0x000fe60003800000 */
[----:B------:R-:W2:Y:S02]  /*12bc0*/  SYNCS.PHASECHK.TRANS64.TRYWAIT P0, [R2+URZ+0x34840], R3 ;  /* 0x03484003020075a7 */ /* 0x000ea4000800017f */
[----:B--2---:R-:W-:Y:S05]  /*12bd0*/  @!P0 BRA `(.L_x_2346) ;  /* 0x0000003400408947 */ /* 0x004fea0003800000 */
.L_x_2425:
[----:B------:R-:W-:Y:S05]  /*12be0*/  BSYNC B2 ;  /* 0x0000000000027941 */ /* 0x000fea0003800000 */
.L_x_2345:
        /* <DEDUP_REMOVED lines=12> */
.L_x_2348:
[----:B------:R-:W-:Y:S05]  /*12cb0*/  BSYNC B2 ;  /* 0x0000000000027941 */ /* 0x000fea0003800000 */
.L_x_2347:
        /* <DEDUP_REMOVED lines=13> */
.L_x_2349:
        /* <DEDUP_REMOVED lines=16> */
.L_x_2350:
        /* <DEDUP_REMOVED lines=15> */
.L_x_2351:
        /* <DEDUP_REMOVED lines=15> */
.L_x_2426:
[----:B------:R-:W-:Y:S05]  /*13070*/  BSYNC B2 ;  /* 0x0000000000027941 */ /* 0x000fea0003800000 */
.L_x_2352:
[----:B------:R-:W-:Y:S01]  /*13080*/  BSSY B2, `(.L_x_2354) ;  /* 0x000000b000027945 */ /* 0x000fe20003800000 */
[----:B------:R-:W-:Y:S01]  /*13090*/  MOV R10, 0x0 ;  /* 0x00000000000a7802 */ /* 0x000fe20000000f00 */
[----:B------:R-:W-:Y:S02]  /*130a0*/  IMAD.MOV.U32 R11, RZ, RZ, 0x14f00000 ;  /* 0x14f00000ff0b7424 */ /* 0x000fe400078e00ff */
[----:B------:R-:W-:Y:S05]  /*130b0*/  @P1 BRA `(.L_x_2355) ;  /* 0x00000000001c1947 */ /* 0x000fea0003800000 */
[----:B------:R-:W1:Y:S02]  /*130c0*/  S2R R3, SR_TID.X ;  /* 0x0000000000037919 */ /* 0x000e640000002100 */
[----:B-1----:R-:W-:Y:S01]  /*130d0*/  LOP3.LUT R14, R3, 0x1f, RZ, 0xc0, !PT ;  /* 0x0000001f030e7812 */ /* 0x002fe200078ec0ff */
[----:B------:R-:W-:-:S03]  /*130e0*/  IMAD.MOV.U32 R3, RZ, RZ, 0x8000 ;  /* 0x00008000ff037424 */ /* 0x000fc600078e00ff */
[----:B------:R-:W-:Y:S01]  /*130f0*/  ISETP.NE.AND P0, PT, R14, RZ, PT ;  /* 0x000000ff0e00720c */ /* 0x000fe20003f05270 */
[----:B------:R1:W-:-:S12]  /*13100*/  SYNCS.ARRIVE.TRANS64 RZ, [R2+URZ+0x50], R3 ;  /* 0x0000500302ff79a7 */ /* 0x0003d8000800003f */
[----:B-1----:R-:W-:Y:S05]  /*13110*/  @!P0 BRA `(.L_x_2355) ;  /* 0x0000000000048947 */ /* 0x002fea0003800000 */
[----:B------:R-:W-:Y:S01]  /*13120*/  BPT.TRAP 0x1 ;  /* 0x000000040000795c */ /* 0x000fe20000300000 */
.L_x_2355:
[----:B------:R-:W-:Y:S05]  /*13130*/  BSYNC B2 ;  /* 0x0000000000027941 */ /* 0x000fea0003800000 */
.L_x_2354:
        /* <DEDUP_REMOVED lines=12> */
.L_x_2356:
        /* <DEDUP_REMOVED lines=15> */
.L_x_2357:
        /* <DEDUP_REMOVED lines=12> */
.L_x_2343:
[----:B------:R-:W-:Y:S05]  /*133b0*/  BSYNC B1 ;  /* 0x0000000000017941 */ /* 0x000fea0003800000 */
.L_x_2342:
[----:B------:R-:W2:Y:S01]  /*133c0*/  LDL R2, [R1+0x28] ;  /* 0x0000280001027983 */ /* 0x000ea20000100800 */
[----:B------:R-:W-:Y:S01]  /*133d0*/  VIADD R0, R0, 0xfffffffe ;  /* 0xfffffffe00007836 */ /* 0x000fe20000000000 */
[----:B--2---:R-:W-:-:S13]  /*133e0*/  ISETP.GT.AND P0, PT, R7, R2, PT ;  /* 0x000000020700720c */ /* 0x004fda0003f04270 */
[----:B------:R-:W-:Y:S05]  /*133f0*/  @P0 BRA `(.L_x_2358) ;  /* 0xffffffe800c00947 */ /* 0x000fea000383ffff */
.L_x_2307:
[----:B------:R-:W-:Y:S05]  /*13400*/  BSYNC B0 ;  /* 0x0000000000007941 */ /* 0x000fea0003800000 */
.L_x_2306:
[----:B------:R-:W2:Y:S01]  /*13410*/  S2R R2, SR_TID.X ;  /* 0x0000000000027919 */ /* 0x000ea20000002100 */
[----:B------:R-:W-:Y:S01]  /*13420*/  BSSY B0, `(.L_x_2359) ;  /* 0x0000011000007945 */ /* 0x000fe20003800000 */
[----:B--2---:R-:W-:-:S04]  /*13430*/  LOP3.LUT R3, R2, 0x7f, RZ, 0xc0, !PT ;  /* 0x0000007f02037812 */ /* 0x004fc800078ec0ff */
[----:B------:R-:W-:-:S13]  /*13440*/  ISETP.NE.AND P0, PT, R3, RZ, PT ;  /* 0x000000ff0300720c */ /* 0x000fda0003f05270 */
[----:B------:R-:W-:Y:S05]  /*13450*/  @P0 BRA `(.L_x_2360) ;  /* 0x0000000000340947 */ /* 0x000fea0003800000 */
[----:B------:R-:W2:Y:S01]  /*13460*/  S2R R2, SR_LANEID ;  /* 0x0000000000027919 */ /* 0x000ea20000000000 */
[----:B------:R-:W-:Y:S01]  /*13470*/  VOTEU.ANY UR4, UPT, PT ;  /* 0x0000000000047886 */ /* 0x000fe200038e0100 */
[----:B-1----:R-:W1:Y:S01]  /*13480*/  LDC.64 R4, c[0x0][0xc60] ;  /* 0x00031800ff047b82 */ /* 0x002e620000000a00 */
[----:B------:R-:W2:Y:S02]  /*13490*/  FLO.U32 R0, UR4 ;  /* 0x0000000400007d00 */ /* 0x000ea400080e0000 */
        /* <DEDUP_REMOVED lines=9> */
.L_x_2360:
[----:B------:R-:W-:Y:S05]  /*13530*/  BSYNC B0 ;  /* 0x0000000000007941 */ /* 0x000fea0003800000 */
.L_x_2359:
[----:B--2---:R-:W2:Y:S01]  /*13540*/  LDL.LU R0, [R1+0x20] ;  /* 0x0000200001007983 */ /* 0x004ea20000300800 */
[----:B------:R-:W-:Y:S01]  /*13550*/  BSSY B0, `(.L_x_2361) ;  /* 0x000003a000007945 */ /* 0x000fe20003800000 */
[----:B--2---:R-:W-:-:S13]  /*13560*/  ISETP.NE.AND P0, PT, R0, RZ, PT ;  /* 0x000000ff0000720c */ /* 0x004fda0003f05270 */
        /* <DEDUP_REMOVED lines=8> */
.L_x_2427:
[----:B------:R-:W-:Y:S05]  /*135f0*/  BSYNC B1 ;  /* 0x0000000000017941 */ /* 0x000fea0003800000 */
.L_x_2363:
        /* <DEDUP_REMOVED lines=9> */
.L_x_2366:
[----:B------:R-:W-:Y:S05]  /*13690*/  BSYNC B1 ;  /* 0x0000000000017941 */ /* 0x000fea0003800000 */
.L_x_2365:
        /* <DEDUP_REMOVED lines=12> */
.L_x_2367:
        /* <DEDUP_REMOVED lines=15> */
.L_x_2368:
        /* <DEDUP_REMOVED lines=10> */
.L_x_2362:
[----:B------:R-:W-:Y:S05]  /*138f0*/  BSYNC B0 ;  /* 0x0000000000007941 */ /* 0x000fea0003800000 */
.L_x_2361:
[----:B------:R-:W2:Y:S01]  /*13900*/  LDL.LU R4, [R1+0x14] ;  /* 0x0000140001047983 */ /* 0x000ea20000300800 */
[----:B------:R-:W-:-:S05]  /*13910*/  VIADD R19, R19, 0x1 ;  /* 0x0000000113137836 */ /* 0x000fca0000000000 */
[----:B------:R-:W-:-:S04]  /*13920*/  ISETP.NE.AND P0, PT, R19, 0x2, PT ;  /* 0x000000021300780c */ /* 0x000fc80003f05270 */
[----:B------:R-:W-:Y:S02]  /*13930*/  SEL R0, RZ, 0x1, P0 ;  /* 0x00000001ff007807 */ /* 0x000fe40000000000 */
[----:B------:R-:W-:Y:S02]  /*13940*/  SEL R19, R19, RZ, P0 ;  /* 0x000000ff13137207 */ /* 0x000fe40000000000 */
[----:B--2---:R-:W-:-:S05]  /*13950*/  LOP3.LUT R4, R4, R0, RZ, 0x3c, !PT ;  /* 0x0000000004047212 */ /* 0x004fca00078e3cff */
[----:B------:R2:W-:Y:S02]  /*13960*/  STL [R1+0x14], R4 ;  /* 0x0000140401007387 */ /* 0x0005e40000100800 */
.L_x_2286:
[----:B------:R-:W-:Y:S05]  /*13970*/  BSYNC B7 ;  /* 0x0000000000077941 */ /* 0x000fea0003800000 */
.L_x_2284:
        /* <DEDUP_REMOVED lines=9> */
[----:B0123--:R-:W0:Y:S04]  /*13a10*/  LDS.128 R4, [R18+0x348d0] ;  /* 0x0348d00012047984 */ /* 0x00fe280000000c00 */
[----:B0-----:R0:W-:Y:S04]  /*13a20*/  STL.64 [R1], R4 ;  /* 0x0000000401007387 */ /* 0x0011e80000100a00 */
[----:B------:R0:W-:Y:S01]  /*13a30*/  STL.64 [R1+0x8], R6 ;  /* 0x0000080601007387 */ /* 0x0001e20000100a00 */
[----:B------:R-:W-:Y:S06]  /*13a40*/  BAR.ARV 0x4, 0x180 ;  /* 0x0106000000007b1d */ /* 0x000fec0000002000 */
[----:B------:R-:W-:Y:S05]  /*13a50*/  BRA `(.L_x_2370) ;  /* 0x0000001000307947 */ /* 0x000fea0003800000 */
.L_x_2369:
[----:B------:R-:W2:Y:S01]  /*13a60*/  S2R R0, SR_TID.X ;  /* 0x0000000000007919 */ /* 0x000ea20000002100 */
[----:B------:R-:W-:Y:S01]  /*13a70*/  UMOV UR4, 0xffffffff ;  /* 0xffffffff00047882 */ /* 0x000fe20000000000 */
[----:B--2---:R-:W-:-:S04]  /*13a80*/  LOP3.LUT R10, R0, 0x1f, RZ, 0xc0, !PT ;  /* 0x0000001f000a7812 */ /* 0x004fc800078ec0ff */
[----:B------:R-:W-:Y:S01]  /*13a90*/  ISETP.NE.AND P0, PT, R10, 0x1f, PT ;  /* 0x0000001f0a00780c */ /* 0x000fe20003f05270 */
[----:B------:R-:W-:-:S12]  /*13aa0*/  BRA.DIV UR4, `(.L_x_2371) ;  /* 0x0000002604c87947 */ /* 0x000fd8000b800000 */
[----:B------:R-:W2:Y:S01]  /*13ab0*/  LDL.LU R3, [R1] ;  /* 0x0000000001037983 */ /* 0x000ea20000300800 */
[----:B------:R-:W-:-:S03]  /*13ac0*/  ULDC UR4, c[0x0][0xc3c] ;  /* 0x00030f0000047ab9 */ /* 0x000fc60000000800 */
[----:B01----:R-:W4:Y:S02]  /*13ad0*/  LDL R8, [R1+0xc] ;  /* 0x00000c0001087983 */ /* 0x003f240000100800 */
[----:B----4-:R-:W-:Y:S02]  /*13ae0*/  IMAD.IADD R0, R8, 0x1, R10 ;  /* 0x0000000108007824 */ /* 0x010fe400078e020a */
[----:B--2---:R-:W-:-:S03]  /*13af0*/  IMAD.MOV.U32 R8, RZ, RZ, R3 ;  /* 0x000000ffff087224 */ /* 0x004fc600078e0003 */
[----:B------:R-:W-:-:S13]  /*13b00*/  ISETP.GE.OR P1, PT, R0, UR4, !P0 ;  /* 0x0000000400007c0c */ /* 0x000fda000c726670 */
[----:B------:R-:W0:Y:S08]  /*13b10*/  @!P1 LDC.64 R2, c[0x0][0xc80] ;  /* 0x00032000ff029b82 */ /* 0x000e300000000a00 */
[----:B---3--:R-:W1:Y:S01]  /*13b20*/  @!P1 LDC.64 R6, c[0x0][0xc78] ;  /* 0x00031e00ff069b82 */ /* 0x008e620000000a00 */
[----:B0-----:R-:W-:-:S05]  /*13b30*/  @!P1 IMAD.WIDE R2, R0, 0x4, R2 ;  /* 0x0000000400029825 */ /* 0x001fca00078e0202 */
[----:B------:R1:W2:Y:S02]  /*13b40*/  @!P1 LDG.E R5, desc[UR56][R2.64] ;  /* 0x0000003802059981 */ /* 0x0002a4000c1e1900 */
[----:B-1----:R-:W-:-:S06]  /*13b50*/  @!P1 IMAD.WIDE R2, R0, 0x4, R6 ;  /* 0x0000000400029825 */ /* 0x002fcc00078e0206 */
[----:B------:R-:W3:Y:S01]  /*13b60*/  @!P1 LDG.E R2, desc[UR56][R2.64] ;  /* 0x0000003802029981 */ /* 0x000ee2000c1e1900 */
[----:B------:R-:W-:Y:S02]  /*13b70*/  CS2R R6, SRZ ;  /* 0x0000000000067805 */ /* 0x000fe4000001ff00 */
[C---:B------:R-:W-:Y:S02]  /*13b80*/  ISETP.GE.U32.AND P2, PT, R10.reuse, 0x2, PT ;  /* 0x000000020a00780c */ /* 0x040fe40003f46070 */
[C---:B------:R-:W-:Y:S01]  /*13b90*/  ISETP.GE.U32.AND P3, PT, R10.reuse, 0x4, PT ;  /* 0x000000040a00780c */ /* 0x040fe20003f66070 */
[----:B------:R-:W-:Y:S01]  /*13ba0*/  SHFL.IDX PT, R4, R8, RZ, 0x1f ;  /* 0x00001fff08047589 */ /* 0x000fe200000e0000 */
[C---:B------:R-:W-:Y:S02]  /*13bb0*/  ISETP.GE.U32.AND P4, PT, R10.reuse, 0x8, PT ;  /* 0x000000080a00780c */ /* 0x040fe40003f86070 */
[----:B------:R-:W-:Y:S01]  /*13bc0*/  ISETP.GE.U32.AND P5, PT, R10, 0x10, PT ;  /* 0x000000100a00780c */ /* 0x000fe20003fa6070 */
[----:B------:R-:W-:Y:S01]  /*13bd0*/  SHFL.IDX PT, R0, R8, 0x1, 0x1f ;  /* 0x00201f0008007f89 */ /* 0x000fe200000e0000 */
[----:B--2---:R-:W-:-:S02]  /*13be0*/  @!P1 IMAD.MOV.U32 R6, RZ, RZ, R5 ;  /* 0x000000ffff069224 */ /* 0x004fc400078e0005 */
[----:B---3--:R-:W-:Y:S01]  /*13bf0*/  @!P1 IMAD.MOV.U32 R7, RZ, RZ, R2 ;  /* 0x000000ffff079224 */ /* 0x008fe200078e0002 */
[----:B------:R-:W-:-:S03]  /*13c00*/  ISETP.NE.AND P1, PT, R10, RZ, PT ;  /* 0x000000ff0a00720c */ /* 0x000fc60003f25270 */
[----:B------:R-:W-:-:S05]  /*13c10*/  IMAD R2, R7, R6, RZ ;  /* 0x0000000607027224 */ /* 0x000fca00078e02ff */
[----:B------:R-:W0:Y:S02]  /*13c20*/  SHFL.UP PT, R3, R2, 0x1, RZ ;  /* 0x0420000002037989 */ /* 0x000e2400000e00ff */
[----:B0-----:R-:W-:-:S05]  /*13c30*/  SEL R5, R3, RZ, P1 ;  /* 0x000000ff03057207 */ /* 0x001fca0000800000 */
[----:B------:R-:W-:Y:S02]  /*13c40*/  IMAD.IADD R2, R2, 0x1, R5 ;  /* 0x0000000102027824 */ /* 0x000fe400078e0205 */
[----:B------:R-:W-:-:S03]  /*13c50*/  IMAD.MOV.U32 R5, RZ, RZ, RZ ;  /* 0x000000ffff057224 */ /* 0x000fc600078e00ff */
        /* <DEDUP_REMOVED lines=13> */
.L_x_2437:
[----:B------:R-:W-:Y:S02]  /*13d30*/  ULDC UR4, c[0x0][0xc38] ;  /* 0x00030e0000047ab9 */ /* 0x000fe40000000800 */
[----:B------:R-:W-:-:S04]  /*13d40*/  IMAD.U32 R8, RZ, RZ, UR4 ;  /* 0x00000004ff087e24 */ /* 0x000fc8000f8e00ff */
[----:B-1----:R-:W-:-:S05]  /*13d50*/  IMAD R9, R9, R8, RZ ;  /* 0x0000000809097224 */ /* 0x002fca00078e02ff */
[----:B------:R-:W-:-:S04]  /*13d60*/  IADD3 R0, R0, R9, RZ ;  /* 0x0000000900007210 */ /* 0x000fc80007ffe0ff */
[----:B------:R-:W-:-:S13]  /*13d70*/  ISETP.GT.AND P6, PT, R0, R4, PT ;  /* 0x000000040000720c */ /* 0x000fda0003fc4270 */
[----:B------:R-:W-:Y:S05]  /*13d80*/  @P6 BRA `(.L_x_2372) ;  /* 0x0000000000ac6947 */ /* 0x000fea0003800000 */
.L_x_2375:
[----:B------:R-:W2:Y:S01]  /*13d90*/  LDL.LU R3, [R1+0xc] ;  /* 0x00000c0001037983 */ /* 0x000ea20000300800 */
[----:B0-----:R-:W0:Y:S01]  /*13da0*/  LDC R2, c[0x0][0xc3c] ;  /* 0x00030f00ff027b82 */ /* 0x001e220000000800 */
[----:B--2---:R-:W-:-:S05]  /*13db0*/  VIADD R3, R3, 0x1f ;  /* 0x0000001f03037836 */ /* 0x004fca0000000000 */
[----:B0-----:R-:W-:-:S13]  /*13dc0*/  ISETP.GE.AND P6, PT, R3, R2, PT ;  /* 0x000000020300720c */ /* 0x001fda0003fc6270 */
[----:B------:R-:W-:Y:S05]  /*13dd0*/  @P6 BRA `(.L_x_2373) ;  /* 0x0000000800e86947 */ /* 0x000fea0003800000 */
[----:B------:R-:W0:Y:S01]  /*13de0*/  S2R R6, SR_TID.X ;  /* 0x0000000000067919 */ /* 0x000e220000002100 */
        /* <DEDUP_REMOVED lines=31> */
.L_x_2445:
[----:B------:R-:W-:Y:S02]  /*13fe0*/  ULDC UR4, c[0x0][0xc38] ;  /* 0x00030e0000047ab9 */ /* 0x000fe40000000800 */
[----:B------:R-:W-:-:S04]  /*13ff0*/  IMAD.U32 R8, RZ, RZ, UR4 ;  /* 0x00000004ff087e24 */ /* 0x000fc8000f8e00ff */
[----:B-1----:R-:W-:-:S04]  /*14000*/  IMAD R9, R9, R8, RZ ;  /* 0x0000000809097224 */ /* 0x002fc800078e02ff */
[----:B------:R-:W-:-:S05]  /*14010*/  IMAD.IADD R0, R9, 0x1, R0 ;  /* 0x0000000109007824 */ /* 0x000fca00078e0200 */
[----:B------:R-:W-:-:S13]  /*14020*/  ISETP.GT.AND P6, PT, R0, R4, PT ;  /* 0x000000040000720c */ /* 0x000fda0003fc4270 */
[----:B------:R-:W-:Y:S05]  /*14030*/  @!P6 BRA `(.L_x_2375) ;  /* 0xfffffffc0054e947 */ /* 0x000fea000383ffff */
.L_x_2372:
        /* <DEDUP_REMOVED lines=12> */
.L_x_2450:
[----:B------:R-:W-:-:S13]  /*14100*/  ISETP.NE.AND P0, PT, R3, RZ, PT ;  /* 0x000000ff0300720c */ /* 0x000fda0003f05270 */
[----:B------:R-:W-:Y:S05]  /*14110*/  @!P0 BRA `(.L_x_2377) ;  /* 0x0000000000148947 */ /* 0x000fea0003800000 */
[----:B------:R-:W-:Y:S01]  /*14120*/  UMOV UR4, 0xffffffff ;  /* 0xffffffff00047882 */ /* 0x000fe20000000000 */
[----:B---3--:R-:W-:Y:S02]  /*14130*/  VIADD R10, R10, 0xffffffff ;  /* 0xffffffff0a0a7836 */ /* 0x008fe40000000000 */
[----:B------:R-:W-:Y:S05]  /*14140*/  BRA.DIV UR4, `(.L_x_2378) ;  /* 0x0000002a04bc7947 */ /* 0x000fea000b800000 */
[----:B0-----:R0:W1:Y:S02]  /*14150*/  SHFL.IDX PT, R2, R2, R10, 0x1f ;  /* 0x00001f0a02027589 */ /* 0x00106400000e0000 */
.L_x_2453:
[----:B-1----:R-:W-:-:S07]  /*14160*/  IMAD.MOV.U32 R5, RZ, RZ, R2 ;  /* 0x000000ffff057224 */ /* 0x002fce00078e0002 */
.L_x_2377:
[----:B0-----:R-:W-:Y:S01]  /*14170*/  IMAD R2, R5, R8, R9 ;  /* 0x0000000805027224 */ /* 0x001fe200078e0209 */
[----:B------:R-:W-:-:S03]  /*14180*/  ISETP.NE.AND P0, PT, R7, 0x1, PT ;  /* 0x000000010700780c */ /* 0x000fc60003f05270 */
[----:B------:R-:W-:Y:S01]  /*14190*/  IMAD.IADD R4, R4, 0x1, -R2 ;  /* 0x0000000104047824 */ /* 0x000fe200078e0a02 */
[----:B------:R0:W-:Y:S09]  /*141a0*/  STL [R1], R2 ;  /* 0x0000000201007387 */ /* 0x0001f20000100800 */
[----:B------:R-:W-:Y:S05]  /*141b0*/  @!P0 BRA `(.L_x_2379) ;  /* 0x0000000000e48947 */ /* 0x000fea0003800000 */
[----:B------:R-:W-:-:S04]  /*141c0*/  IABS R5, R0 ;  /* 0x0000000000057213 */ /* 0x000fc80000000000 */
        /* <DEDUP_REMOVED lines=25> */
[----:B---3--:R-:W-:Y:S02]  /*14360*/  IMAD R6, R2, R5, RZ ;  /* 0x0000000502067224 */ /* 0x008fe400078e02ff */
        /* <DEDUP_REMOVED lines=13> */
[-C--:B------:R-:W-:Y:S01]  /*14440*/  @!P1 IADD3 R2, R2, -R5.reuse, RZ ;  /* 0x8000000502029210 */ /* 0x080fe20007ffe0ff */
        /* <DEDUP_REMOVED lines=16> */
.L_x_2379:
[----:B------:R-:W2:Y:S01]  /*14550*/  LDL R5, [R1+0xc] ;  /* 0x00000c0001057983 */ /* 0x000ea20000100800 */
[----:B0-----:R-:W2:Y:S02]  /*14560*/  LDC.64 R2, c[0x0][0xc90] ;  /* 0x00032400ff027b82 */ /* 0x001ea40000000a00 */
[----:B--2---:R-:W-:-:S05]  /*14570*/  IMAD.WIDE R2, R5, 0x4, R2 ;  /* 0x0000000405027825 */ /* 0x004fca00078e0202 */
[----:B---3--:R-:W2:Y:S02]  /*14580*/  LDG.E R6, desc[UR56][R2.64] ;  /* 0x0000003802067981 */ /* 0x008ea4000c1e1900 */
        /* <DEDUP_REMOVED lines=59> */
.L_x_2380:
[----:B0-----:R-:W-:-:S05]  /*14940*/  LOP3.LUT R3, RZ, R4, RZ, 0x33, !PT ;  /* 0x00000004ff037212 */ /* 0x001fca00078e33ff */
[----:B------:R-:W-:-:S05]  /*14950*/  IMAD.IADD R0, R0, 0x1, R3 ;  /* 0x0000000100007824 */ /* 0x000fca00078e0203 */
[----:B------:R2:W-:Y:S01]  /*14960*/  STL [R1+0x4], R0 ;  /* 0x0000040001007387 */ /* 0x0005e20000100800 */
[----:B------:R-:W-:Y:S05]  /*14970*/  BRA `(.L_x_2381) ;  /* 0x0000000000287947 */ /* 0x000fea0003800000 */
.L_x_2373:
        /* <DEDUP_REMOVED lines=10> */
.L_x_2381:
[----:B0-----:R-:W3:Y:S04]  /*14a20*/  LDL R3, [R1+0x8] ;  /* 0x0000080001037983 */ /* 0x001ee80000100800 */
[----:B-1----:R-:W4:Y:S04]  /*14a30*/  LDL R2, [R1+0xc] ;  /* 0x00000c0001027983 */ /* 0x002f280000100800 */
[----:B------:R-:W5:Y:S04]  /*14a40*/  LDL R4, [R1] ;  /* 0x0000000001047983 */ /* 0x000f680000100800 */
[----:B------:R-:W5:Y:S01]  /*14a50*/  LDL R5, [R1+0x4] ;  /* 0x0000040001057983 */ /* 0x000f620000100800 */
[----:B------:R-:W-:Y:S05]  /*14a60*/  WARPSYNC.ALL ;  /* 0x0000000000007948 */ /* 0x000fea0003800000 */
[----:B--2---:R-:W0:Y:S02]  /*14a70*/  S2R R0, SR_TID.X ;  /* 0x0000000000007919 */ /* 0x004e240000002100 */
        /* <DEDUP_REMOVED lines=10> */
.L_x_2370:
[----:B------:R-:W2:Y:S01]  /*14b20*/  LDL R0, [R1+0xc] ;  /* 0x00000c0001007983 */ /* 0x000ea20000100800 */
[----:B------:R-:W-:Y:S02]  /*14b30*/  ULDC UR4, c[0x0][0xc3c] ;  /* 0x00030f0000047ab9 */ /* 0x000fe40000000800 */
[----:B--2---:R-:W-:-:S13]  /*14b40*/  ISETP.GE.AND P0, PT, R0, UR4, PT ;  /* 0x0000000400007c0c */ /* 0x004fda000bf06270 */
[----:B------:R-:W-:Y:S05]  /*14b50*/  @!P0 BRA `(.L_x_2382) ;  /* 0xffffffa400208947 */ /* 0x000fea000383ffff */
[----:B------:R-:W-:Y:S05]  /*14b60*/  BSYNC B8 ;  /* 0x0000000000087941 */ /* 0x000fea0003800000 */
.L_x_2278:
[----:B0-----:R-:W2:Y:S01]  /*14b70*/  LDL.LU R0, [R1+0x48] ;  /* 0x0000480001007983 */ /* 0x001ea20000300800 */
[----:B------:R-:W-:Y:S01]  /*14b80*/  BSSY B0, `(.L_x_2383) ;  /* 0x000000b000007945 */ /* 0x000fe20003800000 */
[----:B-1-3--:R-:W0:Y:S01]  /*14b90*/  S2R R5, SR_CgaCtaId ;  /* 0x0000000000057919 */ /* 0x00ae220000008800 */
        /* <DEDUP_REMOVED lines=9> */
.L_x_2454:
[----:B------:R-:W-:Y:S05]  /*14c30*/  BSYNC B0 ;  /* 0x0000000000007941 */ /* 0x000fea0003800000 */
.L_x_2383:
[----:B------:R-:W-:-:S03]  /*14c40*/  UMOV UR4, 0xffffffff ;  /* 0xffffffff00047882 */ /* 0x000fc60000000000 */
[----:B------:R-:W-:Y:S05]  /*14c50*/  BRA.DIV UR4, `(.L_x_2385) ;  /* 0x0000002204387947 */ /* 0x000fea000b800000 */
[----:B------:R-:W1:Y:S02]  /*14c60*/  S2R R2, SR_TID.X ;  /* 0x0000000000027919 */ /* 0x000e640000002100 */
[----:B-1----:R-:W-:-:S04]  /*14c70*/  SHF.R.U32.HI R2, RZ, 0x5, R2 ;  /* 0x00000005ff027819 */ /* 0x002fc80000011602 */
[----:B------:R-:W-:-:S05]  /*14c80*/  LOP3.LUT R2, R2, 0x3, RZ, 0xc0, !PT ;  /* 0x0000000302027812 */ /* 0x000fca00078ec0ff */
[----:B------:R1:W2:Y:S02]  /*14c90*/  SHFL.IDX PT, R14, R2, RZ, 0x1f ;  /* 0x00001fff020e7589 */ /* 0x0002a400000e0000 */
.L_x_2457:
[----:B--2---:R-:W-:Y:S01]  /*14ca0*/  ISETP.NE.AND P0, PT, R14, RZ, PT ;  /* 0x000000ff0e00720c */ /* 0x004fe20003f05270 */
[----:B------:R-:W-:-:S12]  /*14cb0*/  BSSY B0, `(.L_x_2386) ;  /* 0x0000025000007945 */ /* 0x000fd80003800000 */
[----:B------:R-:W-:Y:S05]  /*14cc0*/  @P0 BRA `(.L_x_2387) ;  /* 0x00000000008c0947 */ /* 0x000fea0003800000 */
[----:B------:R-:W-:-:S03]  /*14cd0*/  UMOV UR4, 0xffffffff ;  /* 0xffffffff00047882 */ /* 0x000fc60000000000 */
[----:B------:R-:W-:Y:S05]  /*14ce0*/  BRA.DIV UR4, `(.L_x_2388) ;  /* 0x0000002204487947 */ /* 0x000fea000b800000 */
[----:B------:R-:W-:-:S13]  /*14cf0*/  ELECT P6, URZ, PT ;  /* 0x00000000003f782f */ /* 0x000fda00038c0000 */
.L_x_2460:
[----:B------:R-:W-:Y:S05]  /*14d00*/  @!P6 BRA `(.L_x_2387) ;  /* 0x00000000007ce947 */ /* 0x000fea0003800000 */
[----:B-1----:R-:W2:Y:S02]  /*14d10*/  LDL.LU R2, [R1+0x60] ;  /* 0x0000600001027983 */ /* 0x002ea40000300800 */
[----:B--2---:R-:W-:-:S04]  /*14d20*/  LOP3.LUT R2, R2, 0x2, RZ, 0xfc, !PT ;  /* 0x0000000202027812 */ /* 0x004fc800078efcff */
[----:B------:R-:W-:-:S13]  /*14d30*/  ISETP.NE.AND P2, PT, R2, 0x3, PT ;  /* 0x000000030200780c */ /* 0x000fda0003f45270 */
[----:B------:R-:W-:Y:S05]  /*14d40*/  @!P2 BRA `(.L_x_2389) ;  /* 0x000000000004a947 */ /* 0x000fea0003800000 */
[----:B------:R-:W-:Y:S01]  /*14d50*/  BPT.TRAP 0x1 ;  /* 0x000000040000795c */ /* 0x000fe20000300000 */
.L_x_2389:
        /* <DEDUP_REMOVED lines=13> */
.L_x_2461:
[----:B------:R-:W1:Y:S02]  /*14e30*/  SYNCS.PHASECHK.TRANS64.TRYWAIT P0, [R7+URZ], R2 ;  /* 0x00000002070075a7 */ /* 0x000e64000800017f */
[----:B-1----:R-:W-:Y:S05]  /*14e40*/  @!P0 BRA `(.L_x_2391) ;  /* 0x0000002000248947 */ /* 0x002fea0003800000 */
.L_x_2462:
[----:B------:R-:W-:Y:S05]  /*14e50*/  @!P2 BRA `(.L_x_2392) ;  /* 0x000000000004a947 */ /* 0x000fea0003800000 */
[----:B------:R-:W-:Y:S01]  /*14e60*/  BPT.TRAP 0x1 ;  /* 0x000000040000795c */ /* 0x000fe20000300000 */
.L_x_2392:
[----:B------:R-:W-:-:S04]  /*14e70*/  VIADD R0, R0, 0x34860 ;  /* 0x0003486000007836 */ /* 0x000fc80000000000 */
[----:B------:R-:W-:-:S04]  /*14e80*/  IMAD R4, R19, 0x8, R0 ;  /* 0x0000000813047824 */ /* 0x000fc800078e0200 */
[----:B------:R-:W2:Y:S02]  /*14e90*/  SYNCS.PHASECHK.TRANS64.TRYWAIT P0, [R4+URZ], R5 ;  /* 0x00000005040075a7 */ /* 0x000ea4000800017f */
[----:B--2---:R-:W-:Y:S05]  /*14ea0*/  @!P0 BRA `(.L_x_2393) ;  /* 0x0000002000208947 */ /* 0x004fea0003800000 */
.L_x_2463:
[----:B------:R-:W-:-:S07]  /*14eb0*/  IMAD R3, R3, 0x8, R0 ;  /* 0x0000000803037824 */ /* 0x000fce00078e0200 */
.L_x_2394:
[----:B---3--:R3:W4:Y:S02]  /*14ec0*/  SYNCS.PHASECHK.TRANS64.TRYWAIT P0, [R3+URZ], R2 ;  /* 0x00000002030075a7 */ /* 0x008724000800017f */
[----:B----4-:R-:W-:Y:S05]  /*14ed0*/  @!P0 NANOSLEEP.SYNCS 0x989680 ;  /* 0x009896800000895d */ /* 0x010fea0003900000 */
[----:B------:R-:W4:Y:S02]  /*14ee0*/  @!P0 SYNCS.PHASECHK.TRANS64 P0, [R3+URZ], R2 ;  /* 0x00000002030085a7 */ /* 0x000f24000800007f */
[----:B----4-:R-:W-:Y:S05]  /*14ef0*/  @!P0 BRA `(.L_x_2394) ;  /* 0xfffffffc00f08947 */ /* 0x010fea000383ffff */
.L_x_2387:
[----:B------:R-:W-:Y:S05]  /*14f00*/  BSYNC B0 ;  /* 0x0000000000007941 */ /* 0x000fea0003800000 */
.L_x_2386:
[----:B------:R-:W-:Y:S05]  /*14f10*/  EXIT ;  /* 0x000000000000794d */ /* 0x000fea0003800000 */
.L_x_2217:
[----:B0-----:R-:W-:-:S04]  /*14f20*/  IMAD.U32 R3, RZ, RZ, UR37 ;  /* 0x00000025ff037e24 */ /* 0x001fc8000f8e00ff */
[----:B------:R0:W1:Y:S03]  /*14f30*/  SYNCS.PHASECHK.TRANS64.TRYWAIT P1, [R3+URZ+0x34800], R0 ;  /* 0x03480000030075a7 */ /* 0x000066000802017f */
[----:B-1----:R-:W-:Y:S05]  /*14f40*/  @!P1 NANOSLEEP.SYNCS 0x989680 ;  /* 0x009896800000995d */ /* 0x002fea0003900000 */
[----:B------:R-:W1:Y:S02]  /*14f50*/  @!P1 SYNCS.PHASECHK.TRANS64 P1, [R3+URZ+0x34800], R0 ;  /* 0x03480000030095a7 */ /* 0x000e64000802007f */
[----:B-1----:R-:W-:Y:S05]  /*14f60*/  @!P1 BRA `(.L_x_2217) ;  /* 0xfffffffc00ec9947 */ /* 0x002fea000383ffff */
[----:B------:R-:W-:Y:S05]  /*14f70*/  BRA `(.L_x_2395) ;  /* 0xfffffec800f87947 */ /* 0x000fea000383ffff */
.L_x_2221:
[----:B-1----:R1:W2:Y:S02]  /*14f80*/  SYNCS.PHASECHK.TRANS64.TRYWAIT P2, [R0+URZ+0x34830], R3 ;  /* 0x03483003000075a7 */ /* 0x0022a4000804017f */
[----:B--2---:R-:W-:Y:S05]  /*14f90*/  @!P2 NANOSLEEP.SYNCS 0x989680 ;  /* 0x009896800000a95d */ /* 0x004fea0003900000 */
[----:B------:R-:W2:Y:S02]  /*14fa0*/  @!P2 SYNCS.PHASECHK.TRANS64 P2, [R0+URZ+0x34830], R3 ;  /* 0x034830030000a5a7 */ /* 0x000ea4000804007f */
[----:B--2---:R-:W-:Y:S05]  /*14fb0*/  @!P2 BRA `(.L_x_2221) ;  /* 0xfffffffc00f0a947 */ /* 0x004fea000383ffff */
[----:B------:R-:W-:Y:S05]  /*14fc0*/  BRA `(.L_x_2220) ;  /* 0xfffffecc001c7947 */ /* 0x000fea000383ffff */
.L_x_2226:
[----:B-1----:R-:W-:-:S04]  /*14fd0*/  IMAD.U32 R6, RZ, RZ, UR59 ;  /* 0x0000003bff067e24 */ /* 0x002fc8000f8e00ff */
[----:B------:R1:W2:Y:S03]  /*14fe0*/  SYNCS.PHASECHK.TRANS64.TRYWAIT P3, [R6+URZ+0x34830], R5 ;  /* 0x03483005060075a7 */ /* 0x0002a6000806017f */
[----:B--2---:R-:W-:Y:S05]  /*14ff0*/  @!P3 NANOSLEEP.SYNCS 0x989680 ;  /* 0x009896800000b95d */ /* 0x004fea0003900000 */
[----:B------:R-:W2:Y:S02]  /*15000*/  @!P3 SYNCS.PHASECHK.TRANS64 P3, [R6+URZ+0x34830], R5 ;  /* 0x034830050600b5a7 */ /* 0x000ea4000806007f */
[----:B--2---:R-:W-:Y:S05]  /*15010*/  @!P3 BRA `(.L_x_2226) ;  /* 0xfffffffc00ecb947 */ /* 0x004fea000383ffff */
[----:B------:R-:W-:Y:S05]  /*15020*/  BRA `(.L_x_2225) ;  /* 0xfffffef800807947 */ /* 0x000fea000383ffff */
.L_x_2230:
[----:B01----:R-:W-:-:S04]  /*15030*/  IMAD.U32 R5, RZ, RZ, UR7 ;  /* 0x00000007ff057e24 */ /* 0x003fc8000f8e00ff */
[----:B------:R0:W1:Y:S03]  /*15040*/  SYNCS.PHASECHK.TRANS64.TRYWAIT P3, [R5+URZ+0x34850], R0 ;  /* 0x03485000050075a7 */ /* 0x000066000806017f */
[----:B-1----:R-:W-:Y:S05]  /*15050*/  @!P3 NANOSLEEP.SYNCS 0x989680 ;  /* 0x009896800000b95d */ /* 0x002fea0003900000 */
[----:B------:R-:W1:Y:S02]  /*15060*/  @!P3 SYNCS.PHASECHK.TRANS64 P3, [R5+URZ+0x34850], R0 ;  /* 0x034850000500b5a7 */ /* 0x000e64000806007f */
[----:B-1----:R-:W-:Y:S05]  /*15070*/  @!P3 BRA `(.L_x_2230) ;  /* 0xfffffffc00ecb947 */ /* 0x002fea000383ffff */
[----:B------:R-:W-:Y:S05]  /*15080*/  BRA `(.L_x_2229) ;  /* 0xffffff0000847947 */ /* 0x000fea000383ffff */
.L_x_2236:
[----:B-1----:R-:W-:-:S04]  /*15090*/  IMAD.U32 R6, RZ, RZ, UR6 ;  /* 0x00000006ff067e24 */ /* 0x002fc8000f8e00ff */
[----:B------:R1:W2:Y:S03]  /*150a0*/  SYNCS.PHASECHK.TRANS64.TRYWAIT P2, [R6+URZ+0x34830], R5 ;  /* 0x03483005060075a7 */ /* 0x0002a6000804017f */
[----:B--2---:R-:W-:Y:S05]  /*150b0*/  @!P2 NANOSLEEP.SYNCS 0x989680 ;  /* 0x009896800000a95d */ /* 0x004fea0003900000 */
[----:B------:R-:W2:Y:S02]  /*150c0*/  @!P2 SYNCS.PHASECHK.TRANS64 P2, [R6+URZ+0x34830], R5 ;  /* 0x034830050600a5a7 */ /* 0x000ea4000804007f */
[----:B--2---:R-:W-:Y:S05]  /*150d0*/  @!P2 BRA `(.L_x_2236) ;  /* 0xfffffffc00eca947 */ /* 0x004fea000383ffff */
[----:B------:R-:W-:Y:S05]  /*150e0*/  BRA `(.L_x_2235) ;  /* 0xffffff2800c87947 */ /* 0x000fea000383ffff */
.L_x_2240:
[----:B01----:R-:W-:-:S04]  /*150f0*/  IMAD.U32 R5, RZ, RZ, UR7 ;  /* 0x00000007ff057e24 */ /* 0x003fc8000f8e00ff */
[----:B------:R0:W1:Y:S03]  /*15100*/  SYNCS.PHASECHK.TRANS64.TRYWAIT P2, [R5+URZ+0x34850], R0 ;  /* 0x03485000050075a7 */ /* 0x000066000804017f */
[----:B-1----:R-:W-:Y:S05]  /*15110*/  @!P2 NANOSLEEP.SYNCS 0x989680 ;  /* 0x009896800000a95d */ /* 0x002fea0003900000 */
[----:B------:R-:W1:Y:S02]  /*15120*/  @!P2 SYNCS.PHASECHK.TRANS64 P2, [R5+URZ+0x34850], R0 ;  /* 0x034850000500a5a7 */ /* 0x000e64000804007f */
[----:B-1----:R-:W-:Y:S05]  /*15130*/  @!P2 BRA `(.L_x_2240) ;  /* 0xfffffffc00eca947 */ /* 0x002fea000383ffff */
[----:B------:R-:W-:Y:S05]  /*15140*/  BRA `(.L_x_2239) ;  /* 0xffffff3000cc7947 */ /* 0x000fea000383ffff */
.L_x_2245:
[----:B-1----:R-:W-:-:S04]  /*15150*/  IMAD.U32 R7, RZ, RZ, UR5 ;  /* 0x00000005ff077e24 */ /* 0x002fc8000f8e00ff */
[----:B------:R1:W2:Y:S03]  /*15160*/  SYNCS.PHASECHK.TRANS64.TRYWAIT P0, [R7+URZ+0x34850], R0 ;  /* 0x03485000070075a7 */ /* 0x0002a6000800017f */
[----:B--2---:R-:W-:Y:S05]  /*15170*/  @!P0 NANOSLEEP.SYNCS 0x989680 ;  /* 0x009896800000895d */ /* 0x004fea0003900000 */
[----:B------:R-:W2:Y:S02]  /*15180*/  @!P0 SYNCS.PHASECHK.TRANS64 P0, [R7+URZ+0x34850], R0 ;  /* 0x03485000070085a7 */ /* 0x000ea4000800007f */
[----:B--2---:R-:W-:Y:S05]  /*15190*/  @!P0 BRA `(.L_x_2245) ;  /* 0xfffffffc00ec8947 */ /* 0x004fea000383ffff */
[----:B------:R-:W-:Y:S05]  /*151a0*/  BRA `(.L_x_2244) ;  /* 0xffffff54009c7947 */ /* 0x000fea000383ffff */
.L_x_2292:
[----:B------:R-:W0:Y:S01]  /*151b0*/  S2R R4, SR_TID.X ;  /* 0x0000000000047919 */ /* 0x000e220000002100 */
[----:B------:R-:W-:Y:S01]  /*151c0*/  BSSY B0, `(.L_x_2396) ;  /* 0x000000a000007945 */ /* 0x000fe20003800000 */
[----:B------:R-:W-:Y:S02]  /*151d0*/  IMAD.MOV.U32 R12, RZ, RZ, RZ ;  /* 0x000000ffff0c7224 */ /* 0x000fe400078e00ff */
[----:B------:R-:W-:Y:S02]  /*151e0*/  IMAD.MOV.U32 R11, RZ, RZ, 0x1f ;  /* 0x0000001fff0b7424 */ /* 0x000fe400078e00ff */
[----:B------:R-:W-:Y:S01]  /*151f0*/  IMAD.MOV.U32 R15, RZ, RZ, -0x1 ;  /* 0xffffffffff0f7424 */ /* 0x000fe200078e00ff */
[----:B0-----:R-:W-:-:S04]  /*15200*/  SHF.R.U32.HI R4, RZ, 0x5, R4 ;  /* 0x00000005ff047819 */ /* 0x001fc80000011604 */
[----:B------:R-:W-:-:S05]  /*15210*/  LOP3.LUT R4, R4, 0x3, RZ, 0xc0, !PT ;  /* 0x0000000304047812 */ /* 0x000fca00078ec0ff */
[----:B------:R-:W-:-:S07]  /*15220*/  IMAD.MOV.U32 R13, RZ, RZ, R4 ;  /* 0x000000ffff0d7224 */ /* 0x000fce00078e0004 */
[----:B--2---:R-:W-:Y:S05]  /*15230*/  WARPSYNC.COLLECTIVE R15, `(.L_x_2397) ;  /* 0x000000000f087348 */ /* 0x004fea0003c00000 */
[----:B------:R0:W1:Y:S02]  /*15240*/  SHFL.IDX P6, R14, R13, R12, R11 ;  /* 0x0000000c0d0e7389 */ /* 0x00006400000c000b */
[----:B012---:R-:W-:Y:S01]  /*15250*/  ENDCOLLECTIVE ;  /* 0x000000000000791b */ /* 0x007fe20003800000 */
.L_x_2397:
[----:B------:R-:W-:Y:S05]  /*15260*/  BSYNC B0 ;  /* 0x0000000000007941 */ /* 0x000fea0003800000 */
.L_x_2396:
[----:B------:R-:W-:Y:S05]  /*15270*/  BRA `(.L_x_2398) ;  /* 0xffffffac00347947 */ /* 0x000fea000383ffff */
.L_x_2294:
[----:B------:R-:W-:Y:S01]  /*15280*/  BSSY B0, `(.L_x_2399) ;  /* 0x0000006000007945 */ /* 0x000fe20003800000 */
[----:B------:R-:W-:-:S07]  /*15290*/  IMAD.MOV.U32 R15, RZ, RZ, -0x1 ;  /* 0xffffffffff0f7424 */ /* 0x000fce00078e00ff */
[----:B--23--:R-:W-:Y:S05]  /*152a0*/  WARPSYNC.COLLECTIVE R15, `(.L_x_2400) ;  /* 0x000000000f0c7348 */ /* 0x00cfea0003c00000 */
[----:B------:R-:W-:Y:S02]  /*152b0*/  ELECT P6, UR62, PT ;  /* 0x00000000003e782f */ /* 0x000fe400038c0000 */
[----:B------:R-:W-:Y:S01]  /*152c0*/  MOV R14, UR62 ;  /* 0x0000003e000e7c02 */ /* 0x000fe20008000f00 */
[----:B--23--:R-:W-:Y:S10]  /*152d0*/  ENDCOLLECTIVE ;  /* 0x000000000000791b */ /* 0x00cff40003800000 */
.L_x_2400:
[----:B------:R-:W-:Y:S05]  /*152e0*/  BSYNC B0 ;  /* 0x0000000000007941 */ /* 0x000fea0003800000 */
.L_x_2399:
[----:B------:R-:W-:Y:S05]  /*152f0*/  BRA `(.L_x_2401) ;  /* 0xffffffac00387947 */ /* 0x000fea000383ffff */
.L_x_2296:
[----:B0-----:R0:W1:Y:S02]  /*15300*/  SYNCS.PHASECHK.TRANS64.TRYWAIT P0, [R0+URZ+0x34840], R2 ;  /* 0x03484002000075a7 */ /* 0x001064000800017f */
[----:B-1----:R-:W-:Y:S05]  /*15310*/  @!P0 NANOSLEEP.SYNCS 0x989680 ;  /* 0x009896800000895d */ /* 0x002fea0003900000 */
[----:B------:R-:W1:Y:S02]  /*15320*/  @!P0 SYNCS.PHASECHK.TRANS64 P0, [R0+URZ+0x34840], R2 ;  /* 0x03484002000085a7 */ /* 0x000e64000800007f */
[----:B-1----:R-:W-:Y:S05]  /*15330*/  @!P0 BRA `(.L_x_2296) ;  /* 0xfffffffc00f08947 */ /* 0x002fea000383ffff */
[----:B------:R-:W-:Y:S05]  /*15340*/  BRA `(.L_x_2402) ;  /* 0xffffffac00987947 */ /* 0x000fea000383ffff */
.L_x_2300:
[----:B------:R-:W2:Y:S01]  /*15350*/  LDL.LU R11, [R1+0x38] ;  /* 0x00003800010b7983 */ /* 0x000ea20000300800 */
[----:B------:R-:W-:Y:S01]  /*15360*/  IMAD.MOV.U32 R13, RZ, RZ, R3 ;  /* 0x000000ffff0d7224 */ /* 0x000fe200078e0003 */
[----:B------:R-:W-:Y:S01]  /*15370*/  LOP3.LUT R5, R5, 0x7f, RZ, 0xc0, !PT ;  /* 0x0000007f05057812 */ /* 0x000fe200078ec0ff */
[----:B------:R-:W-:Y:S02]  /*15380*/  IMAD.MOV.U32 R12, RZ, RZ, RZ ;  /* 0x000000ffff0c7224 */ /* 0x000fe400078e00ff */
[----:B------:R-:W-:Y:S01]  /*15390*/  IMAD.MOV.U32 R15, RZ, RZ, -0x1 ;  /* 0xffffffffff0f7424 */ /* 0x000fe200078e00ff */
[----:B------:R-:W-:-:S05]  /*153a0*/  SHF.R.U32.HI R5, RZ, 0x3, R5 ;  /* 0x00000003ff057819 */ /* 0x000fca0000011605 */
[----:B------:R-:W-:-:S04]  /*153b0*/  IMAD R2, R9, 0x80, R5 ;  /* 0x0000008009027824 */ /* 0x000fc800078e0205 */
[----:B------:R-:W-:Y:S02]  /*153c0*/  VIADD R5, R2, 0x10 ;  /* 0x0000001002057836 */ /* 0x000fe40000000000 */
[----:B--2---:R-:W-:Y:S02]  /*153d0*/  IMAD R0, R11, R7, RZ ;  /* 0x000000070b007224 */ /* 0x004fe400078e02ff */
[----:B------:R-:W-:-:S03]  /*153e0*/  IMAD.MOV.U32 R11, RZ, RZ, 0x181f ;  /* 0x0000181fff0b7424 */ /* 0x000fc600078e00ff */
[----:B------:R-:W-:-:S13]  /*153f0*/  ISETP.GE.AND P3, PT, R2, R0, PT ;  /* 0x000000000200720c */ /* 0x000fda0003f66270 */
[----:B-----5:R-:W-:Y:S05]  /*15400*/  WARPSYNC.COLLECTIVE R15, `(.L_x_2403) ;  /* 0x000000000f087348 */ /* 0x020fea0003c00000 */
[----:B------:R0:W1:Y:S02]  /*15410*/  SHFL.IDX P6, R14, R13, R12, R11 ;  /* 0x0000000c0d0e7389 */ /* 0x00006400000c000b */
[----:B01---5:R-:W-:Y:S01]  /*15420*/  ENDCOLLECTIVE ;  /* 0x000000000000791b */ /* 0x023fe20003800000 */
.L_x_2403:
[----:B------:R-:W-:Y:S02]  /*15430*/  IMAD.MOV.U32 R13, RZ, RZ, R4 ;  /* 0x000000ffff0d7224 */ /* 0x000fe400078e0004 */
[----:B------:R-:W-:-:S07]  /*15440*/  IMAD.MOV.U32 R6, RZ, RZ, R14 ;  /* 0x000000ffff067224 */ /* 0x000fce00078e000e */
[----:B------:R-:W-:Y:S05]  /*15450*/  WARPSYNC.COLLECTIVE R15, `(.L_x_2404) ;  /* 0x000000000f087348 */ /* 0x000fea0003c00000 */
[----:B------:R0:W1:Y:S02]  /*15460*/  SHFL.IDX P6, R14, R13, R12, R11 ;  /* 0x0000000c0d0e7389 */ /* 0x00006400000c000b */
[----:B01----:R-:W-:Y:S01]  /*15470*/  ENDCOLLECTIVE ;  /* 0x000000000000791b */ /* 0x003fe20003800000 */
.L_x_2404:
[----:B------:R-:W-:Y:S02]  /*15480*/  IMAD.MOV.U32 R13, RZ, RZ, R3 ;  /* 0x000000ffff0d7224 */ /* 0x000fe400078e0003 */
[----:B------:R-:W-:Y:S01]  /*15490*/  IMAD.MOV.U32 R12, RZ, RZ, 0x1 ;  /* 0x00000001ff0c7424 */ /* 0x000fe200078e00ff */
[----:B------:R-:W-:-:S07]  /*154a0*/  MOV R7, R14 ;  /* 0x0000000e00077202 */ /* 0x000fce0000000f00 */
[----:B------:R-:W-:Y:S05]  /*154b0*/  WARPSYNC.COLLECTIVE R15, `(.L_x_2405) ;  /* 0x000000000f087348 */ /* 0x000fea0003c00000 */
[----:B------:R0:W1:Y:S02]  /*154c0*/  SHFL.IDX P6, R14, R13, R12, R11 ;  /* 0x0000000c0d0e7389 */ /* 0x00006400000c000b */
[----:B01----:R-:W-:Y:S01]  /*154d0*/  ENDCOLLECTIVE ;  /* 0x000000000000791b */ /* 0x003fe20003800000 */
.L_x_2405:
[----:B------:R-:W-:-:S05]  /*154e0*/  @!P3 LEA R7, P5, R8, R7, 0x1 ;  /* 0x000000070807b211 */ /* 0x000fca00078a08ff */
[----:B------:R-:W-:-:S05]  /*154f0*/  @!P3 IMAD.X R6, RZ, RZ, R6, P5 ;  /* 0x000000ffff06b224 */ /* 0x000fca00028e0606 */
        /* <DEDUP_REMOVED lines=12> */
.L_x_2406:
        /* <DEDUP_REMOVED lines=8> */
[----:B------:R-:W-:-:S08]  /*15640*/  IMAD.MOV.U32 R5, RZ, RZ, R14 ;  /* 0x000000ffff057224 */ /* 0x000fd000078e000e */
[----:B0-----:R-:W-:Y:S05]  /*15650*/  WARPSYNC.COLLECTIVE R15, `(.L_x_2407) ;  /* 0x000000000f087348 */ /* 0x001fea0003c00000 */
[----:B------:R1:W2:Y:S02]  /*15660*/  SHFL.IDX P6, R14, R13, R12, R11 ;  /* 0x0000000c0d0e7389 */ /* 0x0002a400000c000b */
[----:B012---:R-:W-:Y:S01]  /*15670*/  ENDCOLLECTIVE ;  /* 0x000000000000791b */ /* 0x007fe20003800000 */
.L_x_2407:
        /* <DEDUP_REMOVED lines=12> */
[----:B------:R-:W-:-:S07]  /*15740*/  IMAD.MOV.U32 R8, RZ, RZ, R14 ;  /* 0x000000ffff087224 */ /* 0x000fce00078e000e */
[----:B01----:R-:W-:Y:S05]  /*15750*/  WARPSYNC.COLLECTIVE R15, `(.L_x_2408) ;  /* 0x000000000f087348 */ /* 0x003fea0003c00000 */
[----:B------:R2:W3:Y:S02]  /*15760*/  SHFL.IDX P6, R14, R13, R12, R11 ;  /* 0x0000000c0d0e7389 */ /* 0x0004e400000c000b */
[----:B0123--:R-:W-:Y:S01]  /*15770*/  ENDCOLLECTIVE ;  /* 0x000000000000791b */ /* 0x00ffe20003800000 */
.L_x_2408:
[----:B------:R-:W-:Y:S01]  /*15780*/  @!PT LDS RZ, [RZ] ;  /* 0x00000000fffff984 */ /* 0x000fe20000000800 */
[----:B------:R-:W-:Y:S01]  /*15790*/  @!PT LDS RZ, [RZ] ;  /* 0x00000000fffff984 */ /* 0x000fe20000000800 */
[----:B------:R-:W-:Y:S01]  /*157a0*/  @!PT LDS RZ, [RZ] ;  /* 0x00000000fffff984 */ /* 0x000fe20000000800 */
[----:B------:R0:W-:Y:S01]  /*157b0*/  @!P3 LDGSTS.E.BYPASS.LTC128B.128 [R10+0x18c00], desc[UR56][R6.64+0x100], !P0 ;  /* 0x18c00100060abfae */ /* 0x0001e2000c101d78 */
[----:B------:R-:W-:Y:S01]  /*157c0*/  ISETP.GE.AND P3, PT, R5, R0, PT ;  /* 0x000000000500720c */ /* 0x000fe20003f66270 */
[----:B------:R-:W-:Y:S02]  /*157d0*/  IMAD.MOV.U32 R13, RZ, RZ, R3 ;  /* 0x000000ffff0d7224 */ /* 0x000fe400078e0003 */
[----:B------:R-:W-:Y:S02]  /*157e0*/  IMAD.MOV.U32 R12, RZ, RZ, 0x3 ;  /* 0x00000003ff0c7424 */ /* 0x000fe400078e00ff */
[----:B------:R-:W-:-:S05]  /*157f0*/  IMAD.SHL.U32 R9, R9, 0x8, RZ ;  /* 0x0000000809097824 */ /* 0x000fca00078e00ff */
[----:B------:R-:W-:Y:S01]  /*15800*/  LOP3.LUT R9, R9, 0x38, RZ, 0xc0, !PT ;  /* 0x0000003809097812 */ /* 0x000fe200078ec0ff */
[----:B0-----:R-:W-:-:S07]  /*15810*/  IMAD.MOV.U32 R5, RZ, RZ, R14 ;  /* 0x000000ffff057224 */ /* 0x001fce00078e000e */
[----:B------:R-:W-:Y:S05]  /*15820*/  WARPSYNC.COLLECTIVE R15, `(.L_x_2409) ;  /* 0x000000000f087348 */ /* 0x000fea0003c00000 */
[----:B------:R0:W1:Y:S02]  /*15830*/  SHFL.IDX P6, R14, R13, R12, R11 ;  /* 0x0000000c0d0e7389 */ /* 0x00006400000c000b */
[----:B01----:R-:W-:Y:S01]  /*15840*/  ENDCOLLECTIVE ;  /* 0x000000000000791b */ /* 0x003fe20003800000 */
.L_x_2409:
        /* <DEDUP_REMOVED lines=17> */
.L_x_2410:
[----:B------:R-:W-:Y:S02]  /*15960*/  IMAD.MOV.U32 R13, RZ, RZ, R3 ;  /* 0x000000ffff0d7224 */ /* 0x000fe400078e0003 */
[----:B------:R-:W-:Y:S02]  /*15970*/  IMAD.MOV.U32 R12, RZ, RZ, 0x4 ;  /* 0x00000004ff0c7424 */ /* 0x000fe400078e00ff */
[----:B------:R-:W-:-:S07]  /*15980*/  IMAD.MOV.U32 R5, RZ, RZ, R14 ;  /* 0x000000ffff057224 */ /* 0x000fce00078e000e */
[----:B------:R-:W-:Y:S05]  /*15990*/  WARPSYNC.COLLECTIVE R15, `(.L_x_2411) ;  /* 0x000000000f087348 */ /* 0x000fea0003c00000 */
[----:B------:R0:W1:Y:S02]  /*159a0*/  SHFL.IDX P6, R14, R13, R12, R11 ;  /* 0x0000000c0d0e7389 */ /* 0x00006400000c000b */
[----:B01----:R-:W-:Y:S01]  /*159b0*/  ENDCOLLECTIVE ;  /* 0x000000000000791b */ /* 0x003fe20003800000 */
.L_x_2411:
[----:B------:R-:W-:-:S05]  /*159c0*/  @!P3 LEA R5, P4, R9, R5, 0x1 ;  /* 0x000000050905b211 */ /* 0x000fca00078808ff */
[----:B------:R-:W-:-:S04]  /*159d0*/  @!P3 IMAD.X R6, RZ, RZ, R6, P4 ;  /* 0x000000ffff06b224 */ /* 0x000fc800020e0606 */
[----:B------:R-:W-:Y:S01]  /*159e0*/  @!P3 IMAD.MOV.U32 R7, RZ, RZ, R6 ;  /* 0x000000ffff07b224 */ /* 0x000fe200078e0006 */
[----:B------:R-:W-:Y:S01]  /*159f0*/  @!P3 MOV R6, R5 ;  /* 0x000000050006b202 */ /* 0x000fe20000000f00 */
[----:B------:R-:W-:Y:S02]  /*15a00*/  IMAD.MOV.U32 R13, RZ, RZ, R4 ;  /* 0x000000ffff0d7224 */ /* 0x000fe400078e0004 */
[----:B------:R-:W-:Y:S02]  /*15a10*/  VIADD R5, R2, 0x40 ;  /* 0x0000004002057836 */ /* 0x000fe40000000000 */
        /* <DEDUP_REMOVED lines=11> */
.L_x_2412:
[----:B------:R-:W-:Y:S02]  /*15ad0*/  IMAD.MOV.U32 R13, RZ, RZ, R3 ;  /* 0x000000ffff0d7224 */ /* 0x000fe400078e0003 */
[----:B------:R-:W-:Y:S02]  /*15ae0*/  IMAD.MOV.U32 R12, RZ, RZ, 0x5 ;  /* 0x00000005ff0c7424 */ /* 0x000fe400078e00ff */
[----:B------:R-:W-:-:S07]  /*15af0*/  IMAD.MOV.U32 R5, RZ, RZ, R14 ;  /* 0x000000ffff057224 */ /* 0x000fce00078e000e */
[----:B------:R-:W-:Y:S05]  /*15b00*/  WARPSYNC.COLLECTIVE R15, `(.L_x_2413) ;  /* 0x000000000f087348 */ /* 0x000fea0003c00000 */
[----:B------:R0:W1:Y:S02]  /*15b10*/  SHFL.IDX P6, R14, R13, R12, R11 ;  /* 0x0000000c0d0e7389 */ /* 0x00006400000c000b */
[----:B01----:R-:W-:Y:S01]  /*15b20*/  ENDCOLLECTIVE ;  /* 0x000000000000791b */ /* 0x003fe20003800000 */
.L_x_2413:
        /* <DEDUP_REMOVED lines=17> */
.L_x_2414:
[----:B------:R-:W-:Y:S02]  /*15c40*/  IMAD.MOV.U32 R13, RZ, RZ, R3 ;  /* 0x000000ffff0d7224 */ /* 0x000fe400078e0003 */
[----:B------:R-:W-:Y:S02]  /*15c50*/  IMAD.MOV.U32 R12, RZ, RZ, 0x6 ;  /* 0x00000006ff0c7424 */ /* 0x000fe400078e00ff */
[----:B------:R-:W-:-:S07]  /*15c60*/  IMAD.MOV.U32 R5, RZ, RZ, R14 ;  /* 0x000000ffff057224 */ /* 0x000fce00078e000e */
[----:B------:R-:W-:Y:S05]  /*15c70*/  WARPSYNC.COLLECTIVE R15, `(.L_x_2415) ;  /* 0x000000000f087348 */ /* 0x000fea0003c00000 */
[----:B------:R0:W1:Y:S02]  /*15c80*/  SHFL.IDX P6, R14, R13, R12, R11 ;  /* 0x0000000c0d0e7389 */ /* 0x00006400000c000b */
[----:B01----:R-:W-:Y:S01]  /*15c90*/  ENDCOLLECTIVE ;  /* 0x000000000000791b */ /* 0x003fe20003800000 */
.L_x_2415:
        /* <DEDUP_REMOVED lines=15> */
.L_x_2416:
        /* <DEDUP_REMOVED lines=8> */
.L_x_2417:
        /* <DEDUP_REMOVED lines=14> */
.L_x_2418:
[----:B------:R-:W-:Y:S01]  /*15ef0*/  @!PT LDS RZ, [RZ] ;  /* 0x00000000fffff984 */ /* 0x000fe20000000800 */
[----:B------:R-:W-:Y:S01]  /*15f00*/  @!PT LDS RZ, [RZ] ;  /* 0x00000000fffff984 */ /* 0x000fe20000000800 */
[----:B------:R-:W-:Y:S01]  /*15f10*/  @!PT LDS RZ, [RZ] ;  /* 0x00000000fffff984 */ /* 0x000fe20000000800 */
[----:B------:R3:W-:Y:S01]  /*15f20*/  @!P4 LDGSTS.E.BYPASS.LTC128B.128 [R10+0x1b400], desc[UR56][R6.64+0x100], !P0 ;  /* 0x1b400100060acfae */ /* 0x0007e2000c101d78 */
[----:B------:R-:W-:Y:S01]  /*15f30*/  IMAD.MOV.U32 R3, RZ, RZ, R14 ;  /* 0x000000ffff037224 */ /* 0x000fe200078e000e */
[----:B------:R-:W-:Y:S06]  /*15f40*/  BRA `(.L_x_2419) ;  /* 0xffffffb000407947 */ /* 0x000fec000383ffff */
.L_x_2305:
[----:B0-----:R0:W3:Y:S02]  /*15f50*/  SYNCS.PHASECHK.TRANS64.TRYWAIT P0, [R18+URZ+0x34820], R0 ;  /* 0x03482000120075a7 */ /* 0x0010e4000800017f */
[----:B---3--:R-:W-:Y:S05]  /*15f60*/  @!P0 NANOSLEEP.SYNCS 0x989680 ;  /* 0x009896800000895d */ /* 0x008fea0003900000 */
[----:B------:R-:W3:Y:S02]  /*15f70*/  @!P0 SYNCS.PHASECHK.TRANS64 P0, [R18+URZ+0x34820], R0 ;  /* 0x03482000120085a7 */ /* 0x000ee4000800007f */
[----:B---3--:R-:W-:Y:S05]  /*15f80*/  @!P0 BRA `(.L_x_2305) ;  /* 0xfffffffc00f08947 */ /* 0x008fea000383ffff */
[----:B------:R-:W-:Y:S05]  /*15f90*/  BRA `(.L_x_2420) ;  /* 0xffffffb000c07947 */ /* 0x000fea000383ffff */
.L_x_2314:
[----:B-1----:R1:W2:Y:S02]  /*15fa0*/  SYNCS.PHASECHK.TRANS64.TRYWAIT P0, [R3+URZ+0x34840], R2 ;  /* 0x03484002030075a7 */ /* 0x0022a4000800017f */
[----:B--2---:R-:W-:Y:S05]  /*15fb0*/  @!P0 NANOSLEEP.SYNCS 0x989680 ;  /* 0x009896800000895d */ /* 0x004fea0003900000 */
[----:B------:R-:W2:Y:S02]  /*15fc0*/  @!P0 SYNCS.PHASECHK.TRANS64 P0, [R3+URZ+0x34840], R2 ;  /* 0x03484002030085a7 */ /* 0x000ea4000800007f */
[----:B--2---:R-:W-:Y:S05]  /*15fd0*/  @!P0 BRA `(.L_x_2314) ;  /* 0xfffffffc00f08947 */ /* 0x004fea000383ffff */
[----:B------:R-:W-:Y:S05]  /*15fe0*/  BRA `(.L_x_2421) ;  /* 0xffffffb4009c7947 */ /* 0x000fea000383ffff */
.L_x_2321:
[----:B-1----:R1:W2:Y:S02]  /*15ff0*/  SYNCS.PHASECHK.TRANS64.TRYWAIT P0, [R3+URZ+0x60], R2 ;  /* 0x00006002030075a7 */ /* 0x0022a4000800017f */
[----:B--2---:R-:W-:Y:S05]  /*16000*/  @!P0 NANOSLEEP.SYNCS 0x989680 ;  /* 0x009896800000895d */ /* 0x004fea0003900000 */
[----:B------:R-:W2:Y:S02]  /*16010*/  @!P0 SYNCS.PHASECHK.TRANS64 P0, [R3+URZ+0x60], R2 ;  /* 0x00006002030085a7 */ /* 0x000ea4000800007f */
[----:B--2---:R-:W-:Y:S05]  /*16020*/  @!P0 BRA `(.L_x_2321) ;  /* 0xfffffffc00f08947 */ /* 0x004fea000383ffff */
[----:B------:R-:W-:Y:S05]  /*16030*/  BRA `(.L_x_2422) ;  /* 0xffffffb800ac7947 */ /* 0x000fea000383ffff */
.L_x_2330:
[----:B-1----:R1:W2:Y:S02]  /*16040*/  SYNCS.PHASECHK.TRANS64.TRYWAIT P0, [R3+URZ+0x34840], R2 ;  /* 0x03484002030075a7 */ /* 0x0022a4000800017f */
[----:B--2---:R-:W-:Y:S05]  /*16050*/  @!P0 NANOSLEEP.SYNCS 0x989680 ;  /* 0x009896800000895d */ /* 0x004fea0003900000 */
[----:B------:R-:W2:Y:S02]  /*16060*/  @!P0 SYNCS.PHASECHK.TRANS64 P0, [R3+URZ+0x34840], R2 ;  /* 0x03484002030085a7 */ /* 0x000ea4000800007f */
[----:B--2---:R-:W-:Y:S05]  /*16070*/  @!P0 BRA `(.L_x_2330) ;  /* 0xfffffffc00f08947 */ /* 0x004fea000383ffff */
[----:B------:R-:W-:Y:S05]  /*16080*/  BRA `(.L_x_2423) ;  /* 0xffffffc0003c7947 */ /* 0x000fea000383ffff */
.L_x_2337:
[----:B0-----:R0:W1:Y:S02]  /*16090*/  SYNCS.PHASECHK.TRANS64.TRYWAIT P0, [R2+URZ+0x60], R3 ;  /* 0x00006003020075a7 */ /* 0x001064000800017f */
[----:B-1----:R-:W-:Y:S05]  /*160a0*/  @!P0 NANOSLEEP.SYNCS 0x989680 ;  /* 0x009896800000895d */ /* 0x002fea0003900000 */
[----:B------:R-:W1:Y:S02]  /*160b0*/  @!P0 SYNCS.PHASECHK.TRANS64 P0, [R2+URZ+0x60], R3 ;  /* 0x00006003020085a7 */ /* 0x000e64000800007f */
[----:B-1----:R-:W-:Y:S05]  /*160c0*/  @!P0 BRA `(.L_x_2337) ;  /* 0xfffffffc00f08947 */ /* 0x002fea000383ffff */
[----:B------:R-:W-:Y:S05]  /*160d0*/  BRA `(.L_x_2424) ;  /* 0xffffffc4004c7947 */ /* 0x000fea000383ffff */
.L_x_2346:
[----:B--2---:R2:W3:Y:S02]  /*160e0*/  SYNCS.PHASECHK.TRANS64.TRYWAIT P0, [R2+URZ+0x34840], R3 ;  /* 0x03484003020075a7 */ /* 0x0044e4000800017f */
[----:B---3--:R-:W-:Y:S05]  /*160f0*/  @!P0 NANOSLEEP.SYNCS 0x989680 ;  /* 0x009896800000895d */ /* 0x008fea0003900000 */
[----:B------:R-:W3:Y:S02]  /*16100*/  @!P0 SYNCS.PHASECHK.TRANS64 P0, [R2+URZ+0x34840], R3 ;  /* 0x03484003020085a7 */ /* 0x000ee4000800007f */
[----:B---3--:R-:W-:Y:S05]  /*16110*/  @!P0 BRA `(.L_x_2346) ;  /* 0xfffffffc00f08947 */ /* 0x008fea000383ffff */
[----:B------:R-:W-:Y:S05]  /*16120*/  BRA `(.L_x_2425) ;  /* 0xffffffc800ac7947 */ /* 0x000fea000383ffff */
.L_x_2353:
[----:B0-----:R0:W1:Y:S02]  /*16130*/  SYNCS.PHASECHK.TRANS64.TRYWAIT P0, [R2+URZ+0x60], R5 ;  /* 0x00006005020075a7 */ /* 0x001064000800017f */
[----:B-1----:R-:W-:Y:S05]  /*16140*/  @!P0 NANOSLEEP.SYNCS 0x989680 ;  /* 0x009896800000895d */ /* 0x002fea0003900000 */
[----:B------:R-:W1:Y:S02]  /*16150*/  @!P0 SYNCS.PHASECHK.TRANS64 P0, [R2+URZ+0x60], R5 ;  /* 0x00006005020085a7 */ /* 0x000e64000800007f */
[----:B-1----:R-:W-:Y:S05]  /*16160*/  @!P0 BRA `(.L_x_2353) ;  /* 0xfffffffc00f08947 */ /* 0x002fea000383ffff */
[----:B------:R-:W-:Y:S05]  /*16170*/  BRA `(.L_x_2426) ;  /* 0xffffffcc00bc7947 */ /* 0x000fea000383ffff */
.L_x_2364:
[----:B--2---:R2:W3:Y:S02]  /*16180*/  SYNCS.PHASECHK.TRANS64.TRYWAIT P0, [R0+URZ+0x34860], R2 ;  /* 0x03486002000075a7 */ /* 0x0044e4000800017f */
[----:B---3--:R-:W-:Y:S05]  /*16190*/  @!P0 NANOSLEEP.SYNCS 0x989680 ;  /* 0x009896800000895d */ /* 0x008fea0003900000 */
[----:B------:R-:W3:Y:S02]  /*161a0*/  @!P0 SYNCS.PHASECHK.TRANS64 P0, [R0+URZ+0x34860], R2 ;  /* 0x03486002000085a7 */ /* 0x000ee4000800007f */
[----:B---3--:R-:W-:Y:S05]  /*161b0*/  @!P0 BRA `(.L_x_2364) ;  /* 0xfffffffc00f08947 */ /* 0x008fea000383ffff */
[----:B------:R-:W-:Y:S05]  /*161c0*/  BRA `(.L_x_2427) ;  /* 0xffffffd400087947 */ /* 0x000fea000383ffff */
.L_x_2371:
[----:B------:R-:W2:Y:S01]  /*161d0*/  LDL R0, [R1] ;  /* 0x0000000001007983 */ /* 0x000ea20000100800 */
[----:B------:R-:W-:Y:S01]  /*161e0*/  BSSY B0, `(.L_x_2428) ;  /* 0x0000008000007945 */ /* 0x000fe20003800000 */
[----:B0-----:R-:W-:Y:S02]  /*161f0*/  IMAD.MOV.U32 R12, RZ, RZ, RZ ;  /* 0x000000ffff0c7224 */ /* 0x001fe400078e00ff */
[----:B------:R-:W-:Y:S02]  /*16200*/  IMAD.MOV.U32 R11, RZ, RZ, 0x1f ;  /* 0x0000001fff0b7424 */ /* 0x000fe400078e00ff */
[----:B------:R-:W-:Y:S02]  /*16210*/  IMAD.MOV.U32 R15, RZ, RZ, -0x1 ;  /* 0xffffffffff0f7424 */ /* 0x000fe400078e00ff */
[----:B--2---:R-:W-:-:S07]  /*16220*/  IMAD.MOV.U32 R13, RZ, RZ, R0 ;  /* 0x000000ffff0d7224 */ /* 0x004fce00078e0000 */
[----:B-1-3--:R-:W-:Y:S05]  /*16230*/  WARPSYNC.COLLECTIVE R15, `(.L_x_2429) ;  /* 0x000000000f087348 */ /* 0x00afea0003c00000 */
[----:B------:R0:W2:Y:S02]  /*16240*/  SHFL.IDX P6, R14, R13, R12, R11 ;  /* 0x0000000c0d0e7389 */ /* 0x0000a400000c000b */
[----:B0123--:R-:W-:Y:S01]  /*16250*/  ENDCOLLECTIVE ;  /* 0x000000000000791b */ /* 0x00ffe20003800000 */
.L_x_2429:
[----:B------:R-:W-:Y:S05]  /*16260*/  BSYNC B0 ;  /* 0x0000000000007941 */ /* 0x000fea0003800000 */
.L_x_2428:
        /* <DEDUP_REMOVED lines=9> */
.L_x_2430:
        /* <DEDUP_REMOVED lines=11> */
[----:B------:R-:W-:Y:S02]  /*163b0*/  CS2R R6, SRZ ;  /* 0x0000000000067805 */ /* 0x000fe4000001ff00 */
        /* <DEDUP_REMOVED lines=13> */
.L_x_2431:
        /* <DEDUP_REMOVED lines=8> */
.L_x_2432:
        /* <DEDUP_REMOVED lines=8> */
.L_x_2433:
        /* <DEDUP_REMOVED lines=8> */
.L_x_2434:
        /* <DEDUP_REMOVED lines=8> */
.L_x_2435:
        /* <DEDUP_REMOVED lines=9> */
.L_x_2436:
[----:B------:R-:W-:Y:S01]  /*16720*/  IMAD.MOV.U32 R9, RZ, RZ, R14 ;  /* 0x000000ffff097224 */ /* 0x000fe200078e000e */
[----:B------:R-:W-:Y:S06]  /*16730*/  BRA `(.L_x_2437) ;  /* 0xffffffd4007c7947 */ /* 0x000fec000383ffff */
.L_x_2374:
        /* <DEDUP_REMOVED lines=8> */
.L_x_2439:
[----:B------:R-:W-:Y:S05]  /*167c0*/  BSYNC B0 ;  /* 0x0000000000007941 */ /* 0x000fea0003800000 */
.L_x_2438:
        /* <DEDUP_REMOVED lines=10> */
.L_x_2440:
        /* <DEDUP_REMOVED lines=8> */
.L_x_2441:
        /* <DEDUP_REMOVED lines=8> */
.L_x_2442:
        /* <DEDUP_REMOVED lines=8> */
.L_x_2443:
        /* <DEDUP_REMOVED lines=9> */
.L_x_2444:
[----:B------:R-:W-:Y:S01]  /*16a80*/  IMAD.MOV.U32 R9, RZ, RZ, R14 ;  /* 0x000000ffff097224 */ /* 0x000fe200078e000e */
[----:B------:R-:W-:Y:S06]  /*16a90*/  BRA `(.L_x_2445) ;  /* 0xffffffd400507947 */ /* 0x000fec000383ffff */
.L_x_2376:
[----:B------:R-:W-:Y:S01]  /*16aa0*/  BSSY B0, `(.L_x_2446) ;  /* 0x0000006000007945 */ /* 0x000fe20003800000 */
[----:B------:R-:W-:Y:S01]  /*16ab0*/  PLOP3.LUT P6, PT, P6, PT, PT, 0x8, 0x0 ;  /* 0x000000000000781c */ /* 0x000fe200037ce170 */
[----:B------:R-:W-:-:S12]  /*16ac0*/  IMAD.MOV.U32 R15, RZ, RZ, -0x1 ;  /* 0xffffffffff0f7424 */ /* 0x000fd800078e00ff */
[----:B0-----:R-:W-:Y:S05]  /*16ad0*/  WARPSYNC.COLLECTIVE R15, `(.L_x_2447) ;  /* 0x000000000f087348 */ /* 0x001fea0003c00000 */
[----:B------:R-:W-:Y:S01]  /*16ae0*/  VOTE.ANY R14, PT, P6 ;  /* 0x00000000000e7806 */ /* 0x000fe200030e0100 */
[----:B0-----:R-:W-:Y:S06]  /*16af0*/  ENDCOLLECTIVE ;  /* 0x000000000000791b */ /* 0x001fec0003800000 */
.L_x_2447:
[----:B------:R-:W-:Y:S05]  /*16b00*/  BSYNC B0 ;  /* 0x0000000000007941 */ /* 0x000fea0003800000 */
.L_x_2446:
        /* <DEDUP_REMOVED lines=10> */
.L_x_2448:
[----:B------:R-:W-:Y:S02]  /*16bb0*/  IMAD.MOV.U32 R13, RZ, RZ, R7 ;  /* 0x000000ffff0d7224 */ /* 0x000fe400078e0007 */
[----:B------:R-:W-:-:S07]  /*16bc0*/  IMAD.MOV.U32 R0, RZ, RZ, R14 ;  /* 0x000000ffff007224 */ /* 0x000fce00078e000e */
[----:B------:R-:W-:Y:S05]  /*16bd0*/  WARPSYNC.COLLECTIVE R15, `(.L_x_2449) ;  /* 0x000000000f087348 */ /* 0x000fea0003c00000 */
[----:B------:R0:W1:Y:S02]  /*16be0*/  SHFL.IDX P6, R14, R13, R12, R11 ;  /* 0x0000000c0d0e7389 */ /* 0x00006400000c000b */
[----:B01----:R-:W-:Y:S01]  /*16bf0*/  ENDCOLLECTIVE ;  /* 0x000000000000791b */ /* 0x003fe20003800000 */
.L_x_2449:
[----:B------:R-:W-:Y:S02]  /*16c00*/  IMAD.MOV.U32 R7, RZ, RZ, R14 ;  /* 0x000000ffff077224 */ /* 0x000fe400078e000e */
[----:B------:R-:W-:-:S05]  /*16c10*/  IMAD.IADD R6, R10, 0x1, R16 ;  /* 0x000000010a067824 */ /* 0x000fca00078e0210 */
[----:B------:R0:W-:Y:S01]  /*16c20*/  STL [R1+0xc], R6 ;  /* 0x00000c0601007387 */ /* 0x0001e20000100800 */
[----:B------:R-:W-:Y:S05]  /*16c30*/  BRA `(.L_x_2450) ;  /* 0xffffffd400307947 */ /* 0x000fea000383ffff */
.L_x_2378:
        /* <DEDUP_REMOVED lines=8> */
.L_x_2452:
[----:B------:R-:W-:Y:S05]  /*16cc0*/  BSYNC B0 ;  /* 0x0000000000007941 */ /* 0x000fea0003800000 */
.L_x_2451:
[----:B------:R-:W-:Y:S01]  /*16cd0*/  IMAD.MOV.U32 R2, RZ, RZ, R14 ;  /* 0x000000ffff027224 */ /* 0x000fe200078e000e */
[----:B------:R-:W-:Y:S06]  /*16ce0*/  BRA `(.L_x_2453) ;  /* 0xffffffd4001c7947 */ /* 0x000fec000383ffff */
.L_x_2384:
[----:B0-----:R0:W1:Y:S02]  /*16cf0*/  SYNCS.PHASECHK.TRANS64.TRYWAIT P0, [R0+URZ+0x34820], R3 ;  /* 0x03482003000075a7 */ /* 0x001064000800017f */
[----:B-1----:R-:W-:Y:S05]  /*16d00*/  @!P0 NANOSLEEP.SYNCS 0x989680 ;  /* 0x009896800000895d */ /* 0x002fea0003900000 */
[----:B------:R-:W1:Y:S02]  /*16d10*/  @!P0 SYNCS.PHASECHK.TRANS64 P0, [R0+URZ+0x34820], R3 ;  /* 0x03482003000085a7 */ /* 0x000e64000800007f */
[----:B-1----:R-:W-:Y:S05]  /*16d20*/  @!P0 BRA `(.L_x_2384) ;  /* 0xfffffffc00f08947 */ /* 0x002fea000383ffff */
[----:B------:R-:W-:Y:S05]  /*16d30*/  BRA `(.L_x_2454) ;  /* 0xffffffdc00bc7947 */ /* 0x000fea000383ffff */
.L_x_2385:
        /* <DEDUP_REMOVED lines=11> */
.L_x_2456:
[----:B------:R-:W-:Y:S05]  /*16df0*/  BSYNC B0 ;  /* 0x0000000000007941 */ /* 0x000fea0003800000 */
.L_x_2455:
[----:B------:R-:W-:Y:S05]  /*16e00*/  BRA `(.L_x_2457) ;  /* 0xffffffdc00a47947 */ /* 0x000fea000383ffff */
.L_x_2388:
[----:B------:R-:W-:Y:S01]  /*16e10*/  BSSY B1, `(.L_x_2458) ;  /* 0x0000006000017945 */ /* 0x000fe20003800000 */
[----:B------:R-:W-:-:S07]  /*16e20*/  IMAD.MOV.U32 R15, RZ, RZ, -0x1 ;  /* 0xffffffffff0f7424 */ /* 0x000fce00078e00ff */
[----:B01----:R-:W-:Y:S05]  /*16e30*/  WARPSYNC.COLLECTIVE R15, `(.L_x_2459) ;  /* 0x000000000f0c7348 */ /* 0x003fea0003c00000 */
[----:B------:R-:W-:Y:S02]  /*16e40*/  ELECT P6, UR62, PT ;  /* 0x00000000003e782f */ /* 0x000fe400038c0000 */
[----:B------:R-:W-:Y:S01]  /*16e50*/  MOV R14, UR62 ;  /* 0x0000003e000e7c02 */ /* 0x000fe20008000f00 */
[----:B01----:R-:W-:Y:S10]  /*16e60*/  ENDCOLLECTIVE ;  /* 0x000000000000791b */ /* 0x003ff40003800000 */
.L_x_2459:
[----:B------:R-:W-:Y:S05]  /*16e70*/  BSYNC B1 ;  /* 0x0000000000017941 */ /* 0x000fea0003800000 */
.L_x_2458:
[----:B------:R-:W-:Y:S05]  /*16e80*/  BRA `(.L_x_2460) ;  /* 0xffffffdc009c7947 */ /* 0x000fea000383ffff */
.L_x_2390:
[----:B0-----:R0:W1:Y:S02]  /*16e90*/  SYNCS.PHASECHK.TRANS64.TRYWAIT P0, [R6+URZ], R5 ;  /* 0x00000005060075a7 */ /* 0x001064000800017f */
[----:B-1----:R-:W-:Y:S05]  /*16ea0*/  @!P0 NANOSLEEP.SYNCS 0x989680 ;  /* 0x009896800000895d */ /* 0x002fea0003900000 */
[----:B------:R-:W1:Y:S02]  /*16eb0*/  @!P0 SYNCS.PHASECHK.TRANS64 P0, [R6+URZ], R5 ;  /* 0x00000005060085a7 */ /* 0x000e64000800007f */
[----:B-1----:R-:W-:Y:S05]  /*16ec0*/  @!P0 BRA `(.L_x_2390) ;  /* 0xfffffffc00f08947 */ /* 0x002fea000383ffff */
[----:B------:R-:W-:Y:S05]  /*16ed0*/  BRA `(.L_x_2461) ;  /* 0xffffffdc00d47947 */ /* 0x000fea000383ffff */
.L_x_2391:
[----:B-1----:R1:W2:Y:S02]  /*16ee0*/  SYNCS.PHASECHK.TRANS64.TRYWAIT P0, [R7+URZ], R2 ;  /* 0x00000002070075a7 */ /* 0x0022a4000800017f */
[----:B--2---:R-:W-:Y:S05]  /*16ef0*/  @!P0 NANOSLEEP.SYNCS 0x989680 ;  /* 0x009896800000895d */ /* 0x004fea0003900000 */
[----:B------:R-:W2:Y:S02]  /*16f00*/  @!P0 SYNCS.PHASECHK.TRANS64 P0, [R7+URZ], R2 ;  /* 0x00000002070085a7 */ /* 0x000ea4000800007f */
[----:B--2---:R-:W-:Y:S05]  /*16f10*/  @!P0 BRA `(.L_x_2391) ;  /* 0xfffffffc00f08947 */ /* 0x004fea000383ffff */
[----:B------:R-:W-:Y:S05]  /*16f20*/  BRA `(.L_x_2462) ;  /* 0xffffffdc00c87947 */ /* 0x000fea000383ffff */
.L_x_2393:
[----:B--2---:R2:W3:Y:S02]  /*16f30*/  SYNCS.PHASECHK.TRANS64.TRYWAIT P0, [R4+URZ], R5 ;  /* 0x00000005040075a7 */ /* 0x0044e4000800017f */
[----:B---3--:R-:W-:Y:S05]  /*16f40*/  @!P0 NANOSLEEP.SYNCS 0x989680 ;  /* 0x009896800000895d */ /* 0x008fea0003900000 */
[----:B------:R-:W3:Y:S02]  /*16f50*/  @!P0 SYNCS.PHASECHK.TRANS64 P0, [R4+URZ], R5 ;  /* 0x00000005040085a7 */ /* 0x000ee4000800007f */
[----:B---3--:R-:W-:Y:S05]  /*16f60*/  @!P0 BRA `(.L_x_2393) ;  /* 0xfffffffc00f08947 */ /* 0x008fea000383ffff */
[----:B------:R-:W-:Y:S05]  /*16f70*/  BRA `(.L_x_2463) ;  /* 0xffffffdc00cc7947 */ /* 0x000fea000383ffff */
.L_x_2464:
        /* <DEDUP_REMOVED lines=16> */
.L_x_2987:


//--------------------- .text._ZN7cutlass13device_kernelIN5flash11enable_sm90INS1_16FlashAttnFwdSm90INS1_25CollectiveMainloopFwdSm90ILi2EN4cute5tupleIJNS5_1CILi1EEES8_S8_EEENS6_IJNS7_ILi128EEESA_NS7_ILi192EEEEEELi128ENS_6half_tEfNS_4arch4Sm90ELb1ELb0ELb1ELb1ELb0ELb1ELb0ELb1ELb1ELb1ELb1ELb0EEENS1_21CollectiveEpilogueFwdINS6_IJSA_SA_SA_EEES9_SD_SF_Li256ELb1ELb1ELb1ELb0EEENS1_36VarlenDynamicPersistentTileSchedulerILi128ELi128ELi256ELi128ELb1ELb1ELb1ELb1ELb1ELb1EEEEEEEEEvNT_6ParamsE --------------------------
	.section	.text._ZN7cutlass13device_kernelIN5flash11enable_sm90INS1_16FlashAttnFwdSm90INS1_25CollectiveMainloopFwdSm90ILi2EN4cute5tupleIJNS5_1CILi1EEES8_S8_EEENS6_IJNS7_ILi128EEESA_NS7_ILi192EEEEEELi128ENS_6half_tEfNS_4arch4Sm90ELb1ELb0ELb1ELb1ELb0ELb1ELb0ELb1ELb1ELb1ELb1ELb0EEENS1_21CollectiveEpilogueFwdINS6_IJSA_SA_SA_EEES9_SD_SF_Li256ELb1ELb1ELb1ELb0EEENS1_36VarlenDynamicPersistentTileSchedulerILi128ELi128ELi256ELi128ELb1ELb1ELb1ELb1ELb1ELb1EEEEEEEEEvNT_6ParamsE,"ax",@progbits
	.align	128
.text._ZN7cutlass13device_kernelIN5flash11enable_sm90INS1_16FlashAttnFwdSm90INS1_25CollectiveMainloopFwdSm90ILi2EN4cute5tupleIJNS5_1CILi1EEES8_S8_EEENS6_IJNS7_ILi128EEESA_NS7_ILi192EEEEEELi128ENS_6half_tEfNS_4arch4Sm90ELb1ELb0ELb1ELb1ELb0ELb1ELb0ELb1ELb1ELb1ELb1ELb0EEENS1_21CollectiveEpilogueFwdINS6_IJSA_SA_SA_EEES9_SD_SF_Li256ELb1ELb1ELb1ELb0EEENS1_36VarlenDynamicPersistentTileSchedulerILi128ELi128ELi256ELi128ELb1ELb1ELb1ELb1ELb1ELb1EEEEEEEEEvNT_6ParamsE:
        .type           _ZN7cutlass13device_kernelIN5flash11enable_sm90INS1_16FlashAttnFwdSm90INS1_25CollectiveMainloopFwdSm90ILi2EN4cute5tupleIJNS5_1CILi1EEES8_S8_EEENS6_IJNS7_ILi128EEESA_NS7_ILi192EEEEEELi128ENS_6half_tEfNS_4arch4Sm90ELb1ELb0ELb1ELb1ELb0ELb1ELb0ELb1ELb1ELb1ELb1ELb0EEENS1_21CollectiveEpilogueFwdINS6_IJSA_SA_SA_EEES9_SD_SF_Li256ELb1ELb1ELb1ELb0EEENS1_36VarlenDynamicPersistentTileSchedulerILi128ELi128ELi256ELi128ELb1ELb1ELb1ELb1ELb1ELb1EEEEEEEEEvNT_6ParamsE,@function
        .size           _ZN7cutlass13device_kernelIN5flash11enable_sm90INS1_16FlashAttnFwdSm90INS1_25CollectiveMainloopFwdSm90ILi2EN4cute5tupleIJNS5_1CILi1EEES8_S8_EEENS6_IJNS7_ILi128EEESA_NS7_ILi192EEEEEELi128ENS_6half_tEfNS_4arch4Sm90ELb1ELb0ELb1ELb1ELb0ELb1ELb0ELb1ELb1ELb1ELb1ELb0EEENS1_21CollectiveEpilogueFwdINS6_IJSA_SA_SA_EEES9_SD_SF_Li256ELb1ELb1ELb1ELb0EEENS1_36VarlenDynamicPersistentTileSchedulerILi128ELi128ELi256ELi128ELb1ELb1ELb1ELb1ELb1ELb1EEEEEEEEEvNT_6ParamsE,(.L_x_2988 - _ZN7cutlass13device_kernelIN5flash11enable_sm90INS1_16FlashAttnFwdSm90INS1_25CollectiveMainloopFwdSm90ILi2EN4cute5tupleIJNS5_1CILi1EEES8_S8_EEENS6_IJNS7_ILi128EEESA_NS7_ILi192EEEEEELi128ENS_6half_tEfNS_4arch4Sm90ELb1ELb0ELb1ELb1ELb0ELb1ELb0ELb1ELb1ELb1ELb1ELb0EEENS1_21CollectiveEpilogueFwdINS6_IJSA_SA_SA_EEES9_SD_SF_Li256ELb1ELb1ELb1ELb0EEENS1_36VarlenDynamicPersistentTileSchedulerILi128ELi128ELi256ELi128ELb1ELb1ELb1ELb1ELb1ELb1EEEEEEEEEvNT_6ParamsE)
        .other          _ZN7cutlass13device_kernelIN5flash11enable_sm90INS1_16FlashAttnFwdSm90INS1_25CollectiveMainloopFwdSm90ILi2EN4cute5tupleIJNS5_1CILi1EEES8_S8_EEENS6_IJNS7_ILi128EEESA_NS7_ILi192EEEEEELi128ENS_6half_tEfNS_4arch4Sm90ELb1ELb0ELb1ELb1ELb0ELb1ELb0ELb1ELb1ELb1ELb1ELb0EEENS1_21CollectiveEpilogueFwdINS6_IJSA_SA_SA_EEES9_SD_SF_Li256ELb1ELb1ELb1ELb0EEENS1_36VarlenDynamicPersistentTileSchedulerILi128ELi128ELi256ELi128ELb1ELb1ELb1ELb1ELb1ELb1EEEEEEEEEvNT_6ParamsE,@"STO_CUDA_ENTRY STV_DEFAULT"
_ZN7cutlass13device_kernelIN5flash11enable_sm90INS1_16FlashAttnFwdSm90INS1_25CollectiveMainloopFwdSm90ILi2EN4cute5tupleIJNS5_1CILi1EEES8_S8_EEENS6_IJNS7_ILi128EEESA_NS7_ILi192EEEEEELi128ENS_6half_tEfNS_4arch4Sm90ELb1ELb0ELb1ELb1ELb0ELb1ELb0ELb1ELb1ELb1ELb1ELb0EEENS1_21CollectiveEpilogueFwdINS6_IJSA_SA_SA_EEES9_SD_SF_Li256ELb1ELb1ELb1ELb0EEENS1_36VarlenDynamicPersistentTileSchedulerILi128ELi128ELi256ELi128ELb1ELb1ELb1ELb1ELb1ELb1EEEEEEEEEvNT_6ParamsE:
        /* <DEDUP_REMOVED lines=24> */
.L_x_2466:
[----:B------:R-:W-:Y:S05]  /*0180*/  BSYNC B0 ;  /* 0x0000000000007941 */ /* 0x000fea0003800000 */
.L_x_2465:
        /* <DEDUP_REMOVED lines=41> */
.L_x_2467:
        /* <DEDUP_REMOVED lines=22> */
.L_x_2468:
        /* <DEDUP_REMOVED lines=18> */
.L_x_2469:
        /* <DEDUP_REMOVED lines=22> */
.L_x_2470:
        /* <DEDUP_REMOVED lines=22> */
.L_x_2471:
        /* <DEDUP_REMOVED lines=10> */
.L_x_2474:
        /* <DEDUP_REMOVED lines=20> */
[----:B------:R-:W-:Y:S01]  /*0b40*/  SHF.R.S32.HI R3, RZ, 0x1f, R6 ;  /* 0x0000001fff037819 */ /* 0x000fe20000011406 */
[----:B------:R-:W-:Y:S01]  /*0b50*/  IMAD.MOV.U32 R187, RZ, RZ, RZ ;  /* 0x000000ffffbb7224 */ /* 0x000fe200078e00ff */
[----:B------:R-:W-:Y:S02]  /*0b60*/  MOV R184, RZ ;  /* 0x000000ff00b87202 */ /* 0x000fe40000000f00 */
[CC--:B------:R-:W-:Y:S02]  /*0b70*/  LEA.HI R4, R3.reuse, R6.reuse, RZ, 0x4 ;  /* 0x0000000603047211 */ /* 0x0c0fe400078f20ff */
[----:B------:R-:W-:-:S02]  /*0b80*/  LEA.HI R7, R3, R6, RZ, 0x2 ;  /* 0x0000000603077211 */ /* 0x000fc400078f10ff */
[CC--:B------:R-:W-:Y:S02]  /*0b90*/  LEA.HI R196, R3.reuse, R6.reuse, RZ, 0x5 ;  /* 0x0000000603c47211 */ /* 0x0c0fe400078f28ff */
[----:B------:R-:W-:Y:S01]  /*0ba0*/  LEA.HI R233, R3, R6, RZ, 0x3 ;  /* 0x0000000603e97211 */ /* 0x000fe200078f18ff */
[----:B------:R-:W-:Y:S01]  /*0bb0*/  UIADD3 UR4, UR4, 0x10400, URZ ;  /* 0x0001040004047890 */ /* 0x000fe2000fffe03f */
[----:B------:R-:W-:Y:S02]  /*0bc0*/  LOP3.LUT R217, R7, 0xfffffffc, RZ, 0xc0, !PT ;  /* 0xfffffffc07d97812 */ /* 0x000fe400078ec0ff */
[----:B------:R-:W-:Y:S02]  /*0bd0*/  SHF.R.S32.HI R196, RZ, 0x5, R196 ;  /* 0x00000005ffc47819 */ /* 0x000fe400000114c4 */
[----:B------:R-:W-:Y:S02]  /*0be0*/  IADD3 R217, R6, -R217, RZ ;  /* 0x800000d906d97210 */ /* 0x000fe40007ffe0ff */
[----:B------:R-:W-:-:S02]  /*0bf0*/  SHF.R.S32.HI R17, RZ, 0x2, R7 ;  /* 0x00000002ff117819 */ /* 0x000fc40000011407 */
[----:B------:R-:W-:Y:S01]  /*0c00*/  LOP3.LUT R9, R233, 0xfffffff8, RZ, 0xc0, !PT ;  /* 0xfffffff8e9097812 */ /* 0x000fe200078ec0ff */
[----:B------:R-:W-:Y:S01]  /*0c10*/  IMAD.SHL.U32 R22, R217, 0x4, RZ ;  /* 0x00000004d9167824 */ /* 0x000fe200078e00ff */
[----:B------:R-:W-:Y:S01]  /*0c20*/  SHF.R.S32.HI R233, RZ, 0x3, R233 ;  /* 0x00000003ffe97819 */ /* 0x000fe200000114e9 */
[----:B------:R-:W-:Y:S02]  /*0c30*/  VIADD R214, R17, 0x40 ;  /* 0x0000004011d67836 */ /* 0x000fe40000000000 */
[C---:B------:R-:W-:Y:S01]  /*0c40*/  VIADD R189, R22.reuse, 0x40 ;  /* 0x0000004016bd7836 */ /* 0x040fe20000000000 */
[----:B------:R-:W-:Y:S01]  /*0c50*/  IADD3 R190, R22, 0x20, RZ ;  /* 0x0000002016be7810 */ /* 0x000fe20007ffe0ff */
[----:B------:R-:W-:Y:S01]  /*0c60*/  IMAD.SHL.U32 R194, R214, 0x40, RZ ;  /* 0x00000040d6c27824 */ /* 0x000fe200078e00ff */
[C---:B------:R-:W-:Y:S01]  /*0c70*/  IADD3 R192, R22.reuse, 0x10, RZ ;  /* 0x0000001016c07810 */ /* 0x040fe20007ffe0ff */
[C---:B------:R-:W-:Y:S02]  /*0c80*/  IMAD.IADD R186, R22.reuse, 0x1, R189 ;  /* 0x0000000116ba7824 */ /* 0x040fe400078e02bd */
[----:B------:R-:W-:Y:S01]  /*0c90*/  IMAD.IADD R185, R22, 0x1, R190 ;  /* 0x0000000116b97824 */ /* 0x000fe200078e02be */
[----:B------:R-:W-:Y:S01]  /*0ca0*/  LOP3.LUT R194, R194, 0x1c0, RZ, 0xc0, !PT ;  /* 0x000001c0c2c27812 */ /* 0x000fe200078ec0ff */
[----:B------:R-:W-:-:S02]  /*0cb0*/  IMAD.IADD R208, R6, 0x1, -R9 ;  /* 0x0000000106d07824 */ /* 0x000fc400078e0a09 */
[----:B------:R-:W-:Y:S01]  /*0cc0*/  IMAD.SHL.U32 R18, R217, 0x8, RZ ;  /* 0x00000008d9127824 */ /* 0x000fe200078e00ff */
[----:B------:R-:W-:Y:S01]  /*0cd0*/  SHF.R.U32.HI R21, RZ, 0x3, R194 ;  /* 0x00000003ff157819 */ /* 0x000fe200000116c2 */
[----:B------:R-:W-:Y:S02]  /*0ce0*/  IMAD.SHL.U32 R203, R208, 0x8, RZ ;  /* 0x00000008d0cb7824 */ /* 0x000fe400078e00ff */
[C---:B------:R-:W-:Y:S02]  /*0cf0*/  VIADD R193, R22.reuse, 0x50 ;  /* 0x0000005016c17836 */ /* 0x040fe40000000000 */
[----:B------:R-:W-:Y:S02]  /*0d00*/  VIADD R207, R203, 0x40 ;  /* 0x00000040cbcf7836 */ /* 0x000fe40000000000 */
[----:B------:R-:W-:Y:S01]  /*0d10*/  VIADD R191, R22, 0x30 ;  /* 0x0000003016bf7836 */ /* 0x000fe20000000000 */
[----:B------:R-:W-:Y:S02]  /*0d20*/  SHF.R.S32.HI R236, RZ, 0x1f, R193 ;  /* 0x0000001fffec7819 */ /* 0x000fe400000114c1 */
[----:B--2---:R-:W-:-:S02]  /*0d30*/  R2UR UR5, R0 ;  /* 0x00000000000572ca */ /* 0x004fc400000e0000 */
[----:B------:R-:W-:Y:S02]  /*0d40*/  LEA.HI R0, R3, R6, RZ, 0x7 ;  /* 0x0000000603007211 */ /* 0x000fe400078f38ff */
[----:B------:R-:W-:Y:S02]  /*0d50*/  LOP3.LUT R3, R4, 0x3fffff0, RZ, 0xc0, !PT ;  /* 0x03fffff004037812 */ /* 0x000fe400078ec0ff */
[----:B------:R-:W-:Y:S02]  /*0d60*/  LOP3.LUT R5, R0, 0xffffff80, RZ, 0xc0, !PT ;  /* 0xffffff8000057812 */ /* 0x000fe400078ec0ff */
[----:B------:R-:W-:Y:S01]  /*0d70*/  SHF.R.S32.HI R16, RZ, 0x7, R0 ;  /* 0x00000007ff107819 */ /* 0x000fe20000011400 */
[C---:B------:R-:W-:Y:S02]  /*0d80*/  IMAD.IADD R3, R6.reuse, 0x1, -R3 ;  /* 0x0000000106037824 */ /* 0x040fe400078e0a03 */
[----:B------:R-:W-:Y:S01]  /*0d90*/  IMAD.IADD R24, R6, 0x1, -R5 ;  /* 0x0000000106187824 */ /* 0x000fe200078e0a05 */
[----:B------:R-:W-:Y:S01]  /*0da0*/  SHF.R.S32.HI R5, RZ, 0x4, R4 ;  /* 0x00000004ff057819 */ /* 0x000fe20000011404 */
[----:B------:R-:W-:Y:S01]  /*0db0*/  ULOP3.LUT UR5, UR5, 0x1, URZ, 0xfc, !UPT ;  /* 0x0000000105057892 */ /* 0x000fe2000f8efc3f */
[----:B------:R-:W-:-:S02]  /*0dc0*/  LEA.HI R0, R0, R16, RZ, 0x1 ;  /* 0x0000001000007211 */ /* 0x000fc400078f08ff */
[----:B------:R-:W-:Y:S01]  /*0dd0*/  SHF.R.S32.HI R8, RZ, 0x1f, R24 ;  /* 0x0000001fff087819 */ /* 0x000fe20000011418 */
[----:B------:R-:W-:Y:S01]  /*0de0*/  STL [R1+0x40], R24 ;  /* 0x0000401801007387 */ /* 0x000fe20000100800 */
[----:B------:R-:W-:Y:S02]  /*0df0*/  LEA.HI R4, R4, R5, RZ, 0x1 ;  /* 0x0000000504047211 */ /* 0x000fe400078f08ff */
[----:B------:R-:W-:Y:S01]  /*0e00*/  LEA.HI R10, R8, R24, RZ, 0x2 ;  /* 0x00000018080a7211 */ /* 0x000fe200078f10ff */
[----:B------:R0:W-:Y:S01]  /*0e10*/  STL [R1+0x7c], R16 ;  /* 0x00007c1001007387 */ /* 0x0001e20000100800 */
[----:B------:R-:W-:Y:S02]  /*0e20*/  LOP3.LUT R4, R4, 0x1ffffffe, RZ, 0xc0, !PT ;  /* 0x1ffffffe04047812 */ /* 0x000fe400078ec0ff */
[--C-:B------:R-:W-:Y:S02]  /*0e30*/  SHF.R.S32.HI R11, RZ, 0x2, R10.reuse ;  /* 0x00000002ff0b7819 */ /* 0x100fe4000001140a */
[----:B------:R-:W-:Y:S01]  /*0e40*/  SHF.R.S32.HI R12, RZ, 0x1f, R10 ;  /* 0x0000001fff0c7819 */ /* 0x000fe2000001140a */
[----:B------:R-:W-:Y:S01]  /*0e50*/  IMAD.IADD R4, R5, 0x1, -R4 ;  /* 0x0000000105047824 */ /* 0x000fe200078e0a04 */
[----:B------:R-:W-:-:S02]  /*0e60*/  LOP3.LUT R5, R0, 0x3fffffe, RZ, 0xc0, !PT ;  /* 0x03fffffe00057812 */ /* 0x000fc400078ec0ff */
[----:B------:R-:W-:Y:S02]  /*0e70*/  LEA.HI R12, R12, R11, RZ, 0x3 ;  /* 0x0000000b0c0c7211 */ /* 0x000fe400078f18ff */
[----:B------:R-:W-:Y:S01]  /*0e80*/  SHF.R.S32.HI R0, RZ, 0x1f, R7 ;  /* 0x0000001fff007819 */ /* 0x000fe20000011407 */
[----:B------:R-:W-:Y:S01]  /*0e90*/  IMAD.IADD R5, R16, 0x1, -R5 ;  /* 0x0000000110057824 */ /* 0x000fe200078e0a05 */
[----:B------:R-:W-:Y:S02]  /*0ea0*/  LOP3.LUT R12, R12, 0xfffffff8, RZ, 0xc0, !PT ;  /* 0xfffffff80c0c7812 */ /* 0x000fe400078ec0ff */
[----:B------:R-:W-:Y:S02]  /*0eb0*/  LEA R3, R196, R3, 0x4 ;  /* 0x00000003c4037211 */ /* 0x000fe400078e20ff */
[----:B------:R-:W-:Y:S01]  /*0ec0*/  LEA.HI R0, R0, R17, RZ, 0x3 ;  /* 0x0000001100007211 */ /* 0x000fe200078f18ff */
[----:B------:R-:W-:Y:S01]  /*0ed0*/  IMAD.IADD R11, R11, 0x1, -R12 ;  /* 0x000000010b0b7824 */ /* 0x000fe200078e0a0c */
[----:B------:R-:W-:Y:S01]  /*0ee0*/  LEA.HI R8, R8, R24, RZ, 0x5 ;  /* 0x0000001808087211 */ /* 0x000fe200078f28ff */
[----:B------:R-:W-:Y:S01]  /*0ef0*/  IMAD R12, R3, 0x8, R4 ;  /* 0x00000008030c7824 */ /* 0x000fe200078e0204 */
[----:B------:R-:W-:-:S02]  /*0f00*/  LOP3.LUT R0, R0, 0xfffffff8, RZ, 0xc0, !PT ;  /* 0xfffffff800007812 */ /* 0x000fc400078ec0ff */
[----:B------:R-:W-:Y:S01]  /*0f10*/  SHF.R.S32.HI R8, RZ, 0x5, R8 ;  /* 0x00000005ff087819 */ /* 0x000fe20000011408 */
[----:B------:R-:W-:Y:S01]  /*0f20*/  IMAD.SHL.U32 R12, R12, 0x8, RZ ;  /* 0x000000080c0c7824 */ /* 0x000fe200078e00ff */
[----:B------:R-:W-:Y:S01]  /*0f30*/  SHF.R.S32.HI R3, RZ, 0x1f, R214 ;  /* 0x0000001fff037819 */ /* 0x000fe200000114d6 */
[----:B------:R-:W-:Y:S01]  /*0f40*/  IMAD.IADD R237, R17, 0x1, -R0 ;  /* 0x0000000111ed7824 */ /* 0x000fe200078e0a00 */
[----:B------:R-:W-:Y:S01]  /*0f50*/  SHF.R.S32.HI R0, RZ, 0x1f, R185 ;  /* 0x0000001fff007819 */ /* 0x000fe200000114b9 */
[----:B------:R-:W-:Y:S01]  /*0f60*/  IMAD R8, R8, 0x10, R11 ;  /* 0x0000001008087824 */ /* 0x000fe200078e020b */
[----:B------:R-:W-:Y:S02]  /*0f70*/  LEA.HI R3, R3, R214, RZ, 0x3 ;  /* 0x000000d603037211 */ /* 0x000fe400078f18ff */
[CC--:B------:R-:W-:Y:S02]  /*0f80*/  LEA.HI R234, R0.reuse, R185.reuse, RZ, 0x3 ;  /* 0x000000b900ea7211 */ /* 0x0c0fe400078f18ff */
[----:B------:R-:W-:Y:S01]  /*0f90*/  LEA R20, R5, R8, 0x6 ;  /* 0x0000000805147211 */ /* 0x000fe200078e30ff */
[----:B------:R-:W-:Y:S01]  /*0fa0*/  IMAD.SHL.U32 R3, R3, 0x40, RZ ;  /* 0x0000004003037824 */ /* 0x000fe200078e00ff */
[----:B------:R-:W-:-:S02]  /*0fb0*/  LEA.HI R0, R0, R185, RZ, 0x6 ;  /* 0x000000b900007211 */ /* 0x000fc400078f30ff */
[----:B------:R-:W-:Y:S01]  /*0fc0*/  SHF.R.S32.HI R5, RZ, 0x1f, R186 ;  /* 0x0000001fff057819 */ /* 0x000fe200000114ba */
[----:B------:R-:W-:Y:S01]  /*0fd0*/  STL [R1+0x80], R20 ;  /* 0x0000801401007387 */ /* 0x000fe20000100800 */
[----:B------:R-:W-:Y:S02]  /*0fe0*/  SHF.L.U32 R195, R237, 0x6, RZ ;  /* 0x00000006edc37819 */ /* 0x000fe400000006ff */
[----:B------:R-:W-:Y:S01]  /*0ff0*/  LOP3.LUT R198, R3, 0xfffffe00, RZ, 0xc0, !PT ;  /* 0xfffffe0003c67812 */ /* 0x000fe200078ec0ff */
[----:B------:R-:W-:Y:S01]  /*1000*/  IMAD.SHL.U32 R3, R0, 0x80, RZ ;  /* 0x0000008000037824 */ /* 0x000fe200078e00ff */
[----:B------:R-:W-:Y:S02]  /*1010*/  LEA.HI R235, R5, R186, RZ, 0x3 ;  /* 0x000000ba05eb7211 */ /* 0x000fe400078f18ff */
[----:B------:R-:W-:Y:S02]  /*1020*/  LOP3.LUT R6, R194, 0x38, R234, 0xf8, !PT ;  /* 0x00000038c2067812 */ /* 0x000fe400078ef8ea */
[----:B------:R-:W-:-:S02]  /*1030*/  LOP3.LUT R195, R195, 0x1c0, RZ, 0xc0, !PT ;  /* 0x000001c0c3c37812 */ /* 0x000fc400078ec0ff */
[----:B------:R-:W-:Y:S02]  /*1040*/  LEA.HI R4, R5, R186, RZ, 0x6 ;  /* 0x000000ba05047211 */ /* 0x000fe400078f30ff */
[----:B------:R-:W-:Y:S02]  /*1050*/  LOP3.LUT R8, R194, 0x38, R235, 0xf8, !PT ;  /* 0x00000038c2087812 */ /* 0x000fe400078ef8eb */
[----:B------:R-:W-:Y:S01]  /*1060*/  LOP3.LUT R3, R3, 0xffffe000, RZ, 0xc0, !PT ;  /* 0xffffe00003037812 */ /* 0x000fe200078ec0ff */
[----:B------:R-:W-:Y:S01]  /*1070*/  IMAD.SHL.U32 R5, R4, 0x80, RZ ;  /* 0x0000008004057824 */ /* 0x000fe200078e00ff */
[----:B------:R-:W-:Y:S02]  /*1080*/  LOP3.LUT R6, R6, R21, RZ, 0x3c, !PT ;  /* 0x0000001506067212 */ /* 0x000fe400078e3cff */
[----:B------:R-:W-:Y:S02]  /*1090*/  SHF.R.U32.HI R197, RZ, 0x3, R195 ;  /* 0x00000003ffc57819 */ /* 0x000fe400000116c3 */
[----:B------:R-:W-:-:S02]  /*10a0*/  LOP3.LUT R0, R195, 0x38, R234, 0xf8, !PT ;  /* 0x00000038c3007812 */ /* 0x000fc400078ef8ea */
[----:B------:R-:W-:Y:S02]  /*10b0*/  LOP3.LUT R9, R8, R21, RZ, 0x3c, !PT ;  /* 0x0000001508097212 */ /* 0x000fe400078e3cff */
[----:B------:R-:W-:Y:S01]  /*10c0*/  IADD3 R8, R6, R3, R198 ;  /* 0x0000000306087210 */ /* 0x000fe20007ffe0c6 */
[----:B------:R-:W-:Y:S01]  /*10d0*/  IMAD.MOV.U32 R6, RZ, RZ, R14 ;  /* 0x000000ffff067224 */ /* 0x000fe200078e000e */
[----:B------:R-:W-:Y:S02]  /*10e0*/  LOP3.LUT R0, R0, R197, RZ, 0x3c, !PT ;  /* 0x000000c500007212 */ /* 0x000fe400078e3cff */
[----:B------:R-:W-:Y:S02]  /*10f0*/  LEA R3, R196, R3, 0x9 ;  /* 0x00000003c4037211 */ /* 0x000fe400078e48ff */
[----:B------:R-:W-:Y:S02]  /*1100*/  LOP3.LUT R5, R5, 0xffffe000, RZ, 0xc0, !PT ;  /* 0xffffe00005057812 */ /* 0x000fe400078ec0ff */
[----:B------:R-:W-:Y:S01]  /*1110*/  LOP3.LUT R10, R10, 0x7ffffffc, RZ, 0xc0, !PT ;  /* 0x7ffffffc0a0a7812 */ /* 0x000fe200078ec0ff */
[----:B------:R-:W-:Y:S01]  /*1120*/  IMAD.IADD R3, R3, 0x1, R0 ;  /* 0x0000000103037824 */ /* 0x000fe200078e0200 */
[----:B------:R-:W-:Y:S01]  /*1130*/  IADD3 R11, R9, R5, R198 ;  /* 0x00000005090b7210 */ /* 0x000fe20007ffe0c6 */
[----:B------:R-:W-:Y:S01]  /*1140*/  IMAD.U32 R0, RZ, RZ, UR5 ;  /* 0x00000005ff007e24 */ /* 0x000fe2000f8e00ff */
[----:B------:R-:W-:Y:S01]  /*1150*/  LOP3.LUT R4, R195, 0x38, R235, 0xf8, !PT ;  /* 0x00000038c3047812 */ /* 0x000fe200078ef8eb */
[----:B------:R-:W-:Y:S01]  /*1160*/  IMAD.U32 R9, RZ, RZ, UR4 ;  /* 0x00000004ff097e24 */ /* 0x000fe2000f8e00ff */
[----:B------:R-:W-:Y:S01]  /*1170*/  LEA R3, R3, UR4, 0x1 ;  /* 0x0000000403037c11 */ /* 0x000fe2000f8e08ff */
[----:B------:R-:W-:Y:S01]  /*1180*/  IMAD.IADD R10, R24, 0x1, -R10 ;  /* 0x00000001180a7824 */ /* 0x000fe200078e0a0a */
[----:B------:R1:W-:Y:S01]  /*1190*/  STL [R1+0x18], R0 ;  /* 0x0000180001007387 */ /* 0x0003e20000100800 */
[----:B------:R-:W-:Y:S01]  /*11a0*/  LOP3.LUT R7, R4, R197, RZ, 0x3c, !PT ;  /* 0x000000c504077212 */ /* 0x000fe200078e3cff */
[----:B------:R-:W-:Y:S01]  /*11b0*/  IMAD R4, R196, 0x200, R5 ;  /* 0x00000200c4047824 */ /* 0x000fe200078e0205 */
[----:B------:R-:W-:Y:S01]  /*11c0*/  MOV R5, R13 ;  /* 0x0000000d00057202 */ /* 0x000fe20000000f00 */
[----:B------:R2:W-:Y:S01]  /*11d0*/  STL [R1+0x88], R9 ;  /* 0x0000880901007387 */ /* 0x0005e20000100800 */
[----:B------:R-:W-:Y:S01]  /*11e0*/  IMAD.SHL.U32 R204, R10, 0x2, RZ ;  /* 0x000000020acc7824 */ /* 0x000fe200078e00ff */
[----:B0-----:R-:W-:Y:S01]  /*11f0*/  MOV R16, RZ ;  /* 0x000000ff00107202 */ /* 0x001fe20000000f00 */
[----:B------:R-:W-:Y:S01]  /*1200*/  IMAD.IADD R4, R4, 0x1, R7 ;  /* 0x0000000104047824 */ /* 0x000fe200078e0207 */
[----:B------:R0:W-:Y:S01]  /*1210*/  STL [R1+0x84], R12 ;  /* 0x0000840c01007387 */ /* 0x0001e20000100800 */
[C---:B------:R-:W-:Y:S01]  /*1220*/  VIADD R229, R204.reuse, 0x20 ;  /* 0x00000020cce57836 */ /* 0x040fe20000000000 */
[C---:B-1----:R-:W-:Y:S01]  /*1230*/  LEA.HI R0, R217.reuse, R217, RZ, 0x1 ;  /* 0x000000d9d9007211 */ /* 0x042fe200078f08ff */
[C---:B------:R-:W-:Y:S01]  /*1240*/  VIADD R226, R204.reuse, 0x38 ;  /* 0x00000038cce27836 */ /* 0x040fe20000000000 */
[C---:B------:R-:W-:Y:S01]  /*1250*/  IADD3 R220, R204.reuse, 0x68, RZ ;  /* 0x00000068ccdc7810 */ /* 0x040fe20007ffe0ff */
[C---:B------:R-:W-:Y:S01]  /*1260*/  VIADD R223, R204.reuse, 0x50 ;  /* 0x00000050ccdf7836 */ /* 0x040fe20000000000 */
[----:B--2---:R-:W-:Y:S01]  /*1270*/  SHF.R.S32.HI R9, RZ, 0x1f, R203 ;  /* 0x0000001fff097819 */ /* 0x004fe200000114cb */
[----:B------:R-:W-:Y:S01]  /*1280*/  VIADD R231, R204, 0x10 ;  /* 0x00000010cce77836 */ /* 0x000fe20000000000 */
[----:B------:R-:W-:Y:S01]  /*1290*/  LOP3.LUT R9, R194, 0x38, R18, 0xf8, !PT ;  /* 0x00000038c2097812 */ /* 0x000fe200078ef812 */
[----:B------:R-:W-:Y:S01]  /*12a0*/  VIADD R230, R204, 0x18 ;  /* 0x00000018cce67836 */ /* 0x000fe20000000000 */
[----:B------:R-:W-:Y:S01]  /*12b0*/  LOP3.LUT R0, R0, 0x1ffffffe, RZ, 0xc0, !PT ;  /* 0x1ffffffe00007812 */ /* 0x000fe200078ec0ff */
[----:B------:R-:W-:Y:S01]  /*12c0*/  VIADD R227, R204, 0x30 ;  /* 0x00000030cce37836 */ /* 0x000fe20000000000 */
[----:B------:R-:W-:Y:S01]  /*12d0*/  LOP3.LUT R9, R198, R9, R21, 0xf6, !PT ;  /* 0x00000009c6097212 */ /* 0x000fe200078ef615 */
[C---:B------:R-:W-:Y:S01]  /*12e0*/  VIADD R225, R204.reuse, 0x40 ;  /* 0x00000040cce17836 */ /* 0x040fe20000000000 */
[----:B------:R-:W-:Y:S01]  /*12f0*/  IADD3 R0, R217, -R0, RZ ;  /* 0x80000000d9007210 */ /* 0x000fe20007ffe0ff */
[C---:B------:R-:W-:Y:S01]  /*1300*/  VIADD R222, R204.reuse, 0x58 ;  /* 0x00000058ccde7836 */ /* 0x040fe20000000000 */
[----:B------:R-:W-:Y:S01]  /*1310*/  LEA R9, R9, UR4, 0x1 ;  /* 0x0000000409097c11 */ /* 0x000fe2000f8e08ff */
[C---:B------:R-:W-:Y:S01]  /*1320*/  VIADD R221, R204.reuse, 0x60 ;  /* 0x00000060ccdd7836 */ /* 0x040fe20000000000 */
[----:B------:R-:W-:Y:S01]  /*1330*/  IADD3 R228, R204, 0x28, RZ ;  /* 0x00000028cce47810 */ /* 0x000fe20007ffe0ff */
[----:B------:R-:W-:Y:S01]  /*1340*/  IMAD R205, R0, 0x8, R20 ;  /* 0x0000000800cd7824 */ /* 0x000fe200078e0214 */
[----:B------:R-:W-:Y:S01]  /*1350*/  LEA R0, R4, UR4, 0x1 ;  /* 0x0000000404007c11 */ /* 0x000fe2000f8e08ff */
[----:B------:R1:W-:Y:S01]  /*1360*/  STL [R1+0x74], R9 ;  /* 0x0000740901007387 */ /* 0x0003e20000100800 */
[C---:B------:R-:W-:Y:S01]  /*1370*/  IADD3 R224, R204.reuse, 0x48, RZ ;  /* 0x00000048cce07810 */ /* 0x040fe20007ffe0ff */
[C---:B------:R-:W-:Y:S01]  /*1380*/  VIADD R219, R204.reuse, 0x70 ;  /* 0x00000070ccdb7836 */ /* 0x040fe20000000000 */
[----:B0-----:R-:W-:Y:S01]  /*1390*/  SHF.R.S32.HI R12, RZ, 0x1f, R231 ;  /* 0x0000001fff0c7819 */ /* 0x001fe200000114e7 */
[----:B------:R-:W-:Y:S01]  /*13a0*/  VIADD R218, R204, 0x78 ;  /* 0x00000078ccda7836 */ /* 0x000fe20000000000 */
[----:B------:R-:W-:Y:S01]  /*13b0*/  SHF.R.S32.HI R10, RZ, 0x1f, R230 ;  /* 0x0000001fff0a7819 */ /* 0x000fe200000114e6 */
[----:B------:R-:W-:Y:S01]  /*13c0*/  IMAD.MOV.U32 R7, RZ, RZ, R15 ;  /* 0x000000ffff077224 */ /* 0x000fe200078e000f */
[----:B------:R-:W-:-:S02]  /*13d0*/  SHF.R.S32.HI R12, RZ, 0x1f, R228 ;  /* 0x0000001fff0c7819 */ /* 0x000fc400000114e4 */
[----:B------:R-:W-:Y:S02]  /*13e0*/  SHF.R.S32.HI R10, RZ, 0x1f, R227 ;  /* 0x0000001fff0a7819 */ /* 0x000fe400000114e3 */
[----:B-1----:R-:W-:Y:S02]  /*13f0*/  SHF.R.S32.HI R9, RZ, 0x1f, R229 ;  /* 0x0000001fff097819 */ /* 0x002fe400000114e5 */
[----:B------:R-:W-:Y:S02]  /*1400*/  SHF.R.S32.HI R9, RZ, 0x1f, R226 ;  /* 0x0000001fff097819 */ /* 0x000fe400000114e2 */
[----:B------:R-:W-:Y:S02]  /*1410*/  SHF.R.S32.HI R9, RZ, 0x1f, R223 ;  /* 0x0000001fff097819 */ /* 0x000fe400000114df */
[----:B------:R-:W-:Y:S02]  /*1420*/  SHF.R.S32.HI R9, RZ, 0x1f, R220 ;  /* 0x0000001fff097819 */ /* 0x000fe400000114dc */
[----:B------:R-:W-:-:S02]  /*1430*/  LEA R9, R8, UR4, 0x1 ;  /* 0x0000000408097c11 */ /* 0x000fc4000f8e08ff */
[----:B------:R-:W-:Y:S02]  /*1440*/  LEA R8, R11, UR4, 0x1 ;  /* 0x000000040b087c11 */ /* 0x000fe4000f8e08ff */
[----:B------:R-:W-:Y:S01]  /*1450*/  SHF.R.S32.HI R12, RZ, 0x1f, R225 ;  /* 0x0000001fff0c7819 */ /* 0x000fe200000114e1 */
[----:B------:R0:W-:Y:S01]  /*1460*/  STL [R1+0x6c], R9 ;  /* 0x00006c0901007387 */ /* 0x0001e20000100800 */
[----:B------:R-:W-:Y:S02]  /*1470*/  SHF.R.S32.HI R10, RZ, 0x1f, R224 ;  /* 0x0000001fff0a7819 */ /* 0x000fe400000114e0 */
[----:B------:R-:W-:Y:S01]  /*1480*/  SHF.R.S32.HI R12, RZ, 0x1f, R222 ;  /* 0x0000001fff0c7819 */ /* 0x000fe200000114de */
[----:B------:R0:W-:Y:S01]  /*1490*/  STL [R1+0x68], R8 ;  /* 0x0000680801007387 */ /* 0x0001e20000100800 */
[----:B------:R-:W-:Y:S02]  /*14a0*/  SHF.R.S32.HI R10, RZ, 0x1f, R221 ;  /* 0x0000001fff0a7819 */ /* 0x000fe400000114dd */
[----:B------:R-:W-:Y:S01]  /*14b0*/  SHF.R.S32.HI R13, RZ, 0x1f, R207 ;  /* 0x0000001fff0d7819 */ /* 0x000fe200000114cf */
[----:B------:R0:W-:Y:S01]  /*14c0*/  STL [R1+0x70], R0 ;  /* 0x0000700001007387 */ /* 0x0001e20000100800 */
[----:B------:R-:W-:-:S02]  /*14d0*/  SHF.R.S32.HI R234, RZ, 0x3, R234 ;  /* 0x00000003ffea7819 */ /* 0x000fc400000114ea */
[----:B------:R-:W-:Y:S01]  /*14e0*/  SHF.R.S32.HI R235, RZ, 0x3, R235 ;  /* 0x00000003ffeb7819 */ /* 0x000fe200000114eb */
[----:B------:R0:W-:Y:S01]  /*14f0*/  STL [R1+0x78], R3 ;  /* 0x0000780301007387 */ /* 0x0001e20000100800 */
[----:B------:R-:W-:Y:S02]  /*1500*/  IADD3 R216, R204, 0x8, RZ ;  /* 0x00000008ccd87810 */ /* 0x000fe40007ffe0ff */
[----:B------:R-:W-:Y:S02]  /*1510*/  SHF.R.S32.HI R12, RZ, 0x1f, R219 ;  /* 0x0000001fff0c7819 */ /* 0x000fe400000114db */
[----:B------:R-:W-:-:S07]  /*1520*/  SHF.R.S32.HI R10, RZ, 0x1f, R218 ;  /* 0x0000001fff0a7819 */ /* 0x000fce00000114da */
.L_x_2706:
[----:B-1----:R-:W1:Y:S01]  /*1530*/  LDC.64 R210, c[0x0][0xc88] ;  /* 0x00032200ffd27b82 */ /* 0x002e620000000a00 */
[----:B------:R-:W-:Y:S01]  /*1540*/  ULDC.64 UR4, c[0x0][0xa28] ;  /* 0x00028a0000047ab9 */ /* 0x000fe20000000a00 */
[----:B------:R-:W-:Y:S01]  /*1550*/  ULDC.64 UR8, c[0x0][0xa18] ;  /* 0x0002860000087ab9 */ /* 0x000fe20000000a00 */
[----:B------:R-:W-:Y:S01]  /*1560*/  ULDC.64 UR6, c[0x0][0xa08] ;  /* 0x0002820000067ab9 */ /* 0x000fe20000000a00 */
[----:B-1----:R-:W-:-:S06]  /*1570*/  IMAD.WIDE R210, R7, 0x4, R210 ;  /* 0x0000000407d27825 */ /* 0x002fcc00078e02d2 */
[----:B--2---:R-:W2:Y:S01]  /*1580*/  LDG.E R210, desc[UR60][R210.64] ;  /* 0x0000003cd2d27981 */ /* 0x004ea2000c1e1900 */
[----:B------:R-:W-:Y:S01]  /*1590*/  ISETP.NE.U32.AND P2, PT, RZ, UR4, PT ;  /* 0x00000004ff007c0c */ /* 0x000fe2000bf45070 */
[----:B0-----:R-:W-:Y:S01]  /*15a0*/  IMAD.MOV.U32 R4, RZ, RZ, RZ ;  /* 0x000000ffff047224 */ /* 0x001fe200078e00ff */
[----:B------:R-:W-:Y:S01]  /*15b0*/  ISETP.NE.U32.AND P1, PT, RZ, UR8, PT ;  /* 0x00000008ff007c0c */ /* 0x000fe2000bf25070 */
[----:B------:R-:W-:Y:S01]  /*15c0*/  IMAD.MOV.U32 R118, RZ, RZ, RZ ;  /* 0x000000ffff767224 */ /* 0x000fe200078e00ff */
[----:B------:R-:W-:Y:S02]  /*15d0*/  ISETP.NE.AND.EX P2, PT, RZ, UR5, PT, P2 ;  /* 0x00000005ff007c0c */ /* 0x000fe4000bf45320 */
[----:B------:R-:W-:Y:S02]  /*15e0*/  ISETP.NE.AND.EX P1, PT, RZ, UR9, PT, P1 ;  /* 0x00000009ff007c0c */ /* 0x000fe4000bf25310 */
[----:B------:R-:W-:-:S04]  /*15f0*/  ISETP.NE.U32.AND P0, PT, RZ, UR6, PT ;  /* 0x00000006ff007c0c */ /* 0x000fc8000bf05070 */
[----:B------:R-:W-:Y:S02]  /*1600*/  ISETP.NE.AND.EX P0, PT, RZ, UR7, PT, P0 ;  /* 0x00000007ff007c0c */ /* 0x000fe4000bf05300 */
[----:B--2---:R-:W-:-:S03]  /*1610*/  SHF.R.S32.HI R232, RZ, 0x1f, R210 ;  /* 0x0000001fffe87819 */ /* 0x004fc600000114d2 */
[C---:B0---4-:R-:W-:Y:S02]  /*1620*/  @P2 LEA R8, P3, R210.reuse, UR4, 0x2 ;  /* 0x00000004d2082c11 */ /* 0x051fe4000f8610ff */
[C---:B------:R-:W-:Y:S02]  /*1630*/  SHF.L.U32 R211, R210.reuse, 0x2, RZ ;  /* 0x00000002d2d37819 */ /* 0x040fe400000006ff */
[C-C-:B---3--:R-:W-:Y:S01]  /*1640*/  @P2 LEA.HI.X R9, R210.reuse, UR5, R232.reuse, 0x2, P3 ;  /* 0x00000005d2092c11 */ /* 0x148fe200098f14e8 */
[----:B------:R-:W-:Y:S01]  /*1650*/  ULDC UR4, c[0x0][0x288] ;  /* 0x0000a20000047ab9 */ /* 0x000fe20000000800 */
[----:B------:R-:W-:Y:S02]  /*1660*/  SHF.L.U64.HI R212, R210, 0x2, R232 ;  /* 0x00000002d2d47819 */ /* 0x000fe400000102e8 */
[C---:B------:R-:W-:Y:S01]  /*1670*/  IADD3 R12, P4, R211.reuse, UR6, RZ ;  /* 0x00000006d30c7c10 */ /* 0x040fe2000ff9e0ff */
[----:B------:R0:W5:Y:S01]  /*1680*/  @P2 LDG.E R4, desc[UR60][R8.64] ;  /* 0x0000003c08042981 */ /* 0x000162000c1e1900 */
[----:B------:R-:W-:Y:S01]  /*1690*/  @P1 IADD3 R10, P2, R211, UR8, RZ ;  /* 0x00000008d30a1c10 */ /* 0x000fe2000ff5e0ff */
[----:B------:R-:W-:Y:S01]  /*16a0*/  IMAD.U32 R201, RZ, RZ, UR4 ;  /* 0x00000004ffc97e24 */ /* 0x000fe2000f8e00ff */
[C---:B------:R-:W-:Y:S01]  /*16b0*/  IADD3.X R13, R212.reuse, UR7, RZ, P4, !PT ;  /* 0x00000007d40d7c10 */ /* 0x040fe2000a7fe4ff */
[----:B------:R-:W-:Y:S01]  /*16c0*/  ULDC.64 UR4, c[0x0][0x418] ;  /* 0x0001060000047ab9 */ /* 0x000fe20000000a00 */
[----:B------:R-:W-:Y:S01]  /*16d0*/  @P1 IADD3.X R11, R212, UR9, RZ, P2, !PT ;  /* 0x00000009d40b1c10 */ /* 0x000fe200097fe4ff */
[----:B------:R-:W-:-:S02]  /*16e0*/  ULDC.64 UR6, c[0x0][0xa20] ;  /* 0x0002880000067ab9 */ /* 0x000fc40000000a00 */
[----:B------:R0:W5:Y:S04]  /*16f0*/  @P0 LDG.E R118, desc[UR60][R12.64] ;  /* 0x0000003c0c760981 */ /* 0x000168000c1e1900 */
[----:B------:R0:W5:Y:S01]  /*1700*/  @P1 LDG.E R201, desc[UR60][R10.64] ;  /* 0x0000003c0ac91981 */ /* 0x000162000c1e1900 */
[----:B------:R-:W-:Y:S01]  /*1710*/  UISETP.NE.U32.AND UP0, UPT, UR4, URZ, UPT ;  /* 0x0000003f0400728c */ /* 0x000fe2000bf05070 */
[----:B------:R-:W-:Y:S02]  /*1720*/  LOP3.LUT R3, R6, 0xff000000, RZ, 0xc0, !PT ;  /* 0xff00000006037812 */ /* 0x000fe400078ec0ff */
[----:B------:R-:W-:Y:S01]  /*1730*/  ULDC UR4, c[0x0][0x424] ;  /* 0x0001090000047ab9 */ /* 0x000fe20000000800 */
[----:B------:R-:W-:Y:S01]  /*1740*/  UISETP.NE.AND.EX UP0, UPT, UR5, URZ, UPT, UP0 ;  /* 0x0000003f0500728c */ /* 0x000fe2000bf05300 */
[----:B------:R-:W-:-:S02]  /*1750*/  ISETP.NE.U32.AND P2, PT, RZ, UR6, PT ;  /* 0x00000006ff007c0c */ /* 0x000fc4000bf45070 */
[----:B------:R-:W-:Y:S01]  /*1760*/  ULDC UR5, c[0x0][0x2f0] ;  /* 0x0000bc0000057ab9 */ /* 0x000fe20000000800 */
[----:B------:R-:W-:Y:S01]  /*1770*/  USEL UR4, UR4, 0x1, UP0 ;  /* 0x0000000104047887 */ /* 0x000fe20008000000 */
[----:B------:R-:W-:Y:S02]  /*1780*/  LOP3.LUT R0, R6, 0xff0000, RZ, 0xc0, !PT ;  /* 0x00ff000006007812 */ /* 0x000fe400078ec0ff */
[----:B------:R-:W-:Y:S01]  /*1790*/  SHF.R.U32.HI R3, RZ, 0x8, R3 ;  /* 0x00000008ff037819 */ /* 0x000fe20000011603 */
[----:B------:R-:W-:Y:S01]  /*17a0*/  UIMAD UR4, UR4, UR5, URZ ;  /* 0x00000005040472a4 */ /* 0x000fe2000f8e023f */
[----:B------:R-:W-:Y:S02]  /*17b0*/  ISETP.NE.AND.EX P2, PT, RZ, UR7, PT, P2 ;  /* 0x00000007ff007c0c */ /* 0x000fe4000bf45320 */
[----:B------:R-:W-:Y:S01]  /*17c0*/  ULDC UR5, c[0x0][0x348] ;  /* 0x0000d20000057ab9 */ /* 0x000fe20000000800 */
[----:B------:R-:W-:Y:S02]  /*17d0*/  LEA.HI R209, R0, R3, RZ, 0x10 ;  /* 0x0000000300d17211 */ /* 0x000fe400078f80ff */
[----:B------:R-:W-:Y:S01]  /*17e0*/  LOP3.LUT R206, R6, 0xffff, RZ, 0xc0, !PT ;  /* 0x0000ffff06ce7812 */ /* 0x000fe200078ec0ff */
[----:B0-----:R-:W-:Y:S07]  /*17f0*/  @P1 BRA `(.L_x_2476) ;  /* 0x0000000000241947 */ /* 0x001fee0003800000 */
        /* <DEDUP_REMOVED lines=8> */
[----:B--2---:R-:W-:-:S07]  /*1880*/  IADD3 R201, -R201, R0, RZ ;  /* 0x00000000c9c97210 */ /* 0x004fce0007ffe1ff */
.L_x_2476:
[----:B------:R-:W-:Y:S02]  /*1890*/  IMAD.U32 R25, RZ, RZ, UR5 ;  /* 0x00000005ff197e24 */ /* 0x000fe4000f8e00ff */
[----:B------:R-:W-:Y:S01]  /*18a0*/  IMAD.U32 R27, RZ, RZ, UR4 ;  /* 0x00000004ff1b7e24 */ /* 0x000fe2000f8e00ff */
[----:B------:R-:W-:Y:S06]  /*18b0*/  @!P2 BRA `(.L_x_2477) ;  /* 0x000000000010a947 */ /* 0x000fec0003800000 */
[----:B------:R-:W-:-:S04]  /*18c0*/  IADD3 R6, P0, R211, UR6, RZ ;  /* 0x00000006d3067c10 */ /* 0x000fc8000ff1e0ff */
[----:B------:R-:W-:-:S05]  /*18d0*/  IADD3.X R7, R212, UR7, RZ, P0, !PT ;  /* 0x00000007d4077c10 */ /* 0x000fca00087fe4ff */
[----:B------:R0:W5:Y:S01]  /*18e0*/  LDG.E R27, desc[UR60][R6.64] ;  /* 0x0000003c061b7981 */ /* 0x000162000c1e1900 */
[----:B------:R-:W-:Y:S05]  /*18f0*/  BRA `(.L_x_2478) ;  /* 0x0000000000107947 */ /* 0x000fea0003800000 */
.L_x_2477:
[----:B------:R-:W-:Y:S05]  /*1900*/  @!P0 BRA `(.L_x_2478) ;  /* 0x00000000000c8947 */ /* 0x000fea0003800000 */
[----:B------:R-:W2:Y:S04]  /*1910*/  LDG.E R0, desc[UR60][R12.64] ;  /* 0x0000003c0c007981 */ /* 0x000ea8000c1e1900 */
[----:B------:R-:W2:Y:S02]  /*1920*/  LDG.E R27, desc[UR60][R12.64+0x4] ;  /* 0x0000043c0c1b7981 */ /* 0x000ea4000c1e1900 */
[----:B--2---:R-:W-:-:S07]  /*1930*/  IMAD.IADD R27, R27, 0x1, -R0 ;  /* 0x000000011b1b7824 */ /* 0x004fce00078e0a00 */
.L_x_2478:
[----:B------:R-:W-:Y:S01]  /*1940*/  ULDC.64 UR4, c[0x0][0xa10] ;  /* 0x0002840000047ab9 */ /* 0x000fe20000000a00 */
[----:B------:R-:W1:Y:S01]  /*1950*/  LDC R10, c[0x0][0x448] ;  /* 0x00011200ff0a7b82 */ /* 0x000e620000000800 */
[----:B------:R-:W-:-:S04]  /*1960*/  ISETP.NE.U32.AND P0, PT, RZ, UR4, PT ;  /* 0x00000004ff007c0c */ /* 0x000fc8000bf05070 */
[----:B------:R-:W-:Y:S01]  /*1970*/  ISETP.NE.AND.EX P0, PT, RZ, UR5, PT, P0 ;  /* 0x00000005ff007c0c */ /* 0x000fe2000bf05300 */
[----:B------:R-:W-:-:S12]  /*1980*/  ULDC.64 UR4, c[0x0][0xa30] ;  /* 0x00028c0000047ab9 */ /* 0x000fd80000000a00 */
[----:B0-----:R-:W0:Y:S02]  /*1990*/  @P0 LDC.64 R6, c[0x0][0xa10] ;  /* 0x00028400ff060b82 */ /* 0x001e240000000a00 */
[----:B0-----:R-:W-:-:S05]  /*19a0*/  @P0 IMAD.WIDE R6, R210, 0x4, R6 ;  /* 0x00000004d2060825 */ /* 0x001fca00078e0206 */
[----:B------:R-:W2:Y:S04]  /*19b0*/  @P0 LDG.E R0, desc[UR60][R6.64] ;  /* 0x0000003c06000981 */ /* 0x000ea8000c1e1900 */
[----:B------:R0:W2:Y:S01]  /*19c0*/  @P0 LDG.E R3, desc[UR60][R6.64+0x4] ;  /* 0x0000043c06030981 */ /* 0x0000a2000c1e1900 */
[----:B------:R-:W-:Y:S02]  /*19d0*/  ISETP.NE.U32.AND P1, PT, RZ, UR4, PT ;  /* 0x00000004ff007c0c */ /* 0x000fe4000bf25070 */
[----:B-----5:R-:W-:Y:S02]  /*19e0*/  MOV R141, R27 ;  /* 0x0000001b008d7202 */ /* 0x020fe40000000f00 */
[----:B------:R-:W-:-:S13]  /*19f0*/  ISETP.NE.AND.EX P1, PT, RZ, UR5, PT, P1 ;  /* 0x00000005ff007c0c */ /* 0x000fda000bf25310 */
[----:B------:R-:W-:-:S04]  /*1a00*/  @P1 IADD3 R8, P2, R211, UR4, RZ ;  /* 0x00000004d3081c10 */ /* 0x000fc8000ff5e0ff */
[----:B------:R-:W-:-:S05]  /*1a10*/  @P1 IADD3.X R9, R212, UR5, RZ, P2, !PT ;  /* 0x00000005d4091c10 */ /* 0x000fca00097fe4ff */
[----:B------:R3:W5:Y:S01]  /*1a20*/  @P1 LDG.E R141, desc[UR60][R8.64] ;  /* 0x0000003c088d1981 */ /* 0x000762000c1e1900 */
[----:B-1----:R-:W-:Y:S01]  /*1a30*/  ISETP.NE.AND P1, PT, R10, 0x1, PT ;  /* 0x000000010a00780c */ /* 0x002fe20003f25270 */
[----:B------:R-:W-:Y:S01]  /*1a40*/  IMAD.SHL.U32 R200, R5, 0x80, RZ ;  /* 0x0000008005c87824 */ /* 0x000fe200078e00ff */
[----:B------:R-:W-:Y:S01]  /*1a50*/  IADD3 R12, R27, -R4, RZ ;  /* 0x800000041b0c7210 */ /* 0x000fe20007ffe0ff */
[----:B------:R-:W-:Y:S01]  /*1a60*/  BSSY B0, `(.L_x_2479) ;  /* 0x0000034000007945 */ /* 0x000fe20003800000 */
[----:B------:R-:W-:Y:S01]  /*1a70*/  LOP3.LUT R215, R209, 0xff, RZ, 0xc0, !PT ;  /* 0x000000ffd1d77812 */ /* 0x000fe200078ec0ff */
[----:B------:R-:W-:Y:S01]  /*1a80*/  VIADD R5, R200, 0x7f ;  /* 0x0000007fc8057836 */ /* 0x000fe20000000000 */
[----:B------:R-:W-:-:S07]  /*1a90*/  SHF.R.U32.HI R209, RZ, 0x10, R209 ;  /* 0x00000010ffd17819 */ /* 0x000fce00000116d1 */
[----:B------:R-:W1:Y:S08]  /*1aa0*/  @P1 LDC R10, c[0x0][0x44c] ;  /* 0x00011300ff0a1b82 */ /* 0x000e700000000800 */
[----:B0-----:R-:W0:Y:S01]  /*1ab0*/  @P1 LDC R7, c[0x0][0x450] ;  /* 0x00011400ff071b82 */ /* 0x001e220000000800 */
[----:B--2---:R-:W-:Y:S02]  /*1ac0*/  @P0 IMAD.IADD R25, R3, 0x1, -R0 ;  /* 0x0000000103190824 */ /* 0x004fe400078e0a00 */
[----:B-1----:R-:W-:-:S04]  /*1ad0*/  @P1 IMAD.HI.U32 R0, R5, R10, RZ ;  /* 0x0000000a05001227 */ /* 0x002fc800078e00ff */
[----:B------:R-:W-:Y:S01]  /*1ae0*/  IMAD.IADD R202, R12, 0x1, R25 ;  /* 0x000000010cca7824 */ /* 0x000fe200078e0219 */
[----:B0-----:R-:W-:-:S03]  /*1af0*/  @P1 SHF.R.U32.HI R5, RZ, R7, R0 ;  /* 0x00000007ff051219 */ /* 0x001fc60000011600 */
[C---:B------:R-:W-:Y:S01]  /*1b00*/  VIADD R0, R202.reuse, 0x7f ;  /* 0x0000007fca007836 */ /* 0x040fe20000000000 */
[----:B------:R-:W-:-:S04]  /*1b10*/  IADD3 R146, R202, 0x80, -R201 ;  /* 0x00000080ca927810 */ /* 0x000fc80007ffe8c9 */
[----:B------:R-:W-:Y:S01]  /*1b20*/  SHF.R.S32.HI R3, RZ, 0x1f, R0 ;  /* 0x0000001fff037819 */ /* 0x000fe20000011400 */
[----:B------:R-:W-:-:S03]  /*1b30*/  IMAD.IADD R5, R146, 0x1, R5 ;  /* 0x0000000192057824 */ /* 0x000fc600078e0205 */
[----:B------:R-:W-:Y:S02]  /*1b40*/  LEA.HI R3, R3, R0, RZ, 0x7 ;  /* 0x0000000003037211 */ /* 0x000fe400078f38ff */
[----:B------:R-:W-:Y:S02]  /*1b50*/  SHF.R.S32.HI R4, RZ, 0x1f, R5 ;  /* 0x0000001fff047819 */ /* 0x000fe40000011405 */
[----:B------:R-:W-:Y:S02]  /*1b60*/  SHF.R.S32.HI R147, RZ, 0x7, R3 ;  /* 0x00000007ff937819 */ /* 0x000fe40000011403 */
[----:B------:R-:W-:Y:S02]  /*1b70*/  LEA.HI R4, R4, R5, RZ, 0x7 ;  /* 0x0000000504047211 */ /* 0x000fe400078f38ff */
[----:B------:R-:W-:Y:S02]  /*1b80*/  MOV R0, RZ ;  /* 0x000000ff00007202 */ /* 0x000fe40000000f00 */
[----:B------:R-:W-:-:S04]  /*1b90*/  SHF.R.S32.HI R4, RZ, 0x7, R4 ;  /* 0x00000007ff047819 */ /* 0x000fc80000011404 */
[----:B---3--:R-:W-:-:S04]  /*1ba0*/  VIMNMX R9, R147, R4, PT ;  /* 0x0000000493097248 */ /* 0x008fc80003fe0100 */
[----:B------:R-:W-:-:S13]  /*1bb0*/  ISETP.GE.AND P0, PT, R9, 0x1, PT ;  /* 0x000000010900780c */ /* 0x000fda0003f06270 */
        /* <DEDUP_REMOVED lines=27> */
[----:B------:R-:W-:-:S05]  /*1d70*/  MOV R0, R5 ;  /* 0x0000000500007202 */ /* 0x000fca0000000f00 */
[----:B------:R-:W-:Y:S01]  /*1d80*/  @!P2 IMAD.MOV R0, RZ, RZ, -R0 ;  /* 0x000000ffff00a224 */ /* 0x000fe200078e0a00 */
[----:B------:R-:W-:-:S07]  /*1d90*/  @!P1 LOP3.LUT R0, RZ, R10, RZ, 0x33, !PT ;  /* 0x0000000aff009212 */ /* 0x000fce00078e33ff */
.L_x_2480:
[----:B------:R-:W-:Y:S05]  /*1da0*/  BSYNC B0 ;  /* 0x0000000000007941 */ /* 0x000fea0003800000 */
.L_x_2479:
[----:B------:R-:W-:Y:S01]  /*1db0*/  IMAD R3, R215, R0, RZ ;  /* 0x00000000d7037224 */ /* 0x000fe200078e02ff */
[----:B------:R-:W-:-:S04]  /*1dc0*/  PLOP3.LUT P2, PT, PT, PT, PT, 0x80, 0x0 ;  /* 0x000000000000781c */ /* 0x000fc80003f4f070 */
[C---:B------:R-:W-:Y:S01]  /*1dd0*/  VIADDMNMX R0, R3.reuse, R0, R9, PT ;  /* 0x0000000003007246 */ /* 0x040fe20003800109 */
[----:B------:R-:W-:-:S04]  /*1de0*/  IMAD R3, R3, 0x80, -R12 ;  /* 0x0000008003037824 */ /* 0x000fc800078e0a0c */
[----:B------:R-:W-:Y:S01]  /*1df0*/  IMAD R0, R0, 0x80, -R12 ;  /* 0x0000008000007824 */ /* 0x000fe200078e0a0c */
[----:B------:R-:W-:-:S04]  /*1e00*/  VIMNMX R3, RZ, R3, !PT ;  /* 0x00000003ff037248 */ /* 0x000fc80007fe0100 */
[----:B------:R-:W-:Y:S02]  /*1e10*/  VIMNMX R0, R0, R25, PT ;  /* 0x0000001900007248 */ /* 0x000fe40003fe0100 */
[----:B------:R-:W-:Y:S02]  /*1e20*/  SHF.R.U32.HI R121, RZ, 0x7, R3 ;  /* 0x00000007ff797819 */ /* 0x000fe40000011603 */
[----:B------:R-:W-:-:S03]  /*1e30*/  ISETP.GT.AND P0, PT, R0, R3, PT ;  /* 0x000000030000720c */ /* 0x000fc60003f04270 */
[----:B------:R-:W-:-:S10]  /*1e40*/  IMAD.MOV.U32 R24, RZ, RZ, R121 ;  /* 0x000000ffff187224 */ /* 0x000fd400078e0079 */
[----:B------:R-:W-:-:S04]  /*1e50*/  @P0 IADD3 R0, R0, 0x7f, RZ ;  /* 0x0000007f00000810 */ /* 0x000fc80007ffe0ff */
        /* <DEDUP_REMOVED lines=25> */
.L_x_2483:
[----:B------:R-:W-:Y:S05]  /*1ff0*/  BSYNC B6 ;  /* 0x0000000000067941 */ /* 0x000fea0003800000 */
.L_x_2482:
        /* <DEDUP_REMOVED lines=12> */
[----:B------:R-:W-:Y:S01]  /*20c0*/  IMAD.U32 R6, RZ, RZ, UR6 ;  /* 0x00000006ff067e24 */ /* 0x000fe2000f8e00ff */
[----:B------:R-:W-:Y:S01]  /*20d0*/  MOV R12, 0x1 ;  /* 0x00000001000c7802 */ /* 0x000fe20000000f00 */
[----:B------:R-:W-:-:S02]  /*20e0*/  IMAD.U32 R10, RZ, RZ, UR4 ;  /* 0x00000004ff0a7e24 */ /* 0x000fc4000f8e00ff */
[----:B------:R-:W-:Y:S02]  /*20f0*/  IMAD.U32 R11, RZ, RZ, UR5 ;  /* 0x00000005ff0b7e24 */ /* 0x000fe4000f8e00ff */
[----:B------:R-:W-:Y:S02]  /*2100*/  IMAD.MOV.U32 R8, RZ, RZ, 0x70 ;  /* 0x00000070ff087424 */ /* 0x000fe400078e00ff */
[----:B------:R-:W-:-:S07]  /*2110*/  IMAD.MOV.U32 R13, RZ, RZ, RZ ;  /* 0x000000ffff0d7224 */ /* 0x000fce00078e00ff */
[----:B------:R-:W-:-:S07]  /*2120*/  LEPC R20, `(.L_x_2485) ;  /* 0x000000001014794e */ /* 0x000fce0000000000 */
[----:B0----5:R-:W-:Y:S05]  /*2130*/  CALL.ABS.NOINC R14 ;  /* 0x000000000e007343 */ /* 0x021fea0003c00000 */
.L_x_2485:
[----:B------:R-:W-:Y:S05]  /*2140*/  BSYNC B6 ;  /* 0x0000000000067941 */ /* 0x000fea0003800000 */
.L_x_2484:
[----:B------:R-:W-:Y:S01]  /*2150*/  ULDC.64 UR4, c[0x0][0x9f8] ;  /* 0x00027e0000047ab9 */ /* 0x000fe20000000a00 */
[----:B------:R-:W-:Y:S01]  /*2160*/  IMAD.MOV.U32 R3, RZ, RZ, R210 ;  /* 0x000000ffff037224 */ /* 0x000fe200078e00d2 */
[----:B------:R-:W-:Y:S01]  /*2170*/  ISETP.NE.U32.AND P0, PT, RZ, UR4, PT ;  /* 0x00000004ff007c0c */ /* 0x000fe2000bf05070 */
[----:B------:R-:W2:Y:S01]  /*2180*/  LDL.LU R20, [R1+0x1c] ;  /* 0x00001c0001147983 */ /* 0x000ea20000300800 */
[----:B------:R-:W0:Y:S01]  /*2190*/  LDC.64 R6, c[0x0][0x300] ;  /* 0x0000c000ff067b82 */ /* 0x000e220000000a00 */
[----:B------:R-:W-:Y:S01]  /*21a0*/  IMAD.IADD R118, R118, 0x1, R27 ;  /* 0x0000000176767824 */ /* 0x000fe200078e021b */
[----:B------:R-:W-:Y:S02]  /*21b0*/  ISETP.NE.AND.EX P0, PT, RZ, UR5, PT, P0 ;  /* 0x00000005ff007c0c */ /* 0x000fe4000bf05300 */
[C---:B------:R-:W-:Y:S01]  /*21c0*/  IADD3 R8, R18.reuse, 0x80, RZ ;  /* 0x0000008012087810 */ /* 0x040fe20007ffe0ff */
[C---:B------:R-:W-:Y:S01]  /*21d0*/  VIADD R91, R18.reuse, 0x60 ;  /* 0x00000060125b7836 */ /* 0x040fe20000000000 */
[----:B------:R-:W-:Y:S01]  /*21e0*/  SHF.R.S32.HI R19, RZ, 0x1f, R18 ;  /* 0x0000001fff137819 */ /* 0x000fe20000011412 */
[----:B------:R-:W-:Y:S01]  /*21f0*/  ULDC.64 UR6, c[0x0][0x330] ;  /* 0x0000cc0000067ab9 */ /* 0x000fe20000000a00 */
[----:B------:R-:W-:Y:S01]  /*2200*/  VIADD R12, R18, 0xa0 ;  /* 0x000000a0120c7836 */ /* 0x000fe20000000000 */
[----:B------:R-:W1:Y:S06]  /*2210*/  LDC R13, c[0x0][0x3f4] ;  /* 0x0000fd00ff0d7b82 */ /* 0x000e6c0000000800 */
[----:B------:R-:W-:Y:S01]  /*2220*/  @P0 IADD3 R4, P1, R211, UR4, RZ ;  /* 0x00000004d3040c10 */ /* 0x000fe2000ff3e0ff */
[----:B------:R-:W-:Y:S01]  /*2230*/  ULDC UR4, c[0x0][0x2f4] ;  /* 0x0000bd0000047ab9 */ /* 0x000fe20000000800 */
[----:B------:R-:W3:Y:S02]  /*2240*/  LDC.64 R104, c[0x0][0x3f8] ;  /* 0x0000fe00ff687b82 */ /* 0x000ee40000000a00 */
[----:B------:R-:W-:-:S05]  /*2250*/  @P0 IADD3.X R5, R212, UR5, RZ, P1, !PT ;  /* 0x00000005d4050c10 */ /* 0x000fca0008ffe4ff */
[----:B------:R4:W2:Y:S01]  /*2260*/  @P0 LDG.E R3, desc[UR60][R4.64] ;  /* 0x0000003c04030981 */ /* 0x0008a2000c1e1900 */
[----:B------:R-:W-:Y:S01]  /*2270*/  ISETP.GE.AND P1, PT, R185, UR4, PT ;  /* 0x00000004b9007c0c */ /* 0x000fe2000bf26270 */
[----:B------:R-:W-:Y:S01]  /*2280*/  IMAD.WIDE.U32 R94, R206, UR6, R18 ;  /* 0x00000006ce5e7c25 */ /* 0x000fe2000f8e0012 */
[----:B------:R-:W-:Y:S01]  /*2290*/  ISETP.GE.AND P0, PT, R18, UR4, PT ;  /* 0x0000000412007c0c */ /* 0x000fe2000bf06270 */
[----:B------:R-:W1:Y:S01]  /*22a0*/  S2R R148, SR_TID.X ;  /* 0x0000000000947919 */ /* 0x000e620000002100 */
[----:B------:R-:W-:Y:S01]  /*22b0*/  SEL R9, RZ, 0xffffffff, P1 ;  /* 0xffffffffff097807 */ /* 0x000fe20000800000 */
[----:B------:R-:W-:Y:S01]  /*22c0*/  IMAD R95, R206, UR7, R95 ;  /* 0x00000007ce5f7c24 */ /* 0x000fe2000f8e025f */
[----:B------:R-:W-:Y:S01]  /*22d0*/  SHF.R.S32.HI R0, RZ, 0x1f, R118 ;  /* 0x0000001fff007819 */ /* 0x000fe20000011476 */
[----:B------:R-:W-:Y:S01]  /*22e0*/  ULDC.64 UR6, c[0x0][0xa08] ;  /* 0x0002820000067ab9 */ /* 0x000fe20000000a00 */
[----:B------:R-:W-:Y:S01]  /*22f0*/  ISETP.GE.AND P3, PT, R8, UR4, PT ;  /* 0x0000000408007c0c */ /* 0x000fe2000bf66270 */
[----:B------:R-:W-:Y:S01]  /*2300*/  IMAD.SHL.U32 R9, R9, 0x2, RZ ;  /* 0x0000000209097824 */ /* 0x000fe200078e00ff */
[----:B----4-:R-:W-:Y:S01]  /*2310*/  SEL R4, RZ, 0x1, P0 ;  /* 0x00000001ff047807 */ /* 0x010fe20000000000 */
[----:B0-----:R-:W-:Y:S01]  /*2320*/  IMAD.SHL.U32 R31, R6, 0x80, RZ ;  /* 0x00000080061f7824 */ /* 0x001fe200078e00ff */
[----:B------:R-:W-:Y:S01]  /*2330*/  ISETP.GE.AND P0, PT, R186, UR4, PT ;  /* 0x00000004ba007c0c */ /* 0x000fe2000bf06270 */
[----:B------:R-:W-:Y:S01]  /*2340*/  IMAD.SHL.U32 R133, R6, 0x40, RZ ;  /* 0x0000004006857824 */ /* 0x000fe200078e00ff */
[----:B------:R-:W-:Y:S01]  /*2350*/  LOP3.LUT R8, R9, 0x2, R4, 0xe2, !PT ;  /* 0x0000000209087812 */ /* 0x000fe200078ee204 */
[-C--:B------:R-:W-:Y:S01]  /*2360*/  IMAD R9, R0, R6.reuse, RZ ;  /* 0x0000000600097224 */ /* 0x080fe200078e02ff */
[----:B------:R-:W-:Y:S01]  /*2370*/  ISETP.GE.AND P1, PT, R91, UR4, PT ;  /* 0x000000045b007c0c */ /* 0x000fe2000bf26270 */
[----:B------:R-:W-:Y:S01]  /*2380*/  IMAD.WIDE.U32 R4, R118, R6, RZ ;  /* 0x0000000676047225 */ /* 0x000fe200078e00ff */
[----:B------:R-:W-:Y:S01]  /*2390*/  ISETP.GE.AND P2, PT, R12, UR4, PT ;  /* 0x000000040c007c0c */ /* 0x000fe2000bf46270 */
[----:B------:R-:W-:Y:S01]  /*23a0*/  ULDC.64 UR4, c[0x0][0x308] ;  /* 0x0000c20000047ab9 */ /* 0x000fe20000000a00 */
[----:B------:R-:W-:Y:S01]  /*23b0*/  SEL R10, RZ, 0x8, P1 ;  /* 0x00000008ff0a7807 */ /* 0x000fe20000800000 */
[----:B------:R-:W-:Y:S01]  /*23c0*/  IMAD R11, R118, R7, R9 ;  /* 0x00000007760b7224 */ /* 0x000fe200078e0209 */
[----:B------:R-:W-:Y:S01]  /*23d0*/  SEL R9, RZ, 0x4, P0 ;  /* 0x00000004ff097807 */ /* 0x000fe20000000000 */
[----:B---3--:R-:W-:Y:S01]  /*23e0*/  IMAD.WIDE.U32 R98, R17, R104, R18 ;  /* 0x0000006811627225 */ /* 0x008fe200078e0012 */
[----:B------:R-:W-:-:S02]  /*23f0*/  ISETP.NE.U32.AND P0, PT, RZ, UR6, PT ;  /* 0x00000006ff007c0c */ /* 0x000fc4000bf05070 */
[----:B------:R-:W-:Y:S01]  /*2400*/  IADD3 R5, R5, R11, RZ ;  /* 0x0000000b05057210 */ /* 0x000fe20007ffe0ff */
[----:B------:R-:W-:Y:S01]  /*2410*/  IMAD.SHL.U32 R106, R104, 0x40, RZ ;  /* 0x00000040686a7824 */ /* 0x000fe200078e00ff */
[----:B------:R-:W-:Y:S01]  /*2420*/  LOP3.LUT R10, R10, R8, R9, 0xfe, !PT ;  /* 0x000000080a0a7212 */ /* 0x000fe200078efe09 */
[----:B-1----:R-:W-:Y:S01]  /*2430*/  IMAD.SHL.U32 R120, R13, 0x2, RZ ;  /* 0x000000020d787824 */ /* 0x002fe200078e00ff */
[----:B------:R-:W-:Y:S01]  /*2440*/  SEL R11, RZ, 0x10, P3 ;  /* 0x00000010ff0b7807 */ /* 0x000fe20001800000 */
[----:B------:R-:W-:Y:S01]  /*2450*/  IMAD.WIDE.U32 R8, R206, UR4, R4 ;  /* 0x00000004ce087c25 */ /* 0x000fe2000f8e0004 */
[----:B------:R-:W-:Y:S02]  /*2460*/  ISETP.NE.AND.EX P0, PT, RZ, UR7, PT, P0 ;  /* 0x00000007ff007c0c */ /* 0x000fe4000bf05300 */
[----:B------:R-:W-:Y:S01]  /*2470*/  LOP3.LUT R11, R10, R11, RZ, 0xfc, !PT ;  /* 0x0000000b0a0b7212 */ /* 0x000fe200078efcff */
[----:B------:R-:W-:Y:S01]  /*2480*/  IMAD R9, R206, UR5, R9 ;  /* 0x00000005ce097c24 */ /* 0x000fe2000f8e0209 */
[----:B------:R-:W-:Y:S01]  /*2490*/  ULDC.64 UR4, c[0x0][0x310] ;  /* 0x0000c40000047ab9 */ /* 0x000fe20000000a00 */
[----:B------:R-:W-:-:S02]  /*24a0*/  SHF.R.S32.HI R143, RZ, 0x1f, R17 ;  /* 0x0000001fff8f7819 */ /* 0x000fc40000011411 */
[-C--:B------:R-:W-:Y:S02]  /*24b0*/  ISETP.GE.AND P4, PT, R186, R13.reuse, PT ;  /* 0x0000000dba00720c */ /* 0x080fe40003f86270 */
[----:B------:R-:W-:Y:S01]  /*24c0*/  SHF.R.S32.HI R23, RZ, 0x1f, R22 ;  /* 0x0000001fff177819 */ /* 0x000fe20000011416 */
[-C--:B------:R-:W-:Y:S01]  /*24d0*/  IMAD R12, R143, R104.reuse, RZ ;  /* 0x000000688f0c7224 */ /* 0x080fe200078e02ff */
[----:B------:R-:W-:Y:S02]  /*24e0*/  ISETP.GE.AND P1, PT, R185, R13, PT ;  /* 0x0000000db900720c */ /* 0x000fe40003f26270 */
[----:B------:R-:W-:Y:S01]  /*24f0*/  SHF.R.U32.HI R30, RZ, 0x3, R194 ;  /* 0x00000003ff1e7819 */ /* 0x000fe200000116c2 */
[C---:B------:R-:W-:Y:S01]  /*2500*/  IMAD R15, R17.reuse, R105, R12 ;  /* 0x00000069110f7224 */ /* 0x040fe200078e020c */
[----:B------:R-:W-:Y:S01]  /*2510*/  SHF.L.U64.HI R128, R104, 0x7, R105 ;  /* 0x0000000768807819 */ /* 0x000fe20000010269 */
[----:B------:R-:W-:Y:S01]  /*2520*/  IMAD.WIDE.U32 R96, R17, R104, R22 ;  /* 0x0000006811607225 */ /* 0x000fe200078e0016 */
[----:B------:R-:W-:-:S02]  /*2530*/  SHF.L.U64.HI R123, R6, 0x7, R7 ;  /* 0x00000007067b7819 */ /* 0x000fc40000010207 */
[----:B------:R-:W-:Y:S01]  /*2540*/  SHF.L.U64.HI R132, R6, 0x6, R7 ;  /* 0x0000000606847819 */ /* 0x000fe20000010207 */
[----:B------:R-:W-:Y:S01]  /*2550*/  IMAD.IADD R97, R97, 0x1, R15 ;  /* 0x0000000161617824 */ /* 0x000fe200078e020f */
[----:B------:R-:W-:Y:S01]  /*2560*/  LOP3.LUT P3, RZ, R237, 0x4, RZ, 0xc0, !PT ;  /* 0x00000004edff7812 */ /* 0x000fe2000786c0ff */
[----:B------:R-:W-:Y:S01]  /*2570*/  IMAD.IADD R99, R15, 0x1, R99 ;  /* 0x000000010f637824 */ /* 0x000fe200078e0263 */
[----:B------:R-:W-:Y:S01]  /*2580*/  SEL R15, R13, RZ, P4 ;  /* 0x000000ff0d0f7207 */ /* 0x000fe20002000000 */
[CC--:B-----5:R-:W-:Y:S01]  /*2590*/  IMAD.WIDE.U32 R96, R141.reuse, R104.reuse, R96 ;  /* 0x000000688d607225 */ /* 0x0e0fe200078e0060 */
[----:B------:R-:W-:Y:S02]  /*25a0*/  MOV R122, 0x20 ;  /* 0x00000020007a7802 */ /* 0x000fe40000000f00 */
[----:B------:R-:W-:Y:S01]  /*25b0*/  SHF.R.S32.HI R145, RZ, 0x1f, R214 ;  /* 0x0000001fff917819 */ /* 0x000fe200000114d6 */
[----:B------:R-:W-:Y:S01]  /*25c0*/  IMAD.WIDE.U32 R98, R141, R104, R98 ;  /* 0x000000688d627225 */ /* 0x000fe200078e0062 */
[----:B------:R-:W-:-:S02]  /*25d0*/  SEL R122, R122, 0xffffffe0, !P3 ;  /* 0xffffffe07a7a7807 */ /* 0x000fc40005800000 */
[----:B------:R-:W-:Y:S02]  /*25e0*/  LEA.HI R148, R148, 0x8, RZ, 0x19 ;  /* 0x0000000894947811 */ /* 0x000fe400078fc8ff */
[----:B--2---:R-:W-:-:S04]  /*25f0*/  LOP3.LUT R20, R20, 0xfffffffe, RZ, 0xc0, !PT ;  /* 0xfffffffe14147812 */ /* 0x004fc800078ec0ff */
[----:B------:R-:W-:Y:S02]  /*2600*/  @P4 LOP3.LUT R20, R20, 0x1, RZ, 0xfc, !PT ;  /* 0x0000000114144812 */ /* 0x000fe400078efcff */
[----:B------:R-:W-:-:S03]  /*2610*/  IADD3 R118, P4, R17, R118, RZ ;  /* 0x0000007611767210 */ /* 0x000fc60007f9e0ff */
[----:B------:R0:W-:Y:S02]  /*2620*/  STL [R1+0x1c], R20 ;  /* 0x00001c1401007387 */ /* 0x0001e40000100800 */
[----:B------:R-:W-:Y:S01]  /*2630*/  IMAD.X R119, R0, 0x1, R143, P4 ;  /* 0x0000000100777824 */ /* 0x000fe200020e068f */
[----:B------:R-:W-:-:S04]  /*2640*/  SEL R0, RZ, 0x20, P2 ;  /* 0x00000020ff007807 */ /* 0x000fc80001000000 */
[C---:B------:R-:W-:Y:S02]  /*2650*/  LOP3.LUT R0, R11.reuse, R0, RZ, 0xfc, !PT ;  /* 0x000000000b007212 */ /* 0x040fe400078efcff */
[----:B------:R-:W-:Y:S02]  /*2660*/  LOP3.LUT R11, R11, 0x1, RZ, 0xc0, !PT ;  /* 0x000000010b0b7812 */ /* 0x000fe400078ec0ff */
[----:B0-----:R-:W-:Y:S02]  /*2670*/  IADD3 R20, R186, R15, RZ ;  /* 0x0000000fba147210 */ /* 0x001fe40007ffe0ff */
[----:B------:R-:W-:Y:S02]  /*2680*/  SHF.R.S32.HI R4, RZ, 0x1f, R3 ;  /* 0x0000001fff047819 */ /* 0x000fe40000011403 */
[----:B------:R-:W-:Y:S02]  /*2690*/  SEL R3, R3, RZ, !P0 ;  /* 0x000000ff03037207 */ /* 0x000fe40004000000 */
[----:B------:R-:W-:-:S02]  /*26a0*/  SEL R10, R4, RZ, !P0 ;  /* 0x000000ff040a7207 */ /* 0x000fc40004000000 */
[----:B------:R-:W0:Y:S01]  /*26b0*/  LDC.64 R4, c[0x0][0x408] ;  /* 0x00010200ff047b82 */ /* 0x000e220000000a00 */
        /* <DEDUP_REMOVED lines=8> */
[----:B------:R-:W-:Y:S01]  /*2740*/  IMAD R14, R17, R7, R14 ;  /* 0x00000007110e7224 */ /* 0x000fe200078e020e */
[----:B------:R-:W-:Y:S01]  /*2750*/  LOP3.LUT R7, R0, 0x10, RZ, 0xc0, !PT ;  /* 0x0000001000077812 */ /* 0x000fe200078ec0ff */
[----:B------:R-:W-:Y:S02]  /*2760*/  IMAD R10, R10, UR4, RZ ;  /* 0x000000040a0a7c24 */ /* 0x000fe4000f8e02ff */
[----:B------:R-:W-:Y:S01]  /*2770*/  IMAD.WIDE.U32 R94, R3, UR4, R94 ;  /* 0x00000004035e7c25 */ /* 0x000fe2000f8e005e */
[----:B------:R-:W-:-:S02]  /*2780*/  IADD3.X R88, R89, R9, R14, P0, !PT ;  /* 0x0000000959587210 */ /* 0x000fc400007fe40e */
[----:B------:R-:W-:Y:S01]  /*2790*/  ISETP.GE.AND P0, PT, R18, R13, PT ;  /* 0x0000000d1200720c */ /* 0x000fe20003f06270 */
[-C--:B0-----:R-:W-:Y:S01]  /*27a0*/  IMAD R8, R143, R4.reuse, RZ ;  /* 0x000000048f087224 */ /* 0x081fe200078e02ff */
[----:B------:R-:W-:Y:S01]  /*27b0*/  SHF.L.U64.HI R129, R4, 0x7, R5 ;  /* 0x0000000704817819 */ /* 0x000fe20000010205 */
[----:B------:R-:W-:Y:S01]  /*27c0*/  IMAD.WIDE.U32 R100, R17, R4, R22 ;  /* 0x0000000411647225 */ /* 0x000fe200078e0016 */
[----:B------:R-:W-:-:S03]  /*27d0*/  SEL R9, R13, RZ, P0 ;  /* 0x000000ff0d097207 */ /* 0x000fc60000000000 */
[----:B------:R-:W-:Y:S01]  /*27e0*/  IMAD R21, R17, R5, R8 ;  /* 0x0000000511157224 */ /* 0x000fe200078e0208 */
[----:B------:R-:W-:Y:S01]  /*27f0*/  SEL R8, R13, RZ, P1 ;  /* 0x000000ff0d087207 */ /* 0x000fe20000800000 */
[----:B------:R-:W-:-:S03]  /*2800*/  IMAD.WIDE.U32 R102, R17, R4, R18 ;  /* 0x0000000411667225 */ /* 0x000fc600078e0012 */
[----:B------:R-:W-:Y:S01]  /*2810*/  IADD3 R101, R101, R21, RZ ;  /* 0x0000001565657210 */ /* 0x000fe20007ffe0ff */
[----:B------:R-:W-:Y:S02]  /*2820*/  IMAD.IADD R9, R18, 0x1, R9 ;  /* 0x0000000112097824 */ /* 0x000fe400078e0209 */
[----:B------:R-:W-:Y:S02]  /*2830*/  IMAD R3, R3, UR5, R10 ;  /* 0x0000000503037c24 */ /* 0x000fe4000f8e020a */
[----:B------:R-:W-:Y:S01]  /*2840*/  IMAD.IADD R103, R21, 0x1, R103 ;  /* 0x0000000115677824 */ /* 0x000fe200078e0267 */
[----:B------:R-:W-:Y:S01]  /*2850*/  SHF.R.S32.HI R21, RZ, 0x1f, R20 ;  /* 0x0000001fff157819 */ /* 0x000fe20000011414 */
[----:B------:R-:W-:Y:S01]  /*2860*/  IMAD.IADD R10, R185, 0x1, R8 ;  /* 0x00000001b90a7824 */ /* 0x000fe200078e0208 */
[----:B------:R-:W-:Y:S01]  /*2870*/  SHF.R.S32.HI R8, RZ, 0x1f, R9 ;  /* 0x0000001fff087819 */ /* 0x000fe20000011409 */
[----:B------:R-:W-:Y:S01]  /*2880*/  IMAD.WIDE.U32 R100, R141, R4, R100 ;  /* 0x000000048d647225 */ /* 0x000fe200078e0064 */
[----:B------:R-:W-:-:S02]  /*2890*/  LEA.HI R32, R21, R20, RZ, 0x3 ;  /* 0x0000001415207211 */ /* 0x000fc400078f18ff */
[CC--:B------:R-:W-:Y:S01]  /*28a0*/  LEA.HI R14, R8.reuse, R9.reuse, RZ, 0x3 ;  /* 0x00000009080e7211 */ /* 0x0c0fe200078f18ff */
[----:B------:R-:W-:Y:S01]  /*28b0*/  IMAD.WIDE.U32 R102, R141, R4, R102 ;  /* 0x000000048d667225 */ /* 0x000fe200078e0066 */
[----:B------:R-:W-:Y:S02]  /*28c0*/  LEA.HI R8, R8, R9, RZ, 0x6 ;  /* 0x0000000908087211 */ /* 0x000fe400078f30ff */
[----:B------:R-:W-:Y:S02]  /*28d0*/  LEA.HI R21, R21, R20, RZ, 0x6 ;  /* 0x0000001415157211 */ /* 0x000fe400078f30ff */
[----:B------:R-:W-:Y:S01]  /*28e0*/  SHF.R.S32.HI R15, RZ, 0x1f, R10 ;  /* 0x0000001fff0f7819 */ /* 0x000fe2000001140a */
[----:B------:R-:W-:Y:S01]  /*28f0*/  IMAD.SHL.U32 R9, R8, 0x80, RZ ;  /* 0x0000008008097824 */ /* 0x000fe200078e00ff */
[--C-:B------:R-:W-:Y:S01]  /*2900*/  LOP3.LUT R8, R195, 0x38, R14.reuse, 0xf8, !PT ;  /* 0x00000038c3087812 */ /* 0x100fe200078ef80e */
[----:B------:R-:W-:Y:S01]  /*2910*/  IMAD.SHL.U32 R27, R21, 0x80, RZ ;  /* 0x00000080151b7824 */ /* 0x000fe200078e00ff */
[----:B------:R-:W-:-:S02]  /*2920*/  LOP3.LUT R21, R194, 0x38, R14, 0xf8, !PT ;  /* 0x00000038c2157812 */ /* 0x000fc400078ef80e */
[CC--:B------:R-:W-:Y:S02]  /*2930*/  LEA.HI R12, R15.reuse, R10.reuse, RZ, 0x3 ;  /* 0x0000000a0f0c7211 */ /* 0x0c0fe400078f18ff */
[----:B------:R-:W-:Y:S02]  /*2940*/  LEA.HI R10, R15, R10, RZ, 0x6 ;  /* 0x0000000a0f0a7211 */ /* 0x000fe400078f30ff */
[----:B------:R-:W-:Y:S02]  /*2950*/  LOP3.LUT R9, R9, 0xffffe000, RZ, 0xc0, !PT ;  /* 0xffffe00009097812 */ /* 0x000fe400078ec0ff */
[----:B------:R-:W-:Y:S01]  /*2960*/  LOP3.LUT R138, R21, R30, RZ, 0x3c, !PT ;  /* 0x0000001e158a7212 */ /* 0x000fe200078e3cff */
[----:B------:R-:W-:Y:S01]  /*2970*/  IMAD.SHL.U32 R20, R10, 0x80, RZ ;  /* 0x000000800a147824 */ /* 0x000fe200078e00ff */
[-C--:B------:R-:W-:Y:S02]  /*2980*/  LEA R140, R196, R9.reuse, 0x9 ;  /* 0x00000009c48c7211 */ /* 0x080fe400078e48ff */
[----:B------:R-:W-:-:S02]  /*2990*/  IADD3 R138, R138, R9, R198 ;  /* 0x000000098a8a7210 */ /* 0x000fc40007ffe0c6 */
[C---:B------:R-:W-:Y:S02]  /*29a0*/  LOP3.LUT R28, R194.reuse, 0x38, R12, 0xf8, !PT ;  /* 0x00000038c21c7812 */ /* 0x040fe400078ef80c */
[----:B------:R-:W-:Y:S02]  /*29b0*/  SHF.R.S32.HI R9, RZ, 0x1f, R141 ;  /* 0x0000001fff097819 */ /* 0x000fe4000001148d */
[----:B------:R-:W-:Y:S02]  /*29c0*/  LOP3.LUT R29, R194, 0x38, R32, 0xf8, !PT ;  /* 0x00000038c21d7812 */ /* 0x000fe400078ef820 */
[----:B------:R-:W-:Y:S01]  /*29d0*/  LOP3.LUT R21, R20, 0xffffe000, RZ, 0xc0, !PT ;  /* 0xffffe00014157812 */ /* 0x000fe200078ec0ff */
[C---:B------:R-:W-:Y:S01]  /*29e0*/  IMAD R6, R9.reuse, R4, RZ ;  /* 0x0000000409067224 */ /* 0x040fe200078e02ff */
[----:B------:R-:W-:Y:S01]  /*29f0*/  LOP3.LUT R15, R8, R197, RZ, 0x3c, !PT ;  /* 0x000000c5080f7212 */ /* 0x000fe200078e3cff */
[----:B------:R-:W-:Y:S01]  /*2a00*/  IMAD R8, R9, R104, RZ ;  /* 0x0000006809087224 */ /* 0x000fe200078e02ff */
[-C--:B------:R-:W-:Y:S01]  /*2a10*/  LOP3.LUT R28, R28, R30.reuse, RZ, 0x3c, !PT ;  /* 0x0000001e1c1c7212 */ /* 0x080fe200078e3cff */
[----:B------:R-:W-:Y:S01]  /*2a20*/  IMAD R139, R196, 0x200, R21 ;  /* 0x00000200c48b7824 */ /* 0x000fe200078e0215 */
[----:B------:R-:W-:Y:S01]  /*2a30*/  LOP3.LUT R27, R27, 0xffffe000, RZ, 0xc0, !PT ;  /* 0xffffe0001b1b7812 */ /* 0x000fe200078ec0ff */
[----:B------:R-:W-:Y:S01]  /*2a40*/  IMAD.IADD R140, R140, 0x1, R15 ;  /* 0x000000018c8c7824 */ /* 0x000fe200078e020f */
[----:B------:R-:W-:Y:S01]  /*2a50*/  LOP3.LUT R29, R29, R30, RZ, 0x3c, !PT ;  /* 0x0000001e1d1d7212 */ /* 0x000fe200078e3cff */
[C---:B------:R-:W-:Y:S01]  /*2a60*/  IMAD R15, R141.reuse, R5, R6 ;  /* 0x000000058d0f7224 */ /* 0x040fe200078e0206 */
[----:B------:R-:W-:Y:S01]  /*2a70*/  IADD3 R136, R28, R21, R198 ;  /* 0x000000151c887210 */ /* 0x000fe20007ffe0c6 */
[----:B------:R-:W-:Y:S01]  /*2a80*/  IMAD R21, R141, R105, R8 ;  /* 0x000000698d157224 */ /* 0x000fe200078e0208 */
[----:B------:R-:W-:Y:S01]  /*2a90*/  IADD3 R135, R29, R27, R198 ;  /* 0x0000001b1d877210 */ /* 0x000fe20007ffe0c6 */
[----:B------:R-:W-:Y:S01]  /*2aa0*/  IMAD.SHL.U32 R28, R4, 0x80, RZ ;  /* 0x00000080041c7824 */ /* 0x000fe200078e00ff */
[----:B------:R-:W-:Y:S01]  /*2ab0*/  SHF.L.U64.HI R105, R104, 0x6, R105 ;  /* 0x0000000668697819 */ /* 0x000fe20000010269 */
[----:B------:R-:W-:Y:S01]  /*2ac0*/  IMAD R137, R196, 0x200, R27 ;  /* 0x00000200c4897824 */ /* 0x000fe200078e021b */
[----:B------:R-:W-:Y:S01]  /*2ad0*/  SHF.L.U32 R30, R104, 0x7, RZ ;  /* 0x00000007681e7819 */ /* 0x000fe200000006ff */
[C---:B------:R-:W-:Y:S01]  /*2ae0*/  IMAD.SHL.U32 R104, R4.reuse, 0x40, RZ ;  /* 0x0000004004687824 */ /* 0x040fe200078e00ff */
[----:B------:R-:W-:Y:S01]  /*2af0*/  SHF.L.U64.HI R29, R4, 0x6, R5 ;  /* 0x00000006041d7819 */ /* 0x000fe20000010205 */
[----:B------:R-:W-:Y:S01]  /*2b00*/  IMAD.IADD R20, R101, 0x1, R15 ;  /* 0x0000000165147824 */ /* 0x000fe200078e020f */
[----:B------:R-:W-:Y:S01]  /*2b10*/  LOP3.LUT R4, R195, 0x18, R18, 0xf8, !PT ;  /* 0x00000018c3047812 */ /* 0x000fe200078ef812 */
[----:B------:R-:W-:Y:S01]  /*2b20*/  IMAD.IADD R5, R95, 0x1, R3 ;  /* 0x000000015f057824 */ /* 0x000fe200078e0203 */
[----:B------:R-:W-:-:S02]  /*2b30*/  LOP3.LUT R26, R195, 0x38, R32, 0xf8, !PT ;  /* 0x00000038c31a7812 */ /* 0x000fc400078ef820 */
[-C--:B------:R-:W-:Y:S02]  /*2b40*/  LOP3.LUT R27, R4, R197.reuse, RZ, 0x3c, !PT ;  /* 0x000000c5041b7212 */ /* 0x080fe400078e3cff */
[----:B------:R-:W-:Y:S02]  /*2b50*/  LOP3.LUT R10, R195, 0x38, R12, 0xf8, !PT ;  /* 0x00000038c30a7812 */ /* 0x000fe400078ef80c */
[-C--:B------:R-:W-:Y:S01]  /*2b60*/  LOP3.LUT R26, R26, R197.reuse, RZ, 0x3c, !PT ;  /* 0x000000c51a1a7212 */ /* 0x080fe200078e3cff */
[----:B------:R-:W-:Y:S01]  /*2b70*/  IMAD R27, R196, 0x200, R27 ;  /* 0x00000200c41b7824 */ /* 0x000fe200078e021b */
[----:B------:R-:W-:Y:S02]  /*2b80*/  LOP3.LUT R10, R10, R197, RZ, 0x3c, !PT ;  /* 0x000000c50a0a7212 */ /* 0x000fe400078e3cff */
[----:B------:R-:W-:Y:S01]  /*2b90*/  SHF.R.S32.HI R112, RZ, 0x3, R14 ;  /* 0x00000003ff707819 */ /* 0x000fe2000001140e */
[----:B------:R-:W-:Y:S01]  /*2ba0*/  IMAD.IADD R137, R137, 0x1, R26 ;  /* 0x0000000189897824 */ /* 0x000fe200078e021a */
[----:B------:R-:W-:Y:S01]  /*2bb0*/  SHF.R.S32.HI R111, RZ, 0x3, R12 ;  /* 0x00000003ff6f7819 */ /* 0x000fe2000001140c */
[----:B------:R-:W-:Y:S01]  /*2bc0*/  IMAD.IADD R26, R97, 0x1, R21 ;  /* 0x00000001611a7824 */ /* 0x000fe200078e0215 */
[----:B------:R-:W-:Y:S01]  /*2bd0*/  LOP3.LUT R13, R12, 0xfffffff8, RZ, 0xc0, !PT ;  /* 0xfffffff80c0d7812 */ /* 0x000fe200078ec0ff */
[----:B------:R-:W-:Y:S01]  /*2be0*/  IMAD.IADD R21, R21, 0x1, R99 ;  /* 0x0000000115157824 */ /* 0x000fe200078e0263 */
[----:B------:R-:W-:-:S02]  /*2bf0*/  LOP3.LUT R14, R14, 0xfffffff8, RZ, 0xc0, !PT ;  /* 0xfffffff80e0e7812 */ /* 0x000fc400078ec0ff */
[----:B------:R-:W-:Y:S02]  /*2c00*/  LOP3.LUT R12, R32, 0xfffffff8, RZ, 0xc0, !PT ;  /* 0xfffffff8200c7812 */ /* 0x000fe400078ec0ff */
[----:B------:R-:W-:Y:S02]  /*2c10*/  IADD3 R139, R139, R10, RZ ;  /* 0x0000000a8b8b7210 */ /* 0x000fe40007ffe0ff */
[----:B------:R-:W-:Y:S02]  /*2c20*/  IADD3 R134, R122, R27, RZ ;  /* 0x0000001b7a867210 */ /* 0x000fe40007ffe0ff */
[----:B------:R-:W-:Y:S02]  /*2c30*/  IADD3 R15, R15, R103, RZ ;  /* 0x000000670f0f7210 */ /* 0x000fe40007ffe0ff */
[----:B------:R-:W-:Y:S02]  /*2c40*/  SHF.R.S32.HI R110, RZ, 0x3, R32 ;  /* 0x00000003ff6e7819 */ /* 0x000fe40000011420 */
[----:B------:R-:W-:-:S02]  /*2c50*/  SHF.R.S32.HI R109, RZ, 0x1f, R14 ;  /* 0x0000001fff6d7819 */ /* 0x000fc4000001140e */
[----:B------:R-:W-:Y:S02]  /*2c60*/  SHF.R.S32.HI R108, RZ, 0x1f, R13 ;  /* 0x0000001fff6c7819 */ /* 0x000fe4000001140d */
[----:B------:R-:W-:Y:S02]  /*2c70*/  SHF.R.S32.HI R107, RZ, 0x1f, R12 ;  /* 0x0000001fff6b7819 */ /* 0x000fe4000001140c */
[C---:B------:R-:W-:Y:S02]  /*2c80*/  LOP3.LUT R10, R0.reuse, 0x2, RZ, 0xc0, !PT ;  /* 0x00000002000a7812 */ /* 0x040fe400078ec0ff */
[C---:B------:R-:W-:Y:S02]  /*2c90*/  LOP3.LUT R9, R0.reuse, 0x4, RZ, 0xc0, !PT ;  /* 0x0000000400097812 */ /* 0x040fe400078ec0ff */
[C---:B------:R-:W-:Y:S02]  /*2ca0*/  LOP3.LUT R8, R0.reuse, 0x8, RZ, 0xc0, !PT ;  /* 0x0000000800087812 */ /* 0x040fe400078ec0ff */
[----:B------:R-:W-:-:S07]  /*2cb0*/  LOP3.LUT R6, R0, 0x20, RZ, 0xc0, !PT ;  /* 0x0000002000067812 */ /* 0x000fce00078ec0ff */
.L_x_2585:
[----:B0-2---:R-:W2:Y:S01]  /*2cc0*/  LDL.LU R33, [R1+0x1c] ;  /* 0x00001c0001217983 */ /* 0x005ea20000300800 */
[----:B------:R-:W-:Y:S01]  /*2cd0*/  VIADD R32, R24, 0xffffffff ;  /* 0xffffffff18207836 */ /* 0x000fe20000000000 */
[----:B------:R-:W0:Y:S01]  /*2ce0*/  LDC.64 R114, c[0x0][0x2e8] ;  /* 0x0000ba00ff727b82 */ /* 0x000e220000000a00 */
[----:B------:R-:W-:Y:S01]  /*2cf0*/  IMAD R43, R16, 0x6000, R27 ;  /* 0x00006000102b7824 */ /* 0x000fe200078e021b */
[----:B------:R-:W-:Y:S05]  /*2d00*/  YIELD ;  /* 0x0000000000007946 */ /* 0x000fea0003800000 */
[----:B------:R-:W-:Y:S01]  /*2d10*/  SHF.R.S32.HI R34, RZ, 0x1f, R32 ;  /* 0x0000001fff227819 */ /* 0x000fe20000011420 */
[-C--:B------:R-:W-:Y:S01]  /*2d20*/  IMAD R0, R123, R32.reuse, RZ ;  /* 0x000000207b007224 */ /* 0x080fe200078e02ff */
[----:B------:R-:W1:Y:S01]  /*2d30*/  LDC R117, c[0x0][0x3f4] ;  /* 0x0000fd00ff757b82 */ /* 0x000e620000000800 */
[----:B------:R-:W-:Y:S01]  /*2d40*/  IMAD.WIDE.U32 R124, R31, R32, RZ ;  /* 0x000000201f7c7225 */ /* 0x000fe200078e00ff */
[----:B------:R-:W-:Y:S03]  /*2d50*/  BSSY B0, `(.L_x_2486) ;  /* 0x0000768000007945 */ /* 0x000fe60003800000 */
[----:B------:R-:W-:Y:S01]  /*2d60*/  IMAD R3, R34, R31, R0 ;  /* 0x0000001f22037224 */ /* 0x000fe200078e0200 */
[CC--:B------:R-:W-:Y:S01]  /*2d70*/  IADD3 R0, P3, P4, R90.reuse, R124.reuse, R133 ;  /* 0x0000007c5a007210 */ /* 0x0c0fe20007c7e085 */
[----:B------:R-:W-:Y:S01]  /*2d80*/  IMAD R43, R43, 0x2, R116 ;  /* 0x000000022b2b7824 */ /* 0x000fe200078e0274 */
[----:B------:R-:W-:Y:S01]  /*2d90*/  IADD3 R4, P5, R90, R124, RZ ;  /* 0x0000007c5a047210 */ /* 0x000fe20007fbe0ff */
[----:B------:R-:W-:-:S05]  /*2da0*/  IMAD.IADD R84, R125, 0x1, R3 ;  /* 0x000000017d547824 */ /* 0x000fca00078e0203 */
[----:B------:R-:W-:Y:S02]  /*2db0*/  IADD3.X R3, R88, R84, R132, P3, P4 ;  /* 0x0000005458037210 */ /* 0x000fe40001fe8484 */
[----:B------:R-:W-:Y:S02]  /*2dc0*/  ISETP.GT.AND P3, PT, R32, R121, PT ;  /* 0x000000792000720c */ /* 0x000fe40003f64270 */
[----:B0-----:R-:W-:Y:S02]  /*2dd0*/  LEA R44, P2, R4, R114, 0x1 ;  /* 0x00000072042c7211 */ /* 0x001fe400078408ff */
[----:B------:R-:W-:Y:S02]  /*2de0*/  IADD3.X R24, R84, R88, RZ, P5, !PT ;  /* 0x0000005854187210 */ /* 0x000fe40002ffe4ff */
[----:B------:R-:W-:Y:S02]  /*2df0*/  LEA R40, P5, R0, R114, 0x1 ;  /* 0x0000007200287211 */ /* 0x000fe400078a08ff */
[----:B------:R-:W-:Y:S01]  /*2e00*/  LEA.HI.X R45, R4, R115, R24, 0x1, P2 ;  /* 0x00000073042d7211 */ /* 0x000fe200010f0c18 */
[----:B------:R-:W-:Y:S01]  /*2e10*/  IMAD.MOV.U32 R24, RZ, RZ, R32 ;  /* 0x000000ffff187224 */ /* 0x000fe200078e0020 */
[----:B-1----:R-:W-:-:S02]  /*2e20*/  ISETP.GE.AND P2, PT, R117, 0x1, PT ;  /* 0x000000017500780c */ /* 0x002fc40003f46270 */
[----:B------:R-:W-:Y:S01]  /*2e30*/  LEA.HI.X R41, R0, R115, R3, 0x1, P5 ;  /* 0x0000007300297211 */ /* 0x000fe200028f0c03 */
[----:B------:R-:W-:-:S04]  /*2e40*/  IMAD R3, R16, 0x6000, R134 ;  /* 0x0000600010037824 */ /* 0x000fc800078e0286 */
[----:B------:R-:W-:Y:S01]  /*2e50*/  IMAD R42, R3, 0x2, R116 ;  /* 0x00000002032a7824 */ /* 0x000fe200078e0274 */
[----:B--2---:R-:W-:-:S04]  /*2e60*/  LOP3.LUT R33, R33, 0xfffffffd, RZ, 0xc0, !PT ;  /* 0xfffffffd21217812 */ /* 0x004fc800078ec0ff */
[----:B------:R-:W-:-:S05]  /*2e70*/  @P3 LOP3.LUT R33, R33, 0x2, RZ, 0xfc, !PT ;  /* 0x0000000221213812 */ /* 0x000fca00078efcff */
[----:B------:R0:W-:Y:S01]  /*2e80*/  STL [R1+0x1c], R33 ;  /* 0x00001c2101007387 */ /* 0x0001e20000100800 */
[----:B------:R-:W-:Y:S05]  /*2e90*/  @!P2 BRA `(.L_x_2487) ;  /* 0x00000070006ca947 */ /* 0x000fea0003800000 */
[----:B------:R-:W-:Y:S01]  /*2ea0*/  ULDC.U8 UR4, c[0x0][0x410] ;  /* 0x0001040000047ab9 */ /* 0x000fe20000000000 */
[-C--:B------:R-:W-:Y:S01]  /*2eb0*/  IMAD R3, R128, R32.reuse, RZ ;  /* 0x0000002080037224 */ /* 0x080fe200078e02ff */
[----:B------:R-:W-:Y:S01]  /*2ec0*/  ISETP.NE.AND P2, PT, RZ, UR4, PT ;  /* 0x00000004ff007c0c */ /* 0x000fe2000bf45270 */
[----:B0-----:R-:W-:Y:S02]  /*2ed0*/  IMAD R33, R129, R32, RZ ;  /* 0x0000002081217224 */ /* 0x001fe400078e02ff */
[----:B------:R-:W-:Y:S02]  /*2ee0*/  IMAD R3, R34, R30, R3 ;  /* 0x0000001e22037224 */ /* 0x000fe400078e0203 */
[----:B------:R-:W-:-:S04]  /*2ef0*/  IMAD.WIDE.U32 R82, R30, R32, RZ ;  /* 0x000000201e527225 */ /* 0x000fc800078e00ff */
[----:B------:R-:W-:Y:S01]  /*2f00*/  IMAD R4, R24, -0x80, R25 ;  /* 0xffffff8018047824 */ /* 0x000fe200078e0219 */
[----:B------:R-:W-:Y:S01]  /*2f10*/  IADD3 R0, R83, R3, RZ ;  /* 0x0000000353007210 */ /* 0x000fe20007ffe0ff */
[----:B------:R-:W-:Y:S02]  /*2f20*/  IMAD R33, R34, R28, R33 ;  /* 0x0000001c22217224 */ /* 0x000fe400078e0221 */
[----:B------:R-:W-:Y:S01]  /*2f30*/  IMAD.WIDE.U32 R80, R28, R32, RZ ;  /* 0x000000201c507225 */ /* 0x000fe200078e00ff */
[----:B------:R-:W-:-:S03]  /*2f40*/  VIMNMX R4, R4, 0x80, PT ;  /* 0x0000008004047848 */ /* 0x000fc60003fe0100 */
        /* <DEDUP_REMOVED lines=58> */
.L_x_2490:
[----:B------:R-:W-:Y:S05]  /*32f0*/  BSYNC B1 ;  /* 0x0000000000017941 */ /* 0x000fea0003800000 */
.L_x_2489:
        /* <DEDUP_REMOVED lines=12> */
[----:B-----5:R-:W-:-:S02]  /*33c0*/  MOV R130, R66 ;  /* 0x0000004200827202 */ /* 0x020fc40000000f00 */
        /* <DEDUP_REMOVED lines=42> */
.L_x_2492:
[----:B------:R-:W-:Y:S05]  /*3670*/  BSYNC B1 ;  /* 0x0000000000017941 */ /* 0x000fea0003800000 */
.L_x_2491:
[----:B------:R-:W2:Y:S01]  /*3680*/  LDL R0, [R1+0x18] ;  /* 0x0000180001007983 */ /* 0x000ea20000100800 */
[----:B------:R-:W-:Y:S01]  /*3690*/  IMAD.MOV.U32 R3, RZ, RZ, R70 ;  /* 0x000000ffff037224 */ /* 0x000fe200078e0046 */
[----:B01----:R-:W-:Y:S01]  /*36a0*/  MOV R33, R74 ;  /* 0x0000004a00217202 */ /* 0x003fe20000000f00 */
[----:B------:R-:W-:Y:S01]  /*36b0*/  IMAD.MOV.U32 R32, RZ, RZ, R67 ;  /* 0x000000ffff207224 */ /* 0x000fe200078e0043 */
[----:B------:R-:W-:Y:S02]  /*36c0*/  PRMT R154, R154, 0x5410, R130 ;  /* 0x000054109a9a7816 */ /* 0x000fe40000000082 */
[----:B------:R-:W-:Y:S01]  /*36d0*/  PRMT R158, R3, 0x7610, R158 ;  /* 0x00007610039e7816 */ /* 0x000fe2000000009e */
[----:B------:R-:W-:Y:S01]  /*36e0*/  IMAD.MOV.U32 R3, RZ, RZ, R79 ;  /* 0x000000ffff037224 */ /* 0x000fe200078e004f */
[----:B------:R-:W-:Y:S01]  /*36f0*/  PRMT R155, R32, 0x7610, R155 ;  /* 0x00007610209b7816 */ /* 0x000fe2000000009b */
[----:B------:R-:W-:Y:S01]  /*3700*/  IMAD.MOV.U32 R32, RZ, RZ, R75 ;  /* 0x000000ffff207224 */ /* 0x000fe200078e004b */
[----:B------:R-:W-:Y:S01]  /*3710*/  PRMT R161, R33, 0x7610, R161 ;  /* 0x0000761021a17816 */ /* 0x000fe200000000a1 */
[----:B------:R-:W-:-:S03]  /*3720*/  IMAD.MOV.U32 R33, RZ, RZ, R125 ;  /* 0x000000ffff217224 */ /* 0x000fc600078e007d */
[----:B------:R-:W-:Y:S01]  /*3730*/  PRMT R160, R32, 0x7610, R160 ;  /* 0x0000761020a07816 */ /* 0x000fe200000000a0 */
        /* <DEDUP_REMOVED lines=8> */
[----:B------:R-:W-:Y:S01]  /*37c0*/  MOV R0, R86 ;  /* 0x0000005600007202 */ /* 0x000fe20000000f00 */
[----:B------:R-:W-:-:S03]  /*37d0*/  UISETP.NE.AND UP0, UPT, UR4, 0x3, UPT ;  /* 0x000000030400788c */ /* 0x000fc6000bf05270 */
[----:B------:R-:W-:Y:S01]  /*37e0*/  PRMT R163, R0, 0x5410, R3 ;  /* 0x0000541000a37816 */ /* 0x000fe20000000003 */
[----:B------:R-:W-:Y:S01]  /*37f0*/  IMAD.MOV.U32 R0, RZ, RZ, R69 ;  /* 0x000000ffff007224 */ /* 0x000fe200078e0045 */
[----:B------:R-:W-:Y:S02]  /*3800*/  MOV R3, R68 ;  /* 0x0000004400037202 */ /* 0x000fe40000000f00 */
[----:B------:R-:W-:Y:S02]  /*3810*/  PLOP3.LUT P2, PT, PT, PT, UP0, 0x80, 0x0 ;  /* 0x000000000000781c */ /* 0x000fe40003f4f008 */
        /* <DEDUP_REMOVED lines=19> */
[----:B-----5:R-:W-:Y:S01]  /*3950*/  IMAD.MOV.U32 R0, RZ, RZ, R37 ;  /* 0x000000ffff007224 */ /* 0x020fe200078e0025 */
        /* <DEDUP_REMOVED lines=38> */
[----:B------:R-:W-:-:S05]  /*3bc0*/  IMAD.MOV.U32 R0, RZ, RZ, R65 ;  /* 0x000000ffff007224 */ /* 0x000fca00078e0041 */
[----:B------:R-:W-:Y:S01]  /*3bd0*/  PRMT R159, R159, 0x5410, R0 ;  /* 0x000054109f9f7816 */ /* 0x000fe20000000000 */
[----:B------:R-:W-:Y:S06]  /*3be0*/  @!P2 BRA `(.L_x_2493) ;  /* 0x000000000004a947 */ /* 0x000fec0003800000 */
[----:B------:R-:W-:Y:S01]  /*3bf0*/  BPT.TRAP 0x1 ;  /* 0x000000040000795c */ /* 0x000fe20000300000 */
.L_x_2493:
[----:B------:R-:W-:Y:S01]  /*3c00*/  LEA R3, R16, R2, 0x3 ;  /* 0x0000000210037211 */ /* 0x000fe200078e18ff */
[----:B------:R-:W-:Y:S01]  /*3c10*/  BSSY B1, `(.L_x_2494) ;  /* 0x0000004000017945 */ /* 0x000fe20003800000 */
[----:B------:R-:W-:-:S04]  /*3c20*/  SHF.L.U32 R0, R188, 0x1f, RZ ;  /* 0x0000001fbc007819 */ /* 0x000fc800000006ff */
[----:B------:R-:W0:Y:S02]  /*3c30*/  SYNCS.PHASECHK.TRANS64.TRYWAIT P5, [R3+URZ+0x34890], R0 ;  /* 0x03489000030075a7 */ /* 0x000e2400080a017f */
[----:B0-----:R-:W-:Y:S05]  /*3c40*/  @!P5 BRA `(.L_x_2495) ;  /* 0x0000023c0064d947 */ /* 0x001fea0003800000 */
.L_x_2871:
[----:B------:R-:W-:Y:S05]  /*3c50*/  BSYNC B1 ;  /* 0x0000000000017941 */ /* 0x000fea0003800000 */
.L_x_2494:
        /* <DEDUP_REMOVED lines=52> */
.L_x_2501:
[----:B------:R-:W-:Y:S05]  /*3fa0*/  BSYNC B3 ;  /* 0x0000000000037941 */ /* 0x000fea0003800000 */
.L_x_2500:
[----:B--2---:R1:W-:Y:S02]  /*3fb0*/  STG.E.128 desc[UR60][R44.64], R32 ;  /* 0x000000202c007986 */ /* 0x0043e4000c101d3c */
.L_x_2499:
[----:B------:R-:W-:Y:S05]  /*3fc0*/  BSYNC B2 ;  /* 0x0000000000027941 */ /* 0x000fea0003800000 */
.L_x_2498:
        /* <DEDUP_REMOVED lines=8> */
[----:B------:R-:W-:Y:S02]  /*4050*/  SHF.R.U32.HI R86, RZ, 0x10, R87 ;  /* 0x00000010ff567819 */ /* 0x000fe40000011657 */
[--C-:B------:R-:W-:Y:S01]  /*4060*/  SHF.R.U64 R125, R114, 0x10, R115.reuse ;  /* 0x00000010727d7819 */ /* 0x100fe20000001273 */
[----:B------:R-:W-:Y:S01]  /*4070*/  HADD2.F32 R124, -RZ, R124.H0_H0 ;  /* 0x2000007cff7c7230 */ /* 0x000fe20000004100 */
[----:B--2---:R-:W-:Y:S02]  /*4080*/  MOV R87, R33 ;  /* 0x0000002100577202 */ /* 0x004fe40000000f00 */
[----:B------:R-:W-:Y:S01]  /*4090*/  SHF.R.U32.HI R114, RZ, 0x10, R115 ;  /* 0x00000010ff727819 */ /* 0x000fe20000011673 */
[----:B------:R-:W-:Y:S02]  /*40a0*/  HADD2.F32 R33, -RZ, R125.H0_H0 ;  /* 0x2000007dff217230 */ /* 0x000fe40000004100 */
[----:B------:R-:W-:-:S02]  /*40b0*/  HADD2.F32 R115, -RZ, R87.H1_H1 ;  /* 0x30000057ff737230 */ /* 0x000fc40000004100 */
        /* <DEDUP_REMOVED lines=35> */
.L_x_2505:
[----:B------:R-:W-:Y:S05]  /*42f0*/  BSYNC B3 ;  /* 0x0000000000037941 */ /* 0x000fea0003800000 */
.L_x_2504:
[----:B--2---:R2:W-:Y:S02]  /*4300*/  STG.E.128 desc[UR60][R44.64+0x40], R32 ;  /* 0x000040202c007986 */ /* 0x0045e4000c101d3c */
.L_x_2503:
[----:B------:R-:W-:Y:S05]  /*4310*/  BSYNC B2 ;  /* 0x0000000000027941 */ /* 0x000fea0003800000 */
.L_x_2502:
[----:B------:R-:W-:Y:S01]  /*4320*/  ISETP.NE.AND P3, PT, R9, RZ, PT ;  /* 0x000000ff0900720c */ /* 0x000fe20003f65270 */
[----:B------:R-:W-:-:S12]  /*4330*/  BSSY B2, `(.L_x_2506) ;  /* 0x0000038000027945 */ /* 0x000fd80003800000 */
[----:B------:R-:W-:Y:S05]  /*4340*/  @!P3 BRA `(.L_x_2507) ;  /* 0x0000000000d8b947 */ /* 0x000fea0003800000 */
[----:B-12---:R1:W2:Y:S01]  /*4350*/  LDS.128 R32, [R43+0x4000] ;  /* 0x004000002b207984 */ /* 0x0062a20000000c00 */
        /* <DEDUP_REMOVED lines=18> */
[----:B------:R-:W-:Y:S01]  /*4480*/  MOV R78, R32 ;  /* 0x00000020004e7202 */ /* 0x000fe20000000f00 */
[----:B------:R-:W-:Y:S02]  /*4490*/  IMAD.MOV.U32 R32, RZ, RZ, R35 ;  /* 0x000000ffff207224 */ /* 0x000fe400078e0023 */
[----:B------:R-:W-:Y:S01]  /*44a0*/  HADD2.F32 R35, -RZ, R84.H0_H0 ;  /* 0x20000054ff237230 */ /* 0x000fe20000004100 */
[----:B------:R-:W-:-:S02]  /*44b0*/  F2FP.F16.F32.PACK_AB R86, R86, R87 ;  /* 0x000000575656723e */ /* 0x000fc400000000ff */
[--C-:B------:R-:W-:Y:S02]  /*44c0*/  HADD2.F32 R33, -RZ, R32.reuse.H1_H1 ;  /* 0x30000020ff217230 */ /* 0x100fe40000004100 */
[----:B------:R-:W-:-:S03]  /*44d0*/  HADD2.F32 R32, -RZ, R32.H0_H0 ;  /* 0x20000020ff207230 */ /* 0x000fc60000004100 */
[CC--:B------:R-:W-:Y:S02]  /*44e0*/  FMUL.FTZ R84, R33.reuse, R35.reuse ;  /* 0x0000002321547220 */ /* 0x0c0fe40000410000 */
[C---:B------:R-:W-:Y:S02]  /*44f0*/  FMUL.FTZ R35, R32.reuse, R35 ;  /* 0x0000002320237220 */ /* 0x040fe40000410000 */
[-C--:B------:R-:W-:Y:S01]  /*4500*/  FFMA.FTZ R32, R32, R79.reuse, -R84 ;  /* 0x0000004f20207223 */ /* 0x080fe20000010854 */
[----:B------:R-:W-:Y:S02]  /*4510*/  HADD2.F32 R84, -RZ, R164.H0_H0 ;  /* 0x200000a4ff547230 */ /* 0x000fe40000004100 */
        /* <DEDUP_REMOVED lines=11> */
[----:B------:R-:W-:Y:S02]  /*45d0*/  HADD2.F32 R79, -RZ, R162.H1_H1 ;  /* 0x300000a2ff4f7230 */ /* 0x000fe40000004100 */
        /* <DEDUP_REMOVED lines=11> */
.L_x_2509:
[----:B------:R-:W-:Y:S05]  /*4690*/  BSYNC B3 ;  /* 0x0000000000037941 */ /* 0x000fea0003800000 */
.L_x_2508:
[----:B--2---:R3:W-:Y:S02]  /*46a0*/  STG.E.128 desc[UR60][R44.64+0x80], R32 ;  /* 0x000080202c007986 */ /* 0x0047e4000c101d3c */
.L_x_2507:
[----:B------:R-:W-:Y:S05]  /*46b0*/  BSYNC B2 ;  /* 0x0000000000027941 */ /* 0x000fea0003800000 */
.L_x_2506:
        /* <DEDUP_REMOVED lines=20> */
[----:B------:R-:W-:Y:S02]  /*4800*/  SHF.R.U32.HI R74, RZ, 0x10, R75 ;  /* 0x00000010ff4a7819 */ /* 0x000fe4000001164b */
[----:B------:R-:W-:Y:S01]  /*4810*/  MOV R75, R32 ;  /* 0x00000020004b7202 */ /* 0x000fe20000000f00 */
        /* <DEDUP_REMOVED lines=28> */
[----:B------:R-:W-:Y:S01]  /*49e0*/  IMAD.MOV.U32 R32, RZ, RZ, R34 ;  /* 0x000000ffff207224 */ /* 0x000fe200078e0022 */
[----:B------:R-:W-:Y:S02]  /*49f0*/  MOV R33, R78 ;  /* 0x0000004e00217202 */ /* 0x000fe40000000f00 */
[----:B------:R-:W-:Y:S01]  /*4a00*/  F2FP.F16.F32.PACK_AB R77, R84, R77 ;  /* 0x0000004d544d723e */ /* 0x000fe200000000ff */
[----:B------:R-:W-:-:S04]  /*4a10*/  IMAD.MOV.U32 R35, RZ, RZ, R74 ;  /* 0x000000ffff237224 */ /* 0x000fc800078e004a */
[----:B------:R-:W-:-:S07]  /*4a20*/  IMAD.MOV.U32 R34, RZ, RZ, R77 ;  /* 0x000000ffff227224 */ /* 0x000fce00078e004d */
.L_x_2513:
[----:B------:R-:W-:Y:S05]  /*4a30*/  BSYNC B3 ;  /* 0x0000000000037941 */ /* 0x000fea0003800000 */
.L_x_2512:
[----:B--2---:R4:W-:Y:S02]  /*4a40*/  STG.E.128 desc[UR60][R44.64+0xc0], R32 ;  /* 0x0000c0202c007986 */ /* 0x0049e4000c101d3c */
.L_x_2511:
[----:B------:R-:W-:Y:S05]  /*4a50*/  BSYNC B2 ;  /* 0x0000000000027941 */ /* 0x000fea0003800000 */
.L_x_2510:
        /* <DEDUP_REMOVED lines=17> */
[----:B------:R-:W-:Y:S01]  /*4b70*/  SHF.R.U32.HI R72, RZ, 0x10, R73 ;  /* 0x00000010ff487819 */ /* 0x000fe20000011649 */
[----:B------:R-:W-:Y:S01]  /*4b80*/  FFMA.FTZ R75, R33, R70, R75 ;  /* 0x00000046214b7223 */ /* 0x000fe2000001004b */
[----:B------:R-:W-:Y:S02]  /*4b90*/  MOV R33, R35 ;  /* 0x0000002300217202 */ /* 0x000fe40000000f00 */
[----:B------:R-:W-:Y:S01]  /*4ba0*/  SHF.R.U32.HI R70, RZ, 0x10, R71 ;  /* 0x00000010ff467819 */ /* 0x000fe20000011647 */
[----:B------:R-:W-:Y:S01]  /*4bb0*/  HADD2.F32 R72, -RZ, R72.H0_H0 ;  /* 0x20000048ff487230 */ /* 0x000fe20000004100 */
[----:B------:R-:W-:Y:S01]  /*4bc0*/  F2FP.F16.F32.PACK_AB R74, R75, R74 ;  /* 0x0000004a4b4a723e */ /* 0x000fe200000000ff */
[--C-:B------:R-:W-:Y:S02]  /*4bd0*/  HADD2.F32 R35, -RZ, R33.reuse.H1_H1 ;  /* 0x30000021ff237230 */ /* 0x100fe40000004100 */
[----:B------:R-:W-:-:S02]  /*4be0*/  HADD2.F32 R33, -RZ, R33.H0_H0 ;  /* 0x20000021ff217230 */ /* 0x000fc40000004100 */
[----:B------:R-:W-:Y:S02]  /*4bf0*/  HADD2.F32 R70, -RZ, R70.H0_H0 ;  /* 0x20000046ff467230 */ /* 0x000fe40000004100 */
[-C--:B------:R-:W-:Y:S01]  /*4c00*/  FMUL.FTZ R71, R35, R72.reuse ;  /* 0x0000004823477220 */ /* 0x080fe20000410000 */
[----:B------:R-:W-:-:S03]  /*4c10*/  FMUL.FTZ R72, R33, R72 ;  /* 0x0000004821487220 */ /* 0x000fc60000410000 */
[-C--:B------:R-:W-:Y:S01]  /*4c20*/  FFMA.FTZ R71, R33, R70.reuse, -R71 ;  /* 0x0000004621477223 */ /* 0x080fe20000010847 */
[----:B------:R-:W-:Y:S02]  /*4c30*/  HADD2.F32 R33, -RZ, R157.H1_H1 ;  /* 0x3000009dff217230 */ /* 0x000fe40000004100 */
[----:B------:R-:W-:Y:S01]  /*4c40*/  FFMA.FTZ R72, R35, R70, R72 ;  /* 0x0000004623487223 */ /* 0x000fe20000010048 */
[--C-:B------:R-:W-:Y:S02]  /*4c50*/  HADD2.F32 R35, -RZ, R32.reuse.H1_H1 ;  /* 0x30000020ff237230 */ /* 0x100fe40000004100 */
[----:B------:R-:W-:Y:S02]  /*4c60*/  HADD2.F32 R32, -RZ, R32.H0_H0 ;  /* 0x20000020ff207230 */ /* 0x000fe40000004100 */
[--C-:B------:R-:W-:Y:S02]  /*4c70*/  HADD2.F32 R70, -RZ, R158.reuse.H0_H0 ;  /* 0x2000009eff467230 */ /* 0x100fe40000004100 */
[----:B------:R-:W-:Y:S01]  /*4c80*/  FMUL.FTZ R73, R35, R33 ;  /* 0x0000002123497220 */ /* 0x000fe20000410000 */
[----:B------:R-:W-:-:S02]  /*4c90*/  HADD2.F32 R158, -RZ, R158.H1_H1 ;  /* 0x3000009eff9e7230 */ /* 0x000fc40000004100 */
[C---:B------:R-:W-:Y:S01]  /*4ca0*/  FMUL.FTZ R33, R32.reuse, R33 ;  /* 0x0000002120217220 */ /* 0x040fe20000410000 */
[----:B------:R-:W-:Y:S02]  /*4cb0*/  HADD2.F32 R157, -RZ, R157.H0_H0 ;  /* 0x2000009dff9d7230 */ /* 0x000fe40000004100 */
[-C--:B------:R-:W-:Y:S01]  /*4cc0*/  FFMA.FTZ R73, R32, R70.reuse, -R73 ;  /* 0x0000004620497223 */ /* 0x080fe20000010849 */
[--C-:B------:R-:W-:Y:S02]  /*4cd0*/  HADD2.F32 R32, -RZ, R34.reuse.H1_H1 ;  /* 0x30000022ff207230 */ /* 0x100fe40000004100 */
[----:B------:R-:W-:Y:S01]  /*4ce0*/  FFMA.FTZ R33, R35, R70, R33 ;  /* 0x0000004623217223 */ /* 0x000fe20000010021 */
[----:B------:R-:W-:Y:S01]  /*4cf0*/  HADD2.F32 R34, -RZ, R34.H0_H0 ;  /* 0x20000022ff227230 */ /* 0x000fe20000004100 */
[----:B------:R-:W-:Y:S01]  /*4d00*/  F2FP.F16.F32.PACK_AB R71, R72, R71 ;  /* 0x000000474847723e */ /* 0x000fe200000000ff */
[-C--:B------:R-:W-:Y:S02]  /*4d10*/  FMUL.FTZ R35, R32, R158.reuse ;  /* 0x0000009e20237220 */ /* 0x080fe40000410000 */
[----:B------:R-:W-:Y:S01]  /*4d20*/  F2FP.F16.F32.PACK_AB R33, R33, R73 ;  /* 0x000000492121723e */ /* 0x000fe200000000ff */
[C---:B------:R-:W-:Y:S01]  /*4d30*/  FMUL.FTZ R158, R34.reuse, R158 ;  /* 0x0000009e229e7220 */ /* 0x040fe20000410000 */
[----:B------:R-:W-:-:S03]  /*4d40*/  FFMA.FTZ R35, R34, R157, -R35 ;  /* 0x0000009d22237223 */ /* 0x000fc60000010823 */
[----:B------:R-:W-:Y:S01]  /*4d50*/  FFMA.FTZ R158, R32, R157, R158 ;  /* 0x0000009d209e7223 */ /* 0x000fe2000001009e */
[----:B------:R-:W-:Y:S02]  /*4d60*/  IMAD.MOV.U32 R32, RZ, RZ, R33 ;  /* 0x000000ffff207224 */ /* 0x000fe400078e0021 */
[----:B------:R-:W-:Y:S02]  /*4d70*/  IMAD.MOV.U32 R33, RZ, RZ, R74 ;  /* 0x000000ffff217224 */ /* 0x000fe400078e004a */
[----:B------:R-:W-:-:S05]  /*4d80*/  F2FP.F16.F32.PACK_AB R35, R158, R35 ;  /* 0x000000239e23723e */ /* 0x000fca00000000ff */
[----:B------:R-:W-:Y:S01]  /*4d90*/  IMAD.MOV.U32 R34, RZ, RZ, R35 ;  /* 0x000000ffff227224 */ /* 0x000fe200078e0023 */
[----:B------:R-:W-:-:S07]  /*4da0*/  MOV R35, R71 ;  /* 0x0000004700237202 */ /* 0x000fce0000000f00 */
.L_x_2517:
[----:B------:R-:W-:Y:S05]  /*4db0*/  BSYNC B3 ;  /* 0x0000000000037941 */ /* 0x000fea0003800000 */
.L_x_2516:
[----:B--2---:R1:W-:Y:S02]  /*4dc0*/  STG.E.128 desc[UR60][R44.64+0x100], R32 ;  /* 0x000100202c007986 */ /* 0x0043e4000c101d3c */
.L_x_2515:
[----:B------:R-:W-:Y:S05]  /*4dd0*/  BSYNC B2 ;  /* 0x0000000000027941 */ /* 0x000fea0003800000 */
.L_x_2514:
[----:B------:R-:W-:-:S13]  /*4de0*/  ISETP.NE.AND P3, PT, R6, RZ, PT ;  /* 0x000000ff0600720c */ /* 0x000fda0003f65270 */
        /* <DEDUP_REMOVED lines=12> */
[----:B------:R-:W-:Y:S02]  /*4eb0*/  HADD2.F32 R69, -RZ, R69.H0_H0 ;  /* 0x20000045ff457230 */ /* 0x000fe40000004100 */
[--C-:B------:R-:W-:Y:S02]  /*4ec0*/  HADD2.F32 R71, -RZ, R35.reuse.H1_H1 ;  /* 0x30000023ff477230 */ /* 0x100fe40000004100 */
[----:B------:R-:W-:Y:S01]  /*4ed0*/  FMUL.FTZ R73, R33, R68 ;  /* 0x0000004421497220 */ /* 0x000fe20000410000 */
[----:B------:R-:W-:-:S02]  /*4ee0*/  HADD2.F32 R35, -RZ, R35.H0_H0 ;  /* 0x20000023ff237230 */ /* 0x000fc40000004100 */
[----:B------:R-:W-:Y:S02]  /*4ef0*/  HADD2.F32 R66, -RZ, R66.H0_H0 ;  /* 0x20000042ff427230 */ /* 0x000fe40000004100 */
[----:B------:R-:W-:Y:S02]  /*4f00*/  HADD2.F32 R72, -RZ, R67.H0_H0 ;  /* 0x20000043ff487230 */ /* 0x000fe40000004100 */
[C---:B------:R-:W-:Y:S01]  /*4f10*/  FMUL.FTZ R67, R70.reuse, R68 ;  /* 0x0000004446437220 */ /* 0x040fe20000410000 */
[-C--:B------:R-:W-:Y:S01]  /*4f20*/  FMUL.FTZ R68, R71, R69.reuse ;  /* 0x0000004547447220 */ /* 0x080fe20000410000 */
[C---:B------:R-:W-:Y:S01]  /*4f30*/  FMUL.FTZ R69, R35.reuse, R69 ;  /* 0x0000004523457220 */ /* 0x040fe20000410000 */
[----:B------:R-:W-:Y:S01]  /*4f40*/  FFMA.FTZ R73, R70, R66, R73 ;  /* 0x0000004246497223 */ /* 0x000fe20000010049 */
[----:B------:R-:W-:Y:S02]  /*4f50*/  HADD2.F32 R70, -RZ, R32.H1_H1 ;  /* 0x30000020ff467230 */ /* 0x000fe40000004100 */
[----:B------:R-:W-:Y:S01]  /*4f60*/  FFMA.FTZ R68, R35, R72, -R68 ;  /* 0x0000004823447223 */ /* 0x000fe20000010844 */
[----:B------:R-:W-:Y:S01]  /*4f70*/  FFMA.FTZ R67, R33, R66, -R67 ;  /* 0x0000004221437223 */ /* 0x000fe20000010843 */
[----:B------:R-:W-:Y:S01]  /*4f80*/  FFMA.FTZ R69, R71, R72, R69 ;  /* 0x0000004847457223 */ /* 0x000fe20000010045 */
[----:B------:R-:W-:-:S02]  /*4f90*/  HADD2.F32 R35, -RZ, R155.H1_H1 ;  /* 0x3000009bff237230 */ /* 0x000fc40000004100 */
[----:B------:R-:W-:Y:S01]  /*4fa0*/  HADD2.F32 R32, -RZ, R32.H0_H0 ;  /* 0x20000020ff207230 */ /* 0x000fe20000004100 */
[----:B------:R-:W-:Y:S01]  /*4fb0*/  F2FP.F16.F32.PACK_AB R67, R73, R67 ;  /* 0x000000434943723e */ /* 0x000fe200000000ff */
[----:B------:R-:W-:Y:S02]  /*4fc0*/  HADD2.F32 R66, -RZ, R156.H0_H0 ;  /* 0x2000009cff427230 */ /* 0x000fe40000004100 */
[-C--:B------:R-:W-:Y:S01]  /*4fd0*/  FMUL.FTZ R72, R70, R35.reuse ;  /* 0x0000002346487220 */ /* 0x080fe20000410000 */
[--C-:B------:R-:W-:Y:S02]  /*4fe0*/  HADD2.F32 R71, -RZ, R34.reuse.H1_H1 ;  /* 0x30000022ff477230 */ /* 0x100fe40000004100 */
[----:B------:R-:W-:Y:S01]  /*4ff0*/  FMUL.FTZ R74, R32, R35 ;  /* 0x00000023204a7220 */ /* 0x000fe20000410000 */
[----:B------:R-:W-:Y:S01]  /*5000*/  HADD2.F32 R34, -RZ, R34.H0_H0 ;  /* 0x20000022ff227230 */ /* 0x000fe20000004100 */
[----:B------:R-:W-:Y:S01]  /*5010*/  F2FP.F16.F32.PACK_AB R68, R69, R68 ;  /* 0x000000444544723e */ /* 0x000fe200000000ff */
[----:B------:R-:W-:-:S02]  /*5020*/  HADD2.F32 R155, -RZ, R155.H0_H0 ;  /* 0x2000009bff9b7230 */ /* 0x000fc40000004100 */
[-C--:B------:R-:W-:Y:S01]  /*5030*/  FMUL.FTZ R35, R71, R66.reuse ;  /* 0x0000004247237220 */ /* 0x080fe20000410000 */
[----:B------:R-:W-:Y:S02]  /*5040*/  HADD2.F32 R33, -RZ, R154.H1_H1 ;  /* 0x3000009aff217230 */ /* 0x000fe40000004100 */
[C---:B------:R-:W-:Y:S01]  /*5050*/  FMUL.FTZ R66, R34.reuse, R66 ;  /* 0x0000004222427220 */ /* 0x040fe20000410000 */
[----:B------:R-:W-:-:S03]  /*5060*/  FFMA.FTZ R35, R34, R155, -R35 ;  /* 0x0000009b22237223 */ /* 0x000fc60000010823 */
[----:B------:R-:W-:Y:S01]  /*5070*/  FFMA.FTZ R66, R71, R155, R66 ;  /* 0x0000009b47427223 */ /* 0x000fe20000010042 */
[-C--:B------:R-:W-:Y:S01]  /*5080*/  FFMA.FTZ R72, R32, R33.reuse, -R72 ;  /* 0x0000002120487223 */ /* 0x080fe20000010848 */
[----:B------:R-:W-:Y:S01]  /*5090*/  FFMA.FTZ R74, R70, R33, R74 ;  /* 0x00000021464a7223 */ /* 0x000fe2000001004a */
[----:B------:R-:W-:Y:S02]  /*50a0*/  IMAD.MOV.U32 R33, RZ, RZ, R67 ;  /* 0x000000ffff217224 */ /* 0x000fe400078e0043 */
[----:B------:R-:W-:Y:S02]  /*50b0*/  F2FP.F16.F32.PACK_AB R35, R66, R35 ;  /* 0x000000234223723e */ /* 0x000fe400000000ff */
[----:B------:R-:W-:-:S03]  /*50c0*/  F2FP.F16.F32.PACK_AB R72, R74, R72 ;  /* 0x000000484a48723e */ /* 0x000fc600000000ff */
[----:B------:R-:W-:Y:S01]  /*50d0*/  IMAD.MOV.U32 R34, RZ, RZ, R35 ;  /* 0x000000ffff227224 */ /* 0x000fe200078e0023 */
[----:B------:R-:W-:Y:S01]  /*50e0*/  MOV R35, R68 ;  /* 0x0000004400237202 */ /* 0x000fe20000000f00 */
[----:B------:R-:W-:-:S07]  /*50f0*/  IMAD.MOV.U32 R32, RZ, RZ, R72 ;  /* 0x000000ffff207224 */ /* 0x000fce00078e0048 */
.L_x_2519:
[----:B------:R-:W-:Y:S05]  /*5100*/  BSYNC B2 ;  /* 0x0000000000027941 */ /* 0x000fea0003800000 */
.L_x_2518:
[----:B--2---:R1:W-:Y:S02]  /*5110*/  STG.E.128 desc[UR60][R44.64+0x140], R32 ;  /* 0x000140202c007986 */ /* 0x0043e4000c101d3c */
.L_x_2497:
[----:B------:R-:W-:Y:S05]  /*5120*/  BSYNC B1 ;  /* 0x0000000000017941 */ /* 0x000fea0003800000 */
.L_x_2496:
        /* <DEDUP_REMOVED lines=27> */
[-C--:B------:R-:W-:Y:S01]  /*52e0*/  FFMA.FTZ R45, R35, R66.reuse, -R45 ;  /* 0x00000042232d7223 */ /* 0x080fe2000001082d */
[--C-:B------:R-:W-:Y:S02]  /*52f0*/  HADD2.F32 R35, -RZ, R159.reuse.H0_H0 ;  /* 0x2000009fff237230 */ /* 0x100fe40000004100 */
[----:B------:R-:W-:Y:S02]  /*5300*/  HADD2.F32 R32, -RZ, R32.H0_H0 ;  /* 0x20000020ff207230 */ /* 0x000fe40000004100 */
[----:B------:R-:W-:Y:S01]  /*5310*/  FFMA.FTZ R64, R65, R66, R64 ;  /* 0x0000004241407223 */ /* 0x000fe20000010040 */
[----:B------:R-:W-:Y:S02]  /*5320*/  HADD2.F32 R159, -RZ, R159.H1_H1 ;  /* 0x3000009fff9f7230 */ /* 0x000fe40000004100 */
[----:B------:R-:W-:Y:S01]  /*5330*/  FMUL.FTZ R65, R44, R35 ;  /* 0x000000232c417220 */ /* 0x000fe20000410000 */
[----:B------:R-:W-:-:S02]  /*5340*/  HADD2.F32 R63, -RZ, R34.H1_H1 ;  /* 0x30000022ff3f7230 */ /* 0x000fc40000004100 */
[----:B------:R-:W-:Y:S01]  /*5350*/  FMUL.FTZ R66, R32, R35 ;  /* 0x0000002320427220 */ /* 0x000fe20000410000 */
[--C-:B------:R-:W-:Y:S01]  /*5360*/  HADD2.F32 R33, -RZ, R153.reuse.H0_H0 ;  /* 0x20000099ff217230 */ /* 0x100fe20000004100 */
[----:B------:R-:W-:Y:S01]  /*5370*/  F2FP.F16.F32.PACK_AB R45, R64, R45 ;  /* 0x0000002d402d723e */ /* 0x000fe200000000ff */
[----:B------:R-:W-:Y:S02]  /*5380*/  HADD2.F32 R34, -RZ, R34.H0_H0 ;  /* 0x20000022ff227230 */ /* 0x000fe40000004100 */
[----:B------:R-:W-:Y:S01]  /*5390*/  FMUL.FTZ R35, R63, R159 ;  /* 0x0000009f3f237220 */ /* 0x000fe20000410000 */
[----:B------:R-:W-:Y:S02]  /*53a0*/  HADD2.F32 R153, -RZ, R153.H1_H1 ;  /* 0x30000099ff997230 */ /* 0x000fe40000004100 */
[-C--:B------:R-:W-:Y:S01]  /*53b0*/  FFMA.FTZ R65, R32, R33.reuse, -R65 ;  /* 0x0000002120417223 */ /* 0x080fe20000010841 */
[----:B------:R-:W-:Y:S01]  /*53c0*/  FFMA.FTZ R66, R44, R33, R66 ;  /* 0x000000212c427223 */ /* 0x000fe20000010042 */
[C---:B------:R-:W-:Y:S01]  /*53d0*/  FMUL.FTZ R159, R34.reuse, R159 ;  /* 0x0000009f229f7220 */ /* 0x040fe20000410000 */
[----:B------:R-:W-:Y:S01]  /*53e0*/  F2FP.F16.F32.PACK_AB R33, R67, R62 ;  /* 0x0000003e4321723e */ /* 0x000fe200000000ff */
[----:B------:R-:W-:-:S02]  /*53f0*/  FFMA.FTZ R35, R34, R153, -R35 ;  /* 0x0000009922237223 */ /* 0x000fc40000010823 */
[----:B------:R-:W-:Y:S01]  /*5400*/  FFMA.FTZ R32, R63, R153, R159 ;  /* 0x000000993f207223 */ /* 0x000fe2000001009f */
[----:B------:R-:W-:-:S04]  /*5410*/  F2FP.F16.F32.PACK_AB R66, R66, R65 ;  /* 0x000000414242723e */ /* 0x000fc800000000ff */
[----:B------:R-:W-:Y:S01]  /*5420*/  F2FP.F16.F32.PACK_AB R34, R32, R35 ;  /* 0x000000232022723e */ /* 0x000fe200000000ff */
[----:B------:R-:W-:Y:S02]  /*5430*/  IMAD.MOV.U32 R32, RZ, RZ, R66 ;  /* 0x000000ffff207224 */ /* 0x000fe400078e0042 */
[----:B------:R-:W-:-:S07]  /*5440*/  IMAD.MOV.U32 R35, RZ, RZ, R45 ;  /* 0x000000ffff237224 */ /* 0x000fce00078e002d */
.L_x_2524:
[----:B------:R-:W-:Y:S05]  /*5450*/  BSYNC B2 ;  /* 0x0000000000027941 */ /* 0x000fea0003800000 */
.L_x_2523:
[----:B--2---:R1:W-:Y:S02]  /*5460*/  STG.E.128 desc[UR60][R40.64], R32 ;  /* 0x0000002028007986 */ /* 0x0043e4000c101d3c */
.L_x_2522:
[----:B------:R-:W-:Y:S05]  /*5470*/  BSYNC B1 ;  /* 0x0000000000017941 */ /* 0x000fea0003800000 */
.L_x_2521:
        /* <DEDUP_REMOVED lines=8> */
[--C-:B--2---:R-:W-:Y:S01]  /*5500*/  HADD2.F32 R60, -RZ, R33.reuse.H0_H0 ;  /* 0x20000021ff3c7230 */ /* 0x104fe20000004100 */
[--C-:B------:R-:W-:Y:S01]  /*5510*/  SHF.R.U64 R45, R58, 0x10, R59.reuse ;  /* 0x000000103a2d7819 */ /* 0x100fe2000000123b */
[----:B------:R-:W-:Y:S01]  /*5520*/  HADD2.F32 R156, -RZ, R156.H1_H1 ;  /* 0x3000009cff9c7230 */ /* 0x000fe20000004100 */
[----:B------:R-:W-:Y:S01]  /*5530*/  SHF.R.U32.HI R58, RZ, 0x10, R59 ;  /* 0x00000010ff3a7819 */ /* 0x000fe2000001163b */
[----:B------:R-:W-:Y:S01]  /*5540*/  IMAD.MOV.U32 R59, RZ, RZ, R35 ;  /* 0x000000ffff3b7224 */ /* 0x000fe200078e0023 */
[----:B------:R-:W-:Y:S01]  /*5550*/  SHF.R.U32.HI R62, RZ, 0x10, R61 ;  /* 0x00000010ff3e7819 */ /* 0x000fe2000001163d */
[----:B------:R-:W-:Y:S02]  /*5560*/  HADD2.F32 R61, -RZ, R44.H0_H0 ;  /* 0x2000002cff3d7230 */ /* 0x000fe40000004100 */
[----:B------:R-:W-:Y:S02]  /*5570*/  HADD2.F32 R44, -RZ, R33.H1_H1 ;  /* 0x30000021ff2c7230 */ /* 0x000fe40000004100 */
[----:B------:R-:W-:-:S02]  /*5580*/  HADD2.F32 R35, -RZ, R45.H0_H0 ;  /* 0x2000002dff237230 */ /* 0x000fc40000004100 */
[----:B------:R-:W-:Y:S02]  /*5590*/  HADD2.F32 R62, -RZ, R62.H0_H0 ;  /* 0x2000003eff3e7230 */ /* 0x000fe40000004100 */
[-C--:B------:R-:W-:Y:S01]  /*55a0*/  FMUL.FTZ R33, R44, R61.reuse ;  /* 0x0000003d2c217220 */ /* 0x080fe20000410000 */
[--C-:B------:R-:W-:Y:S02]  /*55b0*/  HADD2.F32 R45, -RZ, R59.reuse.H1_H1 ;  /* 0x3000003bff2d7230 */ /* 0x100fe40000004100 */
[C---:B------:R-:W-:Y:S01]  /*55c0*/  FMUL.FTZ R61, R60.reuse, R61 ;  /* 0x0000003d3c3d7220 */ /* 0x040fe20000410000 */
[----:B------:R-:W-:Y:S02]  /*55d0*/  HADD2.F32 R59, -RZ, R59.H0_H0 ;  /* 0x2000003bff3b7230 */ /* 0x000fe40000004100 */
[-C--:B------:R-:W-:Y:S01]  /*55e0*/  FFMA.FTZ R33, R60, R35.reuse, -R33 ;  /* 0x000000233c217223 */ /* 0x080fe20000010821 */
[----:B------:R-:W-:Y:S02]  /*55f0*/  HADD2.F32 R58, -RZ, R58.H0_H0 ;  /* 0x2000003aff3a7230 */ /* 0x000fe40000004100 */
[-C--:B------:R-:W-:Y:S01]  /*5600*/  FMUL.FTZ R64, R45, R62.reuse ;  /* 0x0000003e2d407220 */ /* 0x080fe20000410000 */
        /* <DEDUP_REMOVED lines=16> */
[----:B------:R-:W-:Y:S01]  /*5710*/  F2FP.F16.F32.PACK_AB R35, R58, R35 ;  /* 0x000000233a23723e */ /* 0x000fe200000000ff */
[-C--:B------:R-:W-:Y:S01]  /*5720*/  FFMA.FTZ R63, R32, R45.reuse, -R63 ;  /* 0x0000002d203f7223 */ /* 0x080fe2000001083f */
[----:B------:R-:W-:Y:S01]  /*5730*/  FFMA.FTZ R60, R60, R45, R61 ;  /* 0x0000002d3c3c7223 */ /* 0x000fe2000001003d */
[-C--:B------:R-:W-:Y:S01]  /*5740*/  FFMA.FTZ R65, R34, R151.reuse, -R65 ;  /* 0x0000009722417223 */ /* 0x080fe20000010841 */
[----:B------:R-:W-:-:S03]  /*5750*/  FFMA.FTZ R156, R59, R151, R156 ;  /* 0x000000973b9c7223 */ /* 0x000fc6000001009c */
[----:B------:R-:W-:Y:S02]  /*5760*/  F2FP.F16.F32.PACK_AB R32, R60, R63 ;  /* 0x0000003f3c20723e */ /* 0x000fe400000000ff */
[----:B------:R-:W-:-:S07]  /*5770*/  F2FP.F16.F32.PACK_AB R34, R156, R65 ;  /* 0x000000419c22723e */ /* 0x000fce00000000ff */
.L_x_2528:
[----:B------:R-:W-:Y:S05]  /*5780*/  BSYNC B2 ;  /* 0x0000000000027941 */ /* 0x000fea0003800000 */
.L_x_2527:
[----:B--2---:R1:W-:Y:S02]  /*5790*/  STG.E.128 desc[UR60][R40.64+0x40], R32 ;  /* 0x0000402028007986 */ /* 0x0043e4000c101d3c */
.L_x_2526:
[----:B------:R-:W-:Y:S05]  /*57a0*/  BSYNC B1 ;  /* 0x0000000000017941 */ /* 0x000fea0003800000 */
.L_x_2525:
        /* <DEDUP_REMOVED lines=10> */
[--C-:B------:R-:W-:Y:S01]  /*5850*/  HADD2.F32 R35, -RZ, R33.reuse.H1_H1 ;  /* 0x30000021ff237230 */ /* 0x100fe20000004100 */
[----:B------:R-:W-:Y:S02]  /*5860*/  SHF.R.U32.HI R58, RZ, 0x10, R57 ;  /* 0x00000010ff3a7819 */ /* 0x000fe40000011639 */
[----:B------:R-:W-:Y:S01]  /*5870*/  MOV R44, R32 ;  /* 0x00000020002c7202 */ /* 0x000fe20000000f00 */
[----:B------:R-:W-:Y:S01]  /*5880*/  HADD2.F32 R57, -RZ, R54.H0_H0 ;  /* 0x20000036ff397230 */ /* 0x000fe20000004100 */
[----:B------:R-:W-:Y:S01]  /*5890*/  SHF.R.U32.HI R59, RZ, 0x10, R55 ;  /* 0x00000010ff3b7819 */ /* 0x000fe20000011637 */
[----:B------:R-:W-:Y:S02]  /*58a0*/  HADD2.F32 R32, -RZ, R33.H0_H0 ;  /* 0x20000021ff207230 */ /* 0x000fe40000004100 */
[----:B------:R-:W-:-:S02]  /*58b0*/  HADD2.F32 R54, -RZ, R45.H1_H1 ;  /* 0x3000002dff367230 */ /* 0x000fc40000004100 */
[-C--:B------:R-:W-:Y:S01]  /*58c0*/  FMUL.FTZ R33, R35, R57.reuse ;  /* 0x0000003923217220 */ /* 0x080fe20000410000 */
[----:B------:R-:W-:Y:S02]  /*58d0*/  HADD2.F32 R58, -RZ, R58.H0_H0 ;  /* 0x2000003aff3a7230 */ /* 0x000fe40000004100 */
[----:B------:R-:W-:Y:S02]  /*58e0*/  HADD2.F32 R45, -RZ, R45.H0_H0 ;  /* 0x2000002dff2d7230 */ /* 0x000fe40000004100 */
[----:B------:R-:W-:Y:S02]  /*58f0*/  HADD2.F32 R55, -RZ, R60.H0_H0 ;  /* 0x2000003cff377230 */ /* 0x000fe40000004100 */
        /* <DEDUP_REMOVED lines=28> */
.L_x_2532:
[----:B------:R-:W-:Y:S05]  /*5ac0*/  BSYNC B2 ;  /* 0x0000000000027941 */ /* 0x000fea0003800000 */
.L_x_2531:
[----:B--2---:R1:W-:Y:S02]  /*5ad0*/  STG.E.128 desc[UR60][R40.64+0x80], R32 ;  /* 0x0000802028007986 */ /* 0x0043e4000c101d3c */
.L_x_2530:
[----:B------:R-:W-:Y:S05]  /*5ae0*/  BSYNC B1 ;  /* 0x0000000000017941 */ /* 0x000fea0003800000 */
.L_x_2529:
        /* <DEDUP_REMOVED lines=19> */
[----:B------:R-:W-:Y:S02]  /*5c20*/  HADD2.F32 R35, -RZ, R35.H0_H0 ;  /* 0x20000023ff237230 */ /* 0x000fe40000004100 */
[----:B------:R-:W-:Y:S01]  /*5c30*/  FMUL.FTZ R51, R33, R51 ;  /* 0x0000003321337220 */ /* 0x000fe20000410000 */
[----:B------:R-:W-:Y:S02]  /*5c40*/  HADD2.F32 R52, -RZ, R55.H0_H0 ;  /* 0x20000037ff347230 */ /* 0x000fe40000004100 */
[----:B------:R-:W-:Y:S01]  /*5c50*/  FMUL.FTZ R58, R45, R54 ;  /* 0x000000362d3a7220 */ /* 0x000fe20000410000 */
[-C--:B------:R-:W-:Y:S01]  /*5c60*/  FFMA.FTZ R56, R33, R50.reuse, -R56 ;  /* 0x0000003221387223 */ /* 0x080fe20000010838 */
[----:B------:R-:W-:Y:S01]  /*5c70*/  FFMA.FTZ R55, R34, R50, R51 ;  /* 0x0000003222377223 */ /* 0x000fe20000010033 */
[----:B------:R-:W-:Y:S01]  /*5c80*/  FMUL.FTZ R54, R35, R54 ;  /* 0x0000003623367220 */ /* 0x000fe20000410000 */
[----:B------:R-:W-:-:S02]  /*5c90*/  HADD2.F32 R51, -RZ, R144.H1_H1 ;  /* 0x30000090ff337230 */ /* 0x000fc40000004100 */
[-C--:B------:R-:W-:Y:S01]  /*5ca0*/  FFMA.FTZ R58, R35, R52.reuse, -R58 ;  /* 0x00000034233a7223 */ /* 0x080fe2000001083a */
[----:B------:R-:W-:Y:S02]  /*5cb0*/  HADD2.F32 R33, -RZ, R32.H1_H1 ;  /* 0x30000020ff217230 */ /* 0x000fe40000004100 */
[----:B------:R-:W-:Y:S01]  /*5cc0*/  FFMA.FTZ R59, R45, R52, R54 ;  /* 0x000000342d3b7223 */ /* 0x000fe20000010036 */
[----:B------:R-:W-:Y:S02]  /*5cd0*/  HADD2.F32 R34, -RZ, R44.H1_H1 ;  /* 0x3000002cff227230 */ /* 0x000fe40000004100 */
[----:B------:R-:W-:Y:S02]  /*5ce0*/  HADD2.F32 R131, -RZ, R131.H0_H0 ;  /* 0x20000083ff837230 */ /* 0x000fe40000004100 */
[----:B------:R-:W-:Y:S02]  /*5cf0*/  HADD2.F32 R32, -RZ, R32.H0_H0 ;  /* 0x20000020ff207230 */ /* 0x000fe40000004100 */
[----:B------:R-:W-:Y:S01]  /*5d00*/  FMUL.FTZ R57, R34, R51 ;  /* 0x0000003322397220 */ /* 0x000fe20000410000 */
[----:B------:R-:W-:-:S02]  /*5d10*/  HADD2.F32 R44, -RZ, R44.H0_H0 ;  /* 0x2000002cff2c7230 */ /* 0x000fc40000004100 */
[CC--:B------:R-:W-:Y:S01]  /*5d20*/  FMUL.FTZ R53, R33.reuse, R131.reuse ;  /* 0x0000008321357220 */ /* 0x0c0fe20000410000 */
        /* <DEDUP_REMOVED lines=12> */
.L_x_2536:
[----:B------:R-:W-:Y:S05]  /*5df0*/  BSYNC B2 ;  /* 0x0000000000027941 */ /* 0x000fea0003800000 */
.L_x_2535:
[----:B--2---:R1:W-:Y:S02]  /*5e00*/  STG.E.128 desc[UR60][R40.64+0xc0], R32 ;  /* 0x0000c02028007986 */ /* 0x0043e4000c101d3c */
.L_x_2534:
[----:B------:R-:W-:Y:S05]  /*5e10*/  BSYNC B1 ;  /* 0x0000000000017941 */ /* 0x000fea0003800000 */
.L_x_2533:
        /* <DEDUP_REMOVED lines=20> */
[-C--:B------:R-:W-:Y:S01]  /*5f60*/  FMUL.FTZ R49, R35, R48.reuse ;  /* 0x0000003023317220 */ /* 0x080fe20000410000 */
[----:B------:R-:W-:Y:S02]  /*5f70*/  HADD2.F32 R45, -RZ, R45.H0_H0 ;  /* 0x2000002dff2d7230 */ /* 0x000fe40000004100 */
[----:B------:R-:W-:Y:S01]  /*5f80*/  FMUL.FTZ R47, R33, R47 ;  /* 0x0000002f212f7220 */ /* 0x000fe20000410000 */
[C---:B------:R-:W-:Y:S01]  /*5f90*/  FMUL.FTZ R52, R44.reuse, R48 ;  /* 0x000000302c347220 */ /* 0x040fe20000410000 */
[----:B------:R-:W-:Y:S01]  /*5fa0*/  FFMA.FTZ R49, R44, R46, R49 ;  /* 0x0000002e2c317223 */ /* 0x000fe20000010031 */
[----:B------:R-:W-:-:S02]  /*5fb0*/  HADD2.F32 R44, -RZ, R83.H0_H0 ;  /* 0x20000053ff2c7230 */ /* 0x000fc40000004100 */
[-C--:B------:R-:W-:Y:S01]  /*5fc0*/  FFMA.FTZ R50, R33, R45.reuse, -R50 ;  /* 0x0000002d21327223 */ /* 0x080fe20000010832 */
        /* <DEDUP_REMOVED lines=21> */
.L_x_2540:
[----:B------:R-:W-:Y:S05]  /*6120*/  BSYNC B2 ;  /* 0x0000000000027941 */ /* 0x000fea0003800000 */
.L_x_2539:
[----:B--2---:R1:W-:Y:S02]  /*6130*/  STG.E.128 desc[UR60][R40.64+0x100], R32 ;  /* 0x0001002028007986 */ /* 0x0043e4000c101d3c */
.L_x_2538:
[----:B------:R-:W-:Y:S05]  /*6140*/  BSYNC B1 ;  /* 0x0000000000017941 */ /* 0x000fea0003800000 */
.L_x_2537:
[----:B------:R-:W-:-:S13]  /*6150*/  ISETP.NE.AND P3, PT, R6, RZ, PT ;  /* 0x000000ff0600720c */ /* 0x000fda0003f65270 */
[----:B------:R-:W-:Y:S05]  /*6160*/  @!P3 BRA `(.L_x_2520) ;  /* 0x000000400098b947 */ /* 0x000fea0003800000 */
[----:B-1234-:R1:W2:Y:S01]  /*6170*/  LDS.128 R32, [R42+0xa000] ;  /* 0x00a000002a207984 */ /* 0x01e2a20000000c00 */
[----:B------:R-:W-:Y:S01]  /*6180*/  ISETP.GE.AND P3, PT, R193, R117, PT ;  /* 0x00000075c100720c */ /* 0x000fe20003f66270 */
[----:B------:R-:W-:-:S12]  /*6190*/  BSSY B1, `(.L_x_2541) ;  /* 0x000002b000017945 */ /* 0x000fd80003800000 */
[----:B-1----:R-:W-:Y:S05]  /*61a0*/  @P3 BRA `(.L_x_2542) ;  /* 0x0000000000a43947 */ /* 0x002fea0003800000 */
[--C-:B------:R-:W-:Y:S02]  /*61b0*/  SHF.R.U64 R43, R36, 0x10, R37.reuse ;  /* 0x00000010242b7819 */ /* 0x100fe40000001225 */
[----:B------:R-:W-:Y:S02]  /*61c0*/  SHF.R.U32.HI R42, RZ, 0x10, R37 ;  /* 0x00000010ff2a7819 */ /* 0x000fe40000011625 */
[--C-:B------:R-:W-:Y:S01]  /*61d0*/  SHF.R.U64 R37, R38, 0x10, R39.reuse ;  /* 0x0000001026257819 */ /* 0x100fe20000001227 */
[----:B------:R-:W-:Y:S01]  /*61e0*/  HADD2.F32 R38, -RZ, R43.H0_H0 ;  /* 0x2000002bff267230 */ /* 0x000fe20000004100 */
[----:B------:R-:W-:Y:S01]  /*61f0*/  SHF.R.U32.HI R44, RZ, 0x10, R39 ;  /* 0x00000010ff2c7819 */ /* 0x000fe20000011627 */
[----:B------:R-:W-:Y:S01]  /*6200*/  HADD2.F32 R42, -RZ, R42.H0_H0 ;  /* 0x2000002aff2a7230 */ /* 0x000fe20000004100 */
[----:B--2---:R-:W-:Y:S01]  /*6210*/  MOV R36, R34 ;  /* 0x0000002200247202 */ /* 0x004fe20000000f00 */
[----:B------:R-:W-:Y:S02]  /*6220*/  HADD2.F32 R39, -RZ, R37.H0_H0 ;  /* 0x20000025ff277230 */ /* 0x000fe40000004100 */
[----:B------:R-:W-:-:S02]  /*6230*/  HADD2.F32 R34, -RZ, R33.H1_H1 ;  /* 0x30000021ff227230 */ /* 0x000fc40000004100 */
[----:B------:R-:W-:Y:S02]  /*6240*/  HADD2.F32 R33, -RZ, R33.H0_H0 ;  /* 0x20000021ff217230 */ /* 0x000fe40000004100 */
[----:B------:R-:W-:Y:S02]  /*6250*/  HADD2.F32 R44, -RZ, R44.H0_H0 ;  /* 0x2000002cff2c7230 */ /* 0x000fe40000004100 */
[-C--:B------:R-:W-:Y:S01]  /*6260*/  FMUL.FTZ R46, R34, R39.reuse ;  /* 0x00000027222e7220 */ /* 0x080fe20000410000 */
[--C-:B------:R-:W-:Y:S02]  /*6270*/  HADD2.F32 R37, -RZ, R35.reuse.H1_H1 ;  /* 0x30000023ff257230 */ /* 0x100fe40000004100 */
[C---:B------:R-:W-:Y:S01]  /*6280*/  FMUL.FTZ R39, R33.reuse, R39 ;  /* 0x0000002721277220 */ /* 0x040fe20000410000 */
[----:B------:R-:W-:Y:S02]  /*6290*/  HADD2.F32 R35, -RZ, R35.H0_H0 ;  /* 0x20000023ff237230 */ /* 0x000fe40000004100 */
[----:B------:R-:W-:Y:S01]  /*62a0*/  FFMA.FTZ R46, R33, R38, -R46 ;  /* 0x00000026212e7223 */ /* 0x000fe2000001082e */
[----:B------:R-:W-:-:S02]  /*62b0*/  HADD2.F32 R33, -RZ, R32.H1_H1 ;  /* 0x30000020ff217230 */ /* 0x000fc40000004100 */
[----:B------:R-:W-:Y:S01]  /*62c0*/  FFMA.FTZ R43, R34, R38, R39 ;  /* 0x00000026222b7223 */ /* 0x000fe20000010027 */
[-C--:B------:R-:W-:Y:S01]  /*62d0*/  FMUL.FTZ R48, R37, R44.reuse ;  /* 0x0000002c25307220 */ /* 0x080fe20000410000 */
[--C-:B------:R-:W-:Y:S02]  /*62e0*/  HADD2.F32 R38, -RZ, R81.reuse.H0_H0 ;  /* 0x20000051ff267230 */ /* 0x100fe40000004100 */
[C---:B------:R-:W-:Y:S01]  /*62f0*/  FMUL.FTZ R44, R35.reuse, R44 ;  /* 0x0000002c232c7220 */ /* 0x040fe20000410000 */
[----:B------:R-:W-:Y:S02]  /*6300*/  HADD2.F32 R81, -RZ, R81.H1_H1 ;  /* 0x30000051ff517230 */ /* 0x000fe40000004100 */
[-C--:B------:R-:W-:Y:S01]  /*6310*/  FFMA.FTZ R48, R35, R42.reuse, -R48 ;  /* 0x0000002a23307223 */ /* 0x080fe20000010830 */
[----:B------:R-:W-:Y:S02]  /*6320*/  HADD2.F32 R34, -RZ, R36.H1_H1 ;  /* 0x30000024ff227230 */ /* 0x000fe40000004100 */
[----:B------:R-:W-:Y:S01]  /*6330*/  FFMA.FTZ R47, R37, R42, R44 ;  /* 0x0000002a252f7223 */ /* 0x000fe2000001002c */
[----:B------:R-:W-:-:S02]  /*6340*/  HADD2.F32 R32, -RZ, R32.H0_H0 ;  /* 0x20000020ff207230 */ /* 0x000fc40000004100 */
[CC--:B------:R-:W-:Y:S01]  /*6350*/  FMUL.FTZ R39, R33.reuse, R38.reuse ;  /* 0x0000002621277220 */ /* 0x0c0fe20000410000 */
[----:B------:R-:W-:Y:S02]  /*6360*/  HADD2.F32 R36, -RZ, R36.H0_H0 ;  /* 0x20000024ff247230 */ /* 0x000fe40000004100 */
        /* <DEDUP_REMOVED lines=13> */
.L_x_2542:
[----:B------:R-:W-:Y:S05]  /*6440*/  BSYNC B1 ;  /* 0x0000000000017941 */ /* 0x000fea0003800000 */
.L_x_2541:
[----:B--2---:R1:W-:Y:S01]  /*6450*/  STG.E.128 desc[UR60][R40.64+0x140], R32 ;  /* 0x0001402028007986 */ /* 0x0043e2000c101d3c */
[----:B------:R-:W-:Y:S05]  /*6460*/  BRA `(.L_x_2520) ;  /* 0x0000003c00d87947 */ /* 0x000fea0003800000 */
.L_x_2488:
        /* <DEDUP_REMOVED lines=47> */
.L_x_2544:
[----:B------:R-:W-:Y:S05]  /*6760*/  BSYNC B1 ;  /* 0x0000000000017941 */ /* 0x000fea0003800000 */
.L_x_2543:
        /* <DEDUP_REMOVED lines=12> */
[----:B-----5:R-:W-:Y:S01]  /*6830*/  IMAD.MOV.U32 R86, RZ, RZ, R34 ;  /* 0x000000ffff567224 */ /* 0x020fe200078e0022 */
[----:B------:R-:W-:-:S02]  /*6840*/  MOV R85, R35 ;  /* 0x0000002300557202 */ /* 0x000fc40000000f00 */
        /* <DEDUP_REMOVED lines=33> */
.L_x_2546:
[----:B------:R-:W-:Y:S05]  /*6a60*/  BSYNC B1 ;  /* 0x0000000000017941 */ /* 0x000fea0003800000 */
.L_x_2545:
[----:B------:R-:W2:Y:S01]  /*6a70*/  LDL R0, [R1+0x18] ;  /* 0x0000180001007983 */ /* 0x000ea20000100800 */
[----:B0-----:R-:W-:Y:S01]  /*6a80*/  IMAD.MOV.U32 R81, RZ, RZ, R32 ;  /* 0x000000ffff517224 */ /* 0x001fe200078e0020 */
[----:B------:R-:W-:Y:S01]  /*6a90*/  PRMT R168, R86, 0x5410, R85 ;  /* 0x0000541056a87816 */ /* 0x000fe20000000055 */
[----:B------:R-:W-:Y:S02]  /*6aa0*/  IMAD.MOV.U32 R80, RZ, RZ, R33 ;  /* 0x000000ffff507224 */ /* 0x000fe400078e0021 */
[----:B------:R-:W-:-:S03]  /*6ab0*/  IMAD.MOV.U32 R3, RZ, RZ, R38 ;  /* 0x000000ffff037224 */ /* 0x000fc600078e0026 */
[----:B------:R-:W-:Y:S01]  /*6ac0*/  PRMT R169, R81, 0x5410, R80 ;  /* 0x0000541051a97816 */ /* 0x000fe20000000050 */
[----:B------:R-:W-:Y:S01]  /*6ad0*/  IMAD.MOV.U32 R81, RZ, RZ, R36 ;  /* 0x000000ffff517224 */ /* 0x000fe200078e0024 */
[----:B------:R-:W-:Y:S01]  /*6ae0*/  PRMT R172, R3, 0x7610, R172 ;  /* 0x0000761003ac7816 */ /* 0x000fe200000000ac */
[----:B------:R-:W-:Y:S01]  /*6af0*/  IMAD.MOV.U32 R3, RZ, RZ, R42 ;  /* 0x000000ffff037224 */ /* 0x000fe200078e002a */
[----:B------:R-:W-:Y:S02]  /*6b00*/  MOV R80, R43 ;  /* 0x0000002b00507202 */ /* 0x000fe40000000f00 */
[----:B------:R-:W-:Y:S01]  /*6b10*/  PRMT R173, R81, 0x7610, R173 ;  /* 0x0000761051ad7816 */ /* 0x000fe200000000ad */
[----:B------:R-:W-:Y:S01]  /*6b20*/  IMAD.MOV.U32 R81, RZ, RZ, R46 ;  /* 0x000000ffff517224 */ /* 0x000fe200078e002e */
[----:B------:R-:W-:Y:S01]  /*6b30*/  PRMT R176, R80, 0x7610, R176 ;  /* 0x0000761050b07816 */ /* 0x000fe200000000b0 */
[----:B------:R-:W-:-:S05]  /*6b40*/  IMAD.MOV.U32 R80, RZ, RZ, R41 ;  /* 0x000000ffff507224 */ /* 0x000fca00078e0029 */
[----:B------:R-:W-:Y:S02]  /*6b50*/  PRMT R161, R80, 0x7610, R161 ;  /* 0x0000761050a17816 */ /* 0x000fe400000000a1 */
[----:B--2---:R-:W-:Y:S02]  /*6b60*/  R2UR UR4, R0 ;  /* 0x00000000000472ca */ /* 0x004fe400000e0000 */
[----:B------:R-:W-:-:S04]  /*6b70*/  MOV R0, R39 ;  /* 0x0000002700007202 */ /* 0x000fc80000000f00 */
        /* <DEDUP_REMOVED lines=8> */
[----:B------:R-:W-:Y:S01]  /*6c00*/  PRMT R170, R81, 0x5410, R0 ;  /* 0x0000541051aa7816 */ /* 0x000fe20000000000 */
[----:B------:R-:W-:Y:S01]  /*6c10*/  IMAD.MOV.U32 R0, RZ, RZ, R45 ;  /* 0x000000ffff007224 */ /* 0x000fe200078e002d */
[----:B------:R-:W-:-:S04]  /*6c20*/  PLOP3.LUT P2, PT, PT, PT, UP0, 0x80, 0x0 ;  /* 0x000000000000781c */ /* 0x000fc80003f4f008 */
[----:B------:R-:W-:Y:S01]  /*6c30*/  PRMT R171, R3, 0x5410, R0 ;  /* 0x0000541003ab7816 */ /* 0x000fe20000000000 */
[----:B------:R-:W-:Y:S01]  /*6c40*/  IMAD.MOV.U32 R3, RZ, RZ, R50 ;  /* 0x000000ffff037224 */ /* 0x000fe200078e0032 */
[----:B------:R-:W-:-:S04]  /*6c50*/  MOV R0, R51 ;  /* 0x0000003300007202 */ /* 0x000fc80000000f00 */
[----:B------:R-:W-:Y:S01]  /*6c60*/  PRMT R172, R172, 0x5410, R3 ;  /* 0x00005410acac7816 */ /* 0x000fe20000000003 */
[----:B------:R-:W-:Y:S01]  /*6c70*/  IMAD.MOV.U32 R3, RZ, RZ, R48 ;  /* 0x000000ffff037224 */ /* 0x000fe200078e0030 */
[----:B------:R-:W-:Y:S01]  /*6c80*/  PRMT R174, R174, 0x5410, R0 ;  /* 0x00005410aeae7816 */ /* 0x000fe20000000000 */
[----:B------:R-:W-:-:S03]  /*6c90*/  IMAD.MOV.U32 R0, RZ, RZ, R49 ;  /* 0x000000ffff007224 */ /* 0x000fc600078e0031 */
[----:B------:R-:W-:Y:S02]  /*6ca0*/  PRMT R173, R173, 0x5410, R3 ;  /* 0x00005410adad7816 */ /* 0x000fe40000000003 */
[----:B------:R-:W-:Y:S01]  /*6cb0*/  PRMT R177, R0, 0x7610, R177 ;  /* 0x0000761000b17816 */ /* 0x000fe200000000b1 */
[----:B------:R-:W-:Y:S01]  /*6cc0*/  IMAD.MOV.U32 R0, RZ, RZ, R54 ;  /* 0x000000ffff007224 */ /* 0x000fe200078e0036 */
[----:B------:R-:W-:-:S04]  /*6cd0*/  MOV R3, R55 ;  /* 0x0000003700037202 */ /* 0x000fc80000000f00 */
[----:B------:R-:W-:Y:S01]  /*6ce0*/  PRMT R178, R3, 0x7610, R178 ;  /* 0x0000761003b27816 */ /* 0x000fe200000000b2 */
[----:B------:R-:W-:Y:S01]  /*6cf0*/  IMAD.MOV.U32 R3, RZ, RZ, R53 ;  /* 0x000000ffff037224 */ /* 0x000fe200078e0035 */
[----:B------:R-:W-:Y:S01]  /*6d00*/  PRMT R177, R177, 0x5410, R0 ;  /* 0x00005410b1b17816 */ /* 0x000fe20000000000 */
[----:B------:R-:W-:-:S03]  /*6d10*/  IMAD.MOV.U32 R0, RZ, RZ, R52 ;  /* 0x000000ffff007224 */ /* 0x000fc600078e0034 */
[----:B------:R-:W-:Y:S01]  /*6d20*/  PRMT R158, R3, 0x7610, R158 ;  /* 0x00007610039e7816 */ /* 0x000fe2000000009e */
[----:B-----5:R-:W-:Y:S01]  /*6d30*/  IMAD.MOV.U32 R3, RZ, RZ, R58 ;  /* 0x000000ffff037224 */ /* 0x020fe200078e003a */
        /* <DEDUP_REMOVED lines=40> */
.L_x_2547:
[----:B------:R-:W-:Y:S01]  /*6fc0*/  LEA R3, R16, R2, 0x3 ;  /* 0x0000000210037211 */ /* 0x000fe200078e18ff */
[----:B------:R-:W0:Y:S01]  /*6fd0*/  LDC R142, c[0x0][0x2f4] ;  /* 0x0000bd00ff8e7b82 */ /* 0x000e220000000800 */
[----:B------:R-:W-:Y:S01]  /*6fe0*/  SHF.L.U32 R0, R188, 0x1f, RZ ;  /* 0x0000001fbc007819 */ /* 0x000fe200000006ff */
[----:B------:R-:W-:Y:S01]  /*6ff0*/  BSSY B1, `(.L_x_2548) ;  /* 0x0000004000017945 */ /* 0x000fe20003800000 */
[----:B------:R-:W-:Y:S02]  /*7000*/  IMAD.MOV.U32 R125, RZ, RZ, R84 ;  /* 0x000000ffff7d7224 */ /* 0x000fe400078e0054 */
[----:B------:R-:W1:Y:S02]  /*7010*/  SYNCS.PHASECHK.TRANS64.TRYWAIT P5, [R3+URZ+0x34890], R0 ;  /* 0x03489000030075a7 */ /* 0x000e6400080a017f */
[----:B-1----:R-:W-:Y:S05]  /*7020*/  @!P5 BRA `(.L_x_2549) ;  /* 0x000002080080d947 */ /* 0x002fea0003800000 */
.L_x_2872:
[----:B------:R-:W-:Y:S05]  /*7030*/  BSYNC B1 ;  /* 0x0000000000017941 */ /* 0x000fea0003800000 */
.L_x_2548:
        /* <DEDUP_REMOVED lines=42> */
[CC--:B------:R-:W-:Y:S01]  /*72e0*/  FMUL.FTZ R85, R81.reuse, R158.reuse ;  /* 0x0000009e51557220 */ /* 0x0c0fe20000410000 */
[----:B------:R-:W-:Y:S02]  /*72f0*/  HADD2.F32 R41, -RZ, R41.H0_H0 ;  /* 0x20000029ff297230 */ /* 0x000fe40000004100 */
[C---:B------:R-:W-:Y:S01]  /*7300*/  FMUL.FTZ R158, R162.reuse, R158 ;  /* 0x0000009ea29e7220 */ /* 0x040fe20000410000 */
[----:B------:R-:W-:Y:S02]  /*7310*/  HADD2.F32 R42, -RZ, R42.H0_H0 ;  /* 0x2000002aff2a7230 */ /* 0x000fe40000004100 */
[-C--:B------:R-:W-:Y:S01]  /*7320*/  FFMA.FTZ R85, R162, R161.reuse, -R85 ;  /* 0x000000a1a2557223 */ /* 0x080fe20000010855 */
[----:B------:R-:W-:Y:S01]  /*7330*/  FFMA.FTZ R81, R81, R161, R158 ;  /* 0x000000a151517223 */ /* 0x000fe2000001009e */
[--C-:B------:R-:W-:Y:S02]  /*7340*/  SHF.R.U32.HI R161, RZ, 0x10, R53.reuse ;  /* 0x00000010ffa17819 */ /* 0x100fe40000011635 */
[----:B------:R-:W-:Y:S01]  /*7350*/  SHF.R.U64 R158, R52, 0x10, R53 ;  /* 0x00000010349e7819 */ /* 0x000fe20000001235 */
[----:B------:R-:W-:-:S02]  /*7360*/  HADD2.F32 R52, -RZ, R160.H1_H1 ;  /* 0x300000a0ff347230 */ /* 0x000fc40000004100 */
[----:B------:R-:W-:Y:S02]  /*7370*/  HADD2.F32 R161, -RZ, R161.H0_H0 ;  /* 0x200000a1ffa17230 */ /* 0x000fe40000004100 */
        /* <DEDUP_REMOVED lines=15> */
[----:B------:R-:W-:Y:S02]  /*7470*/  IMAD.MOV.U32 R81, RZ, RZ, R53 ;  /* 0x000000ffff517224 */ /* 0x000fe400078e0035 */
[----:B------:R-:W-:Y:S02]  /*7480*/  IMAD.MOV.U32 R85, RZ, RZ, R41 ;  /* 0x000000ffff557224 */ /* 0x000fe400078e0029 */
        /* <DEDUP_REMOVED lines=49> */
[----:B------:R-:W-:Y:S01]  /*77a0*/  F2FP.F16.F32.PACK_AB R55, R55, R87 ;  /* 0x000000573737723e */ /* 0x000fe200000000ff */
[----:B------:R-:W-:Y:S01]  /*77b0*/  IMAD.MOV.U32 R87, RZ, RZ, R52 ;  /* 0x000000ffff577224 */ /* 0x000fe200078e0034 */
[----:B------:R-:W-:Y:S02]  /*77c0*/  F2FP.F16.F32.PACK_AB R43, R43, R158 ;  /* 0x0000009e2b2b723e */ /* 0x000fe400000000ff */
[----:B------:R-:W-:-:S03]  /*77d0*/  MOV R82, R55 ;  /* 0x0000003700527202 */ /* 0x000fc60000000f00 */
[----:B------:R-:W-:-:S07]  /*77e0*/  IMAD.MOV.U32 R86, RZ, RZ, R43 ;  /* 0x000000ffff567224 */ /* 0x000fce00078e002b */
.L_x_2555:
[----:B------:R-:W-:Y:S05]  /*77f0*/  BSYNC B3 ;  /* 0x0000000000037941 */ /* 0x000fea0003800000 */
.L_x_2554:
        /* <DEDUP_REMOVED lines=12> */
.L_x_2553:
[----:B------:R-:W-:Y:S05]  /*78c0*/  BSYNC B2 ;  /* 0x0000000000027941 */ /* 0x000fea0003800000 */
.L_x_2552:
        /* <DEDUP_REMOVED lines=82> */
[C---:B------:R-:W-:Y:S01]  /*7df0*/  FMUL.FTZ R84, R81.reuse, R84 ;  /* 0x0000005451547220 */ /* 0x040fe20000410000 */
[----:B------:R-:W-:Y:S01]  /*7e00*/  MOV R43, R55 ;  /* 0x00000037002b7202 */ /* 0x000fe20000000f00 */
[----:B------:R-:W-:Y:S01]  /*7e10*/  FFMA.FTZ R82, R81, R51, -R82 ;  /* 0x0000003351527223 */ /* 0x000fe20000010852 */
[----:B------:R-:W-:-:S02]  /*7e20*/  HADD2.F32 R81, -RZ, R172.H1_H1 ;  /* 0x300000acff517230 */ /* 0x000fc40000004100 */
[----:B------:R-:W-:Y:S01]  /*7e30*/  FFMA.FTZ R84, R50, R51, R84 ;  /* 0x0000003332547223 */ /* 0x000fe20000010054 */
[----:B------:R-:W-:Y:S02]  /*7e40*/  HADD2.F32 R50, -RZ, R40.H1_H1 ;  /* 0x30000028ff327230 */ /* 0x000fe40000004100 */
[----:B------:R-:W-:Y:S02]  /*7e50*/  HADD2.F32 R40, -RZ, R36.H0_H0 ;  /* 0x20000024ff287230 */ /* 0x000fe40000004100 */
[-C--:B------:R-:W-:Y:S01]  /*7e60*/  FMUL.FTZ R36, R52, R49.reuse ;  /* 0x0000003134247220 */ /* 0x080fe20000410000 */
[--C-:B------:R-:W-:Y:S02]  /*7e70*/  HADD2.F32 R51, -RZ, R42.reuse.H0_H0 ;  /* 0x2000002aff337230 */ /* 0x100fe40000004100 */
[C---:B------:R-:W-:Y:S01]  /*7e80*/  FMUL.FTZ R49, R50.reuse, R49 ;  /* 0x0000003132317220 */ /* 0x040fe20000410000 */
[----:B------:R-:W-:Y:S02]  /*7e90*/  HADD2.F32 R42, -RZ, R42.H1_H1 ;  /* 0x3000002aff2a7230 */ /* 0x000fe40000004100 */
[----:B------:R-:W-:Y:S01]  /*7ea0*/  FFMA.FTZ R36, R50, R40, -R36 ;  /* 0x0000002832247223 */ /* 0x000fe20000010824 */
[----:B------:R-:W-:-:S02]  /*7eb0*/  HADD2.F32 R50, -RZ, R172.H0_H0 ;  /* 0x200000acff327230 */ /* 0x000fc40000004100 */
[----:B------:R-:W-:Y:S01]  /*7ec0*/  FFMA.FTZ R40, R52, R40, R49 ;  /* 0x0000002834287223 */ /* 0x000fe20000010031 */
[--C-:B------:R-:W-:Y:S02]  /*7ed0*/  HADD2.F32 R49, -RZ, R54.reuse.H0_H0 ;  /* 0x20000036ff317230 */ /* 0x100fe40000004100 */
[----:B------:R-:W-:Y:S01]  /*7ee0*/  HADD2.F32 R54, -RZ, R54.H1_H1 ;  /* 0x30000036ff367230 */ /* 0x000fe20000004100 */
[----:B------:R-:W-:Y:S01]  /*7ef0*/  F2FP.F16.F32.PACK_AB R36, R36, R82 ;  /* 0x000000522424723e */ /* 0x000fe200000000ff */
[----:B------:R-:W-:Y:S02]  /*7f00*/  IMAD.MOV.U32 R55, RZ, RZ, R83 ;  /* 0x000000ffff377224 */ /* 0x000fe400078e0053 */
[-C--:B------:R-:W-:Y:S01]  /*7f10*/  FMUL.FTZ R52, R49, R81.reuse ;  /* 0x0000005131347220 */ /* 0x080fe20000410000 */
[----:B------:R-:W-:Y:S01]  /*7f20*/  FMUL.FTZ R81, R51, R81 ;  /* 0x0000005133517220 */ /* 0x000fe20000410000 */
[----:B------:R-:W-:Y:S01]  /*7f30*/  F2FP.F16.F32.PACK_AB R84, R40, R84 ;  /* 0x000000542854723e */ /* 0x000fe200000000ff */
[----:B------:R-:W-:-:S02]  /*7f40*/  IMAD.MOV.U32 R40, RZ, RZ, R36 ;  /* 0x000000ffff287224 */ /* 0x000fc400078e0024 */
[-C--:B------:R-:W-:Y:S01]  /*7f50*/  FFMA.FTZ R52, R51, R50.reuse, -R52 ;  /* 0x0000003233347223 */ /* 0x080fe20000010834 */
[----:B------:R-:W-:Y:S01]  /*7f60*/  FFMA.FTZ R81, R49, R50, R81 ;  /* 0x0000003231517223 */ /* 0x000fe20000010051 */
[-C--:B------:R-:W-:Y:S01]  /*7f70*/  FMUL.FTZ R49, R54, R39.reuse ;  /* 0x0000002736317220 */ /* 0x080fe20000410000 */
[----:B------:R-:W-:-:S03]  /*7f80*/  FMUL.FTZ R39, R42, R39 ;  /* 0x000000272a277220 */ /* 0x000fc60000410000 */
[-C--:B------:R-:W-:Y:S01]  /*7f90*/  FFMA.FTZ R49, R42, R38.reuse, -R49 ;  /* 0x000000262a317223 */ /* 0x080fe20000010831 */
[----:B------:R-:W-:-:S04]  /*7fa0*/  FFMA.FTZ R39, R54, R38, R39 ;  /* 0x0000002636277223 */ /* 0x000fc80000010027 */
[----:B------:R-:W-:Y:S01]  /*7fb0*/  F2FP.F16.F32.PACK_AB R49, R49, R52 ;  /* 0x000000343131723e */ /* 0x000fe200000000ff */
[----:B------:R-:W-:Y:S01]  /*7fc0*/  IMAD.MOV.U32 R52, RZ, RZ, R84 ;  /* 0x000000ffff347224 */ /* 0x000fe200078e0054 */
[----:B------:R-:W-:-:S03]  /*7fd0*/  F2FP.F16.F32.PACK_AB R39, R39, R81 ;  /* 0x000000512727723e */ /* 0x000fc600000000ff */
[----:B------:R-:W-:Y:S02]  /*7fe0*/  IMAD.MOV.U32 R42, RZ, RZ, R49 ;  /* 0x000000ffff2a7224 */ /* 0x000fe400078e0031 */
[----:B------:R-:W-:-:S07]  /*7ff0*/  IMAD.MOV.U32 R54, RZ, RZ, R39 ;  /* 0x000000ffff367224 */ /* 0x000fce00078e0027 */
.L_x_2559:
[----:B------:R-:W-:Y:S05]  /*8000*/  BSYNC B3 ;  /* 0x0000000000037941 */ /* 0x000fea0003800000 */
.L_x_2558:
        /* <DEDUP_REMOVED lines=12> */
.L_x_2557:
[----:B------:R-:W-:Y:S05]  /*80d0*/  BSYNC B2 ;  /* 0x0000000000027941 */ /* 0x000fea0003800000 */
.L_x_2556:
[----:B------:R-:W-:-:S13]  /*80e0*/  ISETP.NE.AND P4, PT, R9, RZ, PT ;  /* 0x000000ff0900720c */ /* 0x000fda0003f85270 */
[----:B------:R-:W-:Y:S05]  /*80f0*/  @!P4 BRA `(.L_x_2551) ;  /* 0x0000000400fcc947 */ /* 0x000fea0003800000 */
[----:B---3--:R-:W3:Y:S01]  /*8100*/  LDL R36, [R1+0x1c] ;  /* 0x00001c0001247983 */ /* 0x008ee20000100800 */
[----:B------:R-:W-:Y:S01]  /*8110*/  BSSY B2, `(.L_x_2560) ;  /* 0x000007b000027945 */ /* 0x000fe20003800000 */
[----:B---3--:R-:W-:-:S04]  /*8120*/  LOP3.LUT P5, RZ, R36, 0x1, RZ, 0xc0, !PT ;  /* 0x0000000124ff7812 */ /* 0x008fc800078ac0ff */
[----:B------:R-:W-:-:S04]  /*8130*/  SEL R36, R120, R144, !P5 ;  /* 0x0000009078247207 */ /* 0x000fc80006800000 */
[----:B------:R-:W-:-:S04]  /*8140*/  SHF.R.S32.HI R37, RZ, 0x1f, R36 ;  /* 0x0000001fff257819 */ /* 0x000fc80000011424 */
[----:B------:R-:W-:-:S04]  /*8150*/  LEA.HI R36, R37, R36, RZ, 0x4 ;  /* 0x0000002425247211 */ /* 0x000fc800078f20ff */
[----:B------:R-:W-:-:S05]  /*8160*/  LEA.HI.SX32 R36, R36, R110, 0x1c ;  /* 0x0000006e24247211 */ /* 0x000fca00078fe2ff */
[----:B------:R-:W-:-:S05]  /*8170*/  IMAD.SHL.U32 R37, R36, 0x8, RZ ;  /* 0x0000000824257824 */ /* 0x000fca00078e00ff */
        /* <DEDUP_REMOVED lines=15> */
[----:B------:R-:W-:-:S04]  /*8270*/  SHF.L.U32 R36, R36, 0xa, RZ ;  /* 0x0000000a24247819 */ /* 0x000fc800000006ff */
[----:B------:R-:W-:-:S05]  /*8280*/  LOP3.LUT R36, R36, 0x7fffe000, RZ, 0xc0, !PT ;  /* 0x7fffe00024247812 */ /* 0x000fca00078ec0ff */
[----:B------:R-:W-:-:S04]  /*8290*/  IMAD R36, R196, 0x200, R36 ;  /* 0x00000200c4247824 */ /* 0x000fc800078e0224 */
[----:B------:R-:W-:-:S04]  /*82a0*/  IMAD.IADD R36, R36, 0x1, R37 ;  /* 0x0000000124247824 */ /* 0x000fc800078e0225 */
[C---:B--2---:R-:W-:Y:S02]  /*82b0*/  IMAD R40, R16.reuse, 0x6000, R36 ;  /* 0x0000600010287824 */ /* 0x044fe400078e0224 */
[----:B------:R-:W-:-:S03]  /*82c0*/  IMAD R36, R16, 0x6000, R137 ;  /* 0x0000600010247824 */ /* 0x000fc600078e0289 */
[----:B------:R-:W-:Y:S01]  /*82d0*/  LEA R40, R40, R2, 0x1 ;  /* 0x0000000228287211 */ /* 0x000fe200078e08ff */
[----:B------:R-:W-:-:S05]  /*82e0*/  IMAD R36, R36, 0x2, R2 ;  /* 0x0000000224247824 */ /* 0x000fca00078e0202 */
[----:B------:R-:W0:Y:S04]  /*82f0*/  LDS.128 R40, [R40+0x1c400] ;  /* 0x01c4000028287984 */ /* 0x000e280000000c00 */
[----:B------:R-:W2:Y:S01]  /*8300*/  LDS.128 R36, [R36+0x1c400] ;  /* 0x01c4000024247984 */ /* 0x000ea20000000c00 */
[----:B------:R-:W-:Y:S05]  /*8310*/  @P5 BRA `(.L_x_2561) ;  /* 0x0000000400685947 */ /* 0x000fea0003800000 */
[----:B------:R-:W-:Y:S01]  /*8320*/  HADD2.F32 R54, -RZ, R171.H1_H1 ;  /* 0x300000abff367230 */ /* 0x000fe20000004100 */
[----:B------:R-:W-:Y:S01]  /*8330*/  SHF.R.U64 R32, R32, 0x10, R33 ;  /* 0x0000001020207819 */ /* 0x000fe20000001221 */
[----:B0-----:R-:W-:Y:S01]  /*8340*/  HADD2.F32 R52, -RZ, R41.H0_H0 ;  /* 0x20000029ff347230 */ /* 0x001fe20000004100 */
[----:B------:R-:W-:Y:S01]  /*8350*/  SHF.R.U64 R44, R44, 0x10, R45 ;  /* 0x000000102c2c7819 */ /* 0x000fe2000000122d */
[----:B--2---:R-:W-:Y:S01]  /*8360*/  HADD2.F32 R53, -RZ, R37.H0_H0 ;  /* 0x20000025ff357230 */ /* 0x004fe20000004100 */
[----:B------:R-:W-:Y:S01]  /*8370*/  SHF.R.U64 R46, R46, 0x10, R47 ;  /* 0x000000102e2e7819 */ /* 0x000fe2000000122f */
[----:B------:R-:W-:Y:S02]  /*8380*/  HADD2.F32 R55, -RZ, R169.H1_H1 ;  /* 0x300000a9ff377230 */ /* 0x000fe40000004100 */
[-C--:B------:R-:W-:Y:S01]  /*8390*/  FMUL.FTZ R80, R52, R54.reuse ;  /* 0x0000003634507220 */ /* 0x080fe20000410000 */
[----:B------:R-:W-:Y:S02]  /*83a0*/  HADD2.F32 R41, -RZ, R41.H1_H1 ;  /* 0x30000029ff297230 */ /* 0x000fe40000004100 */
[----:B------:R-:W-:Y:S01]  /*83b0*/  FMUL.FTZ R54, R53, R54 ;  /* 0x0000003635367220 */ /* 0x000fe20000410000 */
[----:B------:R-:W-:-:S02]  /*83c0*/  HADD2.F32 R171, -RZ, R171.H0_H0 ;  /* 0x200000abffab7230 */ /* 0x000fc40000004100 */
[-C--:B------:R-:W-:Y:S01]  /*83d0*/  FFMA.FTZ R80, R53, R55.reuse, -R80 ;  /* 0x0000003735507223 */ /* 0x080fe20000010850 */
[----:B------:R-:W-:Y:S02]  /*83e0*/  HADD2.F32 R53, -RZ, R37.H1_H1 ;  /* 0x30000025ff357230 */ /* 0x000fe40000004100 */
[----:B------:R-:W-:Y:S01]  /*83f0*/  FFMA.FTZ R54, R52, R55, R54 ;  /* 0x0000003734367223 */ /* 0x000fe20000010036 */
[----:B------:R-:W-:Y:S01]  /*8400*/  SHF.R.U32.HI R52, RZ, 0x10, R45 ;  /* 0x00000010ff347819 */ /* 0x000fe2000001162d */
[----:B------:R-:W-:Y:S01]  /*8410*/  HADD2.F32 R169, -RZ, R169.H0_H0 ;  /* 0x200000a9ffa97230 */ /* 0x000fe20000004100 */
[----:B------:R-:W-:Y:S01]  /*8420*/  SHF.R.U32.HI R55, RZ, 0x10, R33 ;  /* 0x00000010ff377819 */ /* 0x000fe20000011621 */
[----:B------:R-:W-:Y:S01]  /*8430*/  IMAD.MOV.U32 R33, RZ, RZ, R43 ;  /* 0x000000ffff217224 */ /* 0x000fe200078e002b */
[----:B------:R-:W-:Y:S01]  /*8440*/  SHF.R.U64 R34, R34, 0x10, R35 ;  /* 0x0000001022227819 */ /* 0x000fe20000001223 */
[----:B------:R-:W-:Y:S02]  /*8450*/  HADD2.F32 R52, -RZ, R52.H0_H0 ;  /* 0x20000034ff347230 */ /* 0x000fe40000004100 */
[----:B------:R-:W-:-:S02]  /*8460*/  HADD2.F32 R37, -RZ, R55.H0_H0 ;  /* 0x20000037ff257230 */ /* 0x000fc40000004100 */
[----:B------:R-:W-:Y:S02]  /*8470*/  HADD2.F32 R43, -RZ, R168.H1_H1 ;  /* 0x300000a8ff2b7230 */ /* 0x000fe40000004100 */
        /* <DEDUP_REMOVED lines=8> */
[----:B------:R-:W-:Y:S01]  /*8500*/  HADD2.F32 R39, -RZ, R33.H0_H0 ;  /* 0x20000021ff277230 */ /* 0x000fe20000004100 */
[----:B------:R-:W-:Y:S01]  /*8510*/  F2FP.F16.F32.PACK_AB R52, R52, R54 ;  /* 0x000000363434723e */ /* 0x000fe200000000ff */
[----:B------:R-:W-:-:S02]  /*8520*/  HADD2.F32 R45, -RZ, R37.H0_H0 ;  /* 0x20000025ff2d7230 */ /* 0x000fc40000004100 */
[----:B------:R-:W-:Y:S02]  /*8530*/  HADD2.F32 R33, -RZ, R33.H1_H1 ;  /* 0x30000021ff217230 */ /* 0x000fe40000004100 */
[-C--:B------:R-:W-:Y:S01]  /*8540*/  FMUL.FTZ R53, R39, R41.reuse ;  /* 0x0000002927357220 */ /* 0x080fe20000410000 */
[----:B------:R-:W-:Y:S02]  /*8550*/  HADD2.F32 R32, -RZ, R32.H0_H0 ;  /* 0x20000020ff207230 */ /* 0x000fe40000004100 */
[C---:B------:R-:W-:Y:S01]  /*8560*/  FMUL.FTZ R41, R45.reuse, R41 ;  /* 0x000000292d297220 */ /* 0x040fe20000410000 */
[----:B------:R-:W-:Y:S02]  /*8570*/  HADD2.F32 R170, -RZ, R170.H0_H0 ;  /* 0x200000aaffaa7230 */ /* 0x000fe40000004100 */
[-C--:B------:R-:W-:Y:S01]  /*8580*/  FFMA.FTZ R53, R45, R43.reuse, -R53 ;  /* 0x0000002b2d357223 */ /* 0x080fe20000010835 */
[----:B------:R-:W-:Y:S01]  /*8590*/  SHF.R.U32.HI R45, RZ, 0x10, R35 ;  /* 0x00000010ff2d7819 */ /* 0x000fe20000011623 */
[----:B------:R-:W-:Y:S01]  /*85a0*/  FFMA.FTZ R41, R39, R43, R41 ;  /* 0x0000002b27297223 */ /* 0x000fe20000010029 */
[----:B------:R-:W-:Y:S01]  /*85b0*/  SHF.R.U32.HI R39, RZ, 0x10, R47 ;  /* 0x00000010ff277819 */ /* 0x000fe2000001162f */
[----:B------:R-:W-:-:S02]  /*85c0*/  HADD2.F32 R43, -RZ, R37.H1_H1 ;  /* 0x30000025ff2b7230 */ /* 0x000fc40000004100 */
[----:B------:R-:W-:Y:S02]  /*85d0*/  HADD2.F32 R37, -RZ, R45.H0_H0 ;  /* 0x2000002dff257230 */ /* 0x000fe40000004100 */
[----:B------:R-:W-:Y:S02]  /*85e0*/  HADD2.F32 R39, -RZ, R39.H0_H0 ;  /* 0x20000027ff277230 */ /* 0x000fe40000004100 */
[----:B------:R-:W-:Y:S02]  /*85f0*/  HADD2.F32 R168, -RZ, R168.H0_H0 ;  /* 0x200000a8ffa87230 */ /* 0x000fe40000004100 */
[----:B------:R-:W-:Y:S02]  /*8600*/  HADD2.F32 R46, -RZ, R46.H0_H0 ;  /* 0x2000002eff2e7230 */ /* 0x000fe40000004100 */
[-C--:B------:R-:W-:Y:S01]  /*8610*/  FMUL.FTZ R45, R33, R39.reuse ;  /* 0x00000027212d7220 */ /* 0x080fe20000410000 */
[----:B------:R-:W-:Y:S01]  /*8620*/  FMUL.FTZ R39, R43, R39 ;  /* 0x000000272b277220 */ /* 0x000fe20000410000 */
[----:B------:R-:W-:-:S02]  /*8630*/  HADD2.F32 R34, -RZ, R34.H0_H0 ;  /* 0x20000022ff227230 */ /* 0x000fc40000004100 */
        /* <DEDUP_REMOVED lines=8> */
[C---:B------:R-:W-:Y:S01]  /*86c0*/  FMUL.FTZ R171, R37.reuse, R171 ;  /* 0x000000ab25ab7220 */ /* 0x040fe20000410000 */
[----:B------:R-:W-:-:S03]  /*86d0*/  FFMA.FTZ R43, R37, R169, -R43 ;  /* 0x000000a9252b7223 */ /* 0x000fc6000001082b */
        /* <DEDUP_REMOVED lines=18> */
[----:B------:R-:W-:Y:S02]  /*8800*/  IMAD.MOV.U32 R40, RZ, RZ, R44 ;  /* 0x000000ffff287224 */ /* 0x000fe400078e002c */
[-C--:B------:R-:W-:Y:S01]  /*8810*/  FFMA.FTZ R32, R38, R34.reuse, -R32 ;  /* 0x0000002226207223 */ /* 0x080fe20000010820 */
[----:B------:R-:W-:Y:S01]  /*8820*/  FFMA.FTZ R46, R42, R34, R46 ;  /* 0x000000222a2e7223 */ /* 0x000fe2000001002e */
[----:B------:R-:W-:Y:S01]  /*8830*/  F2FP.F16.F32.PACK_AB R42, R39, R41 ;  /* 0x00000029272a723e */ /* 0x000fe200000000ff */
[----:B------:R-:W-:Y:S01]  /*8840*/  IMAD.MOV.U32 R41, RZ, RZ, R52 ;  /* 0x000000ffff297224 */ /* 0x000fe200078e0034 */
[----:B------:R-:W-:Y:S02]  /*8850*/  MOV R39, R45 ;  /* 0x0000002d00277202 */ /* 0x000fe40000000f00 */
[----:B------:R-:W-:Y:S01]  /*8860*/  F2FP.F16.F32.PACK_AB R32, R32, R37 ;  /* 0x000000252020723e */ /* 0x000fe200000000ff */
[----:B------:R-:W-:Y:S01]  /*8870*/  IMAD.MOV.U32 R43, RZ, RZ, R42 ;  /* 0x000000ffff2b7224 */ /* 0x000fe200078e002a */
[----:B------:R-:W-:-:S02]  /*8880*/  F2FP.F16.F32.PACK_AB R46, R46, R170 ;  /* 0x000000aa2e2e723e */ /* 0x000fc400000000ff */
[----:B------:R-:W-:Y:S01]  /*8890*/  MOV R37, R55 ;  /* 0x0000003700257202 */ /* 0x000fe20000000f00 */
[----:B------:R-:W-:Y:S02]  /*88a0*/  IMAD.MOV.U32 R38, RZ, RZ, R32 ;  /* 0x000000ffff267224 */ /* 0x000fe400078e0020 */
[----:B------:R-:W-:-:S07]  /*88b0*/  IMAD.MOV.U32 R42, RZ, RZ, R46 ;  /* 0x000000ffff2a7224 */ /* 0x000fce00078e002e */
.L_x_2561:
[----:B------:R-:W-:Y:S05]  /*88c0*/  BSYNC B2 ;  /* 0x0000000000027941 */ /* 0x000fea0003800000 */
.L_x_2560:
[----:B--2---:R4:W-:Y:S04]  /*88d0*/  STG.E.128 desc[UR60][R48.64], R36 ;  /* 0x0000002430007986 */ /* 0x0049e8000c101d3c */
[----:B0-----:R4:W-:Y:S02]  /*88e0*/  @!P4 STG.E.128 desc[UR60][R50.64], R40 ;  /* 0x000000283200c986 */ /* 0x0019e4000c101d3c */
.L_x_2551:
[----:B------:R-:W-:Y:S05]  /*88f0*/  BSYNC B1 ;  /* 0x0000000000017941 */ /* 0x000fea0003800000 */
.L_x_2550:
        /* <DEDUP_REMOVED lines=16> */
[----:B------:R-:W-:Y:S02]  /*8a00*/  SHF.L.U32 R36, R34, 0x3, RZ ;  /* 0x0000000322247819 */ /* 0x000fe400000006ff */
[----:B------:R-:W-:Y:S02]  /*8a10*/  SHF.R.S32.HI R38, RZ, 0x1f, R34 ;  /* 0x0000001fff267819 */ /* 0x000fe40000011422 */
[----:B------:R-:W-:Y:S02]  /*8a20*/  ISETP.GE.AND P3, PT, R36, R142, PT ;  /* 0x0000008e2400720c */ /* 0x000fe40003f66270 */
[----:B------:R-:W-:Y:S01]  /*8a30*/  LEA.HI R38, R38, R34, RZ, 0x3 ;  /* 0x0000002226267211 */ /* 0x000fe200078f18ff */
[----:B------:R-:W-:-:S04]  /*8a40*/  IMAD R34, R16, 0x6000, R138 ;  /* 0x0000600010227824 */ /* 0x000fc800078e028a */
[----:B------:R-:W-:Y:S02]  /*8a50*/  IMAD.SHL.U32 R38, R38, 0x400, RZ ;  /* 0x0000040026267824 */ /* 0x000fe400078e00ff */
[----:B------:R-:W-:-:S03]  /*8a60*/  IMAD R34, R34, 0x2, R2 ;  /* 0x0000000222227824 */ /* 0x000fc600078e0202 */
[----:B------:R-:W-:Y:S02]  /*8a70*/  LOP3.LUT R38, R38, 0x7fffe000, RZ, 0xc0, !PT ;  /* 0x7fffe00026267812 */ /* 0x000fe400078ec0ff */
[--C-:B------:R-:W-:Y:S02]  /*8a80*/  @!P3 SHF.R.S32.HI R32, RZ, 0x1f, R36.reuse ;  /* 0x0000001fff20b819 */ /* 0x100fe40000011424 */
[--C-:B------:R-:W-:Y:S02]  /*8a90*/  @!P3 IADD3 R33, P4, P5, R92, R124, R36.reuse ;  /* 0x0000007c5c21b210 */ /* 0x100fe40007d9e024 */
[----:B------:R-:W-:Y:S02]  /*8aa0*/  LOP3.LUT R36, R194, 0x38, R36, 0xf8, !PT ;  /* 0x00000038c2247812 */ /* 0x000fe400078ef824 */
[----:B------:R-:W-:Y:S02]  /*8ab0*/  @!P3 IADD3.X R32, R89, R44, R32, P4, P5 ;  /* 0x0000002c5920b210 */ /* 0x000fe400027ea420 */
[----:B------:R-:W-:-:S02]  /*8ac0*/  LOP3.LUT R36, R36, R39, RZ, 0x3c, !PT ;  /* 0x0000002724247212 */ /* 0x000fc400078e3cff */
[C---:B------:R-:W-:Y:S02]  /*8ad0*/  LEA R40, P4, R35.reuse, R114, 0x1 ;  /* 0x0000007223287211 */ /* 0x040fe400078808ff */
[----:B------:R-:W-:Y:S02]  /*8ae0*/  IADD3 R36, R36, R38, R198 ;  /* 0x0000002624247210 */ /* 0x000fe40007ffe0c6 */
[----:B------:R-:W-:Y:S02]  /*8af0*/  LEA.HI.X R41, R35, R115, R37, 0x1, P4 ;  /* 0x0000007323297211 */ /* 0x000fe400020f0c25 */
[----:B------:R-:W-:Y:S01]  /*8b00*/  @!P3 LEA R42, P4, R33, R114, 0x1 ;  /* 0x00000072212ab211 */ /* 0x000fe200078808ff */
[----:B------:R-:W-:-:S03]  /*8b10*/  IMAD R36, R16, 0x6000, R36 ;  /* 0x0000600010247824 */ /* 0x000fc600078e0224 */
[----:B------:R-:W-:Y:S01]  /*8b20*/  @!P3 LEA.HI.X R43, R33, R115, R32, 0x1, P4 ;  /* 0x00000073212bb211 */ /* 0x000fe200020f0c20 */
[----:B------:R-:W-:Y:S01]  /*8b30*/  IMAD R36, R36, 0x2, R2 ;  /* 0x0000000224247824 */ /* 0x000fe200078e0202 */
[----:B------:R-:W0:Y:S01]  /*8b40*/  LDS.128 R32, [R34+0x1c400] ;  /* 0x01c4000022207984 */ /* 0x000e220000000c00 */
[----:B------:R-:W-:-:S04]  /*8b50*/  ISETP.GE.AND P4, PT, R18, R117, PT ;  /* 0x000000751200720c */ /* 0x000fc80003f86270 */
[----:B------:R-:W2:Y:S09]  /*8b60*/  LDS.128 R36, [R36+0x1c400] ;  /* 0x01c4000024247984 */ /* 0x000eb20000000c00 */
[----:B------:R-:W-:Y:S05]  /*8b70*/  @P4 BRA `(.L_x_2565) ;  /* 0x0000000400544947 */ /* 0x000fea0003800000 */
[--C-:B------:R-:W-:Y:S01]  /*8b80*/  SHF.R.U64 R46, R76, 0x10, R77.reuse ;  /* 0x000000104c2e7819 */ /* 0x100fe2000000124d */
[----:B------:R-:W-:Y:S01]  /*8b90*/  HADD2.F32 R49, -RZ, R167.H1_H1 ;  /* 0x300000a7ff317230 */ /* 0x000fe20000004100 */
[----:B------:R-:W-:Y:S01]  /*8ba0*/  SHF.R.U32.HI R76, RZ, 0x10, R77 ;  /* 0x00000010ff4c7819 */ /* 0x000fe2000001164d */
[----:B--2---:R-:W-:Y:S01]  /*8bb0*/  HADD2.F32 R50, -RZ, R37.H0_H0 ;  /* 0x20000025ff327230 */ /* 0x004fe20000004100 */
[--C-:B------:R-:W-:Y:S01]  /*8bc0*/  SHF.R.U64 R45, R64, 0x10, R65.reuse ;  /* 0x00000010402d7819 */ /* 0x100fe20000001241 */
[----:B------:R-:W-:Y:S01]  /*8bd0*/  HADD2.F32 R51, -RZ, R165.H1_H1 ;  /* 0x300000a5ff337230 */ /* 0x000fe20000004100 */
[----:B------:R-:W-:Y:S01]  /*8be0*/  SHF.R.U32.HI R64, RZ, 0x10, R65 ;  /* 0x00000010ff407819 */ /* 0x000fe20000011641 */
[----:B0-----:R-:W-:Y:S01]  /*8bf0*/  HADD2.F32 R52, -RZ, R33.H0_H0 ;  /* 0x20000021ff347230 */ /* 0x001fe20000004100 */
[----:B------:R-:W-:Y:S01]  /*8c00*/  SHF.R.U64 R48, R78, 0x10, R79 ;  /* 0x000000104e307819 */ /* 0x000fe2000000124f */
[----:B------:R-:W-:Y:S02]  /*8c10*/  HADD2.F32 R53, -RZ, R37.H1_H1 ;  /* 0x30000025ff357230 */ /* 0x000fe40000004100 */
[----:B------:R-:W-:Y:S01]  /*8c20*/  FMUL.FTZ R37, R50, R49 ;  /* 0x0000003132257220 */ /* 0x000fe20000410000 */
[----:B------:R-:W-:-:S02]  /*8c30*/  HADD2.F32 R76, -RZ, R76.H0_H0 ;  /* 0x2000004cff4c7230 */ /* 0x000fc40000004100 */
[C---:B------:R-:W-:Y:S01]  /*8c40*/  FMUL.FTZ R49, R52.reuse, R49 ;  /* 0x0000003134317220 */ /* 0x040fe20000410000 */
[----:B------:R-:W-:Y:S02]  /*8c50*/  HADD2.F32 R33, -RZ, R33.H1_H1 ;  /* 0x30000021ff217230 */ /* 0x000fe40000004100 */
[-C--:B------:R-:W-:Y:S01]  /*8c60*/  FFMA.FTZ R37, R52, R51.reuse, -R37 ;  /* 0x0000003334257223 */ /* 0x080fe20000010825 */
[----:B------:R-:W-:Y:S02]  /*8c70*/  HADD2.F32 R64, -RZ, R64.H0_H0 ;  /* 0x20000040ff407230 */ /* 0x000fe40000004100 */
[-C--:B------:R-:W-:Y:S01]  /*8c80*/  FMUL.FTZ R52, R53, R76.reuse ;  /* 0x0000004c35347220 */ /* 0x080fe20000410000 */
[----:B------:R-:W-:Y:S01]  /*8c90*/  SHF.R.U32.HI R78, RZ, 0x10, R79 ;  /* 0x00000010ff4e7819 */ /* 0x000fe2000001164f */
[----:B------:R-:W-:Y:S01]  /*8ca0*/  FMUL.FTZ R76, R33, R76 ;  /* 0x0000004c214c7220 */ /* 0x000fe20000410000 */
[----:B------:R-:W-:Y:S01]  /*8cb0*/  FFMA.FTZ R49, R50, R51, R49 ;  /* 0x0000003332317223 */ /* 0x000fe20000010031 */
[----:B------:R-:W-:Y:S01]  /*8cc0*/  SHF.R.U64 R47, R66, 0x10, R67 ;  /* 0x00000010422f7819 */ /* 0x000fe20000001243 */
[----:B------:R-:W-:-:S02]  /*8cd0*/  HADD2.F32 R51, -RZ, R39.H0_H0 ;  /* 0x20000027ff337230 */ /* 0x000fc40000004100 */
[-C--:B------:R-:W-:Y:S01]  /*8ce0*/  FFMA.FTZ R76, R53, R64.reuse, R76 ;  /* 0x00000040354c7223 */ /* 0x080fe2000001004c */
[----:B------:R-:W-:Y:S01]  /*8cf0*/  HADD2.F32 R53, -RZ, R39.H1_H1 ;  /* 0x30000027ff357230 */ /* 0x000fe20000004100 */
[----:B------:R-:W-:Y:S01]  /*8d00*/  SHF.R.U32.HI R66, RZ, 0x10, R67 ;  /* 0x00000010ff427819 */ /* 0x000fe20000011643 */
[----:B------:R-:W-:Y:S02]  /*8d10*/  HADD2.F32 R50, -RZ, R166.H1_H1 ;  /* 0x300000a6ff327230 */ /* 0x000fe40000004100 */
[----:B------:R-:W-:Y:S01]  /*8d20*/  FFMA.FTZ R52, R33, R64, -R52 ;  /* 0x0000004021347223 */ /* 0x000fe20000010834 */
[--C-:B------:R-:W-:Y:S01]  /*8d30*/  HADD2.F32 R39, -RZ, R35.reuse.H0_H0 ;  /* 0x20000023ff277230 */ /* 0x100fe20000004100 */
[----:B------:R-:W-:Y:S01]  /*8d40*/  F2FP.F16.F32.PACK_AB R49, R76, R49 ;  /* 0x000000314c31723e */ /* 0x000fe200000000ff */
[----:B------:R-:W-:Y:S02]  /*8d50*/  HADD2.F32 R78, -RZ, R78.H0_H0 ;  /* 0x2000004eff4e7230 */ /* 0x000fe40000004100 */
[----:B------:R-:W-:Y:S01]  /*8d60*/  FMUL.FTZ R54, R51, R50 ;  /* 0x0000003233367220 */ /* 0x000fe20000410000 */
[----:B------:R-:W-:-:S02]  /*8d70*/  HADD2.F32 R35, -RZ, R35.H1_H1 ;  /* 0x30000023ff237230 */ /* 0x000fc40000004100 */
[----:B------:R-:W-:Y:S01]  /*8d80*/  FMUL.FTZ R55, R39, R50 ;  /* 0x0000003227377220 */ /* 0x000fe20000410000 */
[----:B------:R-:W-:Y:S02]  /*8d90*/  HADD2.F32 R66, -RZ, R66.H0_H0 ;  /* 0x20000042ff427230 */ /* 0x000fe40000004100 */
[-C--:B------:R-:W-:Y:S01]  /*8da0*/  FMUL.FTZ R50, R53, R78.reuse ;  /* 0x0000004e35327220 */ /* 0x080fe20000410000 */
[----:B------:R-:W-:Y:S02]  /*8db0*/  HADD2.F32 R33, -RZ, R164.H1_H1 ;  /* 0x300000a4ff217230 */ /* 0x000fe40000004100 */
[C---:B------:R-:W-:Y:S01]  /*8dc0*/  FMUL.FTZ R78, R35.reuse, R78 ;  /* 0x0000004e234e7220 */ /* 0x040fe20000410000 */
[----:B------:R-:W-:Y:S02]  /*8dd0*/  HADD2.F32 R167, -RZ, R167.H0_H0 ;  /* 0x200000a7ffa77230 */ /* 0x000fe40000004100 */
[----:B------:R-:W-:Y:S01]  /*8de0*/  FFMA.FTZ R50, R35, R66, -R50 ;  /* 0x0000004223327223 */ /* 0x000fe20000010832 */
[----:B------:R-:W-:-:S02]  /*8df0*/  HADD2.F32 R35, -RZ, R36.H0_H0 ;  /* 0x20000024ff237230 */ /* 0x000fc40000004100 */
[-C--:B------:R-:W-:Y:S01]  /*8e00*/  FFMA.FTZ R54, R39, R33.reuse, -R54 ;  /* 0x0000002127367223 */ /* 0x080fe20000010836 */
[----:B------:R-:W-:Y:S02]  /*8e10*/  HADD2.F32 R46, -RZ, R46.H0_H0 ;  /* 0x2000002eff2e7230 */ /* 0x000fe40000004100 */
[----:B------:R-:W-:Y:S01]  /*8e20*/  FFMA.FTZ R55, R51, R33, R55 ;  /* 0x0000002133377223 */ /* 0x000fe20000010037 */
[----:B------:R-:W-:Y:S02]  /*8e30*/  HADD2.F32 R36, -RZ, R36.H1_H1 ;  /* 0x30000024ff247230 */ /* 0x000fe40000004100 */
[----:B------:R-:W-:Y:S01]  /*8e40*/  FMUL.FTZ R39, R35, R167 ;  /* 0x000000a723277220 */ /* 0x000fe20000410000 */
[----:B------:R-:W-:Y:S02]  /*8e50*/  HADD2.F32 R165, -RZ, R165.H0_H0 ;  /* 0x200000a5ffa57230 */ /* 0x000fe40000004100 */
[----:B------:R-:W-:Y:S01]  /*8e60*/  FFMA.FTZ R78, R53, R66, R78 ;  /* 0x00000042354e7223 */ /* 0x000fe2000001004e */
[----:B------:R-:W-:-:S02]  /*8e70*/  HADD2.F32 R33, -RZ, R32.H0_H0 ;  /* 0x20000020ff217230 */ /* 0x000fc40000004100 */
[-C--:B------:R-:W-:Y:S01]  /*8e80*/  FMUL.FTZ R51, R36, R46.reuse ;  /* 0x0000002e24337220 */ /* 0x080fe20000410000 */
[----:B------:R-:W-:Y:S01]  /*8e90*/  HADD2.F32 R32, -RZ, R32.H1_H1 ;  /* 0x30000020ff207230 */ /* 0x000fe20000004100 */
[----:B------:R-:W-:Y:S01]  /*8ea0*/  F2FP.F16.F32.PACK_AB R37, R52, R37 ;  /* 0x000000253425723e */ /* 0x000fe200000000ff */
[----:B------:R-:W-:Y:S02]  /*8eb0*/  HADD2.F32 R45, -RZ, R45.H0_H0 ;  /* 0x2000002dff2d7230 */ /* 0x000fe40000004100 */
[C---:B------:R-:W-:Y:S01]  /*8ec0*/  FMUL.FTZ R167, R33.reuse, R167 ;  /* 0x000000a721a77220 */ /* 0x040fe20000410000 */
[----:B------:R-:W-:Y:S01]  /*8ed0*/  FFMA.FTZ R39, R33, R165, -R39 ;  /* 0x000000a521277223 */ /* 0x000fe20000010827 */
[C---:B------:R-:W-:Y:S01]  /*8ee0*/  FMUL.FTZ R46, R32.reuse, R46 ;  /* 0x0000002e202e7220 */ /* 0x040fe20000410000 */
[----:B------:R-:W-:Y:S02]  /*8ef0*/  HADD2.F32 R33, -RZ, R38.H0_H0 ;  /* 0x20000026ff217230 */ /* 0x000fe40000004100 */
[----:B------:R-:W-:Y:S01]  /*8f00*/  FFMA.FTZ R51, R32, R45, -R51 ;  /* 0x0000002d20337223 */ /* 0x000fe20000010833 */
[----:B------:R-:W-:-:S02]  /*8f10*/  HADD2.F32 R166, -RZ, R166.H0_H0 ;  /* 0x200000a6ffa67230 */ /* 0x000fc40000004100 */
[----:B------:R-:W-:Y:S01]  /*8f20*/  FFMA.FTZ R167, R35, R165, R167 ;  /* 0x000000a523a77223 */ /* 0x000fe200000100a7 */
[----:B------:R-:W-:Y:S02]  /*8f30*/  HADD2.F32 R48, -RZ, R48.H0_H0 ;  /* 0x20000030ff307230 */ /* 0x000fe40000004100 */
[----:B------:R-:W-:Y:S01]  /*8f40*/  FFMA.FTZ R46, R36, R45, R46 ;  /* 0x0000002d242e7223 */ /* 0x000fe2000001002e */
[----:B------:R-:W-:Y:S02]  /*8f50*/  HADD2.F32 R32, -RZ, R34.H0_H0 ;  /* 0x20000022ff207230 */ /* 0x000fe40000004100 */
[----:B------:R-:W-:Y:S01]  /*8f60*/  FMUL.FTZ R35, R33, R166 ;  /* 0x000000a621237220 */ /* 0x000fe20000410000 */
[----:B------:R-:W-:Y:S01]  /*8f70*/  HADD2.F32 R38, -RZ, R38.H1_H1 ;  /* 0x30000026ff267230 */ /* 0x000fe20000004100 */
[----:B------:R-:W-:Y:S01]  /*8f80*/  F2FP.F16.F32.PACK_AB R50, R50, R54 ;  /* 0x000000363232723e */ /* 0x000fe200000000ff */
[----:B------:R-:W-:Y:S02]  /*8f90*/  HADD2.F32 R34, -RZ, R34.H1_H1 ;  /* 0x30000022ff227230 */ /* 0x000fe40000004100 */
[----:B------:R-:W-:Y:S01]  /*8fa0*/  FMUL.FTZ R166, R32, R166 ;  /* 0x000000a620a67220 */ /* 0x000fe20000410000 */
[----:B------:R-:W-:-:S02]  /*8fb0*/  HADD2.F32 R164, -RZ, R164.H0_H0 ;  /* 0x200000a4ffa47230 */ /* 0x000fc40000004100 */
[-C--:B------:R-:W-:Y:S01]  /*8fc0*/  FMUL.FTZ R36, R38, R48.reuse ;  /* 0x0000003026247220 */ /* 0x080fe20000410000 */
[----:B------:R-:W-:Y:S02]  /*8fd0*/  HADD2.F32 R47, -RZ, R47.H0_H0 ;  /* 0x2000002fff2f7230 */ /* 0x000fe40000004100 */
[----:B------:R-:W-:Y:S01]  /*8fe0*/  FMUL.FTZ R48, R34, R48 ;  /* 0x0000003022307220 */ /* 0x000fe20000410000 */
[----:B------:R-:W-:Y:S01]  /*8ff0*/  F2FP.F16.F32.PACK_AB R46, R46, R167 ;  /* 0x000000a72e2e723e */ /* 0x000fe200000000ff */
[-C--:B------:R-:W-:Y:S01]  /*9000*/  FFMA.FTZ R35, R32, R164.reuse, -R35 ;  /* 0x000000a420237223 */ /* 0x080fe20000010823 */
[----:B------:R-:W-:Y:S01]  /*9010*/  FFMA.FTZ R166, R33, R164, R166 ;  /* 0x000000a421a67223 */ /* 0x000fe200000100a6 */
[-C--:B------:R-:W-:Y:S01]  /*9020*/  FFMA.FTZ R36, R34, R47.reuse, -R36 ;  /* 0x0000002f22247223 */ /* 0x080fe20000010824 */
[----:B------:R-:W-:Y:S01]  /*9030*/  FFMA.FTZ R48, R38, R47, R48 ;  /* 0x0000002f26307223 */ /* 0x000fe20000010030 */
[----:B------:R-:W-:Y:S02]  /*9040*/  F2FP.F16.F32.PACK_AB R55, R78, R55 ;  /* 0x000000374e37723e */ /* 0x000fe400000000ff */
[----:B------:R-:W-:-:S02]  /*9050*/  F2FP.F16.F32.PACK_AB R32, R51, R39 ;  /* 0x000000273320723e */ /* 0x000fc400000000ff */
[----:B------:R-:W-:Y:S01]  /*9060*/  F2FP.F16.F32.PACK_AB R34, R36, R35 ;  /* 0x000000232422723e */ /* 0x000fe200000000ff */
[----:B------:R-:W-:Y:S01]  /*9070*/  IMAD.MOV.U32 R36, RZ, RZ, R46 ;  /* 0x000000ffff247224 */ /* 0x000fe200078e002e */
[----:B------:R-:W-:Y:S01]  /*9080*/  MOV R33, R37 ;  /* 0x0000002500217202 */ /* 0x000fe20000000f00 */
[----:B------:R-:W-:Y:S01]  /*9090*/  IMAD.MOV.U32 R37, RZ, RZ, R49 ;  /* 0x000000ffff257224 */ /* 0x000fe200078e0031 */
[----:B------:R-:W-:Y:S01]  /*90a0*/  F2FP.F16.F32.PACK_AB R38, R48, R166 ;  /* 0x000000a63026723e */ /* 0x000fe200000000ff */
[----:B------:R-:W-:Y:S01]  /*90b0*/  IMAD.MOV.U32 R35, RZ, RZ, R50 ;  /* 0x000000ffff237224 */ /* 0x000fe200078e0032 */
[----:B------:R-:W-:-:S07]  /*90c0*/  MOV R39, R55 ;  /* 0x0000003700277202 */ /* 0x000fce0000000f00 */
.L_x_2565:
[----:B------:R-:W-:Y:S05]  /*90d0*/  BSYNC B2 ;  /* 0x0000000000027941 */ /* 0x000fea0003800000 */
.L_x_2564:
[----:B0-----:R0:W-:Y:S04]  /*90e0*/  STG.E.128 desc[UR60][R40.64], R32 ;  /* 0x0000002028007986 */ /* 0x0011e8000c101d3c */
[----:B--2---:R0:W-:Y:S02]  /*90f0*/  @!P3 STG.E.128 desc[UR60][R42.64], R36 ;  /* 0x000000242a00b986 */ /* 0x0041e4000c101d3c */
.L_x_2563:
[----:B------:R-:W-:Y:S05]  /*9100*/  BSYNC B1 ;  /* 0x0000000000017941 */ /* 0x000fea0003800000 */
.L_x_2562:
[----:B------:R-:W-:Y:S01]  /*9110*/  ISETP.NE.AND P3, PT, R10, RZ, PT ;  /* 0x000000ff0a00720c */ /* 0x000fe20003f65270 */
[----:B------:R-:W-:-:S12]  /*9120*/  BSSY B1, `(.L_x_2566) ;  /* 0x0000075000017945 */ /* 0x000fd80003800000 */
[----:B------:R-:W-:Y:S05]  /*9130*/  @!P3 BRA `(.L_x_2567) ;  /* 0x0000000400ccb947 */ /* 0x000fea0003800000 */
[----:B0-----:R-:W-:Y:S01]  /*9140*/  SEL R32, R120, R144, !P1 ;  /* 0x0000009078207207 */ /* 0x001fe20004800000 */
[----:B------:R-:W-:Y:S01]  /*9150*/  BSSY B2, `(.L_x_2568) ;  /* 0x000006f000027945 */ /* 0x000fe20003800000 */
[----:B---34-:R-:W-:Y:S02]  /*9160*/  IADD3 R36, P3, P4, R92, R124, R13 ;  /* 0x0000007c5c247210 */ /* 0x018fe40007c7e00d */
[----:B------:R-:W-:Y:S02]  /*9170*/  SHF.R.S32.HI R33, RZ, 0x1f, R32 ;  /* 0x0000001fff217819 */ /* 0x000fe40000011420 */
[----:B------:R-:W-:Y:S02]  /*9180*/  IADD3.X R38, R89, R44, R108, P3, P4 ;  /* 0x0000002c59267210 */ /* 0x000fe40001fe846c */
[----:B------:R-:W-:Y:S02]  /*9190*/  LEA.HI R32, R33, R32, RZ, 0x4 ;  /* 0x0000002021207211 */ /* 0x000fe400078f20ff */
[----:B------:R-:W-:-:S02]  /*91a0*/  SHF.R.U32.HI R39, RZ, 0x3, R194 ;  /* 0x00000003ff277819 */ /* 0x000fc400000116c2 */
[----:B------:R-:W-:-:S04]  /*91b0*/  LEA.HI.SX32 R34, R32, R111, 0x1c ;  /* 0x0000006f20227211 */ /* 0x000fc800078fe2ff */
[----:B------:R-:W-:Y:S01]  /*91c0*/  SHF.R.S32.HI R37, RZ, 0x1f, R34 ;  /* 0x0000001fff257819 */ /* 0x000fe20000011422 */
[----:B------:R-:W-:-:S03]  /*91d0*/  IMAD.SHL.U32 R35, R34, 0x8, RZ ;  /* 0x0000000822237824 */ /* 0x000fc600078e00ff */
[----:B------:R-:W-:Y:S02]  /*91e0*/  LEA.HI R37, R37, R34, RZ, 0x3 ;  /* 0x0000002225257211 */ /* 0x000fe400078f18ff */
[----:B------:R-:W-:Y:S02]  /*91f0*/  ISETP.GE.AND P3, PT, R35, R142, PT ;  /* 0x0000008e2300720c */ /* 0x000fe40003f66270 */
[----:B------:R-:W-:Y:S01]  /*9200*/  LOP3.LUT R34, R194, 0x38, R35, 0xf8, !PT ;  /* 0x00000038c2227812 */ /* 0x000fe200078ef823 */
[----:B------:R-:W-:-:S05]  /*9210*/  IMAD.SHL.U32 R37, R37, 0x400, RZ ;  /* 0x0000040025257824 */ /* 0x000fca00078e00ff */
[----:B------:R-:W-:-:S05]  /*9220*/  LOP3.LUT R37, R37, 0x7fffe000, RZ, 0xc0, !PT ;  /* 0x7fffe00025257812 */ /* 0x000fca00078ec0ff */
[--C-:B------:R-:W-:Y:S02]  /*9230*/  @!P3 SHF.R.S32.HI R33, RZ, 0x1f, R35.reuse ;  /* 0x0000001fff21b819 */ /* 0x100fe40000011423 */
[----:B------:R-:W-:Y:S02]  /*9240*/  @!P3 IADD3 R32, P4, P5, R92, R124, R35 ;  /* 0x0000007c5c20b210 */ /* 0x000fe40007d9e023 */
[----:B------:R-:W-:Y:S02]  /*9250*/  LOP3.LUT R35, R34, R39, RZ, 0x3c, !PT ;  /* 0x0000002722237212 */ /* 0x000fe400078e3cff */
[----:B------:R-:W-:Y:S02]  /*9260*/  @!P3 IADD3.X R33, R89, R44, R33, P4, P5 ;  /* 0x0000002c5921b210 */ /* 0x000fe400027ea421 */
[----:B------:R-:W-:Y:S01]  /*9270*/  IADD3 R37, R35, R37, R198 ;  /* 0x0000002523257210 */ /* 0x000fe20007ffe0c6 */
[----:B------:R-:W-:Y:S01]  /*9280*/  IMAD R35, R16, 0x6000, R136 ;  /* 0x0000600010237824 */ /* 0x000fe200078e0288 */
[----:B------:R-:W-:-:S03]  /*9290*/  LEA R40, P4, R36, R114, 0x1 ;  /* 0x0000007224287211 */ /* 0x000fc600078808ff */
[----:B------:R-:W-:Y:S01]  /*92a0*/  IMAD R37, R16, 0x6000, R37 ;  /* 0x0000600010257824 */ /* 0x000fe200078e0225 */
[-C--:B------:R-:W-:Y:S01]  /*92b0*/  LEA.HI.X R41, R36, R115.reuse, R38, 0x1, P4 ;  /* 0x0000007324297211 */ /* 0x080fe200020f0c26 */
[----:B------:R-:W-:Y:S01]  /*92c0*/  IMAD R35, R35, 0x2, R2 ;  /* 0x0000000223237824 */ /* 0x000fe200078e0202 */
[C---:B------:R-:W-:Y:S02]  /*92d0*/  @!P3 LEA R42, P4, R32.reuse, R114, 0x1 ;  /* 0x00000072202ab211 */ /* 0x040fe400078808ff */
[----:B------:R-:W-:Y:S02]  /*92e0*/  LEA R37, R37, R2, 0x1 ;  /* 0x0000000225257211 */ /* 0x000fe400078e08ff */
[----:B------:R-:W-:Y:S02]  /*92f0*/  @!P3 LEA.HI.X R43, R32, R115, R33, 0x1, P4 ;  /* 0x00000073202bb211 */ /* 0x000fe400020f0c21 */
[----:B------:R-:W0:Y:S01]  /*9300*/  LDS.128 R32, [R35+0x1c400] ;  /* 0x01c4000023207984 */ /* 0x000e220000000c00 */
[----:B------:R-:W-:-:S03]  /*9310*/  ISETP.GE.AND P4, PT, R185, R117, PT ;  /* 0x00000075b900720c */ /* 0x000fc60003f86270 */
[----:B------:R-:W2:Y:S10]  /*9320*/  LDS.128 R36, [R37+0x1c400] ;  /* 0x01c4000025247984 */ /* 0x000eb40000000c00 */
[----:B------:R-:W-:Y:S05]  /*9330*/  @P4 BRA `(.L_x_2569) ;  /* 0x0000000400404947 */ /* 0x000fea0003800000 */
[--C-:B------:R-:W-:Y:S01]  /*9340*/  SHF.R.U64 R46, R72, 0x10, R73.reuse ;  /* 0x00000010482e7819 */ /* 0x100fe20000001249 */
[----:B------:R-:W-:Y:S01]  /*9350*/  HADD2.F32 R55, -RZ, R163.H1_H1 ;  /* 0x300000a3ff377230 */ /* 0x000fe20000004100 */
[----:B------:R-:W-:Y:S01]  /*9360*/  SHF.R.U32.HI R72, RZ, 0x10, R73 ;  /* 0x00000010ff487819 */ /* 0x000fe20000011649 */
[----:B0-----:R-:W-:Y:S01]  /*9370*/  HADD2.F32 R52, -RZ, R33.H0_H0 ;  /* 0x20000021ff347230 */ /* 0x001fe20000004100 */
[--C-:B------:R-:W-:Y:S01]  /*9380*/  SHF.R.U64 R45, R60, 0x10, R61.reuse ;  /* 0x000000103c2d7819 */ /* 0x100fe2000000123d */
[--C-:B--2---:R-:W-:Y:S01]  /*9390*/  HADD2.F32 R50, -RZ, R37.reuse.H0_H0 ;  /* 0x20000025ff327230 */ /* 0x104fe20000004100 */
[----:B------:R-:W-:Y:S01]  /*93a0*/  SHF.R.U32.HI R60, RZ, 0x10, R61 ;  /* 0x00000010ff3c7819 */ /* 0x000fe2000001163d */
[----:B------:R-:W-:Y:S02]  /*93b0*/  HADD2.F32 R51, -RZ, R37.H1_H1 ;  /* 0x30000025ff337230 */ /* 0x000fe40000004100 */
[----:B------:R-:W-:Y:S01]  /*93c0*/  FMUL.FTZ R37, R52, R55 ;  /* 0x0000003734257220 */ /* 0x000fe20000410000 */
[----:B------:R-:W-:Y:S01]  /*93d0*/  HADD2.F32 R72, -RZ, R72.H0_H0 ;  /* 0x20000048ff487230 */ /* 0x000fe20000004100 */
[--C-:B------:R-:W-:Y:S01]  /*93e0*/  SHF.R.U64 R48, R74, 0x10, R75.reuse ;  /* 0x000000104a307819 */ /* 0x100fe2000000124b */
[----:B------:R-:W-:Y:S01]  /*93f0*/  HADD2.F32 R49, -RZ, R155.H1_H1 ;  /* 0x3000009bff317230 */ /* 0x000fe20000004100 */
[----:B------:R-:W-:Y:S01]  /*9400*/  SHF.R.U32.HI R74, RZ, 0x10, R75 ;  /* 0x00000010ff4a7819 */ /* 0x000fe2000001164b */
[----:B------:R-:W-:-:S02]  /*9410*/  HADD2.F32 R53, -RZ, R33.H1_H1 ;  /* 0x30000021ff357230 */ /* 0x000fc40000004100 */
[C---:B------:R-:W-:Y:S01]  /*9420*/  FMUL.FTZ R33, R50.reuse, R55 ;  /* 0x0000003732217220 */ /* 0x040fe20000410000 */
[----:B------:R-:W-:Y:S02]  /*9430*/  HADD2.F32 R60, -RZ, R60.H0_H0 ;  /* 0x2000003cff3c7230 */ /* 0x000fe40000004100 */
[-C--:B------:R-:W-:Y:S01]  /*9440*/  FMUL.FTZ R54, R51, R72.reuse ;  /* 0x0000004833367220 */ /* 0x080fe20000410000 */
[-C--:B------:R-:W-:Y:S01]  /*9450*/  FFMA.FTZ R37, R50, R49.reuse, R37 ;  /* 0x0000003132257223 */ /* 0x080fe20000010025 */
[C---:B------:R-:W-:Y:S01]  /*9460*/  FMUL.FTZ R72, R53.reuse, R72 ;  /* 0x0000004835487220 */ /* 0x040fe20000410000 */
[----:B------:R-:W-:Y:S01]  /*9470*/  FFMA.FTZ R33, R52, R49, -R33 ;  /* 0x0000003134217223 */ /* 0x000fe20000010821 */
[----:B------:R-:W-:Y:S01]  /*9480*/  FFMA.FTZ R50, R53, R60, -R54 ;  /* 0x0000003c35327223 */ /* 0x000fe20000010836 */
[----:B------:R-:W-:Y:S01]  /*9490*/  HADD2.F32 R53, -RZ, R156.H1_H1 ;  /* 0x3000009cff357230 */ /* 0x000fe20000004100 */
[--C-:B------:R-:W-:Y:S01]  /*94a0*/  SHF.R.U64 R47, R62, 0x10, R63.reuse ;  /* 0x000000103e2f7819 */ /* 0x100fe2000000123f */
[----:B------:R-:W-:Y:S01]  /*94b0*/  HADD2.F32 R52, -RZ, R39.H0_H0 ;  /* 0x20000027ff347230 */ /* 0x000fe20000004100 */
[----:B------:R-:W-:Y:S01]  /*94c0*/  SHF.R.U32.HI R62, RZ, 0x10, R63 ;  /* 0x00000010ff3e7819 */ /* 0x000fe2000001163f */
[----:B------:R-:W-:-:S02]  /*94d0*/  HADD2.F32 R66, -RZ, R35.H0_H0 ;  /* 0x20000023ff427230 */ /* 0x000fc40000004100 */
[----:B------:R-:W-:Y:S01]  /*94e0*/  FFMA.FTZ R60, R51, R60, R72 ;  /* 0x0000003c333c7223 */ /* 0x000fe20000010048 */
[----:B------:R-:W-:Y:S01]  /*94f0*/  HADD2.F32 R54, -RZ, R39.H1_H1 ;  /* 0x30000027ff367230 */ /* 0x000fe20000004100 */
[----:B------:R-:W-:Y:S01]  /*9500*/  F2FP.F16.F32.PACK_AB R33, R50, R33 ;  /* 0x000000213221723e */ /* 0x000fe200000000ff */
[----:B------:R-:W-:Y:S02]  /*9510*/  HADD2.F32 R39, -RZ, R74.H0_H0 ;  /* 0x2000004aff277230 */ /* 0x000fe40000004100 */
[----:B------:R-:W-:Y:S02]  /*9520*/  HADD2.F32 R64, -RZ, R35.H1_H1 ;  /* 0x30000023ff407230 */ /* 0x000fe40000004100 */
[-C--:B------:R-:W-:Y:S01]  /*9530*/  FMUL.FTZ R35, R52, R53.reuse ;  /* 0x0000003534237220 */ /* 0x080fe20000410000 */
[----:B------:R-:W-:Y:S02]  /*9540*/  HADD2.F32 R49, -RZ, R154.H1_H1 ;  /* 0x3000009aff317230 */ /* 0x000fe40000004100 */
[----:B------:R-:W-:Y:S01]  /*9550*/  FMUL.FTZ R53, R66, R53 ;  /* 0x0000003542357220 */ /* 0x000fe20000410000 */
[----:B------:R-:W-:-:S02]  /*9560*/  HADD2.F32 R51, -RZ, R62.H0_H0 ;  /* 0x2000003eff337230 */ /* 0x000fc40000004100 */
[-C--:B------:R-:W-:Y:S01]  /*9570*/  FMUL.FTZ R55, R54, R39.reuse ;  /* 0x0000002736377220 */ /* 0x080fe20000410000 */
[----:B------:R-:W-:Y:S01]  /*9580*/  FMUL.FTZ R61, R64, R39 ;  /* 0x00000027403d7220 */ /* 0x000fe20000410000 */
[-C--:B------:R-:W-:Y:S01]  /*9590*/  FFMA.FTZ R39, R52, R49.reuse, R53 ;  /* 0x0000003134277223 */ /* 0x080fe20000010035 */
[----:B------:R-:W-:Y:S02]  /*95a0*/  HADD2.F32 R62, -RZ, R36.H0_H0 ;  /* 0x20000024ff3e7230 */ /* 0x000fe40000004100 */
[----:B------:R-:W-:Y:S01]  /*95b0*/  FFMA.FTZ R35, R66, R49, -R35 ;  /* 0x0000003142237223 */ /* 0x000fe20000010823 */
[----:B------:R-:W-:Y:S02]  /*95c0*/  HADD2.F32 R53, -RZ, R46.H0_H0 ;  /* 0x2000002eff357230 */ /* 0x000fe40000004100 */
[-C--:B------:R-:W-:Y:S01]  /*95d0*/  FFMA.FTZ R52, R64, R51.reuse, -R55 ;  /* 0x0000003340347223 */ /* 0x080fe20000010837 */
[----:B------:R-:W-:Y:S02]  /*95e0*/  HADD2.F32 R36, -RZ, R36.H1_H1 ;  /* 0x30000024ff247230 */ /* 0x000fe40000004100 */
[----:B------:R-:W-:Y:S01]  /*95f0*/  FFMA.FTZ R54, R54, R51, R61 ;  /* 0x0000003336367223 */ /* 0x000fe2000001003d */
[----:B------:R-:W-:Y:S01]  /*9600*/  HADD2.F32 R49, -RZ, R32.H1_H1 ;  /* 0x30000020ff317230 */ /* 0x000fe20000004100 */
[----:B------:R-:W-:Y:S01]  /*9610*/  F2FP.F16.F32.PACK_AB R37, R60, R37 ;  /* 0x000000253c25723e */ /* 0x000fe200000000ff */
[----:B------:R-:W-:-:S02]  /*9620*/  HADD2.F32 R163, -RZ, R163.H0_H0 ;  /* 0x200000a3ffa37230 */ /* 0x000fc40000004100 */
[-C--:B------:R-:W-:Y:S01]  /*9630*/  FMUL.FTZ R64, R36, R53.reuse ;  /* 0x0000003524407220 */ /* 0x080fe20000410000 */
[----:B------:R-:W-:Y:S02]  /*9640*/  HADD2.F32 R51, -RZ, R45.H0_H0 ;  /* 0x2000002dff337230 */ /* 0x000fe40000004100 */
[----:B------:R-:W-:Y:S01]  /*9650*/  FMUL.FTZ R53, R49, R53 ;  /* 0x0000003531357220 */ /* 0x000fe20000410000 */
[----:B------:R-:W-:Y:S02]  /*9660*/  HADD2.F32 R155, -RZ, R155.H0_H0 ;  /* 0x2000009bff9b7230 */ /* 0x000fe40000004100 */
[----:B------:R-:W-:Y:S01]  /*9670*/  FMUL.FTZ R45, R62, R163 ;  /* 0x000000a33e2d7220 */ /* 0x000fe20000410000 */
[----:B------:R-:W-:Y:S02]  /*9680*/  HADD2.F32 R46, -RZ, R32.H0_H0 ;  /* 0x20000020ff2e7230 */ /* 0x000fe40000004100 */
[----:B------:R-:W-:Y:S01]  /*9690*/  FFMA.FTZ R36, R36, R51, R53 ;  /* 0x0000003324247223 */ /* 0x000fe20000010035 */
[----:B------:R-:W-:Y:S01]  /*96a0*/  HADD2.F32 R53, -RZ, R48.H0_H0 ;  /* 0x20000030ff357230 */ /* 0x000fe20000004100 */
[----:B------:R-:W-:Y:S01]  /*96b0*/  F2FP.F16.F32.PACK_AB R35, R52, R35 ;  /* 0x000000233423723e */ /* 0x000fe200000000ff */
[----:B------:R-:W-:-:S02]  /*96c0*/  HADD2.F32 R48, -RZ, R38.H0_H0 ;  /* 0x20000026ff307230 */ /* 0x000fc40000004100 */
[C---:B------:R-:W-:Y:S01]  /*96d0*/  FFMA.FTZ R32, R46.reuse, R155, -R45 ;  /* 0x0000009b2e207223 */ /* 0x040fe2000001082d */
[----:B------:R-:W-:Y:S01]  /*96e0*/  FMUL.FTZ R163, R46, R163 ;  /* 0x000000a32ea37220 */ /* 0x000fe20000410000 */
[----:B------:R-:W-:Y:S01]  /*96f0*/  FFMA.FTZ R45, R49, R51, -R64 ;  /* 0x00000033312d7223 */ /* 0x000fe20000010840 */
[----:B------:R-:W-:Y:S01]  /*9700*/  HADD2.F32 R51, -RZ, R156.H0_H0 ;  /* 0x2000009cff337230 */ /* 0x000fe20000004100 */
[----:B------:R-:W-:Y:S01]  /*9710*/  F2FP.F16.F32.PACK_AB R39, R54, R39 ;  /* 0x000000273627723e */ /* 0x000fe200000000ff */
[----:B------:R-:W-:Y:S02]  /*9720*/  HADD2.F32 R46, -RZ, R34.H0_H0 ;  /* 0x20000022ff2e7230 */ /* 0x000fe40000004100 */
[----:B------:R-:W-:Y:S01]  /*9730*/  FFMA.FTZ R155, R62, R155, R163 ;  /* 0x0000009b3e9b7223 */ /* 0x000fe200000100a3 */
[----:B------:R-:W-:Y:S02]  /*9740*/  HADD2.F32 R38, -RZ, R38.H1_H1 ;  /* 0x30000026ff267230 */ /* 0x000fe40000004100 */
[----:B------:R-:W-:Y:S01]  /*9750*/  FMUL.FTZ R55, R48, R51 ;  /* 0x0000003330377220 */ /* 0x000fe20000410000 */
[----:B------:R-:W-:-:S02]  /*9760*/  HADD2.F32 R34, -RZ, R34.H1_H1 ;  /* 0x30000022ff227230 */ /* 0x000fc40000004100 */
[----:B------:R-:W-:Y:S01]  /*9770*/  FMUL.FTZ R51, R46, R51 ;  /* 0x000000332e337220 */ /* 0x000fe20000410000 */
[----:B------:R-:W-:Y:S02]  /*9780*/  HADD2.F32 R49, -RZ, R154.H0_H0 ;  /* 0x2000009aff317230 */ /* 0x000fe40000004100 */
        /* <DEDUP_REMOVED lines=8> */
[----:B------:R-:W-:-:S03]  /*9810*/  F2FP.F16.F32.PACK_AB R36, R36, R155 ;  /* 0x0000009b2424723e */ /* 0x000fc600000000ff */
[----:B------:R-:W-:Y:S02]  /*9820*/  F2FP.F16.F32.PACK_AB R34, R34, R55 ;  /* 0x000000372222723e */ /* 0x000fe400000000ff */
[----:B------:R-:W-:-:S07]  /*9830*/  F2FP.F16.F32.PACK_AB R38, R38, R51 ;  /* 0x000000332626723e */ /* 0x000fce00000000ff */
.L_x_2569:
[----:B------:R-:W-:Y:S05]  /*9840*/  BSYNC B2 ;  /* 0x0000000000027941 */ /* 0x000fea0003800000 */
.L_x_2568:
[----:B0-----:R0:W-:Y:S04]  /*9850*/  STG.E.128 desc[UR60][R40.64], R32 ;  /* 0x0000002028007986 */ /* 0x0011e8000c101d3c */
[----:B--2---:R0:W-:Y:S02]  /*9860*/  @!P3 STG.E.128 desc[UR60][R42.64], R36 ;  /* 0x000000242a00b986 */ /* 0x0041e4000c101d3c */
.L_x_2567:
[----:B------:R-:W-:Y:S05]  /*9870*/  BSYNC B1 ;  /* 0x0000000000017941 */ /* 0x000fea0003800000 */
.L_x_2566:
[----:B------:R-:W-:-:S13]  /*9880*/  ISETP.NE.AND P3, PT, R9, RZ, PT ;  /* 0x000000ff0900720c */ /* 0x000fda0003f65270 */
[----:B------:R-:W-:Y:S05]  /*9890*/  @!P3 BRA `(.L_x_2520) ;  /* 0x0000000800ccb947 */ /* 0x000fea0003800000 */
[----:B0-----:R-:W2:Y:S01]  /*98a0*/  LDL R32, [R1+0x1c] ;  /* 0x00001c0001207983 */ /* 0x001ea20000100800 */
[----:B------:R-:W-:Y:S01]  /*98b0*/  SHF.R.U32.HI R35, RZ, 0x3, R194 ;  /* 0x00000003ff237819 */ /* 0x000fe200000116c2 */
[----:B------:R-:W-:Y:S01]  /*98c0*/  BSSY B1, `(.L_x_2570) ;  /* 0x000006e000017945 */ /* 0x000fe20003800000 */
[----:B--2---:R-:W-:-:S04]  /*98d0*/  LOP3.LUT P4, RZ, R32, 0x1, RZ, 0xc0, !PT ;  /* 0x0000000120ff7812 */ /* 0x004fc8000788c0ff */
[----:B------:R-:W-:Y:S02]  /*98e0*/  SEL R144, R120, R144, !P4 ;  /* 0x0000009078907207 */ /* 0x000fe40006000000 */
[----:B---34-:R-:W-:Y:S02]  /*98f0*/  IADD3 R41, P3, P4, R92, R124, R12 ;  /* 0x0000007c5c297210 */ /* 0x018fe40007c7e00c */
[----:B------:R-:W-:Y:S02]  /*9900*/  SHF.R.S32.HI R33, RZ, 0x1f, R144 ;  /* 0x0000001fff217819 */ /* 0x000fe40000011490 */
[----:B------:R-:W-:Y:S02]  /*9910*/  IADD3.X R42, R89, R44, R107, P3, P4 ;  /* 0x0000002c592a7210 */ /* 0x000fe40001fe846b */
[----:B------:R-:W-:Y:S02]  /*9920*/  LEA.HI R33, R33, R144, RZ, 0x4 ;  /* 0x0000009021217211 */ /* 0x000fe400078f20ff */
[----:B------:R-:W-:-:S02]  /*9930*/  ISETP.GE.AND P4, PT, R186, R117, PT ;  /* 0x00000075ba00720c */ /* 0x000fc40003f86270 */
[----:B------:R-:W-:Y:S02]  /*9940*/  LEA.HI.SX32 R33, R33, R110, 0x1c ;  /* 0x0000006e21217211 */ /* 0x000fe400078fe2ff */
[----:B------:R-:W-:Y:S02]  /*9950*/  LEA R40, P3, R41, R114, 0x1 ;  /* 0x0000007229287211 */ /* 0x000fe400078608ff */
[----:B------:R-:W-:Y:S01]  /*9960*/  SHF.R.S32.HI R32, RZ, 0x1f, R33 ;  /* 0x0000001fff207819 */ /* 0x000fe20000011421 */
[----:B------:R-:W-:Y:S01]  /*9970*/  IMAD.SHL.U32 R43, R33, 0x8, RZ ;  /* 0x00000008212b7824 */ /* 0x000fe200078e00ff */
[----:B------:R-:W-:Y:S02]  /*9980*/  LEA.HI.X R41, R41, R115, R42, 0x1, P3 ;  /* 0x0000007329297211 */ /* 0x000fe400018f0c2a */
[----:B------:R-:W-:Y:S02]  /*9990*/  LEA.HI R33, R32, R33, RZ, 0x3 ;  /* 0x0000002120217211 */ /* 0x000fe400078f18ff */
[----:B------:R-:W-:-:S03]  /*99a0*/  LOP3.LUT R32, R194, 0x38, R43, 0xf8, !PT ;  /* 0x00000038c2207812 */ /* 0x000fc600078ef82b */
[----:B------:R-:W-:Y:S01]  /*99b0*/  IMAD.SHL.U32 R34, R33, 0x400, RZ ;  /* 0x0000040021227824 */ /* 0x000fe200078e00ff */
[----:B------:R-:W-:-:S04]  /*99c0*/  LOP3.LUT R33, R32, R35, RZ, 0x3c, !PT ;  /* 0x0000002320217212 */ /* 0x000fc800078e3cff */
[----:B------:R-:W-:-:S04]  /*99d0*/  LOP3.LUT R34, R34, 0x7fffe000, RZ, 0xc0, !PT ;  /* 0x7fffe00022227812 */ /* 0x000fc800078ec0ff */
[----:B------:R-:W-:Y:S01]  /*99e0*/  IADD3 R35, R33, R34, R198 ;  /* 0x0000002221237210 */ /* 0x000fe20007ffe0c6 */
[----:B------:R-:W-:-:S04]  /*99f0*/  IMAD R33, R16, 0x6000, R135 ;  /* 0x0000600010217824 */ /* 0x000fc800078e0287 */
        /* <DEDUP_REMOVED lines=8> */
[----:B------:R-:W-:Y:S01]  /*9a80*/  SHF.R.U32.HI R51, RZ, 0x10, R57 ;  /* 0x00000010ff337819 */ /* 0x000fe20000011639 */
[----:B------:R-:W-:Y:S01]  /*9a90*/  IMAD.MOV.U32 R49, RZ, RZ, R39 ;  /* 0x000000ffff317224 */ /* 0x000fe200078e0027 */
[----:B------:R-:W-:Y:S01]  /*9aa0*/  SHF.R.U64 R42, R56, 0x10, R57 ;  /* 0x00000010382a7819 */ /* 0x000fe20000001239 */
[----:B------:R-:W-:Y:S01]  /*9ab0*/  HADD2.F32 R53, -RZ, R53.H0_H0 ;  /* 0x20000035ff357230 */ /* 0x000fe20000004100 */
[--C-:B------:R-:W-:Y:S01]  /*9ac0*/  SHF.R.U64 R47, R70, 0x10, R71.reuse ;  /* 0x00000010462f7819 */ /* 0x100fe20000001247 */
[--C-:B------:R-:W-:Y:S01]  /*9ad0*/  HADD2.F32 R39, -RZ, R48.reuse.H0_H0 ;  /* 0x20000030ff277230 */ /* 0x100fe20000004100 */
[----:B------:R-:W-:Y:S01]  /*9ae0*/  SHF.R.U32.HI R70, RZ, 0x10, R71 ;  /* 0x00000010ff467819 */ /* 0x000fe20000011647 */
[----:B------:R-:W-:Y:S01]  /*9af0*/  HADD2.F32 R50, -RZ, R48.H1_H1 ;  /* 0x30000030ff327230 */ /* 0x000fe20000004100 */
[----:B------:R-:W-:Y:S01]  /*9b00*/  SHF.R.U64 R45, R58, 0x10, R59 ;  /* 0x000000103a2d7819 */ /* 0x000fe2000000123b */
[----:B0-----:R-:W-:Y:S01]  /*9b10*/  IMAD.MOV.U32 R37, RZ, RZ, R35 ;  /* 0x000000ffff257224 */ /* 0x001fe200078e0023 */
[----:B------:R-:W-:Y:S01]  /*9b20*/  SHF.R.U32.HI R58, RZ, 0x10, R59 ;  /* 0x00000010ff3a7819 */ /* 0x000fe2000001163b */
[----:B------:R-:W-:-:S02]  /*9b30*/  HADD2.F32 R54, -RZ, R152.H1_H1 ;  /* 0x30000098ff367230 */ /* 0x000fc40000004100 */
[-C--:B------:R-:W-:Y:S01]  /*9b40*/  FMUL.FTZ R55, R50, R53.reuse ;  /* 0x0000003532377220 */ /* 0x080fe20000410000 */
[--C-:B------:R-:W-:Y:S01]  /*9b50*/  HADD2.F32 R48, -RZ, R33.reuse.H1_H1 ;  /* 0x30000021ff307230 */ /* 0x100fe20000004100 */
[----:B------:R-:W-:Y:S01]  /*9b60*/  SHF.R.U64 R46, R68, 0x10, R69 ;  /* 0x00000010442e7819 */ /* 0x000fe20000001245 */
[----:B------:R-:W-:Y:S02]  /*9b70*/  HADD2.F32 R35, -RZ, R33.H0_H0 ;  /* 0x20000021ff237230 */ /* 0x000fe40000004100 */
[-C--:B------:R-:W-:Y:S01]  /*9b80*/  FMUL.FTZ R56, R39, R54.reuse ;  /* 0x0000003627387220 */ /* 0x080fe20000410000 */
[----:B------:R-:W-:Y:S02]  /*9b90*/  HADD2.F32 R52, -RZ, R150.H1_H1 ;  /* 0x30000096ff347230 */ /* 0x000fe40000004100 */
[----:B------:R-:W-:Y:S01]  /*9ba0*/  FMUL.FTZ R53, R48, R53 ;  /* 0x0000003530357220 */ /* 0x000fe20000410000 */
[----:B------:R-:W-:Y:S02]  /*9bb0*/  HADD2.F32 R51, -RZ, R51.H0_H0 ;  /* 0x20000033ff337230 */ /* 0x000fe40000004100 */
[----:B------:R-:W-:Y:S01]  /*9bc0*/  FMUL.FTZ R54, R35, R54 ;  /* 0x0000003623367220 */ /* 0x000fe20000410000 */
[----:B------:R-:W-:-:S02]  /*9bd0*/  HADD2.F32 R70, -RZ, R70.H0_H0 ;  /* 0x20000046ff467230 */ /* 0x000fc40000004100 */
[-C--:B------:R-:W-:Y:S01]  /*9be0*/  FFMA.FTZ R33, R35, R52.reuse, -R56 ;  /* 0x0000003423217223 */ /* 0x080fe20000010838 */
[----:B------:R-:W-:Y:S02]  /*9bf0*/  HADD2.F32 R56, -RZ, R151.H1_H1 ;  /* 0x30000097ff387230 */ /* 0x000fe40000004100 */
[-C--:B------:R-:W-:Y:S01]  /*9c00*/  FFMA.FTZ R48, R48, R51.reuse, -R55 ;  /* 0x0000003330307223 */ /* 0x080fe20000010837 */
[----:B------:R-:W-:Y:S01]  /*9c10*/  FFMA.FTZ R50, R50, R51, R53 ;  /* 0x0000003332327223 */ /* 0x000fe20000010035 */
[----:B------:R-:W-:Y:S01]  /*9c20*/  FFMA.FTZ R35, R39, R52, R54 ;  /* 0x0000003427237223 */ /* 0x000fe20000010036 */
[--C-:B------:R-:W-:Y:S02]  /*9c30*/  HADD2.F32 R51, -RZ, R49.reuse.H0_H0 ;  /* 0x20000031ff337230 */ /* 0x100fe40000004100 */
        /* <DEDUP_REMOVED lines=24> */
[----:B------:R-:W-:Y:S02]  /*9dc0*/  HADD2.F32 R51, -RZ, R42.H0_H0 ;  /* 0x2000002aff337230 */ /* 0x000fe40000004100 */
[-C--:B------:R-:W-:Y:S01]  /*9dd0*/  FMUL.FTZ R57, R36, R53.reuse ;  /* 0x0000003524397220 */ /* 0x080fe20000410000 */
[----:B------:R-:W-:Y:S02]  /*9de0*/  HADD2.F32 R150, -RZ, R150.H0_H0 ;  /* 0x20000096ff967230 */ /* 0x000fe40000004100 */
[----:B------:R-:W-:Y:S01]  /*9df0*/  FMUL.FTZ R53, R32, R53 ;  /* 0x0000003520357220 */ /* 0x000fe20000410000 */
[----:B------:R-:W-:-:S02]  /*9e00*/  HADD2.F32 R151, -RZ, R151.H0_H0 ;  /* 0x20000097ff977230 */ /* 0x000fc40000004100 */
[-C--:B------:R-:W-:Y:S01]  /*9e10*/  FFMA.FTZ R42, R32, R51.reuse, -R57 ;  /* 0x00000033202a7223 */ /* 0x080fe20000010839 */
[----:B------:R-:W-:Y:S02]  /*9e20*/  HADD2.F32 R47, -RZ, R47.H0_H0 ;  /* 0x2000002fff2f7230 */ /* 0x000fe40000004100 */
[----:B------:R-:W-:Y:S01]  /*9e30*/  FFMA.FTZ R53, R36, R51, R53 ;  /* 0x0000003324357223 */ /* 0x000fe20000010035 */
[----:B------:R-:W-:Y:S02]  /*9e40*/  HADD2.F32 R36, -RZ, R38.H0_H0 ;  /* 0x20000026ff247230 */ /* 0x000fe40000004100 */
[-C--:B------:R-:W-:Y:S01]  /*9e50*/  FFMA.FTZ R152, R49, R150.reuse, R152 ;  /* 0x0000009631987223 */ /* 0x080fe20000010098 */
[----:B------:R-:W-:Y:S02]  /*9e60*/  HADD2.F32 R32, -RZ, R34.H0_H0 ;  /* 0x20000022ff207230 */ /* 0x000fe40000004100 */
[----:B------:R-:W-:Y:S01]  /*9e70*/  FFMA.FTZ R55, R46, R150, -R55 ;  /* 0x000000962e377223 */ /* 0x000fe20000010837 */
        /* <DEDUP_REMOVED lines=17> */
[----:B------:R-:W-:-:S07]  /*9f90*/  MOV R35, R52 ;  /* 0x0000003400237202 */ /* 0x000fce0000000f00 */
.L_x_2571:
[----:B------:R-:W-:Y:S05]  /*9fa0*/  BSYNC B1 ;  /* 0x0000000000017941 */ /* 0x000fea0003800000 */
.L_x_2570:
        /* <DEDUP_REMOVED lines=10> */
.L_x_2487:
[----:B------:R-:W2:Y:S02]  /*a050*/  LDL R32, [R1+0x18] ;  /* 0x0000180001207983 */ /* 0x000ea40000100800 */
[----:B--2---:R-:W-:-:S13]  /*a060*/  R2UR UR4, R32 ;  /* 0x00000000200472ca */ /* 0x004fda00000e0000 */
[----:B------:R-:W-:-:S06]  /*a070*/  UISETP.NE.AND UP0, UPT, UR4, 0x3, UPT ;  /* 0x000000030400788c */ /* 0x000fcc000bf05270 */
[----:B------:R-:W-:-:S13]  /*a080*/  PLOP3.LUT P2, PT, PT, PT, UP0, 0x80, 0x0 ;  /* 0x000000000000781c */ /* 0x000fda0003f4f008 */
[----:B------:R-:W-:Y:S05]  /*a090*/  @!P2 BRA `(.L_x_2572) ;  /* 0x000000000004a947 */ /* 0x000fea0003800000 */
[----:B------:R-:W-:Y:S01]  /*a0a0*/  BPT.TRAP 0x1 ;  /* 0x000000040000795c */ /* 0x000fe20000300000 */
.L_x_2572:
[----:B------:R-:W-:Y:S01]  /*a0b0*/  IMAD R3, R16, 0x8, R2 ;  /* 0x0000000810037824 */ /* 0x000fe200078e0202 */
[----:B------:R-:W-:Y:S01]  /*a0c0*/  SHF.L.U32 R0, R188, 0x1f, RZ ;  /* 0x0000001fbc007819 */ /* 0x000fe200000006ff */
[----:B------:R-:W-:Y:S01]  /*a0d0*/  IMAD R4, R24, -0x80, R25 ;  /* 0xffffff8018047824 */ /* 0x000fe200078e0219 */
[----:B------:R-:W-:Y:S02]  /*a0e0*/  BSSY B1, `(.L_x_2573) ;  /* 0x0000005000017945 */ /* 0x000fe40003800000 */
[----:B------:R-:W1:Y:S02]  /*a0f0*/  SYNCS.PHASECHK.TRANS64.TRYWAIT P4, [R3+URZ+0x34890], R0 ;  /* 0x03489000030075a7 */ /* 0x000e64000808017f */
[----:B------:R-:W-:-:S04]  /*a100*/  VIMNMX R4, R4, 0x80, PT ;  /* 0x0000008004047848 */ /* 0x000fc80003fe0100 */
[----:B------:R-:W-:Y:S01]  /*a110*/  ISETP.GE.AND P3, PT, R17, R4, PT ;  /* 0x000000041100720c */ /* 0x000fe20003f66270 */
[----:B-1----:R-:W-:-:S12]  /*a120*/  @!P4 BRA `(.L_x_2574) ;  /* 0x000001d80054c947 */ /* 0x002fd80003800000 */
.L_x_2873:
[----:B------:R-:W-:Y:S05]  /*a130*/  BSYNC B1 ;  /* 0x0000000000017941 */ /* 0x000fea0003800000 */
.L_x_2573:
[----:B------:R-:W-:Y:S04]  /*a140*/  BSSY B1, `(.L_x_2575) ;  /* 0x0000014000017945 */ /* 0x000fe80003800000 */
[----:B------:R-:W-:Y:S05]  /*a150*/  @P3 BRA `(.L_x_2576) ;  /* 0x0000000000483947 */ /* 0x000fea0003800000 */
[----:B------:R-:W-:Y:S02]  /*a160*/  ISETP.NE.AND P4, PT, R11, RZ, PT ;  /* 0x000000ff0b00720c */ /* 0x000fe40003f85270 */
[----:B------:R-:W-:-:S11]  /*a170*/  ISETP.NE.AND P3, PT, R10, RZ, PT ;  /* 0x000000ff0a00720c */ /* 0x000fd60003f65270 */
[----:B0-----:R-:W0:Y:S04]  /*a180*/  @P4 LDS.128 R32, [R43] ;  /* 0x000000002b204984 */ /* 0x001e280000000c00 */
[----:B------:R-:W2:Y:S04]  /*a190*/  @P3 LDS.128 R36, [R42] ;  /* 0x000000002a243984 */ /* 0x000ea80000000c00 */
[----:B0-----:R-:W-:Y:S01]  /*a1a0*/  @P4 STG.E.128 desc[UR60][R44.64], R32 ;  /* 0x000000202c004986 */ /* 0x001fe2000c101d3c */
[----:B------:R-:W-:-:S03]  /*a1b0*/  ISETP.NE.AND P4, PT, R9, RZ, PT ;  /* 0x000000ff0900720c */ /* 0x000fc60003f85270 */
[----:B--2---:R-:W-:Y:S01]  /*a1c0*/  @P3 STG.E.128 desc[UR60][R44.64+0x40], R36 ;  /* 0x000040242c003986 */ /* 0x004fe2000c101d3c */
[----:B------:R-:W-:-:S09]  /*a1d0*/  ISETP.NE.AND P3, PT, R8, RZ, PT ;  /* 0x000000ff0800720c */ /* 0x000fd20003f65270 */
[----:B------:R-:W0:Y:S04]  /*a1e0*/  @P4 LDS.128 R32, [R43+0x4000] ;  /* 0x004000002b204984 */ /* 0x000e280000000c00 */
[----:B------:R-:W2:Y:S04]  /*a1f0*/  @P3 LDS.128 R36, [R42+0x4000] ;  /* 0x004000002a243984 */ /* 0x000ea80000000c00 */
[----:B0-----:R-:W-:Y:S01]  /*a200*/  @P4 STG.E.128 desc[UR60][R44.64+0x80], R32 ;  /* 0x000080202c004986 */ /* 0x001fe2000c101d3c */
[----:B------:R-:W-:-:S03]  /*a210*/  ISETP.NE.AND P4, PT, R6, RZ, PT ;  /* 0x000000ff0600720c */ /* 0x000fc60003f85270 */
[----:B--2---:R-:W-:Y:S01]  /*a220*/  @P3 STG.E.128 desc[UR60][R44.64+0xc0], R36 ;  /* 0x0000c0242c003986 */ /* 0x004fe2000c101d3c */
[----:B------:R-:W-:-:S09]  /*a230*/  ISETP.NE.AND P3, PT, R7, RZ, PT ;  /* 0x000000ff0700720c */ /* 0x000fd20003f65270 */
[----:B------:R-:W0:Y:S04]  /*a240*/  @P4 LDS.128 R36, [R42+0x8000] ;  /* 0x008000002a244984 */ /* 0x000e280000000c00 */
[----:B------:R-:W2:Y:S04]  /*a250*/  @P3 LDS.128 R32, [R43+0x8000] ;  /* 0x008000002b203984 */ /* 0x000ea80000000c00 */
[----:B0-----:R3:W-:Y:S04]  /*a260*/  @P4 STG.E.128 desc[UR60][R44.64+0x140], R36 ;  /* 0x000140242c004986 */ /* 0x0017e8000c101d3c */
[----:B--2---:R3:W-:Y:S02]  /*a270*/  @P3 STG.E.128 desc[UR60][R44.64+0x100], R32 ;  /* 0x000100202c003986 */ /* 0x0047e4000c101d3c */
.L_x_2576:
[----:B------:R-:W-:Y:S05]  /*a280*/  BSYNC B1 ;  /* 0x0000000000017941 */ /* 0x000fea0003800000 */
.L_x_2575:
[----:B------:R-:W-:-:S13]  /*a290*/  ISETP.GE.AND P3, PT, R214, R4, PT ;  /* 0x00000004d600720c */ /* 0x000fda0003f66270 */
[----:B------:R-:W-:Y:S05]  /*a2a0*/  @P3 BRA `(.L_x_2520) ;  /* 0x0000000000483947 */ /* 0x000fea0003800000 */
[----:B------:R-:W-:Y:S02]  /*a2b0*/  ISETP.NE.AND P4, PT, R11, RZ, PT ;  /* 0x000000ff0b00720c */ /* 0x000fe40003f85270 */
[----:B------:R-:W-:-:S11]  /*a2c0*/  ISETP.NE.AND P3, PT, R9, RZ, PT ;  /* 0x000000ff0900720c */ /* 0x000fd60003f65270 */
[----:B0--3--:R-:W0:Y:S04]  /*a2d0*/  @P4 LDS.128 R32, [R43+0x2000] ;  /* 0x002000002b204984 */ /* 0x009e280000000c00 */
[----:B------:R-:W2:Y:S04]  /*a2e0*/  @P3 LDS.128 R36, [R43+0x6000] ;  /* 0x006000002b243984 */ /* 0x000ea80000000c00 */
        /* <DEDUP_REMOVED lines=14> */
.L_x_2520:
[----:B------:R-:W-:Y:S05]  /*a3d0*/  BSYNC B0 ;  /* 0x0000000000007941 */ /* 0x000fea0003800000 */
.L_x_2486:
        /* <DEDUP_REMOVED lines=17> */
.L_x_2578:
[----:B------:R-:W-:Y:S05]  /*a4f0*/  BSYNC B0 ;  /* 0x0000000000007941 */ /* 0x000fea0003800000 */
.L_x_2577:
[----:B------:R-:W1:Y:S01]  /*a500*/  SYNCS.PHASECHK.TRANS64.TRYWAIT P4, [R3+URZ+0x348b0], R0 ;  /* 0x0348b000030075a7 */ /* 0x000e62000808017f */
[----:B0-----:R-:W-:Y:S01]  /*a510*/  IMAD R32, R16, 0x4000, R27 ;  /* 0x0000400010207824 */ /* 0x001fe200078e021b */
[----:B------:R-:W-:Y:S01]  /*a520*/  ULDC.64 UR42, c[0x0][0x328] ;  /* 0x0000ca00002a7ab9 */ /* 0x000fe20000000a00 */
[----:B------:R-:W-:Y:S01]  /*a530*/  ULDC.64 UR40, c[0x0][0x318] ;  /* 0x0000c60000287ab9 */ /* 0x000fe20000000a00 */
[----:B------:R-:W-:Y:S01]  /*a540*/  BSSY B0, `(.L_x_2579) ;  /* 0x0000004000007945 */ /* 0x000fe20003800000 */
[----:B------:R-:W-:Y:S02]  /*a550*/  ISETP.GE.AND P2, PT, R17, R4, PT ;  /* 0x000000041100720c */ /* 0x000fe40003f46270 */
[----:B------:R-:W-:Y:S01]  /*a560*/  IADD3 R34, R122, R32, RZ ;  /* 0x000000207a227210 */ /* 0x000fe20007ffe0ff */
[----:B-1----:R-:W-:Y:S10]  /*a570*/  @!P4 BRA `(.L_x_2580) ;  /* 0x000001d40054c947 */ /* 0x002ff40003800000 */
.L_x_2874:
[----:B------:R-:W-:Y:S05]  /*a580*/  BSYNC B0 ;  /* 0x0000000000007941 */ /* 0x000fea0003800000 */
.L_x_2579:
[----:B------:R-:W-:Y:S01]  /*a590*/  BSSY B0, `(.L_x_2581) ;  /* 0x000001a000007945 */ /* 0x000fe20003800000 */
[----:B0-----:R-:W-:Y:S02]  /*a5a0*/  IMAD R0, R32, 0x2, R113 ;  /* 0x0000000220007824 */ /* 0x001fe400078e0271 */
[----:B------:R-:W-:-:S04]  /*a5b0*/  IMAD.WIDE R40, R24, 0x80, R118 ;  /* 0x0000008018287825 */ /* 0x000fc800078e0276 */
[----:B------:R-:W-:Y:S01]  /*a5c0*/  IMAD R44, R34, 0x2, R113 ;  /* 0x00000002222c7824 */ /* 0x000fe200078e0271 */
[----:B------:R-:W-:Y:S06]  /*a5d0*/  @P2 BRA `(.L_x_2582) ;  /* 0x0000000000542947 */ /* 0x000fec0003800000 */
[----:B------:R-:W-:Y:S01]  /*a5e0*/  MOV R33, R5 ;  /* 0x0000000500217202 */ /* 0x000fe20000000f00 */
[----:B------:R-:W-:Y:S01]  /*a5f0*/  IMAD R35, R41, UR42, RZ ;  /* 0x0000002a29237c24 */ /* 0x000fe2000f8e02ff */
[----:B------:R-:W-:Y:S01]  /*a600*/  ULDC UR4, c[0x0][0x320] ;  /* 0x0000c80000047ab9 */ /* 0x000fe20000000800 */
[----:B------:R-:W-:Y:S01]  /*a610*/  IMAD.MOV.U32 R32, RZ, RZ, R94 ;  /* 0x000000ffff207224 */ /* 0x000fe200078e005e */
[----:B------:R-:W-:Y:S01]  /*a620*/  ISETP.GE.AND P4, PT, R18, UR4, PT ;  /* 0x0000000412007c0c */ /* 0x000fe2000bf86270 */
        /* <DEDUP_REMOVED lines=16> */
.L_x_2582:
[----:B------:R-:W-:Y:S05]  /*a730*/  BSYNC B0 ;  /* 0x0000000000007941 */ /* 0x000fea0003800000 */
.L_x_2581:
        /* <DEDUP_REMOVED lines=25> */
.L_x_2584:
[----:B------:R-:W-:Y:S05]  /*a8d0*/  BSYNC B0 ;  /* 0x0000000000007941 */ /* 0x000fea0003800000 */
.L_x_2583:
[----:B------:R-:W3:Y:S01]  /*a8e0*/  LDL R0, [R1+0x1c] ;  /* 0x00001c0001007983 */ /* 0x000ee20000100800 */
[----:B------:R-:W-:Y:S01]  /*a8f0*/  @!P3 VIADD R3, R3, 0x348c0 ;  /* 0x000348c00303b836 */ /* 0x000fe20000000000 */
[----:B------:R-:W-:Y:S01]  /*a900*/  PLOP3.LUT P2, PT, PT, PT, PT, 0x8, 0x0 ;  /* 0x000000000000781c */ /* 0x000fe20003f4e170 */
[----:B------:R-:W-:Y:S01]  /*a910*/  VIADD R16, R16, 0x1 ;  /* 0x0000000110107836 */ /* 0x000fe20000000000 */
[----:B------:R-:W-:Y:S01]  /*a920*/  @!PT LDS RZ, [RZ] ;  /* 0x00000000fffff984 */ /* 0x000fe20000000800 */
[----:B------:R-:W-:Y:S01]  /*a930*/  @!PT LDS RZ, [RZ] ;  /* 0x00000000fffff984 */ /* 0x000fe20000000800 */
[----:B------:R-:W-:Y:S01]  /*a940*/  @!PT LDS RZ, [RZ] ;  /* 0x00000000fffff984 */ /* 0x000fe20000000800 */
[----:B------:R-:W-:Y:S01]  /*a950*/  @!PT LDS RZ, [RZ] ;  /* 0x00000000fffff984 */ /* 0x000fe20000000800 */
[----:B------:R1:W-:Y:S06]  /*a960*/  MEMBAR.ALL.CTA ;  /* 0x0000000000007992 */ /* 0x0003ec0000008000 */
[----:B-1----:R-:W1:Y:S01]  /*a970*/  FENCE.VIEW.ASYNC.S ;  /* 0x00000000000073c6 */ /* 0x002e620000000000 */
[----:B------:R-:W-:Y:S01]  /*a980*/  @!P3 PRMT R3, RZ, 0x654, R3 ;  /* 0x00000654ff03b816 */ /* 0x000fe20000000003 */
[----:B-1----:R1:W-:Y:S06]  /*a990*/  BAR.SYNC.DEFER_BLOCKING R148, 0x80 ;  /* 0x000200940000751d */ /* 0x0023ec0000010000 */
[----:B------:R4:W-:Y:S01]  /*a9a0*/  @!P3 SYNCS.ARRIVE.TRANS64.RED.A1T0 RZ, [R3+URZ], RZ ;  /* 0x000000ff03ffb9a7 */ /* 0x0009e2000810043f */
[----:B------:R-:W-:-:S04]  /*a9b0*/  ISETP.NE.AND P3, PT, R16, 0x2, PT ;  /* 0x000000021000780c */ /* 0x000fc80003f65270 */
[----:B------:R-:W-:Y:S02]  /*a9c0*/  SEL R16, R16, RZ, P3 ;  /* 0x000000ff10107207 */ /* 0x000fe40001800000 */
[----:B----4-:R-:W-:-:S04]  /*a9d0*/  SEL R3, RZ, 0x1, P3 ;  /* 0x00000001ff037807 */ /* 0x010fc80001800000 */
[----:B------:R-:W-:Y:S02]  /*a9e0*/  LOP3.LUT R188, R188, R3, RZ, 0x3c, !PT ;  /* 0x00000003bcbc7212 */ /* 0x000fe400078e3cff */
[----:B---3--:R-:W-:-:S13]  /*a9f0*/  LOP3.LUT P4, RZ, R0, 0x2, RZ, 0xc0, !PT ;  /* 0x0000000200ff7812 */ /* 0x008fda000788c0ff */
[----:B-1----:R-:W-:Y:S05]  /*aa00*/  @P4 BRA `(.L_x_2585) ;  /* 0xffffff8000ac4947 */ /* 0x002fea000383ffff */
.L_x_2481:
[----:B------:R-:W1:Y:S01]  /*aa10*/  LDC R0, c[0x0][0x448] ;  /* 0x00011200ff007b82 */ /* 0x000e620000000800 */
[----:B------:R-:W-:Y:S01]  /*aa20*/  VIADD R3, R200, 0x7f ;  /* 0x0000007fc8037836 */ /* 0x000fe20000000000 */
[----:B------:R-:W-:Y:S01]  /*aa30*/  BSSY B0, `(.L_x_2586) ;  /* 0x0000010000007945 */ /* 0x000fe20003800000 */
[----:B------:R-:W-:Y:S01]  /*aa40*/  IMAD.MOV.U32 R88, RZ, RZ, RZ ;  /* 0x000000ffff587224 */ /* 0x000fe200078e00ff */
[----:B-1----:R-:W-:-:S13]  /*aa50*/  ISETP.NE.AND P0, PT, R0, 0x1, PT ;  /* 0x000000010000780c */ /* 0x002fda0003f05270 */
[----:B------:R-:W1:Y:S08]  /*aa60*/  @P0 LDC R0, c[0x0][0x44c] ;  /* 0x00011300ff000b82 */ /* 0x000e700000000800 */
[----:B------:R-:W3:Y:S01]  /*aa70*/  @P0 LDC R5, c[0x0][0x450] ;  /* 0x00011400ff050b82 */ /* 0x000ee20000000800 */
[----:B-1----:R-:W-:-:S05]  /*aa80*/  @P0 IMAD.HI.U32 R0, R3, R0, RZ ;  /* 0x0000000003000227 */ /* 0x002fca00078e00ff */
[----:B---3--:R-:W-:-:S04]  /*aa90*/  @P0 SHF.R.U32.HI R3, RZ, R5, R0 ;  /* 0x00000005ff030219 */ /* 0x008fc80000011600 */
[----:B------:R-:W-:-:S04]  /*aaa0*/  IADD3 R3, R146, R3, RZ ;  /* 0x0000000392037210 */ /* 0x000fc80007ffe0ff */
[----:B------:R-:W-:-:S04]  /*aab0*/  SHF.R.S32.HI R0, RZ, 0x1f, R3 ;  /* 0x0000001fff007819 */ /* 0x000fc80000011403 */
[----:B------:R-:W-:-:S04]  /*aac0*/  LEA.HI R0, R0, R3, RZ, 0x7 ;  /* 0x0000000300007211 */ /* 0x000fc800078f38ff */
[----:B------:R-:W-:-:S04]  /*aad0*/  SHF.R.S32.HI R0, RZ, 0x7, R0 ;  /* 0x00000007ff007819 */ /* 0x000fc80000011400 */
[----:B------:R-:W-:-:S04]  /*aae0*/  VIMNMX R147, R147, R0, PT ;  /* 0x0000000093937248 */ /* 0x000fc80003fe0100 */
[----:B------:R-:W-:Y:S01]  /*aaf0*/  ISETP.GE.AND P0, PT, R147, 0x1, PT ;  /* 0x000000019300780c */ /* 0x000fe20003f06270 */
[----:B------:R-:W-:-:S12]  /*ab00*/  @P2 BRA `(.L_x_2587) ;  /* 0x0000000000082947 */ /* 0x000fd80003800000 */
[----:B------:R-:W1:Y:S02]  /*ab10*/  FENCE.VIEW.ASYNC.G ;  /* 0x00000000000073c6 */ /* 0x000e640000000100 */
[----:B-1----:R-:W-:Y:S06]  /*ab20*/  BAR.ARV 0xc, 0x180 ;  /* 0x0306000000007b1d */ /* 0x002fec0000002000 */
.L_x_2587:
[----:B------:R-:W-:Y:S05]  /*ab30*/  BSYNC B0 ;  /* 0x0000000000007941 */ /* 0x000fea0003800000 */
.L_x_2586:
[----:B------:R-:W-:Y:S04]  /*ab40*/  BSSY B0, `(.L_x_2588) ;  /* 0x000001f000007945 */ /* 0x000fe80003800000 */
[----:B------:R-:W-:Y:S05]  /*ab50*/  @!P0 BRA `(.L_x_2589) ;  /* 0x0000000000748947 */ /* 0x000fea0003800000 */
[----:B------:R-:W-:Y:S01]  /*ab60*/  ISETP.NE.AND P0, PT, R209, RZ, PT ;  /* 0x000000ffd100720c */ /* 0x000fe20003f05270 */
[----:B------:R-:W-:-:S03]  /*ab70*/  ULDC UR4, c[0x0][0x9f0] ;  /* 0x00027c0000047ab9 */ /* 0x000fc60000000800 */
[----:B------:R-:W-:-:S04]  /*ab80*/  SEL R9, R209, UR4, P0 ;  /* 0x00000004d1097c07 */ /* 0x000fc80008000000 */
[-C--:B------:R-:W-:Y:S02]  /*ab90*/  IABS R6, R9.reuse ;  /* 0x0000000900067213 */ /* 0x080fe40000000000 */
[----:B------:R-:W-:Y:S02]  /*aba0*/  IADD3 R0, R9, -0x1, R147 ;  /* 0xffffffff09007810 */ /* 0x000fe40007ffe093 */
[----:B------:R-:W1:Y:S01]  /*abb0*/  I2F.RP R3, R6 ;  /* 0x0000000600037306 */ /* 0x000e620000209400 */
[-C--:B------:R-:W-:Y:S02]  /*abc0*/  IABS R10, R9.reuse ;  /* 0x00000009000a7213 */ /* 0x080fe40000000000 */
[----:B------:R-:W-:Y:S02]  /*abd0*/  IABS R8, R0 ;  /* 0x0000000000087213 */ /* 0x000fe40000000000 */
[----:B------:R-:W-:-:S04]  /*abe0*/  LOP3.LUT R0, R0, R9, RZ, 0x3c, !PT ;  /* 0x0000000900007212 */ /* 0x000fc800078e3cff */
[----:B------:R-:W-:Y:S01]  /*abf0*/  ISETP.GE.AND P2, PT, R0, RZ, PT ;  /* 0x000000ff0000720c */ /* 0x000fe20003f46270 */
[----:B-1----:R-:W1:Y:S02]  /*ac00*/  MUFU.RCP R3, R3 ;  /* 0x0000000300037308 */ /* 0x002e640000001000 */
[----:B-1----:R-:W-:Y:S01]  /*ac10*/  VIADD R4, R3, 0xffffffe ;  /* 0x0ffffffe03047836 */ /* 0x002fe20000000000 */
[----:B------:R-:W-:-:S05]  /*ac20*/  IADD3 R3, RZ, -R10, RZ ;  /* 0x8000000aff037210 */ /* 0x000fca0007ffe0ff */
[----:B------:R1:W3:Y:S02]  /*ac30*/  F2I.FTZ.U32.TRUNC.NTZ R5, R4 ;  /* 0x0000000400057305 */ /* 0x0002e4000021f000 */
[----:B-1----:R-:W-:Y:S02]  /*ac40*/  IMAD.MOV.U32 R4, RZ, RZ, RZ ;  /* 0x000000ffff047224 */ /* 0x002fe400078e00ff */
[----:B---3--:R-:W-:-:S04]  /*ac50*/  IMAD.MOV R7, RZ, RZ, -R5 ;  /* 0x000000ffff077224 */ /* 0x008fc800078e0a05 */
        /* <DEDUP_REMOVED lines=12> */
[----:B------:R-:W-:-:S07]  /*ad20*/  IMAD.MOV.U32 R88, RZ, RZ, R5 ;  /* 0x000000ffff587224 */ /* 0x000fce00078e0005 */
.L_x_2589:
[----:B------:R-:W-:Y:S05]  /*ad30*/  BSYNC B0 ;  /* 0x0000000000007941 */ /* 0x000fea0003800000 */
.L_x_2588:
        /* <DEDUP_REMOVED lines=28> */
[----:B0-----:R-:W-:Y:S02]  /*af00*/  CS2R R42, SRZ ;  /* 0x00000000002a7805 */ /* 0x001fe4000001ff00 */
[----:B--2---:R-:W-:Y:S02]  /*af10*/  CS2R R40, SRZ ;  /* 0x0000000000287805 */ /* 0x004fe4000001ff00 */
        /* <DEDUP_REMOVED lines=12> */
[----:B---3--:R-:W-:Y:S02]  /*afe0*/  R2UR UR4, R5 ;  /* 0x00000000050472ca */ /* 0x008fe400000e0000 */
[----:B0-----:R-:W-:-:S04]  /*aff0*/  LEA.HI R3, R0, R0, RZ, 0x1 ;  /* 0x0000000000037211 */ /* 0x001fc800078f08ff */
[----:B------:R-:W-:-:S05]  /*b000*/  LOP3.LUT R3, R3, 0x1e, RZ, 0xc0, !PT ;  /* 0x0000001e03037812 */ /* 0x000fca00078ec0ff */
[----:B------:R-:W-:Y:S02]  /*b010*/  IMAD.IADD R3, R0, 0x1, -R3 ;  /* 0x0000000100037824 */ /* 0x000fe400078e0a03 */
        /* <DEDUP_REMOVED lines=23> */
.L_x_2591:
        /* <DEDUP_REMOVED lines=12> */
.L_x_2595:
[----:B-1----:R1:W2:Y:S02]  /*b250*/  SYNCS.PHASECHK.TRANS64.TRYWAIT P0, [R2+URZ+0x34800], R3 ;  /* 0x03480003020075a7 */ /* 0x0022a4000800017f */
[----:B--2---:R-:W-:Y:S05]  /*b260*/  @!P0 NANOSLEEP.SYNCS 0x989680 ;  /* 0x009896800000895d */ /* 0x004fea0003900000 */
[----:B------:R-:W2:Y:S02]  /*b270*/  @!P0 SYNCS.PHASECHK.TRANS64 P0, [R2+URZ+0x34800], R3 ;  /* 0x03480003020085a7 */ /* 0x000ea4000800007f */
[----:B--2---:R-:W-:Y:S05]  /*b280*/  @!P0 BRA `(.L_x_2595) ;  /* 0xfffffffc00f08947 */ /* 0x004fea000383ffff */
.L_x_2594:
[----:B------:R-:W-:Y:S05]  /*b290*/  BSYNC B0 ;  /* 0x0000000000007941 */ /* 0x000fea0003800000 */
.L_x_2593:
[----:B------:R-:W-:Y:S05]  /*b2a0*/  BRA `(.L_x_2596) ;  /* 0x0000006c001c7947 */ /* 0x000fea0003800000 */
.L_x_2592:
[----:B------:R-:W-:Y:S01]  /*b2b0*/  ISETP.NE.AND P0, PT, R24, RZ, PT ;  /* 0x000000ff1800720c */ /* 0x000fe20003f05270 */
[----:B------:R-:W-:Y:S01]  /*b2c0*/  ULDC.64 UR4, c[0x0][0x3f8] ;  /* 0x0000fe0000047ab9 */ /* 0x000fe20000000a00 */
[----:B-----5:R-:W-:Y:S01]  /*b2d0*/  SHF.R.S32.HI R0, RZ, 0x1f, R141 ;  /* 0x0000001fff007819 */ /* 0x020fe2000001148d */
[----:B------:R-:W-:Y:S01]  /*b2e0*/  ULDC.64 UR6, c[0x0][0x408] ;  /* 0x0001020000067ab9 */ /* 0x000fe20000000a00 */
[----:B------:R-:W-:-:S04]  /*b2f0*/  IMAD.WIDE.U32 R24, R141, UR4, RZ ;  /* 0x000000048d187c25 */ /* 0x000fc8000f8e00ff */
[C---:B------:R-:W-:Y:S02]  /*b300*/  IMAD R4, R0.reuse, UR4, RZ ;  /* 0x0000000400047c24 */ /* 0x040fe4000f8e02ff */
[----:B------:R-:W-:Y:S02]  /*b310*/  IMAD R0, R0, UR6, RZ ;  /* 0x0000000600007c24 */ /* 0x000fe4000f8e02ff */
[C---:B------:R-:W-:Y:S02]  /*b320*/  IMAD R29, R141.reuse, UR5, R4 ;  /* 0x000000058d1d7c24 */ /* 0x040fe4000f8e0204 */
[C---:B------:R-:W-:Y:S02]  /*b330*/  IMAD R31, R141.reuse, UR7, R0 ;  /* 0x000000078d1f7c24 */ /* 0x040fe4000f8e0200 */
[----:B------:R-:W-:-:S04]  /*b340*/  IMAD.WIDE.U32 R26, R141, UR6, RZ ;  /* 0x000000068d1a7c25 */ /* 0x000fc8000f8e00ff */
[----:B------:R-:W-:Y:S02]  /*b350*/  IMAD.IADD R29, R29, 0x1, R25 ;  /* 0x000000011d1d7824 */ /* 0x000fe400078e0219 */
[----:B------:R-:W-:Y:S01]  /*b360*/  IMAD.IADD R31, R31, 0x1, R27 ;  /* 0x000000011f1f7824 */ /* 0x000fe200078e021b */
[----:B------:R-:W-:Y:S06]  /*b370*/  @!P0 BRA `(.L_x_2597) ;  /* 0x0000000000408947 */ /* 0x000fec0003800000 */
        /* <DEDUP_REMOVED lines=16> */
.L_x_2597:
[----:B------:R-:W-:Y:S01]  /*b480*/  ULDC.U8 UR4, c[0x0][0x410] ;  /* 0x0001040000047ab9 */ /* 0x000fe20000000000 */
[----:B------:R-:W-:Y:S01]  /*b490*/  BSSY B0, `(.L_x_2598) ;  /* 0x00006a0000007945 */ /* 0x000fe20003800000 */
[----:B------:R-:W-:Y:S02]  /*b4a0*/  ISETP.NE.AND P0, PT, RZ, UR4, PT ;  /* 0x00000004ff007c0c */ /* 0x000fe4000bf05270 */
[----:B------:R-:W-:-:S11]  /*b4b0*/  IADD3 R64, R17, R200, RZ ;  /* 0x000000c811407210 */ /* 0x000fd60007ffe0ff */
[----:B------:R-:W-:Y:S05]  /*b4c0*/  @!P0 BRA `(.L_x_2599) ;  /* 0x0000003400788947 */ /* 0x000fea0003800000 */
[----:B------:R-:W0:Y:S01]  /*b4d0*/  LDC R10, c[0x0][0x448] ;  /* 0x00011200ff0a7b82 */ /* 0x000e220000000800 */
[----:B------:R-:W-:Y:S01]  /*b4e0*/  IMAD R3, R217, 0x40, R64 ;  /* 0x00000040d9037824 */ /* 0x000fe200078e0240 */
[----:B------:R-:W-:Y:S01]  /*b4f0*/  ULDC.64 UR4, c[0x0][0x3f8] ;  /* 0x0000fe0000047ab9 */ /* 0x000fe20000000a00 */
[----:B------:R-:W-:Y:S01]  /*b500*/  ULDC.64 UR6, c[0x0][0x408] ;  /* 0x0001020000067ab9 */ /* 0x000fe20000000a00 */
[----:B------:R-:W-:Y:S01]  /*b510*/  MOV R8, R26 ;  /* 0x0000001a00087202 */ /* 0x000fe20000000f00 */
[----:B------:R-:W-:Y:S01]  /*b520*/  IMAD.MOV.U32 R6, RZ, RZ, R24 ;  /* 0x000000ffff067224 */ /* 0x000fe200078e0018 */
[----:B------:R-:W-:Y:S01]  /*b530*/  SHF.R.S32.HI R73, RZ, 0x1f, R192 ;  /* 0x0000001fff497819 */ /* 0x000fe200000114c0 */
[----:B------:R-:W-:Y:S01]  /*b540*/  IMAD.MOV.U32 R7, RZ, RZ, R29 ;  /* 0x000000ffff077224 */ /* 0x000fe200078e001d */
[----:B------:R-:W-:Y:S01]  /*b550*/  SHF.R.S32.HI R79, RZ, 0x1f, R190 ;  /* 0x0000001fff4f7819 */ /* 0x000fe200000114be */
[----:B------:R-:W-:Y:S01]  /*b560*/  IMAD.MOV.U32 R9, RZ, RZ, R31 ;  /* 0x000000ffff097224 */ /* 0x000fe200078e001f */
[----:B------:R-:W-:-:S02]  /*b570*/  SHF.R.S32.HI R72, RZ, 0x1f, R189 ;  /* 0x0000001fff487819 */ /* 0x000fc400000114bd */
[----:B------:R-:W-:Y:S02]  /*b580*/  SHF.R.S32.HI R76, RZ, 0x1f, R191 ;  /* 0x0000001fff4c7819 */ /* 0x000fe400000114bf */
[----:B0-----:R-:W-:-:S13]  /*b590*/  ISETP.NE.AND P0, PT, R10, 0x1, PT ;  /* 0x000000010a00780c */ /* 0x001fda0003f05270 */
[----:B------:R-:W0:Y:S08]  /*b5a0*/  @P0 LDC R0, c[0x0][0x44c] ;  /* 0x00011300ff000b82 */ /* 0x000e300000000800 */
[----:B------:R-:W1:Y:S01]  /*b5b0*/  @P0 LDC R5, c[0x0][0x450] ;  /* 0x00011400ff050b82 */ /* 0x000e620000000800 */
[----:B0-----:R-:W-:-:S05]  /*b5c0*/  @P0 IMAD.HI.U32 R0, R3, R0, RZ ;  /* 0x0000000003000227 */ /* 0x001fca00078e00ff */
[----:B-1----:R-:W-:-:S04]  /*b5d0*/  @P0 SHF.R.U32.HI R3, RZ, R5, R0 ;  /* 0x00000005ff030219 */ /* 0x002fc80000011600 */
        /* <DEDUP_REMOVED lines=21> */
.L_x_2880:
        /* <DEDUP_REMOVED lines=24> */
[C---:B------:R-:W-:Y:S02]  /*b8b0*/  @!P3 SHF.L.U32 R29, R192.reuse, 0x1, RZ ;  /* 0x00000001c01db819 */ /* 0x040fe400000006ff */
[----:B------:R-:W-:Y:S02]  /*b8c0*/  @!P3 SHF.L.U64.HI R6, R192, 0x1, R73 ;  /* 0x00000001c006b819 */ /* 0x000fe40000010249 */
[----:B------:R-:W-:Y:S01]  /*b8d0*/  @!P2 IMAD.SHL.U32 R25, R190, 0x2, RZ ;  /* 0x00000002be19a824 */ /* 0x000fe200078e00ff */
[-C--:B--2---:R-:W-:Y:S01]  /*b8e0*/  @!P3 IADD3 R30, P6, R8, R29.reuse, RZ ;  /* 0x0000001d081eb210 */ /* 0x084fe20007fde0ff */
[----:B------:R-:W-:Y:S01]  /*b8f0*/  @!P1 IMAD.SHL.U32 R15, R191, 0x2, RZ ;  /* 0x00000002bf0f9824 */ /* 0x000fe200078e00ff */
[----:B------:R-:W-:Y:S02]  /*b900*/  @!P2 SHF.L.U64.HI R10, R190, 0x1, R79 ;  /* 0x00000001be0aa819 */ /* 0x000fe4000001024f */
[----:B----4-:R-:W-:Y:S01]  /*b910*/  @!P3 IADD3 R28, P5, R32, R29, RZ ;  /* 0x0000001d201cb210 */ /* 0x010fe20007fbe0ff */
[----:B-1----:R-:W-:Y:S01]  /*b920*/  @!P3 IMAD.X R31, R5, 0x1, R6, P6 ;  /* 0x00000001051fb824 */ /* 0x002fe200030e0606 */
[----:B------:R-:W-:Y:S01]  /*b930*/  @!P2 IADD3 R26, P6, R8, R25, RZ ;  /* 0x00000019081aa210 */ /* 0x000fe20007fde0ff */
[----:B------:R-:W-:Y:S01]  /*b940*/  @!P4 IMAD.MOV.U32 R9, RZ, RZ, R5 ;  /* 0x000000ffff09c224 */ /* 0x000fe200078e0005 */
[----:B---3--:R-:W-:Y:S01]  /*b950*/  @!P3 IADD3.X R29, R33, R6, RZ, P5, !PT ;  /* 0x00000006211db210 */ /* 0x008fe20002ffe4ff */
[----:B------:R-:W-:Y:S01]  /*b960*/  @!P4 IMAD.WIDE R34, R22, 0x2, R32 ;  /* 0x000000021622c825 */ /* 0x000fe200078e0220 */
[----:B------:R-:W-:-:S02]  /*b970*/  @!P1 SHF.L.U64.HI R6, R191, 0x1, R76 ;  /* 0x00000001bf069819 */ /* 0x000fc4000001024c */
[----:B------:R-:W-:Y:S01]  /*b980*/  @!P2 IADD3 R24, P5, R32, R25, RZ ;  /* 0x000000192018a210 */ /* 0x000fe20007fbe0ff */
[----:B------:R-:W-:Y:S01]  /*b990*/  @!P2 IMAD.X R27, R5, 0x1, R10, P6 ;  /* 0x00000001051ba824 */ /* 0x000fe200030e060a */
[-C--:B------:R-:W-:Y:S01]  /*b9a0*/  @!P1 IADD3 R20, P6, R8, R15.reuse, RZ ;  /* 0x0000000f08149210 */ /* 0x080fe20007fde0ff */
[----:B------:R-:W-:Y:S01]  /*b9b0*/  @!P4 IMAD.WIDE R36, R22, 0x2, R8 ;  /* 0x000000021624c825 */ /* 0x000fe200078e0208 */
[----:B------:R-:W-:Y:S01]  /*b9c0*/  @!P0 SHF.L.U32 R7, R189, 0x1, RZ ;  /* 0x00000001bd078819 */ /* 0x000fe200000006ff */
[----:B------:R-:W5:Y:S02]  /*b9d0*/  @!P4 LD.E.64 R58, desc[UR60][R34.64] ;  /* 0x0000003c223ac980 */ /* 0x000f64000c101b00 */
[----:B------:R-:W-:Y:S01]  /*b9e0*/  @!P1 IMAD.X R21, R5, 0x1, R6, P6 ;  /* 0x0000000105159824 */ /* 0x000fe200030e0606 */
[----:B------:R-:W-:Y:S01]  /*b9f0*/  @!P1 IADD3 R14, P6, R32, R15, RZ ;  /* 0x0000000f200e9210 */ /* 0x000fe20007fde0ff */
[----:B------:R-:W-:Y:S01]  /*ba00*/  @!P2 IMAD.X R25, R33, 0x1, R10, P5 ;  /* 0x000000012119a824 */ /* 0x000fe200028e060a */
[----:B------:R-:W-:Y:S01]  /*ba10*/  ISETP.GE.AND P5, PT, R193, UR4, PT ;  /* 0x00000004c1007c0c */ /* 0x000fe2000bfa6270 */
[----:B------:R1:W5:Y:S01]  /*ba20*/  @!P4 LD.E.64 R60, desc[UR60][R36.64] ;  /* 0x0000003c243cc980 */ /* 0x000362000c101b00 */
[----:B------:R-:W-:Y:S01]  /*ba30*/  @!P0 SHF.L.U64.HI R10, R189, 0x1, R72 ;  /* 0x00000001bd0a8819 */ /* 0x000fe20000010248 */
[----:B------:R-:W-:Y:S01]  /*ba40*/  @!P1 IMAD.X R15, R33, 0x1, R6, P6 ;  /* 0x00000001210f9824 */ /* 0x000fe200030e0606 */
[----:B------:R-:W-:-:S05]  /*ba50*/  @!P0 IADD3 R12, P6, R8, R7, RZ ;  /* 0x00000007080c8210 */ /* 0x000fca0007fde0ff */
[----:B------:R-:W-:Y:S01]  /*ba60*/  @!P0 IMAD.X R13, R5, 0x1, R10, P6 ;  /* 0x00000001050d8824 */ /* 0x000fe200030e060a */
[----:B------:R-:W-:-:S03]  /*ba70*/  @!P0 IADD3 R6, P6, R32, R7, RZ ;  /* 0x0000000720068210 */ /* 0x000fc60007fde0ff */
[----:B------:R-:W-:Y:S02]  /*ba80*/  @!P5 SHF.L.U32 R11, R193, 0x1, RZ ;  /* 0x00000001c10bd819 */ /* 0x000fe400000006ff */
[----:B------:R-:W-:Y:S01]  /*ba90*/  @!P0 IMAD.X R7, R33, 0x1, R10, P6 ;  /* 0x0000000121078824 */ /* 0x000fe200030e060a */
[----:B------:R-:W-:Y:S02]  /*baa0*/  @!P5 SHF.L.U64.HI R38, R193, 0x1, R236 ;  /* 0x00000001c126d819 */ /* 0x000fe400000102ec */
[-C--:B------:R-:W-:Y:S02]  /*bab0*/  @!P5 IADD3 R8, P4, R8, R11.reuse, RZ ;  /* 0x0000000b0808d210 */ /* 0x080fe40007f9e0ff */
[----:B------:R-:W-:Y:S02]  /*bac0*/  @!P5 IADD3 R10, P6, R32, R11, RZ ;  /* 0x0000000b200ad210 */ /* 0x000fe40007fde0ff */
[----:B------:R-:W-:Y:S02]  /*bad0*/  CS2R R56, SRZ ;  /* 0x0000000000387805 */ /* 0x000fe4000001ff00 */
[----:B------:R-:W-:Y:S01]  /*bae0*/  CS2R R54, SRZ ;  /* 0x0000000000367805 */ /* 0x000fe2000001ff00 */
[--C-:B------:R-:W-:Y:S01]  /*baf0*/  @!P5 IMAD.X R9, R5, 0x1, R38.reuse, P4 ;  /* 0x000000010509d824 */ /* 0x100fe200020e0626 */
[----:B------:R-:W-:Y:S01]  /*bb00*/  CS2R R52, SRZ ;  /* 0x0000000000347805 */ /* 0x000fe2000001ff00 */
[----:B------:R-:W-:Y:S01]  /*bb10*/  @!P5 IMAD.X R11, R33, 0x1, R38, P6 ;  /* 0x00000001210bd824 */ /* 0x000fe200030e0626 */
[----:B------:R-:W-:-:S02]  /*bb20*/  CS2R R50, SRZ ;  /* 0x0000000000327805 */ /* 0x000fc4000001ff00 */
[----:B------:R-:W-:Y:S02]  /*bb30*/  CS2R R48, SRZ ;  /* 0x0000000000307805 */ /* 0x000fe4000001ff00 */
[----:B------:R-:W-:Y:S02]  /*bb40*/  CS2R R46, SRZ ;  /* 0x00000000002e7805 */ /* 0x000fe4000001ff00 */
[----:B------:R-:W-:Y:S02]  /*bb50*/  CS2R R44, SRZ ;  /* 0x00000000002c7805 */ /* 0x000fe4000001ff00 */
[----:B------:R-:W-:Y:S02]  /*bb60*/  CS2R R42, SRZ ;  /* 0x00000000002a7805 */ /* 0x000fe4000001ff00 */
[----:B-1----:R-:W-:Y:S02]  /*bb70*/  CS2R R36, SRZ ;  /* 0x0000000000247805 */ /* 0x002fe4000001ff00 */
        /* <DEDUP_REMOVED lines=11> */
.L_x_2602:
[----:B------:R-:W-:Y:S05]  /*bc30*/  BSYNC B1 ;  /* 0x0000000000017941 */ /* 0x000fea0003800000 */
.L_x_2601:
[----:B-1---5:R-:W-:Y:S01]  /*bc40*/  IMAD.MOV.U32 R6, RZ, RZ, R59 ;  /* 0x000000ffff067224 */ /* 0x022fe200078e003b */
[----:B------:R-:W-:Y:S01]  /*bc50*/  MOV R5, R58 ;  /* 0x0000003a00057202 */ /* 0x000fe20000000f00 */
[----:B------:R-:W-:Y:S01]  /*bc60*/  IMAD.MOV.U32 R7, RZ, RZ, R54 ;  /* 0x000000ffff077224 */ /* 0x000fe200078e0036 */
[----:B------:R-:W-:Y:S01]  /*bc70*/  UMOV UR4, 0xffffffff ;  /* 0xffffffff00047882 */ /* 0x000fe20000000000 */
[----:B--2---:R-:W-:Y:S01]  /*bc80*/  IMAD.MOV.U32 R8, RZ, RZ, R55 ;  /* 0x000000ffff087224 */ /* 0x004fe200078e0037 */
[----:B------:R-:W-:Y:S01]  /*bc90*/  PRMT R86, R86, 0x5410, R6 ;  /* 0x0000541056567816 */ /* 0x000fe20000000006 */
[----:B------:R-:W-:Y:S01]  /*bca0*/  IMAD.MOV.U32 R6, RZ, RZ, R51 ;  /* 0x000000ffff067224 */ /* 0x000fe200078e0033 */
[----:B------:R-:W-:Y:S01]  /*bcb0*/  PRMT R81, R81, 0x5410, R7 ;  /* 0x0000541051517816 */ /* 0x000fe20000000007 */
[----:B------:R-:W-:Y:S01]  /*bcc0*/  IMAD.MOV.U32 R7, RZ, RZ, R46 ;  /* 0x000000ffff077224 */ /* 0x000fe200078e002e */
[----:B------:R-:W-:Y:S01]  /*bcd0*/  PRMT R82, R8, 0x7610, R82 ;  /* 0x0000761008527816 */ /* 0x000fe20000000052 */
[----:B------:R-:W-:Y:S01]  /*bce0*/  IMAD.MOV.U32 R8, RZ, RZ, R47 ;  /* 0x000000ffff087224 */ /* 0x000fe200078e002f */
[----:B------:R-:W-:-:S02]  /*bcf0*/  PRMT R87, R5, 0x7610, R87 ;  /* 0x0000761005577816 */ /* 0x000fc40000000057 */
[----:B------:R-:W-:Y:S02]  /*bd00*/  CS2R R30, SRZ ;  /* 0x00000000001e7805 */ /* 0x000fe4000001ff00 */
[----:B------:R-:W-:Y:S02]  /*bd10*/  MOV R5, R50 ;  /* 0x0000003200057202 */ /* 0x000fe40000000f00 */
        /* <DEDUP_REMOVED lines=9> */
[----:B------:R-:W-:Y:S01]  /*bdb0*/  IMAD.MOV.U32 R7, RZ, RZ, R56 ;  /* 0x000000ffff077224 */ /* 0x000fe200078e0038 */
[----:B------:R-:W-:Y:S01]  /*bdc0*/  MOV R5, R60 ;  /* 0x0000003c00057202 */ /* 0x000fe20000000f00 */
[----:B------:R-:W-:Y:S01]  /*bdd0*/  IMAD.MOV.U32 R8, RZ, RZ, R57 ;  /* 0x000000ffff087224 */ /* 0x000fe200078e0039 */
[----:B------:R-:W-:Y:S01]  /*bde0*/  PRMT R86, R6, 0x7610, R86 ;  /* 0x0000761006567816 */ /* 0x000fe20000000056 */
[----:B------:R-:W-:Y:S01]  /*bdf0*/  IMAD.MOV.U32 R6, RZ, RZ, R53 ;  /* 0x000000ffff067224 */ /* 0x000fe200078e0035 */
[----:B------:R-:W-:Y:S01]  /*be00*/  PRMT R82, R82, 0x5410, R7 ;  /* 0x0000541052527816 */ /* 0x000fe20000000007 */
[----:B------:R-:W-:Y:S01]  /*be10*/  IMAD.MOV.U32 R7, RZ, RZ, R48 ;  /* 0x000000ffff077224 */ /* 0x000fe200078e0030 */
[----:B------:R-:W-:Y:S01]  /*be20*/  PRMT R83, R8, 0x7610, R83 ;  /* 0x0000761008537816 */ /* 0x000fe20000000053 */
[----:B------:R-:W-:Y:S01]  /*be30*/  IMAD.MOV.U32 R8, RZ, RZ, R49 ;  /* 0x000000ffff087224 */ /* 0x000fe200078e0031 */
[----:B------:R-:W-:-:S02]  /*be40*/  PRMT R87, R87, 0x5410, R5 ;  /* 0x0000541057577816 */ /* 0x000fc40000000005 */
[----:B------:R-:W-:Y:S02]  /*be50*/  MOV R5, R52 ;  /* 0x0000003400057202 */ /* 0x000fe40000000f00 */
[----:B------:R-:W-:Y:S01]  /*be60*/  PRMT R75, R7, 0x5410, R8 ;  /* 0x00005410074b7816 */ /* 0x000fe20000000008 */
[----:B------:R-:W-:Y:S01]  /*be70*/  IMAD.MOV.U32 R7, RZ, RZ, R36 ;  /* 0x000000ffff077224 */ /* 0x000fe200078e0024 */
[----:B------:R-:W-:Y:S01]  /*be80*/  PRMT R78, R5, 0x5410, R6 ;  /* 0x00005410054e7816 */ /* 0x000fe20000000006 */
[----:B------:R-:W-:Y:S01]  /*be90*/  IMAD.MOV.U32 R6, RZ, RZ, R45 ;  /* 0x000000ffff067224 */ /* 0x000fe200078e002d */
[----:B------:R-:W-:Y:S01]  /*bea0*/  MOV R5, R44 ;  /* 0x0000002c00057202 */ /* 0x000fe20000000f00 */
[----:B------:R-:W-:-:S03]  /*beb0*/  IMAD.MOV.U32 R8, RZ, RZ, R37 ;  /* 0x000000ffff087224 */ /* 0x000fc600078e0025 */
[----:B------:R-:W-:Y:S02]  /*bec0*/  PRMT R70, R6, 0x5410, R5 ;  /* 0x0000541006467816 */ /* 0x000fe40000000005 */
[----:B------:R-:W-:Y:S01]  /*bed0*/  PRMT R66, R8, 0x5410, R7 ;  /* 0x0000541008427816 */ /* 0x000fe20000000007 */
[----:B------:R-:W-:Y:S06]  /*bee0*/  BRA.DIV UR4, `(.L_x_2603) ;  /* 0x000001be04807947 */ /* 0x000fec000b800000 */
[----:B0-----:R-:W0:Y:S04]  /*bef0*/  SHFL.IDX PT, R0, R0, 0x1, 0x1c1f ;  /* 0x003c1f0000007f89 */ /* 0x001e2800000e0000 */
[----:B------:R1:W2:Y:S04]  /*bf00*/  SHFL.IDX PT, R65, R4, 0x1, 0x1c1f ;  /* 0x003c1f0004417f89 */ /* 0x0002a800000e0000 */
[----:B------:R-:W0:Y:S04]  /*bf10*/  SHFL.IDX PT, R63, R63, 0x1, 0x1c1f ;  /* 0x003c1f003f3f7f89 */ /* 0x000e2800000e0000 */
[----:B------:R1:W0:Y:S02]  /*bf20*/  SHFL.IDX PT, R62, R3, 0x1, 0x1c1f ;  /* 0x003c1f00033e7f89 */ /* 0x00022400000e0000 */
.L_x_2886:
[----:B------:R-:W-:Y:S01]  /*bf30*/  IADD3 R64, R64, 0x40, RZ ;  /* 0x0000004040407810 */ /* 0x000fe20007ffe0ff */
[----:B------:R-:W-:Y:S01]  /*bf40*/  BSSY B1, `(.L_x_2604) ;  /* 0x0000056000017945 */ /* 0x000fe20003800000 */
[----:B-1----:R-:W-:Y:S02]  /*bf50*/  LOP3.LUT R4, R195, 0x18, R18, 0xf8, !PT ;  /* 0x00000018c3047812 */ /* 0x002fe400078ef812 */
[----:B---34-:R-:W-:Y:S02]  /*bf60*/  CS2R R32, SRZ ;  /* 0x0000000000207805 */ /* 0x018fe4000001ff00 */
[----:B------:R-:W-:Y:S02]  /*bf70*/  ISETP.GE.AND P1, PT, R64, R67, PT ;  /* 0x000000434000720c */ /* 0x000fe40003f26270 */
[----:B------:R-:W-:Y:S02]  /*bf80*/  CS2R R26, SRZ ;  /* 0x00000000001a7805 */ /* 0x000fe4000001ff00 */
[----:B------:R-:W-:-:S02]  /*bf90*/  LOP3.LUT R3, R4, R197, RZ, 0x3c, !PT ;  /* 0x000000c504037212 */ /* 0x000fc400078e3cff */
[----:B------:R-:W-:Y:S02]  /*bfa0*/  CS2R R20, SRZ ;  /* 0x0000000000147805 */ /* 0x000fe4000001ff00 */
[----:B------:R-:W-:Y:S02]  /*bfb0*/  LOP3.LUT P0, RZ, R237, 0x4, RZ, 0xc0, !PT ;  /* 0x00000004edff7812 */ /* 0x000fe4000780c0ff */
[----:B------:R-:W-:Y:S02]  /*bfc0*/  CS2R R12, SRZ ;  /* 0x00000000000c7805 */ /* 0x000fe4000001ff00 */
[----:B------:R-:W-:Y:S01]  /*bfd0*/  CS2R R8, SRZ ;  /* 0x0000000000087805 */ /* 0x000fe2000001ff00 */
[----:B------:R-:W-:Y:S01]  /*bfe0*/  IMAD R3, R196, 0x200, R3 ;  /* 0x00000200c4037824 */ /* 0x000fe200078e0203 */
[----:B------:R-:W-:Y:S02]  /*bff0*/  CS2R R40, SRZ ;  /* 0x0000000000287805 */ /* 0x000fe4000001ff00 */
[----:B------:R-:W-:-:S02]  /*c000*/  CS2R R34, SRZ ;  /* 0x0000000000227805 */ /* 0x000fc4000001ff00 */
[----:B------:R-:W-:Y:S02]  /*c010*/  CS2R R28, SRZ ;  /* 0x00000000001c7805 */ /* 0x000fe4000001ff00 */
[----:B------:R-:W-:Y:S02]  /*c020*/  CS2R R24, SRZ ;  /* 0x0000000000187805 */ /* 0x000fe4000001ff00 */
[----:B------:R-:W-:Y:S01]  /*c030*/  CS2R R14, SRZ ;  /* 0x00000000000e7805 */ /* 0x000fe2000001ff00 */
[----:B------:R-:W-:Y:S01]  /*c040*/  IMAD R3, R3, 0x2, R2 ;  /* 0x0000000203037824 */ /* 0x000fe200078e0202 */
        /* <DEDUP_REMOVED lines=11> */
[C---:B------:R-:W-:Y:S02]  /*c100*/  @!P3 SHF.L.U32 R14, R190.reuse, 0x1, RZ ;  /* 0x00000001be0eb819 */ /* 0x040fe400000006ff */
[----:B------:R-:W-:Y:S01]  /*c110*/  @!P2 IMAD.SHL.U32 R10, R191, 0x2, RZ ;  /* 0x00000002bf0aa824 */ /* 0x000fe200078e00ff */
[-C--:B--2---:R-:W-:Y:S01]  /*c120*/  @!P4 IADD3 R26, P5, R65, R24.reuse, RZ ;  /* 0x00000018411ac210 */ /* 0x084fe20007fbe0ff */
[----:B------:R-:W-:Y:S01]  /*c130*/  @!P1 IMAD.SHL.U32 R4, R189, 0x2, RZ ;  /* 0x00000002bd049824 */ /* 0x000fe200078e00ff */
[----:B------:R-:W-:Y:S02]  /*c140*/  @!P3 SHF.L.U64.HI R79, R190, 0x1, R79 ;  /* 0x00000001be4fb819 */ /* 0x000fe4000001024f */
[----:B0-----:R-:W-:Y:S01]  /*c150*/  @!P4 IADD3 R24, P6, R62, R24, RZ ;  /* 0x000000183e18c210 */ /* 0x001fe20007fde0ff */
[C-C-:B------:R-:W-:Y:S01]  /*c160*/  @!P4 IMAD.X R27, R0.reuse, 0x1, R73.reuse, P5 ;  /* 0x00000001001bc824 */ /* 0x140fe200028e0649 */
[----:B------:R-:W-:Y:S02]  /*c170*/  @!P3 IADD3 R20, P5, R65, R14, RZ ;  /* 0x0000000e4114b210 */ /* 0x000fe40007fbe0ff */
[----:B------:R-:W-:Y:S01]  /*c180*/  @!P2 SHF.L.U64.HI R76, R191, 0x1, R76 ;  /* 0x00000001bf4ca819 */ /* 0x000fe2000001024c */
[----:B------:R-:W-:Y:S01]  /*c190*/  @!P4 IMAD.X R25, R63, 0x1, R73, P6 ;  /* 0x000000013f19c824 */ /* 0x000fe200030e0649 */
[----:B------:R-:W-:-:S02]  /*c1a0*/  @!P3 IADD3.X R21, R0, R79, RZ, P5, !PT ;  /* 0x0000004f0015b210 */ /* 0x000fc40002ffe4ff */
[----:B------:R-:W-:Y:S02]  /*c1b0*/  @!P2 IADD3 R12, P5, R65, R10, RZ ;  /* 0x0000000a410ca210 */ /* 0x000fe40007fbe0ff */
[----:B------:R-:W-:Y:S02]  /*c1c0*/  @!P3 IADD3 R14, P6, R62, R14, RZ ;  /* 0x0000000e3e0eb210 */ /* 0x000fe40007fde0ff */
[----:B------:R-:W-:Y:S01]  /*c1d0*/  @!P1 SHF.L.U64.HI R72, R189, 0x1, R72 ;  /* 0x00000001bd489819 */ /* 0x000fe20000010248 */
[----:B------:R-:W-:Y:S01]  /*c1e0*/  @!P2 IMAD.X R13, R0, 0x1, R76, P5 ;  /* 0x00000001000da824 */ /* 0x000fe200028e064c */
[----:B------:R-:W-:Y:S01]  /*c1f0*/  @!P1 IADD3 R8, P5, R65, R4, RZ ;  /* 0x0000000441089210 */ /* 0x000fe20007fbe0ff */
[----:B------:R-:W-:Y:S01]  /*c200*/  @!P3 IMAD.X R15, R63, 0x1, R79, P6 ;  /* 0x000000013f0fb824 */ /* 0x000fe200030e064f */
[----:B------:R-:W-:-:S03]  /*c210*/  @!P2 IADD3 R10, P6, R62, R10, RZ ;  /* 0x0000000a3e0aa210 */ /* 0x000fc60007fde0ff */
[----:B------:R-:W-:Y:S01]  /*c220*/  @!P1 IMAD.X R9, R0, 0x1, R72, P5 ;  /* 0x0000000100099824 */ /* 0x000fe200028e0648 */
[----:B------:R-:W-:Y:S02]  /*c230*/  @!P2 IADD3.X R11, R63, R76, RZ, P6, !PT ;  /* 0x0000004c3f0ba210 */ /* 0x000fe400037fe4ff */
[----:B------:R-:W-:Y:S02]  /*c240*/  ISETP.GE.AND P6, PT, R22, UR4, PT ;  /* 0x0000000416007c0c */ /* 0x000fe4000bfc6270 */
        /* <DEDUP_REMOVED lines=17> */
[----:B------:R1:W5:Y:S01]  /*c360*/  @!P3 LD.E.64 R28, desc[UR60][R20.64] ;  /* 0x0000003c141cb980 */ /* 0x000362000c101b00 */
[----:B------:R-:W-:Y:S02]  /*c370*/  @!P5 IADD3.X R7, R0, R32, RZ, P6, !PT ;  /* 0x000000200007d210 */ /* 0x000fe400037fe4ff */
        /* <DEDUP_REMOVED lines=18> */
.L_x_2605:
[----:B------:R-:W-:Y:S05]  /*c4a0*/  BSYNC B1 ;  /* 0x0000000000017941 */ /* 0x000fea0003800000 */
.L_x_2604:
[----:B---3--:R-:W-:Y:S01]  /*c4b0*/  LEA.HI R4, R213, R213, RZ, 0x1 ;  /* 0x000000d5d5047211 */ /* 0x008fe200078f08ff */
[C---:B------:R-:W-:Y:S01]  /*c4c0*/  VIADD R6, R3.reuse, 0x10400 ;  /* 0x0001040003067836 */ /* 0x040fe20000000000 */
[----:B-----5:R-:W-:Y:S01]  /*c4d0*/  MOV R5, R30 ;  /* 0x0000001e00057202 */ /* 0x020fe20000000f00 */
[----:B0-----:R-:W-:Y:S01]  /*c4e0*/  VIADD R0, R3, 0x10440 ;  /* 0x0001044003007836 */ /* 0x001fe20000000000 */
[----:B------:R-:W-:Y:S01]  /*c4f0*/  LOP3.LUT R4, R4, 0xfffffffe, RZ, 0xc0, !PT ;  /* 0xfffffffe04047812 */ /* 0x000fe200078ec0ff */
[----:B------:R-:W-:Y:S01]  /*c500*/  @P0 VIADD R0, R6, 0xffffffc0 ;  /* 0xffffffc006000836 */ /* 0x000fe20000000000 */
[----:B------:R-:W-:Y:S01]  /*c510*/  PRMT R84, R5, 0x7610, R84 ;  /* 0x0000761005547816 */ /* 0x000fe20000000054 */
[----:B------:R-:W-:Y:S01]  /*c520*/  IMAD.MOV.U32 R5, RZ, RZ, R31 ;  /* 0x000000ffff057224 */ /* 0x000fe200078e001f */
[----:B------:R-:W-:Y:S01]  /*c530*/  MOV R7, R33 ;  /* 0x0000002100077202 */ /* 0x000fe20000000f00 */
[----:B------:R-:W-:Y:S01]  /*c540*/  IMAD.IADD R4, R213, 0x1, -R4 ;  /* 0x00000001d5047824 */ /* 0x000fe200078e0a04 */
[----:B------:R-:W-:Y:S01]  /*c550*/  MOV R62, R20 ;  /* 0x00000014003e7202 */ /* 0x000fe20000000f00 */
[----:B------:R-:W-:Y:S01]  /*c560*/  IMAD.MOV.U32 R6, RZ, RZ, R32 ;  /* 0x000000ffff067224 */ /* 0x000fe200078e0020 */
[----:B------:R-:W-:Y:S01]  /*c570*/  PRMT R84, R84, 0x5410, R5 ;  /* 0x0000541054547816 */ /* 0x000fe20000000005 */
[----:B------:R-:W-:Y:S01]  /*c580*/  BSSY B1, `(.L_x_2606) ;  /* 0x0000025000017945 */ /* 0x000fe20003800000 */
[----:B------:R-:W-:Y:S01]  /*c590*/  SHF.L.U32 R5, R4, 0x1f, RZ ;  /* 0x0000001f04057819 */ /* 0x000fe200000006ff */
[----:B------:R-:W-:Y:S01]  /*c5a0*/  IMAD.MOV.U32 R4, RZ, RZ, R21 ;  /* 0x000000ffff047224 */ /* 0x000fe200078e0015 */
[----:B------:R-:W-:Y:S01]  /*c5b0*/  PRMT R80, R6, 0x5410, R7 ;  /* 0x0000541006507816 */ /* 0x000fe20000000007 */
[----:B------:R-:W-:Y:S01]  /*c5c0*/  IMAD.MOV.U32 R6, RZ, RZ, R26 ;  /* 0x000000ffff067224 */ /* 0x000fe200078e001a */
[----:B------:R-:W0:Y:S01]  /*c5d0*/  SYNCS.PHASECHK.TRANS64.TRYWAIT P0, [R2+URZ+0x34800], R5 ;  /* 0x03480005020075a7 */ /* 0x000e22000800017f */
        /* <DEDUP_REMOVED lines=8> */
[----:B------:R-:W-:Y:S01]  /*c660*/  IMAD.MOV.U32 R4, RZ, RZ, R9 ;  /* 0x000000ffff047224 */ /* 0x000fe200078e0009 */
[----:B------:R-:W-:Y:S02]  /*c670*/  VIADDMNMX R67, R67, -R200, 0x80, PT ;  /* 0x0000008043437446 */ /* 0x000fe400038009c8 */
[----:B------:R-:W-:Y:S01]  /*c680*/  PRMT R64, R7, 0x5410, R6 ;  /* 0x0000541007407816 */ /* 0x000fe20000000006 */
[----:B------:R-:W-:Y:S01]  /*c690*/  IMAD.MOV.U32 R6, RZ, RZ, R40 ;  /* 0x000000ffff067224 */ /* 0x000fe200078e0028 */
[----:B------:R-:W-:Y:S01]  /*c6a0*/  PRMT R62, R62, 0x5410, R4 ;  /* 0x000054103e3e7816 */ /* 0x000fe20000000004 */
[----:B------:R-:W-:Y:S01]  /*c6b0*/  IMAD.MOV.U32 R7, RZ, RZ, R41 ;  /* 0x000000ffff077224 */ /* 0x000fe200078e0029 */
[----:B------:R-:W-:Y:S01]  /*c6c0*/  PRMT R81, R63, 0x7610, R81 ;  /* 0x000076103f517816 */ /* 0x000fe20000000051 */
[----:B------:R-:W-:Y:S01]  /*c6d0*/  IMAD.MOV.U32 R4, RZ, RZ, R35 ;  /* 0x000000ffff047224 */ /* 0x000fe200078e0023 */
[----:B------:R-:W-:Y:S01]  /*c6e0*/  ISETP.GE.AND P1, PT, R17, R67, PT ;  /* 0x000000431100720c */ /* 0x000fe20003f26270 */
[----:B------:R-:W-:Y:S01]  /*c6f0*/  IMAD.MOV.U32 R63, RZ, RZ, R15 ;  /* 0x000000ffff3f7224 */ /* 0x000fe200078e000f */
[----:B------:R-:W-:Y:S01]  /*c700*/  PRMT R85, R6, 0x5410, R7 ;  /* 0x0000541006557816 */ /* 0x000fe20000000007 */
[----:B------:R-:W-:Y:S01]  /*c710*/  IMAD.MOV.U32 R6, RZ, RZ, R28 ;  /* 0x000000ffff067224 */ /* 0x000fe200078e001c */
        /* <DEDUP_REMOVED lines=8> */
[----:B--2---:R-:W-:Y:S02]  /*c7a0*/  PRMT R65, R7, 0x5410, R63 ;  /* 0x0000541007417816 */ /* 0x004fe4000000003f */
[----:B------:R-:W-:Y:S01]  /*c7b0*/  MOV R4, R10 ;  /* 0x0000000a00047202 */ /* 0x000fe20000000f00 */
[----:B0-----:R-:W-:Y:S06]  /*c7c0*/  @!P0 BRA `(.L_x_2607) ;  /* 0x000001b400bc8947 */ /* 0x001fec0003800000 */
.L_x_2887:
[----:B------:R-:W-:Y:S05]  /*c7d0*/  BSYNC B1 ;  /* 0x0000000000017941 */ /* 0x000fea0003800000 */
.L_x_2606:
[----:B------:R-:W-:Y:S01]  /*c7e0*/  BSSY B1, `(.L_x_2608) ;  /* 0x0000116000017945 */ /* 0x000fe20003800000 */
[----:B------:R-:W-:-:S03]  /*c7f0*/  PRMT R63, R4, 0x5410, R6 ;  /* 0x00005410043f7816 */ /* 0x000fc60000000006 */
[----:B------:R-:W-:Y:S05]  /*c800*/  @P1 BRA `(.L_x_2609) ;  /* 0x00000010004c1947 */ /* 0x000fea0003800000 */
[----:B------:R-:W1:Y:S01]  /*c810*/  LDC R4, c[0x0][0x3f4] ;  /* 0x0000fd00ff047b82 */ /* 0x000e620000000800 */
[----:B------:R-:W-:Y:S01]  /*c820*/  BSSY B2, `(.L_x_2610) ;  /* 0x0000032000027945 */ /* 0x000fe20003800000 */
[-C--:B-1----:R-:W-:Y:S02]  /*c830*/  ISETP.GE.AND P0, PT, R22, R4.reuse, PT ;  /* 0x000000041600720c */ /* 0x082fe40003f06270 */
[-C--:B------:R-:W-:Y:S02]  /*c840*/  ISETP.GE.AND P1, PT, R192, R4.reuse, PT ;  /* 0x00000004c000720c */ /* 0x080fe40003f26270 */
[-C--:B------:R-:W-:Y:S02]  /*c850*/  ISETP.GE.AND P2, PT, R190, R4.reuse, PT ;  /* 0x00000004be00720c */ /* 0x080fe40003f46270 */
[-C--:B------:R-:W-:Y:S02]  /*c860*/  ISETP.GE.AND P3, PT, R191, R4.reuse, PT ;  /* 0x00000004bf00720c */ /* 0x080fe40003f66270 */
[----:B------:R-:W-:-:S02]  /*c870*/  ISETP.GE.AND P4, PT, R189, R4, PT ;  /* 0x00000004bd00720c */ /* 0x000fc40003f86270 */
[----:B------:R-:W-:-:S03]  /*c880*/  ISETP.GE.AND P5, PT, R193, R4, PT ;  /* 0x00000004c100720c */ /* 0x000fc60003fa6270 */
[----:B------:R-:W-:Y:S10]  /*c890*/  @P0 BRA `(.L_x_2611) ;  /* 0x0000000000a80947 */ /* 0x000ff40003800000 */
[----:B0-----:R-:W0:Y:S01]  /*c8a0*/  LDS.128 R4, [R3+0x10400] ;  /* 0x0104000003047984 */ /* 0x001e220000000c00 */
        /* <DEDUP_REMOVED lines=8> */
[----:B0-----:R-:W-:-:S02]  /*c930*/  HADD2.F32 R61, -RZ, R7.H1_H1 ;  /* 0x30000007ff3d7230 */ /* 0x001fc40000004100 */
[----:B------:R-:W-:Y:S02]  /*c940*/  HADD2.F32 R60, -RZ, R7.H0_H0 ;  /* 0x20000007ff3c7230 */ /* 0x000fe40000004100 */
[--C-:B------:R-:W-:Y:S02]  /*c950*/  HADD2.F32 R7, -RZ, R4.reuse.H0_H0 ;  /* 0x20000004ff077230 */ /* 0x100fe40000004100 */
[C---:B------:R-:W-:Y:S01]  /*c960*/  FMUL.FTZ R94, R61.reuse, R87 ;  /* 0x000000573d5e7220 */ /* 0x040fe20000410000 */
[----:B------:R-:W-:Y:S02]  /*c970*/  HADD2.F32 R4, -RZ, R4.H1_H1 ;  /* 0x30000004ff047230 */ /* 0x000fe40000004100 */
[-C--:B------:R-:W-:Y:S01]  /*c980*/  FMUL.FTZ R93, R61, R91.reuse ;  /* 0x0000005b3d5d7220 */ /* 0x080fe20000410000 */
[--C-:B------:R-:W-:Y:S02]  /*c990*/  HADD2.F32 R58, -RZ, R6.reuse.H0_H0 ;  /* 0x20000006ff3a7230 */ /* 0x100fe40000004100 */
[----:B------:R-:W-:Y:S01]  /*c9a0*/  FFMA.FTZ R96, R60, R91, R94 ;  /* 0x0000005b3c607223 */ /* 0x000fe2000001005e */
[----:B------:R-:W-:-:S02]  /*c9b0*/  HADD2.F32 R59, -RZ, R6.H1_H1 ;  /* 0x30000006ff3b7230 */ /* 0x000fc40000004100 */
[----:B------:R-:W-:Y:S01]  /*c9c0*/  FMUL.FTZ R92, R4, R90 ;  /* 0x0000005a045c7220 */ /* 0x000fe20000410000 */
[--C-:B------:R-:W-:Y:S02]  /*c9d0*/  HADD2.F32 R61, -RZ, R86.reuse.H1_H1 ;  /* 0x30000056ff3d7230 */ /* 0x100fe40000004100 */
[----:B------:R-:W-:Y:S01]  /*c9e0*/  FFMA.FTZ R93, R60, R87, -R93 ;  /* 0x000000573c5d7223 */ /* 0x000fe2000001085d */
[--C-:B------:R-:W-:Y:S02]  /*c9f0*/  HADD2.F32 R6, -RZ, R5.reuse.H0_H0 ;  /* 0x20000005ff067230 */ /* 0x100fe40000004100 */
[-C--:B------:R-:W-:Y:S01]  /*ca00*/  FMUL.FTZ R94, R4, R89.reuse ;  /* 0x00000059045e7220 */ /* 0x080fe20000410000 */
[----:B------:R-:W-:Y:S02]  /*ca10*/  HADD2.F32 R86, -RZ, R86.H0_H0 ;  /* 0x20000056ff567230 */ /* 0x000fe40000004100 */
[----:B------:R-:W-:Y:S01]  /*ca20*/  FFMA.FTZ R92, R7, R89, -R92 ;  /* 0x00000059075c7223 */ /* 0x000fe2000001085c */
[----:B------:R-:W-:-:S02]  /*ca30*/  HADD2.F32 R5, -RZ, R5.H1_H1 ;  /* 0x30000005ff057230 */ /* 0x000fc40000004100 */
[----:B------:R-:W-:Y:S01]  /*ca40*/  FFMA.FTZ R87, R7, R90, R94 ;  /* 0x0000005a07577223 */ /* 0x000fe2000001005e */
[----:B------:R-:W-:Y:S02]  /*ca50*/  HADD2.F32 R60, -RZ, R95.H0_H0 ;  /* 0x2000005fff3c7230 */ /* 0x000fe40000004100 */
[CC--:B------:R-:W-:Y:S01]  /*ca60*/  FMUL.FTZ R89, R59.reuse, R61.reuse ;  /* 0x0000003d3b597220 */ /* 0x0c0fe20000410000 */
[----:B------:R-:W-:Y:S02]  /*ca70*/  HADD2.F32 R4, -RZ, R97.H0_H0 ;  /* 0x20000061ff047230 */ /* 0x000fe40000004100 */
[----:B------:R-:W-:Y:S01]  /*ca80*/  FMUL.FTZ R90, R59, R86 ;  /* 0x000000563b5a7220 */ /* 0x000fe20000410000 */
[C---:B------:R-:W-:Y:S01]  /*ca90*/  FMUL.FTZ R7, R5.reuse, R60 ;  /* 0x0000003c05077220 */ /* 0x040fe20000410000 */
[C---:B------:R-:W-:Y:S01]  /*caa0*/  FFMA.FTZ R89, R58.reuse, R86, -R89 ;  /* 0x000000563a597223 */ /* 0x040fe20000010859 */
[-C--:B------:R-:W-:Y:S01]  /*cab0*/  FMUL.FTZ R59, R5, R4.reuse ;  /* 0x00000004053b7220 */ /* 0x080fe20000410000 */
[----:B------:R-:W-:Y:S01]  /*cac0*/  FFMA.FTZ R90, R58, R61, R90 ;  /* 0x0000003d3a5a7223 */ /* 0x000fe2000001005a */
[----:B------:R-:W-:Y:S01]  /*cad0*/  FFMA.FTZ R5, R6, R4, -R7 ;  /* 0x0000000406057223 */ /* 0x000fe20000010807 */
[----:B------:R-:W-:Y:S01]  /*cae0*/  F2FP.F16.F32.PACK_AB R7, R96, R93 ;  /* 0x0000005d6007723e */ /* 0x000fe200000000ff */
[----:B------:R-:W-:Y:S01]  /*caf0*/  FFMA.FTZ R60, R6, R60, R59 ;  /* 0x0000003c063c7223 */ /* 0x000fe2000001003b */
[----:B------:R-:W-:-:S02]  /*cb00*/  F2FP.F16.F32.PACK_AB R4, R87, R92 ;  /* 0x0000005c5704723e */ /* 0x000fc400000000ff */
[----:B------:R-:W-:Y:S02]  /*cb10*/  F2FP.F16.F32.PACK_AB R6, R90, R89 ;  /* 0x000000595a06723e */ /* 0x000fe400000000ff */
[----:B------:R-:W-:-:S05]  /*cb20*/  F2FP.F16.F32.PACK_AB R5, R60, R5 ;  /* 0x000000053c05723e */ /* 0x000fca00000000ff */
[----:B------:R1:W-:Y:S02]  /*cb30*/  STS.128 [R3+0x10400], R4 ;  /* 0x0104000403007388 */ /* 0x0003e40000000c00 */
.L_x_2611:
[----:B------:R-:W-:Y:S05]  /*cb40*/  BSYNC B2 ;  /* 0x0000000000027941 */ /* 0x000fea0003800000 */
.L_x_2610:
[----:B------:R-:W-:Y:S04]  /*cb50*/  BSSY B2, `(.L_x_2612) ;  /* 0x000002c000027945 */ /* 0x000fe80003800000 */
[----:B------:R-:W-:Y:S05]  /*cb60*/  @P1 BRA `(.L_x_2613) ;  /* 0x0000000000a81947 */ /* 0x000fea0003800000 */
[----:B01----:R-:W0:Y:S01]  /*cb70*/  LDS.128 R4, [R0] ;  /* 0x0000000000047984 */ /* 0x003e220000000c00 */
[----:B------:R-:W-:Y:S01]  /*cb80*/  SHF.R.U32.HI R59, RZ, 0x10, R57 ;  /* 0x00000010ff3b7819 */ /* 0x000fe20000011639 */
[--C-:B------:R-:W-:Y:S01]  /*cb90*/  HADD2.F32 R58, -RZ, R82.reuse.H1_H1 ;  /* 0x30000052ff3a7230 */ /* 0x100fe20000004100 */
[----:B------:R-:W-:Y:S01]  /*cba0*/  SHF.R.U32.HI R61, RZ, 0x10, R55 ;  /* 0x00000010ff3d7819 */ /* 0x000fe20000011637 */
[----:B------:R-:W-:Y:S01]  /*cbb0*/  HADD2.F32 R60, -RZ, R81.H1_H1 ;  /* 0x30000051ff3c7230 */ /* 0x000fe20000004100 */
[----:B------:R-:W-:Y:S01]  /*cbc0*/  SHF.R.U64 R91, R56, 0x10, R57 ;  /* 0x00000010385b7819 */ /* 0x000fe20000001239 */
[----:B------:R-:W-:Y:S01]  /*cbd0*/  HADD2.F32 R59, -RZ, R59.H0_H0 ;  /* 0x2000003bff3b7230 */ /* 0x000fe20000004100 */
[----:B------:R-:W-:Y:S01]  /*cbe0*/  SHF.R.U64 R89, R54, 0x10, R55 ;  /* 0x0000001036597819 */ /* 0x000fe20000001237 */
[----:B------:R-:W-:Y:S02]  /*cbf0*/  HADD2.F32 R61, -RZ, R61.H0_H0 ;  /* 0x2000003dff3d7230 */ /* 0x000fe40000004100 */
[----:B------:R-:W-:-:S02]  /*cc00*/  HADD2.F32 R82, -RZ, R82.H0_H0 ;  /* 0x20000052ff527230 */ /* 0x000fc40000004100 */
        /* <DEDUP_REMOVED lines=19> */
[----:B------:R-:W-:Y:S02]  /*cd40*/  HADD2.F32 R4, -RZ, R91.H0_H0 ;  /* 0x2000005bff047230 */ /* 0x000fe40000004100 */
[-C--:B------:R-:W-:Y:S01]  /*cd50*/  FMUL.FTZ R55, R55, R56.reuse ;  /* 0x0000003837377220 */ /* 0x080fe20000410000 */
[C---:B------:R-:W-:Y:S01]  /*cd60*/  FMUL.FTZ R7, R5.reuse, R57 ;  /* 0x0000003905077220 */ /* 0x040fe20000410000 */
[C---:B------:R-:W-:Y:S01]  /*cd70*/  FFMA.FTZ R61, R54.reuse, R56, -R61 ;  /* 0x00000038363d7223 */ /* 0x040fe2000001083d */
[----:B------:R-:W-:Y:S01]  /*cd80*/  FMUL.FTZ R58, R5, R4 ;  /* 0x00000004053a7220 */ /* 0x000fe20000410000 */
[----:B------:R-:W-:Y:S01]  /*cd90*/  FFMA.FTZ R54, R54, R82, R55 ;  /* 0x0000005236367223 */ /* 0x000fe20000010037 */
[----:B------:R-:W-:Y:S01]  /*cda0*/  FFMA.FTZ R5, R6, R4, -R7 ;  /* 0x0000000406057223 */ /* 0x000fe20000010807 */
[----:B------:R-:W-:Y:S01]  /*cdb0*/  F2FP.F16.F32.PACK_AB R7, R92, R87 ;  /* 0x000000575c07723e */ /* 0x000fe200000000ff */
[----:B------:R-:W-:Y:S01]  /*cdc0*/  FFMA.FTZ R58, R6, R57, R58 ;  /* 0x00000039063a7223 */ /* 0x000fe2000001003a */
[----:B------:R-:W-:-:S02]  /*cdd0*/  F2FP.F16.F32.PACK_AB R4, R59, R86 ;  /* 0x000000563b04723e */ /* 0x000fc400000000ff */
[----:B------:R-:W-:Y:S02]  /*cde0*/  F2FP.F16.F32.PACK_AB R6, R54, R61 ;  /* 0x0000003d3606723e */ /* 0x000fe400000000ff */
[----:B------:R-:W-:-:S05]  /*cdf0*/  F2FP.F16.F32.PACK_AB R5, R58, R5 ;  /* 0x000000053a05723e */ /* 0x000fca00000000ff */
[----:B------:R2:W-:Y:S02]  /*ce00*/  STS.128 [R0], R4 ;  /* 0x0000000400007388 */ /* 0x0005e40000000c00 */
.L_x_2613:
[----:B------:R-:W-:Y:S05]  /*ce10*/  BSYNC B2 ;  /* 0x0000000000027941 */ /* 0x000fea0003800000 */
.L_x_2612:
        /* <DEDUP_REMOVED lines=44> */
.L_x_2615:
[----:B------:R-:W-:Y:S05]  /*d0e0*/  BSYNC B2 ;  /* 0x0000000000027941 */ /* 0x000fea0003800000 */
.L_x_2614:
[----:B------:R-:W-:Y:S04]  /*d0f0*/  BSSY B2, `(.L_x_2616) ;  /* 0x000002c000027945 */ /* 0x000fe80003800000 */
[----:B------:R-:W-:Y:S05]  /*d100*/  @P3 BRA `(.L_x_2617) ;  /* 0x0000000000a83947 */ /* 0x000fea0003800000 */
[----:B0123--:R-:W0:Y:S01]  /*d110*/  LDS.128 R4, [R0+0x4000] ;  /* 0x0040000000047984 */ /* 0x00fe220000000c00 */
[----:B------:R-:W-:Y:S01]  /*d120*/  SHF.R.U32.HI R51, RZ, 0x10, R49 ;  /* 0x00000010ff337819 */ /* 0x000fe20000011631 */
[----:B------:R-:W-:Y:S01]  /*d130*/  HADD2.F32 R50, -RZ, R75.H0_H0 ;  /* 0x2000004bff327230 */ /* 0x000fe20000004100 */
[----:B------:R-:W-:Y:S01]  /*d140*/  SHF.R.U32.HI R53, RZ, 0x10, R47 ;  /* 0x00000010ff357819 */ /* 0x000fe2000001162f */
[--C-:B------:R-:W-:Y:S01]  /*d150*/  HADD2.F32 R52, -RZ, R74.reuse.H0_H0 ;  /* 0x2000004aff347230 */ /* 0x100fe20000004100 */
        /* <DEDUP_REMOVED lines=37> */
.L_x_2617:
[----:B------:R-:W-:Y:S05]  /*d3b0*/  BSYNC B2 ;  /* 0x0000000000027941 */ /* 0x000fea0003800000 */
.L_x_2616:
[----:B------:R-:W-:Y:S04]  /*d3c0*/  BSSY B2, `(.L_x_2618) ;  /* 0x000002c000027945 */ /* 0x000fe80003800000 */
[----:B------:R-:W-:Y:S05]  /*d3d0*/  @P4 BRA `(.L_x_2619) ;  /* 0x0000000000a84947 */ /* 0x000fea0003800000 */
[----:B01234-:R-:W0:Y:S01]  /*d3e0*/  LDS.128 R4, [R3+0x18400] ;  /* 0x0184000003047984 */ /* 0x01fe220000000c00 */
        /* <DEDUP_REMOVED lines=41> */
.L_x_2619:
[----:B------:R-:W-:Y:S05]  /*d680*/  BSYNC B2 ;  /* 0x0000000000027941 */ /* 0x000fea0003800000 */
.L_x_2618:
        /* <DEDUP_REMOVED lines=43> */
.L_x_2609:
[----:B------:R-:W-:Y:S05]  /*d940*/  BSYNC B1 ;  /* 0x0000000000017941 */ /* 0x000fea0003800000 */
.L_x_2608:
        /* <DEDUP_REMOVED lines=53> */
.L_x_2622:
[----:B------:R-:W-:Y:S05]  /*dca0*/  BSYNC B1 ;  /* 0x0000000000017941 */ /* 0x000fea0003800000 */
.L_x_2621:
[----:B------:R-:W-:Y:S04]  /*dcb0*/  BSSY B1, `(.L_x_2623) ;  /* 0x000002c000017945 */ /* 0x000fe80003800000 */
[----:B------:R-:W-:Y:S05]  /*dcc0*/  @P1 BRA `(.L_x_2624) ;  /* 0x0000000000a81947 */ /* 0x000fea0003800000 */
[----:B0-----:R-:W0:Y:S01]  /*dcd0*/  LDS.128 R4, [R0+0x2000] ;  /* 0x0020000000047984 */ /* 0x001e220000000c00 */
[----:B------:R-:W-:Y:S01]  /*dce0*/  SHF.R.U64 R41, R34, 0x10, R35 ;  /* 0x0000001022297819 */ /* 0x000fe20000001223 */
[----:B------:R-:W-:Y:S01]  /*dcf0*/  HADD2.F32 R81, -RZ, R81.H0_H0 ;  /* 0x20000051ff517230 */ /* 0x000fe20000004100 */
[----:B------:R-:W-:Y:S01]  /*dd00*/  SHF.R.U32.HI R36, RZ, 0x10, R33 ;  /* 0x00000010ff247819 */ /* 0x000fe20000011621 */
[----:B------:R-:W-:Y:S01]  /*dd10*/  HADD2.F32 R83, -RZ, R83.H1_H1 ;  /* 0x30000053ff537230 */ /* 0x000fe20000004100 */
[----:B------:R-:W-:Y:S01]  /*dd20*/  SHF.R.U32.HI R34, RZ, 0x10, R35 ;  /* 0x00000010ff227819 */ /* 0x000fe20000011623 */
        /* <DEDUP_REMOVED lines=12> */
[----:B------:R-:W-:Y:S01]  /*ddf0*/  FFMA.FTZ R39, R32, R34, -R37 ;  /* 0x0000002220277223 */ /* 0x000fe20000010825 */
[----:B------:R-:W-:Y:S02]  /*de00*/  HADD2.F32 R31, -RZ, R6.H1_H1 ;  /* 0x30000006ff1f7230 */ /* 0x000fe40000004100 */
[----:B------:R-:W-:Y:S01]  /*de10*/  FMUL.FTZ R38, R4, R35 ;  /* 0x0000002304267220 */ /* 0x000fe20000410000 */
        /* <DEDUP_REMOVED lines=21> */
.L_x_2624:
[----:B------:R-:W-:Y:S05]  /*df70*/  BSYNC B1 ;  /* 0x0000000000017941 */ /* 0x000fea0003800000 */
.L_x_2623:
[----:B------:R-:W-:Y:S04]  /*df80*/  BSSY B1, `(.L_x_2625) ;  /* 0x000002c000017945 */ /* 0x000fe80003800000 */
[----:B------:R-:W-:Y:S05]  /*df90*/  @P2 BRA `(.L_x_2626) ;  /* 0x0000000000a82947 */ /* 0x000fea0003800000 */
[----:B01----:R-:W0:Y:S01]  /*dfa0*/  LDS.128 R4, [R3+0x16400] ;  /* 0x0164000003047984 */ /* 0x003e220000000c00 */
        /* <DEDUP_REMOVED lines=41> */
.L_x_2626:
[----:B------:R-:W-:Y:S05]  /*e240*/  BSYNC B1 ;  /* 0x0000000000017941 */ /* 0x000fea0003800000 */
.L_x_2625:
[----:B------:R-:W-:Y:S04]  /*e250*/  BSSY B1, `(.L_x_2627) ;  /* 0x000002c000017945 */ /* 0x000fe80003800000 */
[----:B------:R-:W-:Y:S05]  /*e260*/  @P3 BRA `(.L_x_2628) ;  /* 0x0000000000a83947 */ /* 0x000fea0003800000 */
[----:B012---:R-:W0:Y:S01]  /*e270*/  LDS.128 R4, [R0+0x6000] ;  /* 0x0060000000047984 */ /* 0x007e220000000c00 */
        /* <DEDUP_REMOVED lines=41> */
.L_x_2628:
[----:B------:R-:W-:Y:S05]  /*e510*/  BSYNC B1 ;  /* 0x0000000000017941 */ /* 0x000fea0003800000 */
.L_x_2627:
        /* <DEDUP_REMOVED lines=44> */
.L_x_2630:
[----:B------:R-:W-:Y:S05]  /*e7e0*/  BSYNC B1 ;  /* 0x0000000000017941 */ /* 0x000fea0003800000 */
.L_x_2629:
[----:B------:R-:W-:Y:S05]  /*e7f0*/  @P5 BRA `(.L_x_2620) ;  /* 0x0000003400a45947 */ /* 0x000fea0003800000 */
[----:B01234-:R-:W0:Y:S01]  /*e800*/  LDS.128 R4, [R0+0xa000] ;  /* 0x00a0000000047984 */ /* 0x01fe220000000c00 */
[----:B------:R-:W-:Y:S01]  /*e810*/  SHF.R.U32.HI R14, RZ, 0x10, R9 ;  /* 0x00000010ff0e7819 */ /* 0x000fe20000011609 */
[--C-:B------:R-:W-:Y:S01]  /*e820*/  HADD2.F32 R13, -RZ, R62.reuse.H0_H0 ;  /* 0x2000003eff0d7230 */ /* 0x100fe20000004100 */
[--C-:B------:R-:W-:Y:S01]  /*e830*/  SHF.R.U32.HI R12, RZ, 0x10, R11.reuse ;  /* 0x00000010ff0c7819 */ /* 0x100fe2000001160b */
        /* <DEDUP_REMOVED lines=39> */
.L_x_2599:
[----:B------:R-:W0:Y:S01]  /*eab0*/  LDC R10, c[0x0][0x448] ;  /* 0x00011200ff0a7b82 */ /* 0x000e220000000800 */
[----:B------:R-:W-:Y:S01]  /*eac0*/  IMAD R3, R217, 0x40, R64 ;  /* 0x00000040d9037824 */ /* 0x000fe200078e0240 */
[----:B------:R-:W-:Y:S01]  /*ead0*/  ULDC.64 UR4, c[0x0][0x3f8] ;  /* 0x0000fe0000047ab9 */ /* 0x000fe20000000a00 */
[----:B------:R-:W-:Y:S01]  /*eae0*/  ULDC.64 UR6, c[0x0][0x408] ;  /* 0x0001020000067ab9 */ /* 0x000fe20000000a00 */
[----:B------:R-:W-:Y:S02]  /*eaf0*/  IMAD.MOV.U32 R4, RZ, RZ, R24 ;  /* 0x000000ffff047224 */ /* 0x000fe400078e0018 */
[----:B------:R-:W-:Y:S02]  /*eb00*/  IMAD.MOV.U32 R6, RZ, RZ, R26 ;  /* 0x000000ffff067224 */ /* 0x000fe400078e001a */
[----:B------:R-:W-:Y:S01]  /*eb10*/  IMAD.MOV.U32 R7, RZ, RZ, R31 ;  /* 0x000000ffff077224 */ /* 0x000fe200078e001f */
[----:B0-----:R-:W-:-:S13]  /*eb20*/  ISETP.NE.AND P0, PT, R10, 0x1, PT ;  /* 0x000000010a00780c */ /* 0x001fda0003f05270 */
[----:B------:R-:W0:Y:S08]  /*eb30*/  @P0 LDC R0, c[0x0][0x44c] ;  /* 0x00011300ff000b82 */ /* 0x000e300000000800 */
[----:B------:R-:W1:Y:S01]  /*eb40*/  @P0 LDC R5, c[0x0][0x450] ;  /* 0x00011400ff050b82 */ /* 0x000e620000000800 */
[----:B0-----:R-:W-:-:S05]  /*eb50*/  @P0 IMAD.HI.U32 R0, R3, R0, RZ ;  /* 0x0000000003000227 */ /* 0x001fca00078e00ff */
[----:B-1----:R-:W-:Y:S02]  /*eb60*/  @P0 SHF.R.U32.HI R3, RZ, R5, R0 ;  /* 0x00000005ff030219 */ /* 0x002fe40000011600 */
[----:B------:R-:W-:Y:S02]  /*eb70*/  MOV R5, R29 ;  /* 0x0000001d00057202 */ /* 0x000fe40000000f00 */
[----:B------:R-:W-:Y:S01]  /*eb80*/  SHF.R.S32.HI R0, RZ, 0x1f, R3 ;  /* 0x0000001fff007819 */ /* 0x000fe20000011403 */
[----:B------:R-:W-:-:S04]  /*eb90*/  IMAD.WIDE.U32 R6, R3, UR6, R6 ;  /* 0x0000000603067c25 */ /* 0x000fc8000f8e0006 */
[C---:B------:R-:W-:Y:S02]  /*eba0*/  IMAD R8, R0.reuse, UR4, RZ ;  /* 0x0000000400087c24 */ /* 0x040fe4000f8e02ff */
[----:B------:R-:W-:Y:S02]  /*ebb0*/  IMAD R0, R0, UR6, RZ ;  /* 0x0000000600007c24 */ /* 0x000fe4000f8e02ff */
[----:B------:R-:W-:-:S04]  /*ebc0*/  IMAD.WIDE.U32 R4, R3, UR4, R4 ;  /* 0x0000000403047c25 */ /* 0x000fc8000f8e0004 */
[C---:B------:R-:W-:Y:S01]  /*ebd0*/  IMAD R61, R3.reuse, UR5, R8 ;  /* 0x00000005033d7c24 */ /* 0x040fe2000f8e0208 */
[----:B------:R-:W-:Y:S01]  /*ebe0*/  ULDC.64 UR4, c[0x0][0x3e8] ;  /* 0x0000fa0000047ab9 */ /* 0x000fe20000000a00 */
[----:B------:R-:W-:Y:S01]  /*ebf0*/  IMAD R67, R3, UR7, R0 ;  /* 0x0000000703437c24 */ /* 0x000fe2000f8e0200 */
[----:B------:R-:W-:Y:S01]  /*ec00*/  ULDC.64 UR6, c[0x0][0x400] ;  /* 0x0001000000067ab9 */ /* 0x000fe20000000a00 */
[----:B------:R-:W-:Y:S01]  /*ec10*/  IMAD.IADD R61, R5, 0x1, R61 ;  /* 0x00000001053d7824 */ /* 0x000fe200078e023d */
[----:B------:R-:W-:Y:S01]  /*ec20*/  LEA R60, P0, R4, UR4, 0x1 ;  /* 0x00000004043c7c11 */ /* 0x000fe2000f8008ff */
[----:B------:R-:W-:Y:S01]  /*ec30*/  UMOV UR4, 0xffffffff ;  /* 0xffffffff00047882 */ /* 0x000fe20000000000 */
[----:B------:R-:W-:Y:S02]  /*ec40*/  LEA R66, P1, R6, UR6, 0x1 ;  /* 0x0000000606427c11 */ /* 0x000fe4000f8208ff */
[----:B------:R-:W-:Y:S02]  /*ec50*/  IADD3 R67, R7, R67, RZ ;  /* 0x0000004307437210 */ /* 0x000fe40007ffe0ff */
[----:B------:R-:W-:-:S02]  /*ec60*/  LEA.HI.X R61, R4, UR5, R61, 0x1, P0 ;  /* 0x00000005043d7c11 */ /* 0x000fc400080f0c3d */
[----:B------:R-:W-:Y:S01]  /*ec70*/  LEA.HI.X R67, R6, UR7, R67, 0x1, P1 ;  /* 0x0000000706437c11 */ /* 0x000fe200088f0c43 */
[----:B------:R-:W-:Y:S06]  /*ec80*/  BRA.DIV UR4, `(.L_x_2631) ;  /* 0x0000019204a07947 */ /* 0x000fec000b800000 */
[----:B------:R-:W0:Y:S04]  /*ec90*/  SHFL.IDX PT, R3, R61, RZ, 0x1c1f ;  /* 0x001c1fff3d037589 */ /* 0x000e2800000e0000 */
[----:B------:R-:W1:Y:S04]  /*eca0*/  SHFL.IDX PT, R0, R60, RZ, 0x1c1f ;  /* 0x001c1fff3c007589 */ /* 0x000e6800000e0000 */
[----:B------:R2:W3:Y:S04]  /*ecb0*/  SHFL.IDX PT, R5, R67, RZ, 0x1c1f ;  /* 0x001c1fff43057589 */ /* 0x0004e800000e0000 */
[----:B------:R2:W4:Y:S01]  /*ecc0*/  SHFL.IDX PT, R14, R66, RZ, 0x1c1f ;  /* 0x001c1fff420e7589 */ /* 0x00052200000e0000 */
[----:B0-----:R-:W-:-:S02]  /*ecd0*/  IMAD.MOV.U32 R7, RZ, RZ, R3 ;  /* 0x000000ffff077224 */ /* 0x001fc400078e0003 */
[----:B-12---:R-:W-:-:S07]  /*ece0*/  IMAD.MOV.U32 R6, RZ, RZ, R0 ;  /* 0x000000ffff067224 */ /* 0x006fce00078e0000 */
.L_x_2893:
[----:B------:R-:W-:Y:S01]  /*ecf0*/  IMAD R69, R201, R10, RZ ;  /* 0x0000000ac9457224 */ /* 0x000fe200078e02ff */
[----:B------:R-:W-:Y:S01]  /*ed00*/  BSSY B1, `(.L_x_2632) ;  /* 0x000002e000017945 */ /* 0x000fe20003800000 */
[----:B---3--:R-:W-:Y:S01]  /*ed10*/  IMAD.MOV.U32 R15, RZ, RZ, R5 ;  /* 0x000000ffff0f7224 */ /* 0x008fe200078e0005 */
[----:B------:R-:W-:Y:S02]  /*ed20*/  CS2R R44, SRZ ;  /* 0x00000000002c7805 */ /* 0x000fe4000001ff00 */
        /* <DEDUP_REMOVED lines=22> */
[----:B------:R-:W-:-:S04]  /*ee90*/  @!P0 IMAD.WIDE R8, R18, 0x2, R6 ;  /* 0x0000000212088825 */ /* 0x000fc800078e0206 */
        /* <DEDUP_REMOVED lines=10> */
[--C-:B----4-:R-:W-:Y:S01]  /*ef40*/  @!P2 IMAD.WIDE R10, R11, 0x2, R14.reuse ;  /* 0x000000020b0aa825 */ /* 0x110fe200078e020e */
[----:B------:R-:W-:Y:S02]  /*ef50*/  CS2R R36, SRZ ;  /* 0x0000000000247805 */ /* 0x000fe4000001ff00 */
[----:B------:R-:W-:Y:S01]  /*ef60*/  CS2R R38, SRZ ;  /* 0x0000000000267805 */ /* 0x000fe2000001ff00 */
[----:B------:R1:W5:Y:S01]  /*ef70*/  @!P1 LD.E.128 R28, desc[UR60][R4.64] ;  /* 0x0000003c041c9980 */ /* 0x000362000c101d00 */
[----:B0-----:R-:W-:-:S03]  /*ef80*/  @!P1 IMAD.WIDE R8, R3, 0x2, R14 ;  /* 0x0000000203089825 */ /* 0x001fc600078e020e */
[----:B------:R1:W5:Y:S01]  /*ef90*/  @!P2 LD.E.128 R24, desc[UR60][R6.64] ;  /* 0x0000003c0618a980 */ /* 0x000362000c101d00 */
[----:B------:R-:W-:-:S03]  /*efa0*/  @!P0 IMAD.WIDE R14, R18, 0x2, R14 ;  /* 0x00000002120e8825 */ /* 0x000fc600078e020e */
[----:B------:R1:W5:Y:S04]  /*efb0*/  @!P1 LD.E.128 R40, desc[UR60][R8.64] ;  /* 0x0000003c08289980 */ /* 0x000368000c101d00 */
[----:B------:R1:W5:Y:S04]  /*efc0*/  @!P0 LD.E.128 R44, desc[UR60][R14.64] ;  /* 0x0000003c0e2c8980 */ /* 0x000368000c101d00 */
[----:B------:R1:W5:Y:S02]  /*efd0*/  @!P2 LD.E.128 R36, desc[UR60][R10.64] ;  /* 0x0000003c0a24a980 */ /* 0x000364000c101d00 */
.L_x_2633:
[----:B------:R-:W-:Y:S05]  /*efe0*/  BSYNC B1 ;  /* 0x0000000000017941 */ /* 0x000fea0003800000 */
.L_x_2632:
[----:B-1---5:R-:W-:Y:S01]  /*eff0*/  IMAD.MOV.U32 R5, RZ, RZ, R47 ;  /* 0x000000ffff057224 */ /* 0x022fe200078e002f */
[----:B------:R-:W-:Y:S01]  /*f000*/  MOV R4, R46 ;  /* 0x0000002e00047202 */ /* 0x000fe20000000f00 */
[----:B------:R-:W-:Y:S01]  /*f010*/  IMAD.MOV.U32 R0, RZ, RZ, R44 ;  /* 0x000000ffff007224 */ /* 0x000fe200078e002c */
[----:B------:R-:W-:Y:S01]  /*f020*/  UMOV UR4, 0xffffffff ;  /* 0xffffffff00047882 */ /* 0x000fe20000000000 */
        /* <DEDUP_REMOVED lines=36> */
[----:B------:R-:W-:Y:S02]  /*f270*/  CS2R R4, SRZ ;  /* 0x0000000000047805 */ /* 0x000fe4000001ff00 */
[----:B------:R-:W-:Y:S01]  /*f280*/  PRMT R77, R0, 0x5410, R3 ;  /* 0x00005410004d7816 */ /* 0x000fe20000000003 */
[----:B------:R-:W-:Y:S06]  /*f290*/  BRA.DIV UR4, `(.L_x_2634) ;  /* 0x0000018e04947947 */ /* 0x000fec000b800000 */
[----:B------:R-:W0:Y:S04]  /*f2a0*/  SHFL.IDX PT, R61, R61, 0x1, 0x1c1f ;  /* 0x003c1f003d3d7f89 */ /* 0x000e2800000e0000 */
[----:B------:R-:W1:Y:S04]  /*f2b0*/  SHFL.IDX PT, R60, R60, 0x1, 0x1c1f ;  /* 0x003c1f003c3c7f89 */ /* 0x000e6800000e0000 */
[----:B------:R-:W2:Y:S04]  /*f2c0*/  SHFL.IDX PT, R67, R67, 0x1, 0x1c1f ;  /* 0x003c1f0043437f89 */ /* 0x000ea800000e0000 */
[----:B------:R-:W3:Y:S02]  /*f2d0*/  SHFL.IDX PT, R66, R66, 0x1, 0x1c1f ;  /* 0x003c1f0042427f89 */ /* 0x000ee400000e0000 */
.L_x_2899:
[----:B------:R-:W-:Y:S01]  /*f2e0*/  VIADD R64, R64, 0x40 ;  /* 0x0000004040407836 */ /* 0x000fe20000000000 */
[----:B------:R-:W-:Y:S01]  /*f2f0*/  BSSY B1, `(.L_x_2635) ;  /* 0x000002c000017945 */ /* 0x000fe20003800000 */
[----:B------:R-:W-:Y:S02]  /*f300*/  CS2R R6, SRZ ;  /* 0x0000000000067805 */ /* 0x000fe4000001ff00 */
[----:B------:R-:W-:Y:S02]  /*f310*/  CS2R R8, SRZ ;  /* 0x0000000000087805 */ /* 0x000fe4000001ff00 */
[----:B------:R-:W-:Y:S02]  /*f320*/  CS2R R10, SRZ ;  /* 0x00000000000a7805 */ /* 0x000fe4000001ff00 */
[----:B------:R-:W-:Y:S02]  /*f330*/  ISETP.GE.AND P0, PT, R64, R69, PT ;  /* 0x000000454000720c */ /* 0x000fe40003f06270 */
[----:B------:R-:W-:-:S02]  /*f340*/  CS2R R12, SRZ ;  /* 0x00000000000c7805 */ /* 0x000fc4000001ff00 */
[----:B----4-:R-:W-:Y:S02]  /*f350*/  CS2R R14, SRZ ;  /* 0x00000000000e7805 */ /* 0x010fe4000001ff00 */
        /* <DEDUP_REMOVED lines=14> */
[----:B------:R-:W-:Y:S02]  /*f440*/  CS2R R6, SRZ ;  /* 0x0000000000067805 */ /* 0x000fe4000001ff00 */
[----:B------:R-:W-:Y:S01]  /*f450*/  CS2R R52, SRZ ;  /* 0x0000000000347805 */ /* 0x000fe2000001ff00 */
[----:B01----:R-:W-:-:S04]  /*f460*/  @!P0 IMAD.WIDE R12, R18, 0x2, R60 ;  /* 0x00000002120c8825 */ /* 0x003fc800078e023c */
[----:B------:R-:W-:Y:S02]  /*f470*/  @!P1 IMAD.SHL.U32 R63, R234, 0x8, RZ ;  /* 0x00000008ea3f9824 */ /* 0x000fe400078e00ff */
[----:B------:R-:W-:Y:S01]  /*f480*/  @!P2 SHF.L.U32 R65, R235, 0x3, RZ ;  /* 0x00000003eb41a819 */ /* 0x000fe200000006ff */
[----:B------:R0:W5:Y:S01]  /*f490*/  @!P0 LD.E.128 R48, desc[UR60][R12.64] ;  /* 0x0000003c0c308980 */ /* 0x000162000c101d00 */
[----:B------:R-:W-:Y:S01]  /*f4a0*/  CS2R R54, SRZ ;  /* 0x0000000000367805 */ /* 0x000fe2000001ff00 */
[--C-:B------:R-:W-:Y:S01]  /*f4b0*/  @!P1 IMAD.WIDE R20, R63, 0x2, R60.reuse ;  /* 0x000000023f149825 */ /* 0x100fe200078e023c */
[----:B------:R-:W-:Y:S02]  /*f4c0*/  CS2R R8, SRZ ;  /* 0x0000000000087805 */ /* 0x000fe4000001ff00 */
[----:B------:R-:W-:Y:S02]  /*f4d0*/  CS2R R10, SRZ ;  /* 0x00000000000a7805 */ /* 0x000fe4000001ff00 */
[----:B------:R-:W-:Y:S01]  /*f4e0*/  CS2R R56, SRZ ;  /* 0x0000000000387805 */ /* 0x000fe2000001ff00 */
[----:B------:R-:W-:Y:S01]  /*f4f0*/  @!P2 IMAD.WIDE R60, R65, 0x2, R60 ;  /* 0x00000002413ca825 */ /* 0x000fe200078e023c */
[----:B------:R-:W-:-:S02]  /*f500*/  CS2R R58, SRZ ;  /* 0x00000000003a7805 */ /* 0x000fc4000001ff00 */
[----:B------:R-:W-:Y:S01]  /*f510*/  CS2R R14, SRZ ;  /* 0x00000000000e7805 */ /* 0x000fe2000001ff00 */
[----:B------:R4:W5:Y:S01]  /*f520*/  @!P1 LD.E.128 R52, desc[UR60][R20.64] ;  /* 0x0000003c14349980 */ /* 0x000962000c101d00 */
[--C-:B--23--:R-:W-:Y:S01]  /*f530*/  @!P1 IMAD.WIDE R62, R63, 0x2, R66.reuse ;  /* 0x000000023f3e9825 */ /* 0x10cfe200078e0242 */
[----:B0-----:R-:W-:Y:S02]  /*f540*/  CS2R R12, SRZ ;  /* 0x00000000000c7805 */ /* 0x001fe4000001ff00 */
[----:B------:R4:W5:Y:S01]  /*f550*/  @!P2 LD.E.128 R56, desc[UR60][R60.64] ;  /* 0x0000003c3c38a980 */ /* 0x000962000c101d00 */
[----:B------:R-:W-:-:S03]  /*f560*/  @!P2 IMAD.WIDE R64, R65, 0x2, R66 ;  /* 0x000000024140a825 */ /* 0x000fc600078e0242 */
[----:B------:R4:W5:Y:S01]  /*f570*/  @!P1 LD.E.128 R8, desc[UR60][R62.64] ;  /* 0x0000003c3e089980 */ /* 0x000962000c101d00 */
[----:B------:R-:W-:-:S03]  /*f580*/  @!P0 IMAD.WIDE R66, R18, 0x2, R66 ;  /* 0x0000000212428825 */ /* 0x000fc600078e0242 */
[----:B------:R4:W5:Y:S04]  /*f590*/  @!P2 LD.E.128 R12, desc[UR60][R64.64] ;  /* 0x0000003c400ca980 */ /* 0x000968000c101d00 */
[----:B------:R4:W5:Y:S02]  /*f5a0*/  @!P0 LD.E.128 R4, desc[UR60][R66.64] ;  /* 0x0000003c42048980 */ /* 0x000964000c101d00 */
.L_x_2636:
[----:B------:R-:W-:Y:S05]  /*f5b0*/  BSYNC B1 ;  /* 0x0000000000017941 */ /* 0x000fea0003800000 */
.L_x_2635:
[----:B------:R-:W-:Y:S01]  /*f5c0*/  LEA.HI R0, R213, R213, RZ, 0x1 ;  /* 0x000000d5d5007211 */ /* 0x000fe200078f08ff */
[----:B-----5:R-:W-:Y:S01]  /*f5d0*/  IMAD.MOV.U32 R3, RZ, RZ, R4 ;  /* 0x000000ffff037224 */ /* 0x020fe200078e0004 */
[----:B----4-:R-:W-:Y:S01]  /*f5e0*/  MOV R21, R7 ;  /* 0x0000000700157202 */ /* 0x010fe20000000f00 */
[----:B------:R-:W-:Y:S01]  /*f5f0*/  IMAD.MOV.U32 R20, RZ, RZ, R5 ;  /* 0x000000ffff147224 */ /* 0x000fe200078e0005 */
[----:B------:R-:W-:Y:S01]  /*f600*/  LOP3.LUT R0, R0, 0xfffffffe, RZ, 0xc0, !PT ;  /* 0xfffffffe00007812 */ /* 0x000fe200078ec0ff */
[----:B-1----:R-:W-:Y:S01]  /*f610*/  IMAD.MOV.U32 R60, RZ, RZ, R49 ;  /* 0x000000ffff3c7224 */ /* 0x002fe200078e0031 */
[----:B------:R-:W-:Y:S01]  /*f620*/  MOV R62, R50 ;  /* 0x00000032003e7202 */ /* 0x000fe20000000f00 */
[----:B------:R-:W-:Y:S01]  /*f630*/  IMAD.MOV.U32 R63, RZ, RZ, R57 ;  /* 0x000000ffff3f7224 */ /* 0x000fe200078e0039 */
[----:B------:R-:W-:Y:S01]  /*f640*/  PRMT R79, R3, 0x5410, R20 ;  /* 0x00005410034f7816 */ /* 0x000fe20000000014 */
[----:B------:R-:W-:Y:S01]  /*f650*/  IMAD.IADD R0, R213, 0x1, -R0 ;  /* 0x00000001d5007824 */ /* 0x000fe200078e0a00 */
[----:B------:R-:W-:Y:S01]  /*f660*/  PRMT R82, R62, 0x7610, R82 ;  /* 0x000076103e527816 */ /* 0x000fe20000000052 */
[----:B------:R-:W-:Y:S01]  /*f670*/  IMAD.MOV.U32 R3, RZ, RZ, R6 ;  /* 0x000000ffff037224 */ /* 0x000fe200078e0006 */
[----:B------:R-:W-:Y:S01]  /*f680*/  BSSY B1, `(.L_x_2637) ;  /* 0x0000023000017945 */ /* 0x000fe20003800000 */
[----:B------:R-:W-:Y:S01]  /*f690*/  IMAD.MOV.U32 R20, RZ, RZ, R9 ;  /* 0x000000ffff147224 */ /* 0x000fe200078e0009 */
[----:B0-----:R-:W-:Y:S01]  /*f6a0*/  SHF.L.U32 R61, R0, 0x1f, RZ ;  /* 0x0000001f003d7819 */ /* 0x001fe200000006ff */
[----:B------:R-:W-:Y:S01]  /*f6b0*/  IMAD.MOV.U32 R0, RZ, RZ, R11 ;  /* 0x000000ffff007224 */ /* 0x000fe200078e000b */
[----:B------:R-:W-:Y:S01]  /*f6c0*/  PRMT R80, R3, 0x5410, R21 ;  /* 0x0000541003507816 */ /* 0x000fe20000000015 */
[----:B------:R-:W-:Y:S01]  /*f6d0*/  IMAD.MOV.U32 R3, RZ, RZ, R8 ;  /* 0x000000ffff037224 */ /* 0x000fe200078e0008 */
[----:B------:R-:W0:Y:S01]  /*f6e0*/  SYNCS.PHASECHK.TRANS64.TRYWAIT P0, [R2+URZ+0x34800], R61 ;  /* 0x0348003d020075a7 */ /* 0x000e22000800017f */
[----:B------:R-:W-:Y:S01]  /*f6f0*/  MOV R21, R10 ;  /* 0x0000000a00157202 */ /* 0x000fe20000000f00 */
[----:B------:R-:W-:-:S02]  /*f700*/  IMAD.MOV.U32 R62, RZ, RZ, R53 ;  /* 0x000000ffff3e7224 */ /* 0x000fc400078e0035 */
[----:B------:R-:W-:Y:S01]  /*f710*/  PRMT R70, R3, 0x5410, R20 ;  /* 0x0000541003467816 */ /* 0x000fe20000000014 */
[----:B------:R-:W-:Y:S01]  /*f720*/  IMAD.MOV.U32 R3, RZ, RZ, R12 ;  /* 0x000000ffff037224 */ /* 0x000fe200078e000c */
[----:B------:R-:W-:Y:S01]  /*f730*/  PRMT R71, R21, 0x7610, R71 ;  /* 0x0000761015477816 */ /* 0x000fe20000000047 */
[----:B------:R-:W-:Y:S01]  /*f740*/  IMAD.MOV.U32 R20, RZ, RZ, R13 ;  /* 0x000000ffff147224 */ /* 0x000fe200078e000d */
[----:B------:R-:W-:Y:S02]  /*f750*/  MOV R21, R14 ;  /* 0x0000000e00157202 */ /* 0x000fe40000000f00 */
[----:B------:R-:W-:Y:S02]  /*f760*/  PRMT R71, R71, 0x5410, R0 ;  /* 0x0000541047477816 */ /* 0x000fe40000000000 */
[----:B------:R-:W-:Y:S01]  /*f770*/  PRMT R0, R3, 0x5410, R20 ;  /* 0x0000541003007816 */ /* 0x000fe20000000014 */
[----:B------:R-:W-:Y:S01]  /*f780*/  IMAD.MOV.U32 R20, RZ, RZ, R15 ;  /* 0x000000ffff147224 */ /* 0x000fe200078e000f */
[----:B------:R-:W-:Y:S01]  /*f790*/  PRMT R3, R21, 0x7610, R3 ;  /* 0x0000761015037816 */ /* 0x000fe20000000003 */
[----:B------:R-:W-:-:S03]  /*f7a0*/  IMAD.MOV.U32 R21, RZ, RZ, R48 ;  /* 0x000000ffff157224 */ /* 0x000fc600078e0030 */
[----:B------:R-:W-:Y:S02]  /*f7b0*/  PRMT R3, R3, 0x5410, R20 ;  /* 0x0000541003037816 */ /* 0x000fe40000000014 */
[----:B------:R-:W-:Y:S01]  /*f7c0*/  PRMT R81, R21, 0x5410, R60 ;  /* 0x0000541015517816 */ /* 0x000fe2000000003c */
[----:B------:R-:W-:Y:S01]  /*f7d0*/  IMAD.MOV.U32 R60, RZ, RZ, R52 ;  /* 0x000000ffff3c7224 */ /* 0x000fe200078e0034 */
[----:B------:R-:W-:Y:S01]  /*f7e0*/  VIADDMNMX R20, R69, -R200, 0x80, PT ;  /* 0x0000008045147446 */ /* 0x000fe200038009c8 */
[----:B------:R-:W-:-:S03]  /*f7f0*/  IMAD.MOV.U32 R21, RZ, RZ, R51 ;  /* 0x000000ffff157224 */ /* 0x000fc600078e0033 */
[----:B------:R-:W-:Y:S01]  /*f800*/  PRMT R73, R60, 0x5410, R62 ;  /* 0x000054103c497816 */ /* 0x000fe2000000003e */
[----:B------:R-:W-:Y:S01]  /*f810*/  IMAD.MOV.U32 R60, RZ, RZ, R55 ;  /* 0x000000ffff3c7224 */ /* 0x000fe200078e0037 */
[----:B------:R-:W-:Y:S01]  /*f820*/  PRMT R82, R82, 0x5410, R21 ;  /* 0x0000541052527816 */ /* 0x000fe20000000015 */
[----:B------:R-:W-:Y:S01]  /*f830*/  IMAD.MOV.U32 R62, RZ, RZ, R56 ;  /* 0x000000ffff3e7224 */ /* 0x000fe200078e0038 */
[----:B------:R-:W-:Y:S02]  /*f840*/  MOV R21, R54 ;  /* 0x0000003600157202 */ /* 0x000fe40000000f00 */
[----:B------:R-:W-:Y:S02]  /*f850*/  ISETP.GE.AND P1, PT, R17, R20, PT ;  /* 0x000000141100720c */ /* 0x000fe40003f26270 */
[----:B------:R-:W-:Y:S02]  /*f860*/  PRMT R74, R21, 0x5410, R60 ;  /* 0x00005410154a7816 */ /* 0x000fe4000000003c */
[----:B------:R-:W-:Y:S01]  /*f870*/  PRMT R21, R62, 0x5410, R63 ;  /* 0x000054103e157816 */ /* 0x000fe2000000003f */
[----:B------:R-:W-:Y:S01]  /*f880*/  IMAD.MOV.U32 R62, RZ, RZ, R59 ;  /* 0x000000ffff3e7224 */ /* 0x000fe200078e003b */
[----:B------:R-:W-:Y:S01]  /*f890*/  MOV R60, R58 ;  /* 0x0000003a003c7202 */ /* 0x000fe20000000f00 */
[----:B0-----:R-:W-:Y:S06]  /*f8a0*/  @!P0 BRA `(.L_x_2638) ;  /* 0x0000018800848947 */ /* 0x001fec0003800000 */
.L_x_2900:
[----:B------:R-:W-:Y:S05]  /*f8b0*/  BSYNC B1 ;  /* 0x0000000000017941 */ /* 0x000fea0003800000 */
.L_x_2637:
        /* <DEDUP_REMOVED lines=10> */
[--C-:B------:R-:W-:Y:S01]  /*f960*/  HADD2.F32 R105, -RZ, R96.reuse.H0_H0 ;  /* 0x20000060ff697230 */ /* 0x100fe20000004100 */
[----:B------:R-:W-:Y:S01]  /*f970*/  LOP3.LUT R60, R195, 0x38, R18, 0xf8, !PT ;  /* 0x00000038c33c7812 */ /* 0x000fe200078ef812 */
[----:B------:R-:W-:Y:S01]  /*f980*/  HADD2.F32 R103, -RZ, R96.H1_H1 ;  /* 0x30000060ff677230 */ /* 0x000fe20000004100 */
[----:B0-----:R-:W-:Y:S01]  /*f990*/  SHF.R.S32.HI R61, RZ, 0x1f, R62 ;  /* 0x0000001fff3d7819 */ /* 0x001fe2000001143e */
[----:B------:R-:W-:Y:S01]  /*f9a0*/  HADD2.F32 R102, -RZ, R92.H1_H1 ;  /* 0x3000005cff667230 */ /* 0x000fe20000004100 */
[----:B------:R-:W-:Y:S01]  /*f9b0*/  SHF.R.U32.HI R95, RZ, 0x10, R45 ;  /* 0x00000010ff5f7819 */ /* 0x000fe2000001162d */
[----:B------:R-:W-:Y:S01]  /*f9c0*/  HADD2.F32 R104, -RZ, R91.H1_H1 ;  /* 0x3000005bff687230 */ /* 0x000fe20000004100 */
[----:B------:R-:W-:Y:S01]  /*f9d0*/  LEA.HI R63, R61, R62, RZ, 0x3 ;  /* 0x0000003e3d3f7211 */ /* 0x000fe200078f18ff */
[----:B------:R-:W-:Y:S01]  /*f9e0*/  IMAD.SHL.U32 R62, R62, 0x8, RZ ;  /* 0x000000083e3e7824 */ /* 0x000fe200078e00ff */
[----:B------:R-:W-:Y:S01]  /*f9f0*/  LOP3.LUT R61, R60, R197, RZ, 0x3c, !PT ;  /* 0x000000c53c3d7212 */ /* 0x000fe200078e3cff */
[----:B------:R-:W-:Y:S01]  /*fa00*/  HADD2.F32 R95, -RZ, R95.H0_H0 ;  /* 0x2000005fff5f7230 */ /* 0x000fe20000004100 */
[----:B------:R-:W-:Y:S01]  /*fa10*/  SHF.R.U32.HI R93, RZ, 0x10, R33 ;  /* 0x00000010ff5d7819 */ /* 0x000fe20000011621 */
[----:B------:R-:W-:Y:S01]  /*fa20*/  IMAD.SHL.U32 R63, R63, 0x400, RZ ;  /* 0x000004003f3f7824 */ /* 0x000fe200078e00ff */
[----:B------:R-:W-:-:S02]  /*fa30*/  LOP3.LUT R62, R195, 0x38, R62, 0xf8, !PT ;  /* 0x00000038c33e7812 */ /* 0x000fc400078ef83e */
[----:B------:R-:W-:Y:S01]  /*fa40*/  LEA R61, R196, R61, 0x9 ;  /* 0x0000003dc43d7211 */ /* 0x000fe200078e48ff */
[----:B------:R-:W-:Y:S01]  /*fa50*/  HADD2.F32 R93, -RZ, R93.H0_H0 ;  /* 0x2000005dff5d7230 */ /* 0x000fe20000004100 */
[----:B------:R-:W-:Y:S02]  /*fa60*/  LOP3.LUT R63, R63, 0x7fffe000, RZ, 0xc0, !PT ;  /* 0x7fffe0003f3f7812 */ /* 0x000fe400078ec0ff */
[----:B------:R-:W-:Y:S01]  /*fa70*/  LOP3.LUT R65, R62, R197, RZ, 0x3c, !PT ;  /* 0x000000c53e417212 */ /* 0x000fe200078e3cff */
[----:B------:R-:W-:Y:S01]  /*fa80*/  IMAD R83, R61, 0x2, R2 ;  /* 0x000000023d537824 */ /* 0x000fe200078e0202 */
[----:B------:R-:W-:Y:S01]  /*fa90*/  SHF.R.U64 R32, R32, 0x10, R33 ;  /* 0x0000001020207819 */ /* 0x000fe20000001221 */
[----:B------:R-:W-:Y:S01]  /*faa0*/  IMAD R64, R196, 0x200, R63 ;  /* 0x00000200c4407824 */ /* 0x000fe200078e023f */
[----:B------:R-:W-:Y:S02]  /*fab0*/  SHF.R.U64 R33, R44, 0x10, R45 ;  /* 0x000000102c217819 */ /* 0x000fe4000000122d */
[----:B------:R-:W0:Y:S01]  /*fac0*/  LDS.128 R60, [R83+0x10400] ;  /* 0x01040000533c7984 */ /* 0x000e220000000c00 */
[----:B------:R-:W-:Y:S01]  /*fad0*/  IMAD.IADD R65, R64, 0x1, R65 ;  /* 0x0000000140417824 */ /* 0x000fe200078e0241 */
[----:B------:R-:W-:-:S02]  /*fae0*/  SHF.R.U64 R34, R34, 0x10, R35 ;  /* 0x0000001022227819 */ /* 0x000fc40000001223 */
[----:B------:R-:W-:Y:S02]  /*faf0*/  SHF.R.U32.HI R44, RZ, 0x10, R35 ;  /* 0x00000010ff2c7819 */ /* 0x000fe40000011623 */
[----:B------:R-:W-:Y:S02]  /*fb00*/  LEA R84, R65, R2, 0x1 ;  /* 0x0000000241547211 */ /* 0x000fe400078e08ff */
[--C-:B------:R-:W-:Y:S01]  /*fb10*/  SHF.R.U64 R35, R46, 0x10, R47.reuse ;  /* 0x000000102e237819 */ /* 0x100fe2000000122f */
[----:B------:R-:W-:Y:S01]  /*fb20*/  HADD2.F32 R44, -RZ, R44.H0_H0 ;  /* 0x2000002cff2c7230 */ /* 0x000fe20000004100 */
[----:B------:R-:W-:Y:S01]  /*fb30*/  SHF.R.U32.HI R46, RZ, 0x10, R47 ;  /* 0x00000010ff2e7819 */ /* 0x000fe2000001162f */
[----:B--23--:R-:W1:Y:S01]  /*fb40*/  LDS.128 R64, [R84+0x10400] ;  /* 0x0104000054407984 */ /* 0x00ce620000000c00 */
[--C-:B0-----:R-:W-:Y:S02]  /*fb50*/  HADD2.F32 R98, -RZ, R61.reuse.H0_H0 ;  /* 0x2000003dff627230 */ /* 0x101fe40000004100 */
[----:B------:R-:W-:-:S02]  /*fb60*/  HADD2.F32 R94, -RZ, R61.H1_H1 ;  /* 0x3000003dff5e7230 */ /* 0x000fc40000004100 */
[----:B------:R-:W-:Y:S02]  /*fb70*/  HADD2.F32 R61, -RZ, R60.H0_H0 ;  /* 0x2000003cff3d7230 */ /* 0x000fe40000004100 */
[----:B------:R-:W-:Y:S02]  /*fb80*/  HADD2.F32 R47, -RZ, R62.H0_H0 ;  /* 0x2000003eff2f7230 */ /* 0x000fe40000004100 */
[--C-:B------:R-:W-:Y:S02]  /*fb90*/  HADD2.F32 R45, -RZ, R63.reuse.H0_H0 ;  /* 0x2000003fff2d7230 */ /* 0x100fe40000004100 */
[----:B------:R-:W-:Y:S02]  /*fba0*/  HADD2.F32 R63, -RZ, R63.H1_H1 ;  /* 0x3000003fff3f7230 */ /* 0x000fe40000004100 */
[--C-:B-1----:R-:W-:Y:S02]  /*fbb0*/  HADD2.F32 R100, -RZ, R65.reuse.H0_H0 ;  /* 0x20000041ff647230 */ /* 0x102fe40000004100 */
[----:B------:R-:W-:-:S02]  /*fbc0*/  HADD2.F32 R101, -RZ, R65.H1_H1 ;  /* 0x30000041ff657230 */ /* 0x000fc40000004100 */
[----:B------:R-:W-:Y:S02]  /*fbd0*/  HADD2.F32 R99, -RZ, R64.H0_H0 ;  /* 0x20000040ff637230 */ /* 0x000fe40000004100 */
[C---:B------:R-:W-:Y:S01]  /*fbe0*/  FMUL.FTZ R65, R100.reuse, R105 ;  /* 0x0000006964417220 */ /* 0x040fe20000410000 */
[-C--:B------:R-:W-:Y:S01]  /*fbf0*/  FMUL.FTZ R107, R100, R103.reuse ;  /* 0x00000067646b7220 */ /* 0x080fe20000410000 */
[----:B------:R-:W-:Y:S02]  /*fc00*/  HADD2.F32 R100, -RZ, R92.H0_H0 ;  /* 0x2000005cff647230 */ /* 0x000fe40000004100 */
[----:B------:R-:W-:Y:S01]  /*fc10*/  FFMA.FTZ R65, R98, R103, -R65 ;  /* 0x0000006762417223 */ /* 0x000fe20000010841 */
[C---:B------:R-:W-:Y:S01]  /*fc20*/  FMUL.FTZ R103, R101.reuse, R95 ;  /* 0x0000005f65677220 */ /* 0x040fe20000410000 */
[----:B------:R-:W-:Y:S01]  /*fc30*/  FMUL.FTZ R101, R101, R93 ;  /* 0x0000005d65657220 */ /* 0x000fe20000410000 */
[----:B------:R-:W-:Y:S01]  /*fc40*/  FMUL.FTZ R106, R99, R102 ;  /* 0x00000066636a7220 */ /* 0x000fe20000410000 */
[----:B------:R-:W-:-:S02]  /*fc50*/  HADD2.F32 R97, -RZ, R66.H0_H0 ;  /* 0x20000042ff617230 */ /* 0x000fc40000004100 */
[-C--:B------:R-:W-:Y:S01]  /*fc60*/  FMUL.FTZ R99, R99, R100.reuse ;  /* 0x0000006463637220 */ /* 0x080fe20000410000 */
[C---:B------:R-:W-:Y:S01]  /*fc70*/  FFMA.FTZ R92, R94.reuse, R93, -R103 ;  /* 0x0000005d5e5c7223 */ /* 0x040fe20000010867 */
[----:B------:R-:W-:Y:S01]  /*fc80*/  FFMA.FTZ R93, R94, R95, R101 ;  /* 0x0000005f5e5d7223 */ /* 0x000fe20000010065 */
[C---:B------:R-:W-:Y:S01]  /*fc90*/  FFMA.FTZ R94, R61.reuse, R100, -R106 ;  /* 0x000000643d5e7223 */ /* 0x040fe2000001086a */
[----:B------:R-:W-:Y:S02]  /*fca0*/  HADD2.F32 R100, -RZ, R91.H0_H0 ;  /* 0x2000005bff647230 */ /* 0x000fe40000004100 */
[----:B------:R-:W-:Y:S01]  /*fcb0*/  FFMA.FTZ R61, R61, R102, R99 ;  /* 0x000000663d3d7223 */ /* 0x000fe20000010063 */
[----:B------:R-:W-:Y:S02]  /*fcc0*/  HADD2.F32 R96, -RZ, R67.H0_H0 ;  /* 0x20000043ff607230 */ /* 0x000fe40000004100 */
[----:B------:R-:W-:Y:S01]  /*fcd0*/  FMUL.FTZ R102, R97, R104 ;  /* 0x0000006861667220 */ /* 0x000fe20000410000 */
[----:B------:R-:W-:-:S02]  /*fce0*/  HADD2.F32 R95, -RZ, R90.H1_H1 ;  /* 0x3000005aff5f7230 */ /* 0x000fc40000004100 */
[-C--:B------:R-:W-:Y:S01]  /*fcf0*/  FMUL.FTZ R106, R97, R100.reuse ;  /* 0x00000064616a7220 */ /* 0x080fe20000410000 */
[----:B------:R-:W-:Y:S02]  /*fd00*/  HADD2.F32 R91, -RZ, R90.H0_H0 ;  /* 0x2000005aff5b7230 */ /* 0x000fe40000004100 */
[C---:B------:R-:W-:Y:S01]  /*fd10*/  FFMA.FTZ R90, R47.reuse, R100, -R102 ;  /* 0x000000642f5a7223 */ /* 0x040fe20000010866 */
[----:B------:R-:W-:Y:S02]  /*fd20*/  HADD2.F32 R67, -RZ, R67.H1_H1 ;  /* 0x30000043ff437230 */ /* 0x000fe40000004100 */
[C---:B------:R-:W-:Y:S01]  /*fd30*/  FMUL.FTZ R102, R96.reuse, R95 ;  /* 0x0000005f60667220 */ /* 0x040fe20000410000 */
[----:B------:R-:W-:Y:S02]  /*fd40*/  HADD2.F32 R100, -RZ, R46.H0_H0 ;  /* 0x2000002eff647230 */ /* 0x000fe40000004100 */
[-C--:B------:R-:W-:Y:S01]  /*fd50*/  FMUL.FTZ R96, R96, R91.reuse ;  /* 0x0000005b60607220 */ /* 0x080fe20000410000 */
[----:B------:R-:W-:Y:S01]  /*fd60*/  FFMA.FTZ R46, R47, R104, R106 ;  /* 0x000000682f2e7223 */ /* 0x000fe2000001006a */
[----:B------:R-:W-:Y:S01]  /*fd70*/  FFMA.FTZ R102, R45, R91, -R102 ;  /* 0x0000005b2d667223 */ /* 0x000fe20000010866 */
[----:B------:R-:W-:-:S02]  /*fd80*/  HADD2.F32 R64, -RZ, R64.H1_H1 ;  /* 0x30000040ff407230 */ /* 0x000fc40000004100 */
[----:B------:R-:W-:Y:S01]  /*fd90*/  FFMA.FTZ R96, R45, R95, R96 ;  /* 0x0000005f2d607223 */ /* 0x000fe20000010060 */
[----:B------:R-:W-:Y:S02]  /*fda0*/  HADD2.F32 R66, -RZ, R66.H1_H1 ;  /* 0x30000042ff427230 */ /* 0x000fe40000004100 */
[C---:B------:R-:W-:Y:S01]  /*fdb0*/  FMUL.FTZ R104, R67.reuse, R100 ;  /* 0x0000006443687220 */ /* 0x040fe20000410000 */
[-C--:B------:R-:W-:Y:S01]  /*fdc0*/  FMUL.FTZ R106, R67, R44.reuse ;  /* 0x0000002c436a7220 */ /* 0x080fe20000410000 */
        /* <DEDUP_REMOVED lines=23> */
[----:B------:R1:W-:Y:S01]  /*ff40*/  STS.128 [R83+0x10400], R32 ;  /* 0x0104002053007388 */ /* 0x0003e20000000c00 */
[----:B------:R-:W-:Y:S02]  /*ff50*/  F2FP.F16.F32.PACK_AB R44, R44, R61 ;  /* 0x0000003d2c2c723e */ /* 0x000fe400000000ff */
[----:B------:R-:W-:-:S05]  /*ff60*/  F2FP.F16.F32.PACK_AB R46, R91, R46 ;  /* 0x0000002e5b2e723e */ /* 0x000fca00000000ff */
[----:B------:R1:W-:Y:S02]  /*ff70*/  STS.128 [R84+0x10400], R44 ;  /* 0x0104002c54007388 */ /* 0x0003e40000000c00 */
.L_x_2642:
[----:B------:R-:W-:Y:S05]  /*ff80*/  BSYNC B2 ;  /* 0x0000000000027941 */ /* 0x000fea0003800000 */
.L_x_2641:
[----:B------:R-:W-:Y:S04]  /*ff90*/  BSSY B2, `(.L_x_2643) ;  /* 0x0000062000027945 */ /* 0x000fe80003800000 */
[----:B------:R-:W-:Y:S05]  /*ffa0*/  @P1 BRA `(.L_x_2644) ;  /* 0x0000000400801947 */ /* 0x000fea0003800000 */
[----:B------:R-:W4:Y:S01]  /*ffb0*/  LDL R95, [R1+0x78] ;  /* 0x00007800015f7983 */ /* 0x000f220000100800 */
[----:B-1----:R-:W-:Y:S01]  /*ffc0*/  LEA.HI R32, R72, R234, RZ, 0x1d ;  /* 0x000000ea48207211 */ /* 0x002fe200078fe8ff */
[----:B------:R-:W-:Y:S01]  /*ffd0*/  HADD2.F32 R84, -RZ, R85.H1_H1 ;  /* 0x30000055ff547230 */ /* 0x000fe20000004100 */
[--C-:B------:R-:W-:Y:S01]  /*ffe0*/  SHF.R.U64 R28, R28, 0x10, R29.reuse ;  /* 0x000000101c1c7819 */ /* 0x100fe2000000121d */
[----:B------:R-:W-:Y:S01]  /*fff0*/  HADD2.F32 R83, -RZ, R87.H1_H1 ;  /* 0x30000057ff537230 */ /* 0x000fe20000004100 */
[----:B------:R-:W-:Y:S02]  /*10000*/  SHF.R.S32.HI R33, RZ, 0x1f, R32 ;  /* 0x0000001fff217819 */ /* 0x000fe40000011420 */
[----:B------:R-:W-:Y:S02]  /*10010*/  SHF.R.U32.HI R90, RZ, 0x10, R29 ;  /* 0x00000010ff5a7819 */ /* 0x000fe4000001161d */
[----:B------:R-:W-:Y:S01]  /*10020*/  LEA.HI R33, R33, R32, RZ, 0x3 ;  /* 0x0000002021217211 */ /* 0x000fe200078f18ff */
[----:B------:R-:W-:Y:S01]  /*10030*/  IMAD.SHL.U32 R32, R32, 0x8, RZ ;  /* 0x0000000820207824 */ /* 0x000fe200078e00ff */
[----:B------:R-:W-:-:S02]  /*10040*/  SHF.R.U64 R29, R30, 0x10, R31 ;  /* 0x000000101e1d7819 */ /* 0x000fc4000000121f */
[--C-:B------:R-:W-:Y:S01]  /*10050*/  SHF.R.U64 R30, R42, 0x10, R43.reuse ;  /* 0x000000102a1e7819 */ /* 0x100fe2000000122b */
[----:B------:R-:W-:Y:S01]  /*10060*/  IMAD.SHL.U32 R33, R33, 0x400, RZ ;  /* 0x0000040021217824 */ /* 0x000fe200078e00ff */
[----:B------:R-:W-:Y:S01]  /*10070*/  LOP3.LUT R32, R195, 0x38, R32, 0xf8, !PT ;  /* 0x00000038c3207812 */ /* 0x000fe200078ef820 */
[----:B------:R-:W-:Y:S01]  /*10080*/  HADD2.F32 R29, -RZ, R29.H0_H0 ;  /* 0x2000001dff1d7230 */ /* 0x000fe20000004100 */
[----:B------:R-:W-:Y:S02]  /*10090*/  SHF.R.U32.HI R42, RZ, 0x10, R43 ;  /* 0x00000010ff2a7819 */ /* 0x000fe4000001162b */
[----:B------:R-:W-:Y:S02]  /*100a0*/  LOP3.LUT R33, R33, 0x7fffe000, RZ, 0xc0, !PT ;  /* 0x7fffe00021217812 */ /* 0x000fe400078ec0ff */
[----:B------:R-:W-:Y:S02]  /*100b0*/  LOP3.LUT R45, R32, R197, RZ, 0x3c, !PT ;  /* 0x000000c5202d7212 */ /* 0x000fe400078e3cff */
[----:B------:R-:W-:Y:S01]  /*100c0*/  SHF.R.U32.HI R91, RZ, 0x10, R41 ;  /* 0x00000010ff5b7819 */ /* 0x000fe20000011629 */
[----:B------:R-:W-:Y:S01]  /*100d0*/  IMAD R44, R196, 0x200, R33 ;  /* 0x00000200c42c7824 */ /* 0x000fe200078e0221 */
[----:B------:R-:W-:-:S02]  /*100e0*/  SHF.R.U32.HI R31, RZ, 0x10, R31 ;  /* 0x00000010ff1f7819 */ /* 0x000fc4000001161f */
[----:B------:R-:W-:Y:S01]  /*100f0*/  SHF.R.U64 R40, R40, 0x10, R41 ;  /* 0x0000001028287819 */ /* 0x000fe20000001229 */
[----:B------:R-:W-:Y:S01]  /*10100*/  HADD2.F32 R91, -RZ, R91.H0_H0 ;  /* 0x2000005bff5b7230 */ /* 0x000fe20000004100 */
[----:B------:R-:W-:-:S05]  /*10110*/  IADD3 R45, R44, R45, RZ ;  /* 0x0000002d2c2d7210 */ /* 0x000fca0007ffe0ff */
[----:B------:R-:W-:-:S05]  /*10120*/  IMAD R60, R45, 0x2, R2 ;  /* 0x000000022d3c7824 */ /* 0x000fca00078e0202 */
[----:B------:R-:W1:Y:S02]  /*10130*/  LDS.128 R44, [R60+0x10400] ;  /* 0x010400003c2c7984 */ /* 0x000e640000000c00 */
[--C-:B-1----:R-:W-:Y:S02]  /*10140*/  HADD2.F32 R43, -RZ, R45.reuse.H0_H0 ;  /* 0x2000002dff2b7230 */ /* 0x102fe40000004100 */
[----:B------:R-:W-:Y:S02]  /*10150*/  HADD2.F32 R65, -RZ, R45.H1_H1 ;  /* 0x3000002dff417230 */ /* 0x000fe40000004100 */
[----:B------:R-:W-:Y:S02]  /*10160*/  HADD2.F32 R63, -RZ, R44.H0_H0 ;  /* 0x2000002cff3f7230 */ /* 0x000fe40000004100 */
[C---:B------:R-:W-:Y:S01]  /*10170*/  FMUL.FTZ R45, R43.reuse, R84 ;  /* 0x000000542b2d7220 */ /* 0x040fe20000410000 */
[----:B------:R-:W-:Y:S01]  /*10180*/  FMUL.FTZ R93, R43, R83 ;  /* 0x000000532b5d7220 */ /* 0x000fe20000410000 */
[----:B---3--:R-:W-:-:S02]  /*10190*/  HADD2.F32 R66, -RZ, R46.H0_H0 ;  /* 0x2000002eff427230 */ /* 0x008fc40000004100 */
[--C-:B--2---:R-:W-:Y:S02]  /*101a0*/  HADD2.F32 R67, -RZ, R47.reuse.H0_H0 ;  /* 0x2000002fff437230 */ /* 0x104fe40000004100 */
[----:B------:R-:W-:Y:S02]  /*101b0*/  HADD2.F32 R47, -RZ, R47.H1_H1 ;  /* 0x3000002fff2f7230 */ /* 0x000fe40000004100 */
[----:B------:R-:W-:Y:S02]  /*101c0*/  HADD2.F32 R44, -RZ, R44.H1_H1 ;  /* 0x3000002cff2c7230 */ /* 0x000fe40000004100 */
[----:B------:R-:W-:Y:S01]  /*101d0*/  HADD2.F32 R46, -RZ, R46.H1_H1 ;  /* 0x3000002eff2e7230 */ /* 0x000fe20000004100 */
[----:B----4-:R-:W1:Y:S02]  /*101e0*/  LDS.128 R32, [R95] ;  /* 0x000000005f207984 */ /* 0x010e640000000c00 */
[--C-:B-1----:R-:W-:Y:S02]  /*101f0*/  HADD2.F32 R62, -RZ, R33.reuse.H0_H0 ;  /* 0x20000021ff3e7230 */ /* 0x102fe40000004100 */
[----:B------:R-:W-:-:S02]  /*10200*/  HADD2.F32 R64, -RZ, R33.H1_H1 ;  /* 0x30000021ff407230 */ /* 0x000fc40000004100 */
[----:B0-----:R-:W-:Y:S02]  /*10210*/  HADD2.F32 R61, -RZ, R32.H0_H0 ;  /* 0x20000020ff3d7230 */ /* 0x001fe40000004100 */
[C---:B------:R-:W-:Y:S01]  /*10220*/  FFMA.FTZ R43, R62.reuse, R83, -R45 ;  /* 0x000000533e2b7223 */ /* 0x040fe2000001082d */
[----:B------:R-:W-:Y:S02]  /*10230*/  HADD2.F32 R83, -RZ, R90.H0_H0 ;  /* 0x2000005aff537230 */ /* 0x000fe40000004100 */
[----:B------:R-:W-:Y:S01]  /*10240*/  FFMA.FTZ R45, R62, R84, R93 ;  /* 0x000000543e2d7223 */ /* 0x000fe2000001005d */
[----:B------:R-:W-:Y:S02]  /*10250*/  HADD2.F32 R90, -RZ, R85.H0_H0 ;  /* 0x20000055ff5a7230 */ /* 0x000fe40000004100 */
[C---:B------:R-:W-:Y:S01]  /*10260*/  FMUL.FTZ R85, R65.reuse, R91 ;  /* 0x0000005b41557220 */ /* 0x040fe20000410000 */
[----:B------:R-:W-:Y:S02]  /*10270*/  HADD2.F32 R84, -RZ, R87.H0_H0 ;  /* 0x20000057ff547230 */ /* 0x000fe40000004100 */
[----:B------:R-:W-:Y:S01]  /*10280*/  FMUL.FTZ R87, R65, R83 ;  /* 0x0000005341577220 */ /* 0x000fe20000410000 */
[----:B------:R-:W-:-:S02]  /*10290*/  HADD2.F32 R65, -RZ, R86.H0_H0 ;  /* 0x20000056ff417230 */ /* 0x000fc40000004100 */
[C---:B------:R-:W-:Y:S01]  /*102a0*/  FMUL.FTZ R92, R63.reuse, R90 ;  /* 0x0000005a3f5c7220 */ /* 0x040fe20000410000 */
[----:B------:R-:W-:Y:S01]  /*102b0*/  FFMA.FTZ R62, R64, R83, -R85 ;  /* 0x00000053403e7223 */ /* 0x000fe20000010855 */
[-C--:B------:R-:W-:Y:S01]  /*102c0*/  FMUL.FTZ R83, R63, R84.reuse ;  /* 0x000000543f537220 */ /* 0x080fe20000410000 */
[--C-:B------:R-:W-:Y:S02]  /*102d0*/  HADD2.F32 R63, -RZ, R89.reuse.H0_H0 ;  /* 0x20000059ff3f7230 */ /* 0x100fe40000004100 */
[C---:B------:R-:W-:Y:S01]  /*102e0*/  FFMA.FTZ R92, R61.reuse, R84, -R92 ;  /* 0x000000543d5c7223 */ /* 0x040fe2000001085c */
[----:B------:R-:W-:Y:S02]  /*102f0*/  HADD2.F32 R86, -RZ, R86.H1_H1 ;  /* 0x30000056ff567230 */ /* 0x000fe40000004100 */
[----:B------:R-:W-:Y:S01]  /*10300*/  FFMA.FTZ R83, R61, R90, R83 ;  /* 0x0000005a3d537223 */ /* 0x000fe20000010053 */
[----:B------:R-:W-:Y:S02]  /*10310*/  HADD2.F32 R84, -RZ, R89.H1_H1 ;  /* 0x30000059ff547230 */ /* 0x000fe40000004100 */
[C---:B------:R-:W-:Y:S01]  /*10320*/  FMUL.FTZ R90, R66.reuse, R65 ;  /* 0x00000041425a7220 */ /* 0x040fe20000410000 */
        /* <DEDUP_REMOVED lines=10> */
[C---:B------:R-:W-:Y:S01]  /*103d0*/  FFMA.FTZ R96, R41.reuse, R84, -R96 ;  /* 0x0000005429607223 */ /* 0x040fe20000010860 */
[----:B------:R-:W-:Y:S01]  /*103e0*/  FFMA.FTZ R67, R41, R86, R67 ;  /* 0x0000005629437223 */ /* 0x000fe20000010043 */
        /* <DEDUP_REMOVED lines=8> */
[----:B------:R-:W-:Y:S02]  /*10470*/  HADD2.F32 R32, -RZ, R32.H1_H1 ;  /* 0x30000020ff207230 */ /* 0x000fe40000004100 */
[----:B------:R-:W-:Y:S01]  /*10480*/  FMUL.FTZ R35, R44, R33 ;  /* 0x000000212c237220 */ /* 0x000fe20000410000 */
[----:B------:R-:W-:Y:S02]  /*10490*/  HADD2.F32 R34, -RZ, R34.H1_H1 ;  /* 0x30000022ff227230 */ /* 0x000fe40000004100 */
[----:B------:R-:W-:Y:S01]  /*104a0*/  FMUL.FTZ R61, R46, R41 ;  /* 0x000000292e3d7220 */ /* 0x000fe20000410000 */
[----:B------:R-:W-:Y:S01]  /*104b0*/  FMUL.FTZ R44, R44, R31 ;  /* 0x0000001f2c2c7220 */ /* 0x000fe20000410000 */
[----:B------:R-:W-:Y:S01]  /*104c0*/  FMUL.FTZ R46, R46, R29 ;  /* 0x0000001d2e2e7220 */ /* 0x000fe20000410000 */
[----:B------:R-:W-:Y:S01]  /*104d0*/  FFMA.FTZ R47, R32, R31, -R35 ;  /* 0x0000001f202f7223 */ /* 0x000fe20000010823 */
[----:B------:R-:W-:Y:S01]  /*104e0*/  FFMA.FTZ R61, R34, R29, -R61 ;  /* 0x0000001d223d7223 */ /* 0x000fe2000001083d */
        /* <DEDUP_REMOVED lines=12> */
.L_x_2644:
[----:B------:R-:W-:Y:S05]  /*105b0*/  BSYNC B2 ;  /* 0x0000000000027941 */ /* 0x000fea0003800000 */
.L_x_2643:
[----:B------:R-:W-:Y:S05]  /*105c0*/  @P2 BRA `(.L_x_2640) ;  /* 0x0000000400802947 */ /* 0x000fea0003800000 */
[----:B------:R-:W5:Y:S01]  /*105d0*/  LDL R65, [R1+0x70] ;  /* 0x0000700001417983 */ /* 0x000f620000100800 */
[----:B------:R-:W-:Y:S01]  /*105e0*/  LEA.HI R72, R72, R235, RZ, 0x1d ;  /* 0x000000eb48487211 */ /* 0x000fe200078fe8ff */
[--C-:B-1----:R-:W-:Y:S01]  /*105f0*/  HADD2.F32 R44, -RZ, R77.reuse.H1_H1 ;  /* 0x3000004dff2c7230 */ /* 0x102fe20000004100 */
[--C-:B0-----:R-:W-:Y:S01]  /*10600*/  SHF.R.U64 R61, R38, 0x10, R39.reuse ;  /* 0x00000010263d7819 */ /* 0x101fe20000001227 */
[--C-:B------:R-:W-:Y:S01]  /*10610*/  HADD2.F32 R46, -RZ, R76.reuse.H0_H0 ;  /* 0x2000004cff2e7230 */ /* 0x100fe20000004100 */
[----:B----4-:R-:W-:Y:S01]  /*10620*/  SHF.R.S32.HI R29, RZ, 0x1f, R72 ;  /* 0x0000001fff1d7819 */ /* 0x010fe20000011448 */
[----:B------:R-:W-:Y:S01]  /*10630*/  HADD2.F32 R76, -RZ, R76.H1_H1 ;  /* 0x3000004cff4c7230 */ /* 0x000fe20000004100 */
[----:B------:R-:W-:Y:S01]  /*10640*/  SHF.R.U32.HI R47, RZ, 0x10, R39 ;  /* 0x00000010ff2f7819 */ /* 0x000fe20000011627 */
[----:B------:R-:W-:Y:S01]  /*10650*/  HADD2.F32 R77, -RZ, R77.H0_H0 ;  /* 0x2000004dff4d7230 */ /* 0x000fe20000004100 */
[----:B------:R-:W-:Y:S01]  /*10660*/  LEA.HI R29, R29, R72, RZ, 0x3 ;  /* 0x000000481d1d7211 */ /* 0x000fe200078f18ff */
[----:B------:R-:W-:Y:S01]  /*10670*/  IMAD.SHL.U32 R72, R72, 0x8, RZ ;  /* 0x0000000848487824 */ /* 0x000fe200078e00ff */
[----:B------:R-:W-:-:S02]  /*10680*/  SHF.R.U64 R24, R24, 0x10, R25 ;  /* 0x0000001018187819 */ /* 0x000fc40000001219 */
[----:B------:R-:W-:Y:S01]  /*10690*/  SHF.R.U32.HI R45, RZ, 0x10, R25 ;  /* 0x00000010ff2d7819 */ /* 0x000fe20000011619 */
[----:B------:R-:W-:Y:S01]  /*106a0*/  IMAD.SHL.U32 R29, R29, 0x400, RZ ;  /* 0x000004001d1d7824 */ /* 0x000fe200078e00ff */
[----:B------:R-:W-:Y:S02]  /*106b0*/  LOP3.LUT R72, R195, 0x38, R72, 0xf8, !PT ;  /* 0x00000038c3487812 */ /* 0x000fe400078ef848 */
[----:B------:R-:W-:Y:S02]  /*106c0*/  SHF.R.U64 R25, R26, 0x10, R27 ;  /* 0x000000101a197819 */ /* 0x000fe4000000121b */
[----:B------:R-:W-:Y:S02]  /*106d0*/  LOP3.LUT R29, R29, 0x7fffe000, RZ, 0xc0, !PT ;  /* 0x7fffe0001d1d7812 */ /* 0x000fe400078ec0ff */
[----:B------:R-:W-:Y:S01]  /*106e0*/  LOP3.LUT R33, R72, R197, RZ, 0x3c, !PT ;  /* 0x000000c548217212 */ /* 0x000fe200078e3cff */
[----:B------:R-:W-:Y:S01]  /*106f0*/  HADD2.F32 R25, -RZ, R25.H0_H0 ;  /* 0x20000019ff197230 */ /* 0x000fe20000004100 */
[----:B------:R-:W-:-:S02]  /*10700*/  LEA R32, R196, R29, 0x9 ;  /* 0x0000001dc4207211 */ /* 0x000fc400078e48ff */
[----:B------:R-:W-:Y:S02]  /*10710*/  SHF.R.U32.HI R63, RZ, 0x10, R27 ;  /* 0x00000010ff3f7819 */ /* 0x000fe4000001161b */
[----:B------:R-:W-:Y:S01]  /*10720*/  SHF.R.U32.HI R60, RZ, 0x10, R37 ;  /* 0x00000010ff3c7819 */ /* 0x000fe20000011625 */
[----:B------:R-:W-:Y:S01]  /*10730*/  IMAD.IADD R33, R32, 0x1, R33 ;  /* 0x0000000120217824 */ /* 0x000fe200078e0221 */
[----:B------:R-:W-:-:S03]  /*10740*/  SHF.R.U64 R36, R36, 0x10, R37 ;  /* 0x0000001024247819 */ /* 0x000fc60000001225 */
[----:B------:R-:W-:Y:S02]  /*10750*/  IMAD R40, R33, 0x2, R2 ;  /* 0x0000000221287824 */ /* 0x000fe400078e0202 */
[----:B------:R-:W-:-:S03]  /*10760*/  HADD2.F32 R60, -RZ, R60.H0_H0 ;  /* 0x2000003cff3c7230 */ /* 0x000fc60000004100 */
[----:B------:R-:W0:Y:S02]  /*10770*/  LDS.128 R32, [R40+0x10400] ;  /* 0x0104000028207984 */ /* 0x000e240000000c00 */
[--C-:B0-----:R-:W-:Y:S02]  /*10780*/  HADD2.F32 R39, -RZ, R33.reuse.H0_H0 ;  /* 0x20000021ff277230 */ /* 0x101fe40000004100 */
[----:B------:R-:W-:Y:S02]  /*10790*/  HADD2.F32 R41, -RZ, R33.H1_H1 ;  /* 0x30000021ff297230 */ /* 0x000fe40000004100 */
[----:B------:R-:W-:Y:S02]  /*107a0*/  HADD2.F32 R33, -RZ, R32.H0_H0 ;  /* 0x20000020ff217230 */ /* 0x000fe40000004100 */
[C---:B------:R-:W-:Y:S01]  /*107b0*/  FMUL.FTZ R62, R39.reuse, R46 ;  /* 0x0000002e273e7220 */ /* 0x040fe20000410000 */
[----:B------:R-:W-:Y:S01]  /*107c0*/  FMUL.FTZ R64, R39, R44 ;  /* 0x0000002c27407220 */ /* 0x000fe20000410000 */
[----:B------:R-:W-:-:S02]  /*107d0*/  HADD2.F32 R42, -RZ, R34.H0_H0 ;  /* 0x20000022ff2a7230 */ /* 0x000fc40000004100 */
[----:B---3--:R-:W-:Y:S01]  /*107e0*/  FMUL.FTZ R66, R41, R60 ;  /* 0x0000003c29427220 */ /* 0x008fe20000410000 */
[----:B------:R-:W-:Y:S02]  /*107f0*/  HADD2.F32 R39, -RZ, R75.H1_H1 ;  /* 0x3000004bff277230 */ /* 0x000fe40000004100 */
[----:B------:R-:W-:Y:S02]  /*10800*/  HADD2.F32 R43, -RZ, R35.H0_H0 ;  /* 0x20000023ff2b7230 */ /* 0x000fe40000004100 */
[----:B------:R-:W-:Y:S02]  /*10810*/  HADD2.F32 R75, -RZ, R75.H0_H0 ;  /* 0x2000004bff4b7230 */ /* 0x000fe40000004100 */
[----:B------:R-:W-:Y:S02]  /*10820*/  HADD2.F32 R35, -RZ, R35.H1_H1 ;  /* 0x30000023ff237230 */ /* 0x000fe40000004100 */
[----:B------:R-:W-:Y:S02]  /*10830*/  HADD2.F32 R32, -RZ, R32.H1_H1 ;  /* 0x30000020ff207230 */ /* 0x000fe40000004100 */
[----:B------:R-:W-:Y:S01]  /*10840*/  HADD2.F32 R34, -RZ, R34.H1_H1 ;  /* 0x30000022ff227230 */ /* 0x000fe20000004100 */
[----:B-----5:R-:W0:Y:S02]  /*10850*/  LDS.128 R28, [R65] ;  /* 0x00000000411c7984 */ /* 0x020e240000000c00 */
[----:B0-----:R-:W-:-:S02]  /*10860*/  HADD2.F32 R27, -RZ, R29.H0_H0 ;  /* 0x2000001dff1b7230 */ /* 0x001fc40000004100 */
[----:B------:R-:W-:Y:S02]  /*10870*/  HADD2.F32 R26, -RZ, R28.H0_H0 ;  /* 0x2000001cff1a7230 */ /* 0x000fe40000004100 */
[----:B------:R-:W-:Y:S02]  /*10880*/  HADD2.F32 R29, -RZ, R29.H1_H1 ;  /* 0x3000001dff1d7230 */ /* 0x000fe40000004100 */
[C---:B------:R-:W-:Y:S01]  /*10890*/  FFMA.FTZ R62, R27.reuse, R44, -R62 ;  /* 0x0000002c1b3e7223 */ /* 0x040fe2000001083e */
[----:B------:R-:W-:Y:S01]  /*108a0*/  FFMA.FTZ R64, R27, R46, R64 ;  /* 0x0000002e1b407223 */ /* 0x000fe20000010040 */
[----:B------:R-:W-:Y:S02]  /*108b0*/  HADD2.F32 R44, -RZ, R45.H0_H0 ;  /* 0x2000002dff2c7230 */ /* 0x000fe40000004100 */
[C---:B------:R-:W-:Y:S01]  /*108c0*/  FMUL.FTZ R27, R33.reuse, R76 ;  /* 0x0000004c211b7220 */ /* 0x040fe20000410000 */
[----:B------:R-:W-:Y:S01]  /*108d0*/  FMUL.FTZ R33, R33, R77 ;  /* 0x0000004d21217220 */ /* 0x000fe20000410000 */
[----:B------:R-:W-:-:S02]  /*108e0*/  HADD2.F32 R37, -RZ, R30.H0_H0 ;  /* 0x2000001eff257230 */ /* 0x000fc40000004100 */
[C---:B------:R-:W-:Y:S01]  /*108f0*/  FFMA.FTZ R77, R26.reuse, R77, -R27 ;  /* 0x0000004d1a4d7223 */ /* 0x040fe2000001081b */
[----:B------:R-:W-:Y:S01]  /*10900*/  FMUL.FTZ R46, R41, R44 ;  /* 0x0000002c292e7220 */ /* 0x000fe20000410000 */
[--C-:B------:R-:W-:Y:S02]  /*10910*/  HADD2.F32 R27, -RZ, R78.reuse.H0_H0 ;  /* 0x2000004eff1b7230 */ /* 0x100fe40000004100 */
[----:B------:R-:W-:Y:S01]  /*10920*/  FFMA.FTZ R76, R26, R76, R33 ;  /* 0x0000004c1a4c7223 */ /* 0x000fe20000010021 */
[----:B------:R-:W-:Y:S01]  /*10930*/  FMUL.FTZ R26, R42, R39 ;  /* 0x000000272a1a7220 */ /* 0x000fe20000410000 */
[----:B------:R-:W-:Y:S02]  /*10940*/  HADD2.F32 R78, -RZ, R78.H1_H1 ;  /* 0x3000004eff4e7230 */ /* 0x000fe40000004100 */
[C---:B------:R-:W-:Y:S01]  /*10950*/  FFMA.FTZ R41, R29.reuse, R44, -R66 ;  /* 0x0000002c1d297223 */ /* 0x040fe20000010842 */
[----:B------:R-:W-:Y:S01]  /*10960*/  FFMA.FTZ R45, R29, R60, R46 ;  /* 0x0000003c1d2d7223 */ /* 0x000fe2000001002e */
[----:B------:R-:W-:-:S02]  /*10970*/  HADD2.F32 R38, -RZ, R31.H0_H0 ;  /* 0x2000001fff267230 */ /* 0x000fc40000004100 */
[-C--:B------:R-:W-:Y:S01]  /*10980*/  FMUL.FTZ R46, R42, R27.reuse ;  /* 0x0000001b2a2e7220 */ /* 0x080fe20000410000 */
[----:B------:R-:W-:Y:S01]  /*10990*/  FFMA.FTZ R44, R37, R27, -R26 ;  /* 0x0000001b252c7223 */ /* 0x000fe2000001081a */
[----:B------:R-:W-:Y:S02]  /*109a0*/  HADD2.F32 R42, -RZ, R47.H0_H0 ;  /* 0x2000002fff2a7230 */ /* 0x000fe40000004100 */
[CC--:B------:R-:W-:Y:S01]  /*109b0*/  FMUL.FTZ R27, R43.reuse, R75.reuse ;  /* 0x0000004b2b1b7220 */ /* 0x0c0fe20000410000 */
[----:B------:R-:W-:Y:S02]  /*109c0*/  HADD2.F32 R26, -RZ, R63.H0_H0 ;  /* 0x2000003fff1a7230 */ /* 0x000fe40000004100 */
[-C--:B------:R-:W-:Y:S01]  /*109d0*/  FMUL.FTZ R60, R43, R78.reuse ;  /* 0x0000004e2b3c7220 */ /* 0x080fe20000410000 */
[----:B------:R-:W-:Y:S02]  /*109e0*/  HADD2.F32 R31, -RZ, R31.H1_H1 ;  /* 0x3000001fff1f7230 */ /* 0x000fe40000004100 */
[C---:B------:R-:W-:Y:S01]  /*109f0*/  FFMA.FTZ R78, R38.reuse, R78, -R27 ;  /* 0x0000004e264e7223 */ /* 0x040fe2000001081b */
[C---:B------:R-:W-:Y:S01]  /*10a00*/  FMUL.FTZ R66, R35.reuse, R42 ;  /* 0x0000002a23427220 */ /* 0x040fe20000410000 */
        /* <DEDUP_REMOVED lines=8> */
[----:B------:R-:W-:Y:S02]  /*10a90*/  HADD2.F32 R28, -RZ, R28.H1_H1 ;  /* 0x3000001cff1c7230 */ /* 0x000fe40000004100 */
[----:B------:R-:W-:Y:S01]  /*10aa0*/  FMUL.FTZ R31, R32, R29 ;  /* 0x0000001d201f7220 */ /* 0x000fe20000410000 */
[----:B------:R-:W-:-:S02]  /*10ab0*/  HADD2.F32 R30, -RZ, R30.H1_H1 ;  /* 0x3000001eff1e7230 */ /* 0x000fc40000004100 */
        /* <DEDUP_REMOVED lines=8> */
[----:B------:R-:W-:Y:S02]  /*10b40*/  F2FP.F16.F32.PACK_AB R25, R41, R62 ;  /* 0x0000003e2919723e */ /* 0x000fe400000000ff */
[----:B------:R-:W-:-:S02]  /*10b50*/  F2FP.F16.F32.PACK_AB R24, R24, R77 ;  /* 0x0000004d1818723e */ /* 0x000fc400000000ff */
[----:B------:R-:W-:Y:S02]  /*10b60*/  F2FP.F16.F32.PACK_AB R26, R37, R44 ;  /* 0x0000002c251a723e */ /* 0x000fe400000000ff */
[----:B------:R-:W-:Y:S02]  /*10b70*/  F2FP.F16.F32.PACK_AB R31, R43, R60 ;  /* 0x0000003c2b1f723e */ /* 0x000fe400000000ff */
[----:B------:R-:W-:Y:S01]  /*10b80*/  F2FP.F16.F32.PACK_AB R29, R45, R64 ;  /* 0x000000402d1d723e */ /* 0x000fe200000000ff */
[----:B------:R0:W-:Y:S01]  /*10b90*/  STS.128 [R65], R24 ;  /* 0x0000001841007388 */ /* 0x0001e20000000c00 */
[----:B------:R-:W-:Y:S02]  /*10ba0*/  F2FP.F16.F32.PACK_AB R28, R35, R76 ;  /* 0x0000004c231c723e */ /* 0x000fe400000000ff */
[----:B------:R-:W-:-:S05]  /*10bb0*/  F2FP.F16.F32.PACK_AB R30, R33, R46 ;  /* 0x0000002e211e723e */ /* 0x000fca00000000ff */
[----:B------:R0:W-:Y:S02]  /*10bc0*/  STS.128 [R40+0x10400], R28 ;  /* 0x0104001c28007388 */ /* 0x0001e40000000c00 */
.L_x_2640:
[----:B------:R-:W-:Y:S05]  /*10bd0*/  BSYNC B1 ;  /* 0x0000000000017941 */ /* 0x000fea0003800000 */
.L_x_2639:
[----:B------:R-:W-:-:S13]  /*10be0*/  ISETP.GE.AND P0, PT, R214, R20, PT ;  /* 0x00000014d600720c */ /* 0x000fda0003f06270 */
[----:B------:R-:W-:Y:S05]  /*10bf0*/  @P0 BRA `(.L_x_2620) ;  /* 0x0000001000a40947 */ /* 0x000fea0003800000 */
[----:B------:R-:W5:Y:S01]  /*10c00*/  LDC R20, c[0x0][0x3f4] ;  /* 0x0000fd00ff147b82 */ /* 0x000f620000000800 */
[----:B------:R-:W-:Y:S01]  /*10c10*/  BSSY B1, `(.L_x_2645) ;  /* 0x0000065000017945 */ /* 0x000fe20003800000 */
[----:B----4-:R-:W-:Y:S02]  /*10c20*/  SHF.R.U32.HI R60, RZ, 0x3, R194 ;  /* 0x00000003ff3c7819 */ /* 0x010fe400000116c2 */
[-C--:B-----5:R-:W-:Y:S02]  /*10c30*/  ISETP.GE.AND P0, PT, R18, R20.reuse, PT ;  /* 0x000000141200720c */ /* 0x0a0fe40003f06270 */
[-C--:B------:R-:W-:Y:S02]  /*10c40*/  ISETP.GE.AND P1, PT, R185, R20.reuse, PT ;  /* 0x00000014b900720c */ /* 0x080fe40003f26270 */
[----:B------:R-:W-:-:S09]  /*10c50*/  ISETP.GE.AND P2, PT, R186, R20, PT ;  /* 0x00000014ba00720c */ /* 0x000fd20003f46270 */
[----:B------:R-:W-:Y:S05]  /*10c60*/  @P0 BRA `(.L_x_2646) ;  /* 0x00000004007c0947 */ /* 0x000fea0003800000 */
[----:B0-----:R-:W4:Y:S01]  /*10c70*/  LDL R61, [R1+0x74] ;  /* 0x00007400013d7983 */ /* 0x001f220000100800 */
[----:B------:R-:W-:Y:S01]  /*10c80*/  LEA.HI R24, R20, R217, RZ, 0x1d ;  /* 0x000000d914187211 */ /* 0x000fe200078fe8ff */
[----:B------:R-:W-:Y:S01]  /*10c90*/  HADD2.F32 R40, -RZ, R79.H1_H1 ;  /* 0x3000004fff287230 */ /* 0x000fe20000004100 */
[----:B------:R-:W-:Y:S01]  /*10ca0*/  SHF.R.U32.HI R37, RZ, 0x10, R5 ;  /* 0x00000010ff257819 */ /* 0x000fe20000011605 */
[----:B------:R-:W-:Y:S01]  /*10cb0*/  HADD2.F32 R38, -RZ, R81.H1_H1 ;  /* 0x30000051ff267230 */ /* 0x000fe20000004100 */
[----:B------:R-:W-:Y:S01]  /*10cc0*/  SHF.R.S32.HI R27, RZ, 0x1f, R24 ;  /* 0x0000001fff1b7819 */ /* 0x000fe20000011418 */
[----:B------:R-:W-:Y:S01]  /*10cd0*/  IMAD.SHL.U32 R25, R24, 0x8, RZ ;  /* 0x0000000818197824 */ /* 0x000fe200078e00ff */
[----:B-1----:R-:W-:Y:S01]  /*10ce0*/  SHF.R.U64 R47, R48, 0x10, R49 ;  /* 0x00000010302f7819 */ /* 0x002fe20000001231 */
        /* <DEDUP_REMOVED lines=8> */
[----:B------:R-:W-:Y:S02]  /*10d70*/  SHF.R.U64 R45, R4, 0x10, R5 ;  /* 0x00000010042d7819 */ /* 0x000fe40000001205 */
[----:B------:R-:W-:Y:S02]  /*10d80*/  IADD3 R29, R29, R28, R198 ;  /* 0x0000001c1d1d7210 */ /* 0x000fe40007ffe0c6 */
[----:B------:R-:W-:Y:S02]  /*10d90*/  SHF.R.U32.HI R48, RZ, 0x10, R49 ;  /* 0x00000010ff307819 */ /* 0x000fe40000011631 */
[----:B------:R-:W-:Y:S01]  /*10da0*/  SHF.R.U64 R46, R50, 0x10, R51 ;  /* 0x00000010322e7819 */ /* 0x000fe20000001233 */
[----:B------:R-:W-:Y:S01]  /*10db0*/  IMAD R32, R29, 0x2, R2 ;  /* 0x000000021d207824 */ /* 0x000fe200078e0202 */
[----:B------:R-:W-:-:S02]  /*10dc0*/  SHF.R.U64 R43, R6, 0x10, R7 ;  /* 0x00000010062b7819 */ /* 0x000fc40000001207 */
[----:B------:R-:W-:Y:S02]  /*10dd0*/  SHF.R.U32.HI R50, RZ, 0x10, R51 ;  /* 0x00000010ff327819 */ /* 0x000fe40000011633 */
        /* <DEDUP_REMOVED lines=13> */
[----:B----4-:R-:W0:Y:S02]  /*10eb0*/  LDS.128 R24, [R61] ;  /* 0x000000003d187984 */ /* 0x010e240000000c00 */
[----:B0-----:R-:W-:-:S02]  /*10ec0*/  HADD2.F32 R5, -RZ, R25.H0_H0 ;  /* 0x20000019ff057230 */ /* 0x001fc40000004100 */
[----:B------:R-:W-:Y:S02]  /*10ed0*/  HADD2.F32 R25, -RZ, R25.H1_H1 ;  /* 0x30000019ff197230 */ /* 0x000fe40000004100 */
[----:B------:R-:W-:Y:S02]  /*10ee0*/  HADD2.F32 R4, -RZ, R24.H0_H0 ;  /* 0x20000018ff047230 */ /* 0x000fe40000004100 */
[C---:B------:R-:W-:Y:S01]  /*10ef0*/  FFMA.FTZ R42, R5.reuse, R38, -R42 ;  /* 0x00000026052a7223 */ /* 0x040fe2000001082a */
[C---:B------:R-:W-:Y:S01]  /*10f00*/  FMUL.FTZ R38, R34.reuse, R37 ;  /* 0x0000002522267220 */ /* 0x040fe20000410000 */
[----:B------:R-:W-:Y:S01]  /*10f10*/  FFMA.FTZ R44, R5, R40, R44 ;  /* 0x00000028052c7223 */ /* 0x000fe2000001002c */
[----:B------:R-:W-:Y:S01]  /*10f20*/  FMUL.FTZ R5, R29, R79 ;  /* 0x0000004f1d057220 */ /* 0x000fe20000410000 */
[-C--:B------:R-:W-:Y:S01]  /*10f30*/  FMUL.FTZ R40, R34, R33.reuse ;  /* 0x0000002122287220 */ /* 0x080fe20000410000 */
[----:B------:R-:W-:Y:S01]  /*10f40*/  FFMA.FTZ R39, R25, R33, -R38 ;  /* 0x0000002119277223 */ /* 0x000fe20000010826 */
[----:B------:R-:W-:-:S02]  /*10f50*/  HADD2.F32 R33, -RZ, R80.H0_H0 ;  /* 0x20000050ff217230 */ /* 0x000fc40000004100 */
[-C--:B------:R-:W-:Y:S01]  /*10f60*/  FMUL.FTZ R34, R29, R81.reuse ;  /* 0x000000511d227220 */ /* 0x080fe20000410000 */
[C---:B------:R-:W-:Y:S01]  /*10f70*/  FFMA.FTZ R81, R4.reuse, R81, -R5 ;  /* 0x0000005104517223 */ /* 0x040fe20000010805 */
[----:B------:R-:W-:Y:S02]  /*10f80*/  HADD2.F32 R5, -RZ, R82.H0_H0 ;  /* 0x20000052ff057230 */ /* 0x000fe40000004100 */
[----:B------:R-:W-:Y:S01]  /*10f90*/  FFMA.FTZ R37, R25, R37, R40 ;  /* 0x0000002519257223 */ /* 0x000fe20000010028 */
[----:B------:R-:W-:Y:S02]  /*10fa0*/  HADD2.F32 R6, -RZ, R26.H0_H0 ;  /* 0x2000001aff067230 */ /* 0x000fe40000004100 */
[----:B------:R-:W-:Y:S01]  /*10fb0*/  FMUL.FTZ R25, R35, R33 ;  /* 0x0000002123197220 */ /* 0x000fe20000410000 */
[----:B------:R-:W-:Y:S02]  /*10fc0*/  HADD2.F32 R82, -RZ, R82.H1_H1 ;  /* 0x30000052ff527230 */ /* 0x000fe40000004100 */
[----:B------:R-:W-:Y:S01]  /*10fd0*/  FFMA.FTZ R79, R4, R79, R34 ;  /* 0x0000004f044f7223 */ /* 0x000fe20000010022 */
[----:B------:R-:W-:-:S02]  /*10fe0*/  HADD2.F32 R80, -RZ, R80.H1_H1 ;  /* 0x30000050ff507230 */ /* 0x000fc40000004100 */
        /* <DEDUP_REMOVED lines=39> */
.L_x_2646:
[----:B------:R-:W-:Y:S05]  /*11260*/  BSYNC B1 ;  /* 0x0000000000017941 */ /* 0x000fea0003800000 */
.L_x_2645:
[----:B------:R-:W-:Y:S04]  /*11270*/  BSSY B1, `(.L_x_2647) ;  /* 0x0000061000017945 */ /* 0x000fe80003800000 */
[----:B------:R-:W-:Y:S05]  /*11280*/  @P1 BRA `(.L_x_2648) ;  /* 0x00000004007c1947 */ /* 0x000fea0003800000 */
[----:B-1----:R-:W5:Y:S01]  /*11290*/  LDL R46, [R1+0x6c] ;  /* 0x00006c00012e7983 */ /* 0x002f620000100800 */
[----:B----4-:R-:W-:Y:S01]  /*112a0*/  LEA.HI R4, R20, R234, RZ, 0x1d ;  /* 0x000000ea14047211 */ /* 0x010fe200078fe8ff */
[----:B------:R-:W-:Y:S01]  /*112b0*/  HADD2.F32 R33, -RZ, R73.H1_H1 ;  /* 0x30000049ff217230 */ /* 0x000fe20000004100 */
        /* <DEDUP_REMOVED lines=8> */
[----:B------:R-:W-:-:S02]  /*11340*/  LOP3.LUT R4, R194, 0x38, R5, 0xf8, !PT ;  /* 0x00000038c2047812 */ /* 0x000fc400078ef805 */
[----:B------:R-:W-:Y:S01]  /*11350*/  SHF.R.U32.HI R52, RZ, 0x10, R53 ;  /* 0x00000010ff347819 */ /* 0x000fe20000011635 */
[----:B------:R-:W-:Y:S01]  /*11360*/  IMAD.SHL.U32 R7, R7, 0x400, RZ ;  /* 0x0000040007077824 */ /* 0x000fe200078e00ff */
[----:B0-----:R-:W-:Y:S02]  /*11370*/  LOP3.LUT R25, R4, R60, RZ, 0x3c, !PT ;  /* 0x0000003c04197212 */ /* 0x001fe400078e3cff */
[----:B------:R-:W-:Y:S02]  /*11380*/  SHF.R.U64 R43, R8, 0x10, R9 ;  /* 0x00000010082b7819 */ /* 0x000fe40000001209 */
[----:B------:R-:W-:Y:S02]  /*11390*/  LOP3.LUT R24, R7, 0x7fffe000, RZ, 0xc0, !PT ;  /* 0x7fffe00007187812 */ /* 0x000fe400078ec0ff */
[----:B------:R-:W-:Y:S02]  /*113a0*/  SHF.R.U64 R41, R10, 0x10, R11 ;  /* 0x000000100a297819 */ /* 0x000fe4000000120b */
[----:B------:R-:W-:-:S02]  /*113b0*/  IADD3 R25, R25, R24, R198 ;  /* 0x0000001819197210 */ /* 0x000fc40007ffe0c6 */
[----:B------:R-:W-:Y:S02]  /*113c0*/  SHF.R.U32.HI R38, RZ, 0x10, R11 ;  /* 0x00000010ff267819 */ /* 0x000fe4000001160b */
[----:B------:R-:W-:Y:S02]  /*113d0*/  LEA R28, R25, R2, 0x1 ;  /* 0x00000002191c7211 */ /* 0x000fe400078e08ff */
[--C-:B------:R-:W-:Y:S02]  /*113e0*/  SHF.R.U64 R44, R54, 0x10, R55.reuse ;  /* 0x00000010362c7819 */ /* 0x100fe40000001237 */
[----:B------:R-:W-:Y:S01]  /*113f0*/  SHF.R.U32.HI R54, RZ, 0x10, R55 ;  /* 0x00000010ff367819 */ /* 0x000fe20000011637 */
[----:B------:R-:W0:Y:S02]  /*11400*/  LDS.128 R24, [R28+0x10400] ;  /* 0x010400001c187984 */ /* 0x000e240000000c00 */
[--C-:B0-----:R-:W-:Y:S02]  /*11410*/  HADD2.F32 R29, -RZ, R25.reuse.H0_H0 ;  /* 0x20000019ff1d7230 */ /* 0x101fe40000004100 */
[----:B------:R-:W-:-:S02]  /*11420*/  HADD2.F32 R30, -RZ, R25.H1_H1 ;  /* 0x30000019ff1e7230 */ /* 0x000fc40000004100 */
[----:B------:R-:W-:Y:S02]  /*11430*/  HADD2.F32 R25, -RZ, R24.H0_H0 ;  /* 0x20000018ff197230 */ /* 0x000fe40000004100 */
[C---:B------:R-:W-:Y:S01]  /*11440*/  FMUL.FTZ R37, R29.reuse, R34 ;  /* 0x000000221d257220 */ /* 0x040fe20000410000 */
[----:B------:R-:W-:Y:S01]  /*11450*/  FMUL.FTZ R39, R29, R33 ;  /* 0x000000211d277220 */ /* 0x000fe20000410000 */
[----:B------:R-:W-:Y:S02]  /*11460*/  HADD2.F32 R29, -RZ, R52.H0_H0 ;  /* 0x20000034ff1d7230 */ /* 0x000fe40000004100 */
[----:B------:R-:W-:Y:S01]  /*11470*/  FMUL.FTZ R36, R30, R35 ;  /* 0x000000231e247220 */ /* 0x000fe20000410000 */
[----:B------:R-:W-:Y:S02]  /*11480*/  HADD2.F32 R31, -RZ, R26.H0_H0 ;  /* 0x2000001aff1f7230 */ /* 0x000fe40000004100 */
[--C-:B------:R-:W-:Y:S02]  /*11490*/  HADD2.F32 R32, -RZ, R27.reuse.H0_H0 ;  /* 0x2000001bff207230 */ /* 0x100fe40000004100 */
[----:B------:R-:W-:-:S02]  /*114a0*/  HADD2.F32 R27, -RZ, R27.H1_H1 ;  /* 0x3000001bff1b7230 */ /* 0x000fc40000004100 */
[----:B------:R-:W-:Y:S02]  /*114b0*/  HADD2.F32 R24, -RZ, R24.H1_H1 ;  /* 0x30000018ff187230 */ /* 0x000fe40000004100 */
[----:B------:R-:W-:Y:S01]  /*114c0*/  HADD2.F32 R26, -RZ, R26.H1_H1 ;  /* 0x3000001aff1a7230 */ /* 0x000fe20000004100 */
[----:B-----5:R-:W0:Y:S02]  /*114d0*/  LDS.128 R4, [R46] ;  /* 0x000000002e047984 */ /* 0x020e240000000c00 */
[--C-:B0-----:R-:W-:Y:S02]  /*114e0*/  HADD2.F32 R8, -RZ, R5.reuse.H0_H0 ;  /* 0x20000005ff087230 */ /* 0x101fe40000004100 */
[----:B------:R-:W-:Y:S02]  /*114f0*/  HADD2.F32 R9, -RZ, R5.H1_H1 ;  /* 0x30000005ff097230 */ /* 0x000fe40000004100 */
[----:B------:R-:W-:Y:S02]  /*11500*/  HADD2.F32 R5, -RZ, R4.H0_H0 ;  /* 0x20000004ff057230 */ /* 0x000fe40000004100 */
[C---:B------:R-:W-:Y:S01]  /*11510*/  FFMA.FTZ R37, R8.reuse, R33, -R37 ;  /* 0x0000002108257223 */ /* 0x040fe20000010825 */
[----:B------:R-:W-:Y:S01]  /*11520*/  FFMA.FTZ R39, R8, R34, R39 ;  /* 0x0000002208277223 */ /* 0x000fe20000010027 */
[----:B------:R-:W-:-:S02]  /*11530*/  HADD2.F32 R8, -RZ, R73.H0_H0 ;  /* 0x20000049ff087230 */ /* 0x000fc40000004100 */
[-C--:B------:R-:W-:Y:S01]  /*11540*/  FMUL.FTZ R34, R30, R29.reuse ;  /* 0x0000001d1e227220 */ /* 0x080fe20000410000 */
[----:B------:R-:W-:Y:S01]  /*11550*/  FMUL.FTZ R30, R25, R70 ;  /* 0x00000046191e7220 */ /* 0x000fe20000410000 */
[----:B------:R-:W-:Y:S01]  /*11560*/  FFMA.FTZ R36, R9, R29, -R36 ;  /* 0x0000001d09247223 */ /* 0x000fe20000010824 */
[----:B------:R-:W-:Y:S02]  /*11570*/  HADD2.F32 R29, -RZ, R71.H0_H0 ;  /* 0x20000047ff1d7230 */ /* 0x000fe40000004100 */
[-C--:B------:R-:W-:Y:S01]  /*11580*/  FMUL.FTZ R25, R25, R8.reuse ;  /* 0x0000000819197220 */ /* 0x080fe20000410000 */
[----:B------:R-:W-:Y:S01]  /*11590*/  FFMA.FTZ R33, R5, R8, -R30 ;  /* 0x0000000805217223 */ /* 0x000fe2000001081e */
[----:B------:R-:W-:Y:S02]  /*115a0*/  HADD2.F32 R8, -RZ, R74.H0_H0 ;  /* 0x2000004aff087230 */ /* 0x000fe40000004100 */
[----:B------:R-:W-:Y:S01]  /*115b0*/  FFMA.FTZ R34, R9, R35, R34 ;  /* 0x0000002309227223 */ /* 0x000fe20000010022 */
[----:B------:R-:W-:-:S02]  /*115c0*/  HADD2.F32 R10, -RZ, R6.H0_H0 ;  /* 0x20000006ff0a7230 */ /* 0x000fc40000004100 */
        /* <DEDUP_REMOVED lines=8> */
[CC--:B------:R-:W-:Y:S01]  /*11650*/  FMUL.FTZ R38, R32.reuse, R71.reuse ;  /* 0x0000004720267220 */ /* 0x0c0fe20000410000 */
        /* <DEDUP_REMOVED lines=34> */
.L_x_2648:
[----:B------:R-:W-:Y:S05]  /*11880*/  BSYNC B1 ;  /* 0x0000000000017941 */ /* 0x000fea0003800000 */
.L_x_2647:
[----:B------:R-:W-:Y:S05]  /*11890*/  @P2 BRA `(.L_x_2620) ;  /* 0x00000004007c2947 */ /* 0x000fea0003800000 */
[----:B------:R-:W5:Y:S01]  /*118a0*/  LDL R41, [R1+0x68] ;  /* 0x0000680001297983 */ /* 0x000f620000100800 */
[----:B------:R-:W-:Y:S01]  /*118b0*/  LEA.HI R20, R20, R235, RZ, 0x1d ;  /* 0x000000eb14147211 */ /* 0x000fe200078fe8ff */
[--C-:B0-----:R-:W-:Y:S01]  /*118c0*/  HADD2.F32 R29, -RZ, R21.reuse.H1_H1 ;  /* 0x30000015ff1d7230 */ /* 0x101fe20000004100 */
[----:B------:R-:W-:Y:S01]  /*118d0*/  SHF.R.U32.HI R30, RZ, 0x10, R13 ;  /* 0x00000010ff1e7819 */ /* 0x000fe2000001160d */
[----:B------:R-:W-:Y:S01]  /*118e0*/  HADD2.F32 R31, -RZ, R0.H1_H1 ;  /* 0x30000000ff1f7230 */ /* 0x000fe20000004100 */
[----:B----4-:R-:W-:Y:S01]  /*118f0*/  SHF.R.S32.HI R7, RZ, 0x1f, R20 ;  /* 0x0000001fff077819 */ /* 0x010fe20000011414 */
[----:B------:R-:W-:Y:S01]  /*11900*/  IMAD.SHL.U32 R5, R20, 0x8, RZ ;  /* 0x0000000814057824 */ /* 0x000fe200078e00ff */
[----:B------:R-:W-:Y:S01]  /*11910*/  SHF.R.U64 R40, R56, 0x10, R57 ;  /* 0x0000001038287819 */ /* 0x000fe20000001239 */
[----:B------:R-:W-:Y:S01]  /*11920*/  HADD2.F32 R30, -RZ, R30.H0_H0 ;  /* 0x2000001eff1e7230 */ /* 0x000fe20000004100 */
[----:B------:R-:W-:Y:S01]  /*11930*/  LEA.HI R7, R7, R20, RZ, 0x3 ;  /* 0x0000001407077211 */ /* 0x000fe200078f18ff */
[----:B------:R-:W-:Y:S01]  /*11940*/  HADD2.F32 R28, -RZ, R0.H0_H0 ;  /* 0x20000000ff1c7230 */ /* 0x000fe20000004100 */
[----:B------:R-:W-:Y:S01]  /*11950*/  LOP3.LUT R4, R194, 0x38, R5, 0xf8, !PT ;  /* 0x00000038c2047812 */ /* 0x000fe200078ef805 */
[----:B------:R-:W-:Y:S01]  /*11960*/  HADD2.F32 R0, -RZ, R21.H0_H0 ;  /* 0x20000015ff007230 */ /* 0x000fe20000004100 */
[----:B------:R-:W-:Y:S01]  /*11970*/  SHF.R.U32.HI R56, RZ, 0x10, R57 ;  /* 0x00000010ff387819 */ /* 0x000fe20000011639 */
[----:B------:R-:W-:Y:S01]  /*11980*/  IMAD.SHL.U32 R7, R7, 0x400, RZ ;  /* 0x0000040007077824 */ /* 0x000fe200078e00ff */
[----:B------:R-:W-:Y:S01]  /*11990*/  LOP3.LUT R9, R4, R60, RZ, 0x3c, !PT ;  /* 0x0000003c04097212 */ /* 0x000fe200078e3cff */
[----:B------:R-:W-:Y:S01]  /*119a0*/  HADD2.F32 R21, -RZ, R3.H0_H0 ;  /* 0x20000003ff157230 */ /* 0x000fe20000004100 */
[----:B------:R-:W-:-:S02]  /*119b0*/  SHF.R.U64 R38, R12, 0x10, R13 ;  /* 0x000000100c267819 */ /* 0x000fc4000000120d */
[----:B------:R-:W-:Y:S02]  /*119c0*/  LOP3.LUT R8, R7, 0x7fffe000, RZ, 0xc0, !PT ;  /* 0x7fffe00007087812 */ /* 0x000fe400078ec0ff */
[--C-:B------:R-:W-:Y:S02]  /*119d0*/  SHF.R.U64 R39, R58, 0x10, R59.reuse ;  /* 0x000000103a277819 */ /* 0x100fe4000000123b */
        /* <DEDUP_REMOVED lines=9> */
[C---:B-1----:R-:W-:Y:S01]  /*11a70*/  FMUL.FTZ R33, R24.reuse, R31 ;  /* 0x0000001f18217220 */ /* 0x042fe20000410000 */
[----:B------:R-:W-:Y:S01]  /*11a80*/  FMUL.FTZ R35, R24, R29 ;  /* 0x0000001d18237220 */ /* 0x000fe20000410000 */
[----:B------:R-:W-:-:S02]  /*11a90*/  HADD2.F32 R24, -RZ, R56.H0_H0 ;  /* 0x20000038ff187230 */ /* 0x000fc40000004100 */
[C---:B------:R-:W-:Y:S01]  /*11aa0*/  FMUL.FTZ R32, R25.reuse, R30 ;  /* 0x0000001e19207220 */ /* 0x040fe20000410000 */
[----:B------:R-:W-:Y:S02]  /*11ab0*/  HADD2.F32 R26, -RZ, R10.H0_H0 ;  /* 0x2000000aff1a7230 */ /* 0x000fe40000004100 */
[--C-:B------:R-:W-:Y:S02]  /*11ac0*/  HADD2.F32 R27, -RZ, R11.reuse.H0_H0 ;  /* 0x2000000bff1b7230 */ /* 0x100fe40000004100 */
[----:B------:R-:W-:Y:S01]  /*11ad0*/  FMUL.FTZ R34, R25, R24 ;  /* 0x0000001819227220 */ /* 0x000fe20000410000 */
        /* <DEDUP_REMOVED lines=11> */
[C---:B------:R-:W-:Y:S01]  /*11b90*/  FFMA.FTZ R32, R13.reuse, R24, -R32 ;  /* 0x000000180d207223 */ /* 0x040fe20000010820 */
[----:B------:R-:W-:Y:S02]  /*11ba0*/  HADD2.F32 R9, -RZ, R69.H0_H0 ;  /* 0x20000045ff097230 */ /* 0x000fe40000004100 */
[----:B------:R-:W-:Y:S01]  /*11bb0*/  FFMA.FTZ R34, R13, R30, R34 ;  /* 0x0000001e0d227223 */ /* 0x000fe20000010022 */
[----:B------:R-:W-:-:S02]  /*11bc0*/  HADD2.F32 R24, -RZ, R3.H1_H1 ;  /* 0x30000003ff187230 */ /* 0x000fc40000004100 */
[C---:B------:R-:W-:Y:S01]  /*11bd0*/  FFMA.FTZ R13, R5.reuse, R0, -R12 ;  /* 0x00000000050d7223 */ /* 0x040fe2000001080c */
[----:B------:R-:W-:Y:S01]  /*11be0*/  FFMA.FTZ R25, R5, R28, R25 ;  /* 0x0000001c05197223 */ /* 0x000fe20000010019 */
[----:B------:R-:W-:Y:S02]  /*11bf0*/  HADD2.F32 R15, -RZ, R7.H0_H0 ;  /* 0x20000007ff0f7230 */ /* 0x000fe40000004100 */
[C---:B------:R-:W-:Y:S01]  /*11c00*/  FMUL.FTZ R5, R26.reuse, R21 ;  /* 0x000000151a057220 */ /* 0x040fe20000410000 */
[----:B------:R-:W-:Y:S02]  /*11c10*/  HADD2.F32 R0, -RZ, R69.H1_H1 ;  /* 0x30000045ff007230 */ /* 0x000fe40000004100 */
[----:B------:R-:W-:Y:S01]  /*11c20*/  FMUL.FTZ R3, R26, R9 ;  /* 0x000000091a037220 */ /* 0x000fe20000410000 */
[----:B------:R-:W-:Y:S02]  /*11c30*/  HADD2.F32 R14, -RZ, R6.H0_H0 ;  /* 0x20000006ff0e7230 */ /* 0x000fe40000004100 */
[----:B------:R-:W-:Y:S01]  /*11c40*/  FMUL.FTZ R30, R27, R24 ;  /* 0x000000181b1e7220 */ /* 0x000fe20000410000 */
[----:B------:R-:W-:-:S02]  /*11c50*/  HADD2.F32 R26, -RZ, R36.H0_H0 ;  /* 0x20000024ff1a7230 */ /* 0x000fc40000004100 */
[-C--:B------:R-:W-:Y:S01]  /*11c60*/  FMUL.FTZ R27, R27, R0.reuse ;  /* 0x000000001b1b7220 */ /* 0x080fe20000410000 */
[----:B------:R-:W-:Y:S02]  /*11c70*/  HADD2.F32 R12, -RZ, R58.H0_H0 ;  /* 0x2000003aff0c7230 */ /* 0x000fe40000004100 */
[----:B------:R-:W-:Y:S01]  /*11c80*/  FFMA.FTZ R30, R15, R0, -R30 ;  /* 0x000000000f1e7223 */ /* 0x000fe2000001081e */
[----:B------:R-:W-:Y:S02]  /*11c90*/  HADD2.F32 R7, -RZ, R7.H1_H1 ;  /* 0x30000007ff077230 */ /* 0x000fe40000004100 */
[C---:B------:R-:W-:Y:S01]  /*11ca0*/  FFMA.FTZ R28, R14.reuse, R9, -R5 ;  /* 0x000000090e1c7223 */ /* 0x040fe20000010805 */
[C---:B------:R-:W-:Y:S01]  /*11cb0*/  FMUL.FTZ R36, R11.reuse, R26 ;  /* 0x0000001a0b247220 */ /* 0x040fe20000410000 */
[----:B------:R-:W-:Y:S01]  /*11cc0*/  FMUL.FTZ R0, R11, R12 ;  /* 0x0000000c0b007220 */ /* 0x000fe20000410000 */
[----:B------:R-:W-:Y:S01]  /*11cd0*/  FFMA.FTZ R14, R14, R21, R3 ;  /* 0x000000150e0e7223 */ /* 0x000fe20000010003 */
        /* <DEDUP_REMOVED lines=27> */
.L_x_2620:
[----:B------:R-:W-:Y:S05]  /*11e90*/  BSYNC B0 ;  /* 0x0000000000007941 */ /* 0x000fea0003800000 */
.L_x_2598:
        /* <DEDUP_REMOVED lines=8> */
.L_x_2596:
[----:B01234-:R-:W2:Y:S02]  /*11f20*/  LDL R0, [R1+0x18] ;  /* 0x0000180001007983 */ /* 0x01fea40000100800 */
[----:B--2---:R-:W-:-:S13]  /*11f30*/  R2UR UR4, R0 ;  /* 0x00000000000472ca */ /* 0x004fda00000e0000 */
[----:B------:R-:W-:-:S04]  /*11f40*/  MOV R0, UR4 ;  /* 0x0000000400007c02 */ /* 0x000fc80008000f00 */
[----:B------:R-:W-:-:S13]  /*11f50*/  ISETP.NE.AND P0, PT, R0, 0x3, PT ;  /* 0x000000030000780c */ /* 0x000fda0003f05270 */
[----:B------:R-:W-:Y:S05]  /*11f60*/  @!P0 BRA `(.L_x_2649) ;  /* 0x0000000000048947 */ /* 0x000fea0003800000 */
[----:B------:R-:W-:Y:S01]  /*11f70*/  BPT.TRAP 0x1 ;  /* 0x000000040000795c */ /* 0x000fe20000300000 */
.L_x_2649:
[----:B------:R-:W-:Y:S01]  /*11f80*/  IMAD R0, R184, 0x8, R2 ;  /* 0x00000008b8007824 */ /* 0x000fe200078e0202 */
[----:B------:R-:W-:-:S04]  /*11f90*/  SHF.L.U32 R3, R187, 0x1f, RZ ;  /* 0x0000001fbb037819 */ /* 0x000fc800000006ff */
[----:B------:R0:W1:Y:S01]  /*11fa0*/  SYNCS.PHASECHK.TRANS64.TRYWAIT P2, [R0+URZ+0x34830], R3 ;  /* 0x03483003000075a7 */ /* 0x000062000804017f */
[----:B------:R-:W-:Y:S05]  /*11fb0*/  @!P0 BRA `(.L_x_2650) ;  /* 0x0000000000048947 */ /* 0x000fea0003800000 */
[----:B------:R-:W-:Y:S01]  /*11fc0*/  BPT.TRAP 0x1 ;  /* 0x000000040000795c */ /* 0x000fe20000300000 */
.L_x_2650:
[----:B------:R-:W2:Y:S02]  /*11fd0*/  S2R R4, SR_TID.X ;  /* 0x0000000000047919 */ /* 0x000ea40000002100 */
[----:B--2---:R-:W-:-:S04]  /*11fe0*/  LOP3.LUT R4, R4, 0x7f, RZ, 0xc0, !PT ;  /* 0x0000007f04047812 */ /* 0x004fc800078ec0ff */
[----:B------:R-:W-:Y:S01]  /*11ff0*/  ISETP.NE.AND P1, PT, R4, RZ, PT ;  /* 0x000000ff0400720c */ /* 0x000fe20003f25270 */
[----:B-1----:R-:W-:-:S12]  /*12000*/  @P2 BRA `(.L_x_2651) ;  /* 0x0000000000082947 */ /* 0x002fd80003800000 */
[----:B------:R-:W1:Y:S02]  /*12010*/  SYNCS.PHASECHK.TRANS64.TRYWAIT P2, [R0+URZ+0x34830], R3 ;  /* 0x03483003000075a7 */ /* 0x000e64000804017f */
[----:B-1----:R-:W-:Y:S05]  /*12020*/  @!P2 BRA `(.L_x_2652) ;  /* 0x0000016000b8a947 */ /* 0x002fea0003800000 */
.L_x_2651:
[----:B------:R-:W-:Y:S05]  /*12030*/  WARPSYNC.ALL ;  /* 0x0000000000007948 */ /* 0x000fea0003800000 */
[----:B01----:R-:W-:Y:S01]  /*12040*/  VIADD R3, R2, 0x1c400 ;  /* 0x0001c40002037836 */ /* 0x003fe20000000000 */
[----:B------:R-:W-:Y:S01]  /*12050*/  R2UR UR52, R68 ;  /* 0x00000000443472ca */ /* 0x000fe200000e0000 */
[----:B------:R-:W-:Y:S01]  /*12060*/  IMAD.MOV.U32 R7, RZ, RZ, 0x40000040 ;  /* 0x40000040ff077424 */ /* 0x000fe200078e00ff */
[----:B------:R-:W-:Y:S01]  /*12070*/  WARPGROUP.ARRIVE ;  /* 0x00000000000079c5 */ /* 0x000fe20000000000 */
[----:B------:R-:W-:Y:S01]  /*12080*/  UMOV UR53, 0x40000040 ;  /* 0x4000004000357882 */ /* 0x000fe20000000000 */
[----:B------:R-:W-:Y:S01]  /*12090*/  SHF.R.U32.HI R3, RZ, 0x4, R3 ;  /* 0x00000004ff037819 */ /* 0x000fe20000011603 */
[----:B------:R-:W-:Y:S01]  /*120a0*/  IMAD.MOV.U32 R9, RZ, RZ, 0x40000040 ;  /* 0x40000040ff097424 */ /* 0x000fe200078e00ff */
[----:B------:R-:W-:Y:S01]  /*120b0*/  R2UR UR55, R7 ;  /* 0x00000000073772ca */ /* 0x000fe200000e0000 */
[----:B------:R-:W-:Y:S01]  /*120c0*/  UMOV UR49, 0x40000040 ;  /* 0x4000004000317882 */ /* 0x000fe20000000000 */
[----:B------:R-:W-:Y:S01]  /*120d0*/  LOP3.LUT R3, R3, 0x3fff, RZ, 0xc0, !PT ;  /* 0x00003fff03037812 */ /* 0x000fe200078ec0ff */
[----:B------:R-:W-:Y:S01]  /*120e0*/  UMOV UR45, 0x40000040 ;  /* 0x40000040002d7882 */ /* 0x000fe20000000000 */
[----:B------:R-:W-:Y:S01]  /*120f0*/  R2UR UR51, R9 ;  /* 0x00000000093372ca */ /* 0x000fe200000e0000 */
[----:B------:R-:W-:Y:S01]  /*12100*/  IMAD.MOV.U32 R9, RZ, RZ, 0x40000040 ;  /* 0x40000040ff097424 */ /* 0x000fe200078e00ff */
[----:B------:R-:W-:Y:S01]  /*12110*/  LOP3.LUT R4, R3, 0x10000, RZ, 0xfc, !PT ;  /* 0x0001000003047812 */ /* 0x000fe200078efcff */
[----:B------:R-:W-:Y:S01]  /*12120*/  ULOP3.LUT UR52, UR52, 0x10000, URZ, 0xfc, !UPT ;  /* 0x0001000034347892 */ /* 0x000fe2000f8efc3f */
[----:B------:R-:W-:Y:S01]  /*12130*/  IMAD.MOV.U32 R7, RZ, RZ, 0x40000040 ;  /* 0x40000040ff077424 */ /* 0x000fe200078e00ff */
[----:B------:R-:W-:Y:S01]  /*12140*/  UMOV UR9, 0x40000040 ;  /* 0x4000004000097882 */ /* 0x000fe20000000000 */
[----:B------:R-:W-:Y:S01]  /*12150*/  R2UR UR47, R9 ;  /* 0x00000000092f72ca */ /* 0x000fe200000e0000 */
[----:B------:R-:W-:Y:S01]  /*12160*/  IMAD R6, R184, 0xc00, R4 ;  /* 0x00000c00b8067824 */ /* 0x000fe200078e0204 */
[----:B------:R-:W-:Y:S01]  /*12170*/  UIADD3 UR48, UR52, 0x2, URZ ;  /* 0x0000000234307890 */ /* 0x000fe2000fffe03f */
[----:B------:R-:W-:Y:S01]  /*12180*/  IMAD.MOV.U32 R9, RZ, RZ, 0x40000040 ;  /* 0x40000040ff097424 */ /* 0x000fe200078e00ff */
[----:B------:R-:W-:Y:S01]  /*12190*/  UIADD3 UR44, UR52, 0x4, URZ ;  /* 0x00000004342c7890 */ /* 0x000fe2000fffe03f */
[----:B------:R-:W-:Y:S01]  /*121a0*/  IMAD.U32 R11, RZ, RZ, UR9 ;  /* 0x00000009ff0b7e24 */ /* 0x000fe2000f8e00ff */
[C---:B------:R-:W-:Y:S01]  /*121b0*/  R2UR UR54, R6.reuse ;  /* 0x00000000063672ca */ /* 0x040fe200000e0000 */
[----:B------:R-:W-:Y:S01]  /*121c0*/  UIADD3 UR4, UR52, 0x6, URZ ;  /* 0x0000000634047890 */ /* 0x000fe2000fffe03f */
[----:B------:R-:W-:Y:S01]  /*121d0*/  IADD3 R8, R6, 0x2, RZ ;  /* 0x0000000206087810 */ /* 0x000fe20007ffe0ff */
[----:B------:R-:W-:Y:S01]  /*121e0*/  UIADD3 UR56, UR52, 0x804, URZ ;  /* 0x0000080434387890 */ /* 0x000fe2000fffe03f */
[----:B------:R-:W-:Y:S01]  /*121f0*/  R2UR UR11, R9 ;  /* 0x00000000090b72ca */ /* 0x000fe200000e0000 */
[----:B------:R-:W-:Y:S01]  /*12200*/  IMAD.MOV.U32 R9, RZ, RZ, 0x40000040 ;  /* 0x40000040ff097424 */ /* 0x000fe200078e00ff */
[----:B------:R-:W-:Y:S01]  /*12210*/  R2UR UR50, R8 ;  /* 0x00000000083272ca */ /* 0x000fe200000e0000 */
[----:B------:R-:W-:Y:S01]  /*12220*/  VIADD R8, R6, 0x4 ;  /* 0x0000000406087836 */ /* 0x000fe20000000000 */
[----:B------:R-:W-:Y:S01]  /*12230*/  UMOV UR8, UR4 ;  /* 0x0000000400087c82 */ /* 0x000fe20008000000 */
[----:B------:R-:W-:Y:S01]  /*12240*/  UIADD3 UR4, UR52, 0x400, URZ ;  /* 0x0000040034047890 */ /* 0x000fe2000fffe03f */
[----:B------:R-:W-:Y:S01]  /*12250*/  IMAD.U32 R10, RZ, RZ, UR8 ;  /* 0x00000008ff0a7e24 */ /* 0x000fe2000f8e00ff */
[----:B------:R-:W-:Y:S01]  /*12260*/  UMOV UR57, 0x40000040 ;  /* 0x4000004000397882 */ /* 0x000fe20000000000 */
[----:B------:R-:W-:Y:S01]  /*12270*/  R2UR UR46, R8 ;  /* 0x00000000082e72ca */ /* 0x000fe200000e0000 */
[----:B------:R-:W-:Y:S01]  /*12280*/  HGMMA.64x128x16.F32 R24, gdesc[UR52], RZ, !UPT, gsb0 ;  /* 0x01e00000341879f0 */ /* 0x000fe2000c0008ff */
[----:B------:R-:W-:Y:S01]  /*12290*/  IADD3 R8, R6, 0x6, RZ ;  /* 0x0000000606087810 */ /* 0x000fe20007ffe0ff */
[----:B------:R0:W-:Y:S01]  /*122a0*/  STL.64 [R1+0x38], R10 ;  /* 0x0000380a01007387 */ /* 0x0001e20000100a00 */
[----:B------:R-:W-:Y:S01]  /*122b0*/  R2UR UR39, R7 ;  /* 0x00000000072772ca */ /* 0x000fe200000e0000 */
[----:B------:R-:W-:Y:S01]  /*122c0*/  UIADD3 UR36, UR52, 0x806, URZ ;  /* 0x0000080634247890 */ /* 0x000fe2000fffe03f */
[----:B------:R-:W-:Y:S01]  /*122d0*/  R2UR UR10, R8 ;  /* 0x00000000080a72ca */ /* 0x000fe200000e0000 */
[----:B------:R-:W-:Y:S01]  /*122e0*/  UMOV UR37, 0x40000040 ;  /* 0x4000004000257882 */ /* 0x000fe20000000000 */
[----:B------:R-:W-:Y:S01]  /*122f0*/  IADD3 R8, R6, 0x400, RZ ;  /* 0x0000040006087810 */ /* 0x000fe20007ffe0ff */
[----:B------:R-:W1:Y:S01]  /*12300*/  LDC R7, c[0x0][0x448] ;  /* 0x00011200ff077b82 */ /* 0x000e620000000800 */
[----:B------:R-:W-:Y:S01]  /*12310*/  ULDC UR5, c[0x0][0x988] ;  /* 0x0002620000057ab9 */ /* 0x000fe20000000800 */
[----:B------:R-:W-:Y:S01]  /*12320*/  @!P1 VIADD R0, R0, 0x34840 ;  /* 0x0003484000009836 */ /* 0x000fe20000000000 */
[----:B------:R-:W-:Y:S01]  /*12330*/  BSSY B0, `(.L_x_2653) ;  /* 0x000062f000007945 */ /* 0x000fe20003800000 */
[----:B------:R-:W-:-:S02]  /*12340*/  CS2R R150, SRZ ;  /* 0x0000000000967805 */ /* 0x000fc4000001ff00 */
[----:B------:R-:W-:Y:S02]  /*12350*/  CS2R R148, SRZ ;  /* 0x0000000000947805 */ /* 0x000fe4000001ff00 */
[----:B------:R-:W-:Y:S02]  /*12360*/  CS2R R146, SRZ ;  /* 0x0000000000927805 */ /* 0x000fe4000001ff00 */
[----:B------:R-:W-:Y:S02]  /*12370*/  @!P1 PRMT R0, RZ, 0x654, R0 ;  /* 0x00000654ff009816 */ /* 0x000fe40000000000 */
[----:B------:R-:W-:Y:S02]  /*12380*/  CS2R R144, SRZ ;  /* 0x0000000000907805 */ /* 0x000fe4000001ff00 */
[----:B------:R-:W-:Y:S02]  /*12390*/  CS2R R142, SRZ ;  /* 0x00000000008e7805 */ /* 0x000fe4000001ff00 */
[----:B-----5:R-:W-:-:S02]  /*123a0*/  CS2R R140, SRZ ;  /* 0x00000000008c7805 */ /* 0x020fc4000001ff00 */
[----:B------:R-:W-:Y:S02]  /*123b0*/  CS2R R138, SRZ ;  /* 0x00000000008a7805 */ /* 0x000fe4000001ff00 */
[----:B------:R-:W-:Y:S02]  /*123c0*/  CS2R R136, SRZ ;  /* 0x0000000000887805 */ /* 0x000fe4000001ff00 */
[----:B------:R-:W-:Y:S02]  /*123d0*/  CS2R R134, SRZ ;  /* 0x0000000000867805 */ /* 0x000fe4000001ff00 */
[----:B------:R-:W-:Y:S02]  /*123e0*/  CS2R R132, SRZ ;  /* 0x0000000000847805 */ /* 0x000fe4000001ff00 */
[----:B------:R-:W-:Y:S02]  /*123f0*/  CS2R R130, SRZ ;  /* 0x0000000000827805 */ /* 0x000fe4000001ff00 */
[----:B------:R-:W-:-:S02]  /*12400*/  CS2R R128, SRZ ;  /* 0x0000000000807805 */ /* 0x000fc4000001ff00 */
[----:B-1----:R-:W-:Y:S01]  /*12410*/  ISETP.NE.AND P2, PT, R7, 0x1, PT ;  /* 0x000000010700780c */ /* 0x002fe20003f45270 */
        /* <DEDUP_REMOVED lines=79> */
[C---:B------:R-:W-:Y:S01]  /*12910*/  IADD3 R8, R6.reuse, 0x804, RZ ;  /* 0x0000080406087810 */ /* 0x040fe20007ffe0ff */
[----:B------:R-:W-:Y:S01]  /*12920*/  VIADD R6, R6, 0x806 ;  /* 0x0000080606067836 */ /* 0x000fe20000000000 */
[----:B------:R-:W-:Y:S01]  /*12930*/  ULDC UR4, c[0x0][0x9d8] ;  /* 0x0002760000047ab9 */ /* 0x000fe20000000800 */
[----:B0-----:R-:W-:Y:S01]  /*12940*/  IMAD.U32 R10, RZ, RZ, UR8 ;  /* 0x00000008ff0a7e24 */ /* 0x001fe2000f8e00ff */
[----:B------:R-:W-:Y:S01]  /*12950*/  R2UR UR58, R8 ;  /* 0x00000000083a72ca */ /* 0x000fe200000e0000 */
[----:B------:R-:W-:Y:S01]  /*12960*/  IMAD.U32 R11, RZ, RZ, UR9 ;  /* 0x00000009ff0b7e24 */ /* 0x000fe2000f8e00ff */
[----:B------:R-:W-:Y:S01]  /*12970*/  R2UR UR59, R9 ;  /* 0x00000000093b72ca */ /* 0x000fe200000e0000 */
[----:B------:R-:W0:Y:S01]  /*12980*/  @P2 LDC R8, c[0x0][0x44c] ;  /* 0x00011300ff082b82 */ /* 0x000e220000000800 */
[----:B------:R-:W-:-:S02]  /*12990*/  R2UR UR38, R6 ;  /* 0x00000000062672ca */ /* 0x000fc400000e0000 */
[----:B------:R1:W-:Y:S01]  /*129a0*/  STL.64 [R1], R10 ;  /* 0x0000000a01007387 */ /* 0x0003e20000100a00 */
[----:B------:R-:W-:Y:S02]  /*129b0*/  WARPGROUP.DEPBAR.LE gsb0, 0x0 ;  /* 0x00008000000079c5 */ /* 0x000fe40000010000 */
[----:B------:R-:W-:-:S06]  /*129c0*/  WARPGROUP.ARRIVE ;  /* 0x00000000000079c5 */ /* 0x000fcc0000000000 */
[----:B------:R-:W-:Y:S03]  /*129d0*/  HGMMA.64x128x16.F32 R24, gdesc[UR8], R24, gsb0 ;  /* 0x01e00000081879f0 */ /* 0x000fe60008000818 */
[----:B------:R-:W-:Y:S02]  /*129e0*/  WARPGROUP.DEPBAR.LE gsb0, 0x0 ;  /* 0x00008000000079c5 */ /* 0x000fe40000010000 */
[----:B------:R-:W-:-:S07]  /*129f0*/  WARPGROUP.ARRIVE ;  /* 0x00000000000079c5 */ /* 0x000fce0000000000 */
[----:B------:R-:W-:Y:S01]  /*12a00*/  HGMMA.64x128x16.F32 R24, gdesc[UR56], R24, gsb0 ;  /* 0x01e00000381879f0 */ /* 0x000fe20008000818 */
[----:B------:R-:W-:Y:S01]  /*12a10*/  ULDC UR58, c[0x0][0x9d8] ;  /* 0x00027600003a7ab9 */ /* 0x000fe20000000800 */
[----:B------:R-:W-:Y:S01]  /*12a20*/  ULDC UR59, c[0x0][0x9d8] ;  /* 0x00027600003b7ab9 */ /* 0x000fe20000000800 */
[----:B------:R-:W-:Y:S02]  /*12a30*/  WARPGROUP.DEPBAR.LE gsb0, 0x0 ;  /* 0x00008000000079c5 */ /* 0x000fe40000010000 */
[----:B------:R-:W-:-:S07]  /*12a40*/  WARPGROUP.ARRIVE ;  /* 0x00000000000079c5 */ /* 0x000fce0000000000 */
[----:B------:R-:W-:Y:S03]  /*12a50*/  HGMMA.64x128x16.F32 R24, gdesc[UR36], R24, gsb0 ;  /* 0x01e00000241879f0 */ /* 0x000fe60008000818 */
[----:B------:R-:W-:Y:S02]  /*12a60*/  WARPGROUP.DEPBAR.LE gsb0, 0x0 ;  /* 0x00008000000079c5 */ /* 0x000fe40000010000 */
[----:B------:R-:W-:Y:S01]  /*12a70*/  FMUL.FTZ R3, R36, UR4 ;  /* 0x0000000424037c20 */ /* 0x000fe20008410000 */
[----:B------:R-:W-:Y:S01]  /*12a80*/  FMUL.FTZ R35, R35, UR4 ;  /* 0x0000000423237c20 */ /* 0x000fe20008410000 */
[----:B------:R-:W2:Y:S01]  /*12a90*/  @P2 LDC R36, c[0x0][0x450] ;  /* 0x00011400ff242b82 */ /* 0x000ea20000000800 */
        /* <DEDUP_REMOVED lines=11> */
[----:B---3--:R-:W-:Y:S01]  /*12b50*/  IADD3 R35, R205, R200, RZ ;  /* 0x000000c8cd237210 */ /* 0x008fe20007ffe0ff */
[----:B------:R-:W-:Y:S01]  /*12b60*/  FMUL.FTZ R46, R46, UR4 ;  /* 0x000000042e2e7c20 */ /* 0x000fe20008410000 */
[----:B------:R-:W-:Y:S01]  /*12b70*/  FMUL.FTZ R47, R47, UR4 ;  /* 0x000000042f2f7c20 */ /* 0x000fe20008410000 */
[----:B------:R-:W-:Y:S01]  /*12b80*/  FMUL.FTZ R50, R50, UR4 ;  /* 0x0000000432327c20 */ /* 0x000fe20008410000 */
[----:B------:R-:W-:Y:S01]  /*12b90*/  FMUL.FTZ R51, R51, UR4 ;  /* 0x0000000433337c20 */ /* 0x000fe20008410000 */
[----:B0-----:R-:W-:-:S04]  /*12ba0*/  @P2 IMAD.HI.U32 R7, R35, R8, RZ ;  /* 0x0000000823072227 */ /* 0x001fc800078e00ff */
[----:B------:R-:W-:Y:S01]  /*12bb0*/  FMUL.FTZ R54, R54, UR4 ;  /* 0x0000000436367c20 */ /* 0x000fe20008410000 */
[----:B------:R-:W0:Y:S01]  /*12bc0*/  MUFU.TANH R26, R26 ;  /* 0x0000001a001a7308 */ /* 0x000e220000002400 */
[----:B------:R-:W-:Y:S01]  /*12bd0*/  FMUL.FTZ R55, R55, UR4 ;  /* 0x0000000437377c20 */ /* 0x000fe20008410000 */
[----:B----4-:R-:W-:Y:S02]  /*12be0*/  IMAD.MOV.U32 R31, RZ, RZ, -0x80 ;  /* 0xffffff80ff1f7424 */ /* 0x010fe400078e00ff */
[----:B------:R-:W-:Y:S01]  /*12bf0*/  FMUL.FTZ R58, R58, UR4 ;  /* 0x000000043a3a7c20 */ /* 0x000fe20008410000 */
[----:B------:R-:W-:Y:S01]  /*12c00*/  FMUL.FTZ R59, R59, UR4 ;  /* 0x000000043b3b7c20 */ /* 0x000fe20008410000 */
[----:B--2---:R-:W-:Y:S01]  /*12c10*/  @P2 SHF.R.U32.HI R35, RZ, R36, R7 ;  /* 0x00000024ff232219 */ /* 0x004fe20000011607 */
[----:B------:R-:W-:Y:S02]  /*12c20*/  IMAD R31, R88, R31, 0x80 ;  /* 0x00000080581f7424 */ /* 0x000fe400078e021f */
[----:B------:R-:W-:Y:S01]  /*12c30*/  FMUL.FTZ R62, R62, UR4 ;  /* 0x000000043e3e7c20 */ /* 0x000fe20008410000 */
[----:B------:R-:W2:Y:S01]  /*12c40*/  MUFU.TANH R27, R27 ;  /* 0x0000001b001b7308 */ /* 0x000ea20000002400 */
[----:B------:R-:W-:Y:S01]  /*12c50*/  FMUL.FTZ R8, R74, UR4 ;  /* 0x000000044a087c20 */ /* 0x000fe20008410000 */
[----:B------:R-:W3:Y:S01]  /*12c60*/  SHFL.IDX PT, R7, R35, 0x1, 0x1c1f ;  /* 0x003c1f0023077f89 */ /* 0x000ee200000e0000 */
        /* <DEDUP_REMOVED lines=13> */
[----:B------:R-:W4:Y:S01]  /*12d40*/  MUFU.TANH R34, R34 ;  /* 0x0000002200227308 */ /* 0x000f220000002400 */
[----:B------:R-:W-:Y:S01]  /*12d50*/  FMUL.FTZ R78, R78, UR4 ;  /* 0x000000044e4e7c20 */ /* 0x000fe20008410000 */
[----:B------:R-:W-:Y:S01]  /*12d60*/  FMUL.FTZ R79, R79, UR4 ;  /* 0x000000044f4f7c20 */ /* 0x000fe20008410000 */
[----:B-1----:R-:W-:Y:S01]  /*12d70*/  FMUL.FTZ R10, R32, UR4 ;  /* 0x00000004200a7c20 */ /* 0x002fe20008410000 */
[----:B------:R-:W-:Y:S01]  /*12d80*/  FMUL.FTZ R32, R56, UR4 ;  /* 0x0000000438207c20 */ /* 0x000fe20008410000 */
[----:B------:R-:W-:Y:S01]  /*12d90*/  FMUL.FTZ R82, R82, UR4 ;  /* 0x0000000452527c20 */ /* 0x000fe20008410000 */
[----:B------:R-:W-:Y:S01]  /*12da0*/  FMUL.FTZ R21, R25, UR4 ;  /* 0x0000000419157c20 */ /* 0x000fe20008410000 */
[----:B------:R-:W-:Y:S01]  /*12db0*/  FMUL.FTZ R25, R52, UR4 ;  /* 0x0000000434197c20 */ /* 0x000fe20008410000 */
[----:B------:R-:W1:Y:S01]  /*12dc0*/  MUFU.TANH R38, R38 ;  /* 0x0000002600267308 */ /* 0x000e620000002400 */
[----:B------:R-:W-:Y:S01]  /*12dd0*/  FMUL.FTZ R83, R83, UR4 ;  /* 0x0000000453537c20 */ /* 0x000fe20008410000 */
[----:B---3--:R-:W-:Y:S01]  /*12de0*/  VIADDMNMX R7, R7, R110, R31, PT ;  /* 0x0000006e07077246 */ /* 0x008fe2000380011f */
[----:B------:R-:W-:Y:S01]  /*12df0*/  FMUL.FTZ R86, R86, UR4 ;  /* 0x0000000456567c20 */ /* 0x000fe20008410000 */
[----:B------:R-:W-:Y:S01]  /*12e00*/  FMUL.FTZ R87, R87, UR4 ;  /* 0x0000000457577c20 */ /* 0x000fe20008410000 */
[----:B------:R-:W-:Y:S01]  /*12e10*/  FMUL.FTZ R5, R37, UR4 ;  /* 0x0000000425057c20 */ /* 0x000fe20008410000 */
[C---:B------:R-:W-:Y:S01]  /*12e20*/  ISETP.GT.AND P3, PT, R7.reuse, RZ, PT ;  /* 0x000000ff0700720c */ /* 0x040fe20003f64270 */
[----:B------:R-:W-:Y:S01]  /*12e30*/  FMUL.FTZ R37, R60, UR4 ;  /* 0x000000043c257c20 */ /* 0x000fe20008410000 */
[C---:B------:R-:W-:Y:S01]  /*12e40*/  ISETP.GT.AND P4, PT, R7.reuse, 0x1, PT ;  /* 0x000000010700780c */ /* 0x040fe20003f84270 */
[----:B------:R-:W3:Y:S01]  /*12e50*/  MUFU.TANH R39, R39 ;  /* 0x0000002700277308 */ /* 0x000ee20000002400 */
[----:B------:R-:W-:Y:S01]  /*12e60*/  ISETP.GT.AND P5, PT, R7, 0x8, PT ;  /* 0x000000080700780c */ /* 0x000fe20003fa4270 */
[----:B------:R-:W3:Y:S01]  /*12e70*/  SHFL.IDX PT, R35, R35, RZ, 0x1c1f ;  /* 0x001c1fff23237589 */ /* 0x000ee200000e0000 */
[----:B0-----:R-:W-:Y:S01]  /*12e80*/  FSEL R116, R26, -INF , P3 ;  /* 0xff8000001a747808 */ /* 0x001fe20001800000 */
[----:B------:R-:W-:Y:S01]  /*12e90*/  FMUL.FTZ R24, R24, UR4 ;  /* 0x0000000418187c20 */ /* 0x000fe20008410000 */
[----:B--2---:R-:W-:Y:S01]  /*12ea0*/  FSEL R114, R27, -INF , P4 ;  /* 0xff8000001b727808 */ /* 0x004fe20002000000 */
[----:B------:R-:W-:Y:S01]  /*12eb0*/  FMUL.FTZ R20, R28, UR4 ;  /* 0x000000041c147c20 */ /* 0x000fe20008410000 */
[----:B------:R-:W-:Y:S01]  /*12ec0*/  ISETP.GT.AND P3, PT, R7, 0x9, PT ;  /* 0x000000090700780c */ /* 0x000fe20003f64270 */
[----:B------:R-:W0:Y:S01]  /*12ed0*/  MUFU.TANH R42, R42 ;  /* 0x0000002a002a7308 */ /* 0x000e220000002400 */
[----:B----4-:R-:W-:Y:S01]  /*12ee0*/  FSEL R112, R30, -INF , P5 ;  /* 0xff8000001e707808 */ /* 0x010fe20002800000 */
[----:B------:R-:W-:Y:S01]  /*12ef0*/  FMUL.FTZ R13, R29, UR4 ;  /* 0x000000041d0d7c20 */ /* 0x000fe20008410000 */
[----:B------:R-:W-:Y:S01]  /*12f00*/  FMNMX.FTZ R27, R116, R114, !PT ;  /* 0x00000072741b7209 */ /* 0x000fe20007810000 */
[----:B------:R-:W-:Y:S01]  /*12f10*/  FMUL.FTZ R12, R33, UR4 ;  /* 0x00000004210c7c20 */ /* 0x000fe20008410000 */
[----:B------:R-:W-:Y:S01]  /*12f20*/  ISETP.GT.AND P4, PT, R7, 0x10, PT ;  /* 0x000000100700780c */ /* 0x000fe20003f84270 */
[----:B------:R-:W-:Y:S01]  /*12f30*/  FMUL.FTZ R11, R41, UR4 ;  /* 0x00000004290b7c20 */ /* 0x000fe20008410000 */
[----:B------:R-:W-:Y:S01]  /*12f40*/  FSEL R108, R108, -INF , P3 ;  /* 0xff8000006c6c7808 */ /* 0x000fe20001800000 */
[----:B------:R-:W2:Y:S01]  /*12f50*/  MUFU.TANH R43, R43 ;  /* 0x0000002b002b7308 */ /* 0x000ea20000002400 */
[----:B------:R-:W-:Y:S01]  /*12f60*/  FMNMX.FTZ R27, R112, R27, !PT ;  /* 0x0000001b701b7209 */ /* 0x000fe20007810000 */
[----:B------:R-:W-:Y:S01]  /*12f70*/  FMUL.FTZ R14, R45, UR4 ;  /* 0x000000042d0e7c20 */ /* 0x000fe20008410000 */
[----:B------:R-:W-:Y:S01]  /*12f80*/  ISETP.GT.AND P3, PT, R7, 0x11, PT ;  /* 0x000000110700780c */ /* 0x000fe20003f64270 */
[----:B------:R-:W-:Y:S01]  /*12f90*/  FMUL.FTZ R33, R57, UR4 ;  /* 0x0000000439217c20 */ /* 0x000fe20008410000 */
[----:B------:R-:W-:Y:S01]  /*12fa0*/  FSEL R106, R34, -INF , P4 ;  /* 0xff800000226a7808 */ /* 0x000fe20002000000 */
[----:B------:R-:W-:Y:S01]  /*12fb0*/  FMUL.FTZ R57, R80, UR4 ;  /* 0x0000000450397c20 */ /* 0x000fe20008410000 */
[----:B------:R-:W-:Y:S01]  /*12fc0*/  FMNMX.FTZ R27, R108, R27, !PT ;  /* 0x0000001b6c1b7209 */ /* 0x000fe20007810000 */
[----:B------:R-:W4:Y:S01]  /*12fd0*/  MUFU.TANH R46, R46 ;  /* 0x0000002e002e7308 */ /* 0x000f220000002400 */
[----:B------:R-:W-:Y:S01]  /*12fe0*/  ISETP.GT.AND P4, PT, R7, 0x18, PT ;  /* 0x000000180700780c */ /* 0x000fe20003f84270 */
[----:B------:R-:W-:Y:S01]  /*12ff0*/  FMUL.FTZ R28, R49, UR4 ;  /* 0x00000004311c7c20 */ /* 0x000fe20008410000 */
[----:B------:R-:W-:Y:S01]  /*13000*/  FSEL R104, R104, -INF , P3 ;  /* 0xff80000068687808 */ /* 0x000fe20001800000 */
[----:B------:R-:W-:Y:S01]  /*13010*/  FMUL.FTZ R29, R53, UR4 ;  /* 0x00000004351d7c20 */ /* 0x000fe20008410000 */
[----:B------:R-:W-:Y:S01]  /*13020*/  FMNMX.FTZ R27, R106, R27, !PT ;  /* 0x0000001b6a1b7209 */ /* 0x000fe20007810000 */
[----:B------:R-:W-:Y:S01]  /*13030*/  FMUL.FTZ R41, R64, UR4 ;  /* 0x0000000440297c20 */ /* 0x000fe20008410000 */
[----:B------:R-:W-:Y:S01]  /*13040*/  ISETP.GT.AND P3, PT, R7, 0x19, PT ;  /* 0x000000190700780c */ /* 0x000fe20003f64270 */
[----:B------:R-:W4:Y:S01]  /*13050*/  MUFU.TANH R47, R47 ;  /* 0x0000002f002f7308 */ /* 0x000f220000002400 */
[----:B-1----:R-:W-:Y:S01]  /*13060*/  FSEL R102, R38, -INF , P4 ;  /* 0xff80000026667808 */ /* 0x002fe20002000000 */
[----:B------:R-:W-:Y:S01]  /*13070*/  FMUL.FTZ R45, R65, UR4 ;  /* 0x00000004412d7c20 */ /* 0x000fe20008410000 */
[----:B------:R-:W-:Y:S01]  /*13080*/  FMNMX.FTZ R27, R104, R27, !PT ;  /* 0x0000001b681b7209 */ /* 0x000fe20007810000 */
[----:B------:R-:W-:Y:S01]  /*13090*/  FMUL.FTZ R49, R69, UR4 ;  /* 0x0000000445317c20 */ /* 0x000fe20008410000 */
[----:B------:R-:W-:Y:S01]  /*130a0*/  ISETP.GT.AND P4, PT, R7, 0x20, PT ;  /* 0x000000200700780c */ /* 0x000fe20003f84270 */
[----:B------:R-:W-:Y:S01]  /*130b0*/  FMUL.FTZ R53, R73, UR4 ;  /* 0x0000000449357c20 */ /* 0x000fe20008410000 */
[----:B---3--:R-:W-:Y:S01]  /*130c0*/  FSEL R100, R39, -INF , P3 ;  /* 0xff80000027647808 */ /* 0x008fe20001800000 */
[----:B------:R-:W1:Y:S01]  /*130d0*/  MUFU.TANH R50, R50 ;  /* 0x0000003200327308 */ /* 0x000e620000002400 */
[----:B------:R-:W-:Y:S01]  /*130e0*/  FMNMX.FTZ R27, R102, R27, !PT ;  /* 0x0000001b661b7209 */ /* 0x000fe20007810000 */
[----:B------:R-:W-:Y:S01]  /*130f0*/  FMUL.FTZ R39, R61, UR4 ;  /* 0x000000043d277c20 */ /* 0x000fe20008410000 */
[C---:B------:R-:W-:Y:S01]  /*13100*/  ISETP.GT.AND P3, PT, R7.reuse, 0x21, PT ;  /* 0x000000210700780c */ /* 0x040fe20003f64270 */
[----:B------:R-:W-:Y:S01]  /*13110*/  FMUL.FTZ R61, R84, UR4 ;  /* 0x00000004543d7c20 */ /* 0x000fe20008410000 */
[----:B0-----:R-:W-:Y:S01]  /*13120*/  FSEL R98, R42, -INF , P4 ;  /* 0xff8000002a627808 */ /* 0x001fe20002000000 */
[----:B------:R0:W-:Y:S01]  /*13130*/  @!P1 SYNCS.ARRIVE.TRANS64.RED.A1T0 RZ, [R0+URZ], RZ ;  /* 0x000000ff00ff99a7 */ /* 0x0001e2000810043f */
[----:B------:R-:W-:Y:S01]  /*13140*/  FMNMX.FTZ R27, R100, R27, !PT ;  /* 0x0000001b641b7209 */ /* 0x000fe20007810000 */
[----:B------:R-:W3:Y:S01]  /*13150*/  MUFU.TANH R51, R51 ;  /* 0x0000003300337308 */ /* 0x000ee20000002400 */
[----:B------:R-:W-:-:S02]  /*13160*/  ISETP.GT.AND P4, PT, R7, 0x28, PT ;  /* 0x000000280700780c */ /* 0x000fc40003f84270 */
[----:B--2---:R-:W-:Y:S01]  /*13170*/  FSEL R96, R43, -INF , P3 ;  /* 0xff8000002b607808 */ /* 0x004fe20001800000 */
[----:B------:R-:W-:Y:S01]  /*13180*/  FMUL.FTZ R43, R68, UR4 ;  /* 0x00000004442b7c20 */ /* 0x000fe20008410000 */
[----:B------:R-:W-:Y:S02]  /*13190*/  FMNMX.FTZ R27, R98, R27, !PT ;  /* 0x0000001b621b7209 */ /* 0x000fe40007810000 */
[C---:B------:R-:W-:Y:S01]  /*131a0*/  ISETP.GT.AND P3, PT, R7.reuse, 0x29, PT ;  /* 0x000000290700780c */ /* 0x040fe20003f64270 */
[----:B------:R-:W2:Y:S01]  /*131b0*/  MUFU.TANH R54, R54 ;  /* 0x0000003600367308 */ /* 0x000ea20000002400 */
[----:B----4-:R-:W-:Y:S02]  /*131c0*/  FSEL R94, R46, -INF , P4 ;  /* 0xff8000002e5e7808 */ /* 0x010fe40002000000 */
[----:B------:R-:W-:Y:S02]  /*131d0*/  FMNMX.FTZ R27, R96, R27, !PT ;  /* 0x0000001b601b7209 */ /* 0x000fe40007810000 */
[----:B------:R-:W-:-:S02]  /*131e0*/  ISETP.GT.AND P4, PT, R7, 0x30, PT ;  /* 0x000000300700780c */ /* 0x000fc40003f84270 */
[----:B------:R-:W-:Y:S01]  /*131f0*/  FSEL R92, R47, -INF , P3 ;  /* 0xff8000002f5c7808 */ /* 0x000fe20001800000 */
[----:B------:R-:W4:Y:S01]  /*13200*/  MUFU.TANH R55, R55 ;  /* 0x0000003700377308 */ /* 0x000f220000002400 */
[----:B------:R-:W-:Y:S01]  /*13210*/  FMNMX.FTZ R27, R94, R27, !PT ;  /* 0x0000001b5e1b7209 */ /* 0x000fe20007810000 */
[----:B------:R-:W-:Y:S01]  /*13220*/  FMUL.FTZ R47, R72, UR4 ;  /* 0x00000004482f7c20 */ /* 0x000fe20008410000 */
[C---:B------:R-:W-:Y:S02]  /*13230*/  ISETP.GT.AND P3, PT, R7.reuse, 0x31, PT ;  /* 0x000000310700780c */ /* 0x040fe40003f64270 */
[----:B-1----:R-:W-:Y:S02]  /*13240*/  FSEL R90, R50, -INF , P4 ;  /* 0xff800000325a7808 */ /* 0x002fe40002000000 */
[----:B------:R-:W-:Y:S01]  /*13250*/  FMNMX.FTZ R27, R92, R27, !PT ;  /* 0x0000001b5c1b7209 */ /* 0x000fe20007810000 */
[----:B------:R-:W1:Y:S01]  /*13260*/  MUFU.TANH R58, R58 ;  /* 0x0000003a003a7308 */ /* 0x000e620000002400 */
[----:B------:R-:W-:-:S02]  /*13270*/  ISETP.GT.AND P4, PT, R7, 0x38, PT ;  /* 0x000000380700780c */ /* 0x000fc40003f84270 */
[----:B---3--:R-:W-:Y:S01]  /*13280*/  FSEL R74, R51, -INF , P3 ;  /* 0xff800000334a7808 */ /* 0x008fe20001800000 */
[----:B------:R-:W-:Y:S01]  /*13290*/  FMUL.FTZ R51, R76, UR4 ;  /* 0x000000044c337c20 */ /* 0x000fe20008410000 */
[----:B------:R-:W-:Y:S02]  /*132a0*/  FMNMX.FTZ R27, R90, R27, !PT ;  /* 0x0000001b5a1b7209 */ /* 0x000fe40007810000 */
[C---:B------:R-:W-:Y:S01]  /*132b0*/  ISETP.GT.AND P3, PT, R7.reuse, 0x39, PT ;  /* 0x000000390700780c */ /* 0x040fe20003f64270 */
[----:B------:R-:W3:Y:S01]  /*132c0*/  MUFU.TANH R59, R59 ;  /* 0x0000003b003b7308 */ /* 0x000ee20000002400 */
[----:B--2---:R-:W-:Y:S02]  /*132d0*/  FSEL R38, R54, -INF , P4 ;  /* 0xff80000036267808 */ /* 0x004fe40002000000 */
[----:B------:R-:W-:Y:S02]  /*132e0*/  FMNMX.FTZ R27, R74, R27, !PT ;  /* 0x0000001b4a1b7209 */ /* 0x000fe40007810000 */
[----:B------:R-:W-:-:S02]  /*132f0*/  ISETP.GT.AND P4, PT, R7, 0x40, PT ;  /* 0x000000400700780c */ /* 0x000fc40003f84270 */
[----:B----4-:R-:W-:Y:S01]  /*13300*/  FSEL R26, R55, -INF , P3 ;  /* 0xff800000371a7808 */ /* 0x010fe20001800000 */
[----:B------:R-:W2:Y:S01]  /*13310*/  MUFU.TANH R36, R62 ;  /* 0x0000003e00247308 */ /* 0x000ea20000002400 */
[----:B------:R-:W-:Y:S01]  /*13320*/  FMNMX.FTZ R27, R38, R27, !PT ;  /* 0x0000001b261b7209 */ /* 0x000fe20007810000 */
[----:B------:R-:W-:Y:S01]  /*13330*/  FMUL.FTZ R55, R77, UR4 ;  /* 0x000000044d377c20 */ /* 0x000fe20008410000 */
[C---:B------:R-:W-:Y:S02]  /*13340*/  ISETP.GT.AND P3, PT, R7.reuse, 0x41, PT ;  /* 0x000000410700780c */ /* 0x040fe40003f64270 */
[----:B-1----:R-:W-:Y:S02]  /*13350*/  FSEL R30, R58, -INF , P4 ;  /* 0xff8000003a1e7808 */ /* 0x002fe40002000000 */
[----:B------:R-:W-:Y:S01]  /*13360*/  FMNMX.FTZ R27, R26, R27, !PT ;  /* 0x0000001b1a1b7209 */ /* 0x000fe20007810000 */
[----:B------:R1:W4:Y:S01]  /*13370*/  MUFU.TANH R40, R63 ;  /* 0x0000003f00287308 */ /* 0x0003220000002400 */
[----:B------:R-:W-:-:S02]  /*13380*/  ISETP.GT.AND P4, PT, R7, 0x48, PT ;  /* 0x000000480700780c */ /* 0x000fc40003f84270 */
[----:B---3--:R-:W-:Y:S01]  /*13390*/  FSEL R34, R59, -INF , P3 ;  /* 0xff8000003b227808 */ /* 0x008fe20001800000 */
[----:B------:R-:W-:Y:S01]  /*133a0*/  FMUL.FTZ R59, R81, UR4 ;  /* 0x00000004513b7c20 */ /* 0x000fe20008410000 */
[----:B------:R-:W-:Y:S02]  /*133b0*/  FMNMX.FTZ R27, R30, R27, !PT ;  /* 0x0000001b1e1b7209 */ /* 0x000fe40007810000 */
[----:B------:R-:W-:Y:S01]  /*133c0*/  ISETP.GT.AND P3, PT, R7, 0x49, PT ;  /* 0x000000490700780c */ /* 0x000fe20003f64270 */
[----:B------:R-:W3:Y:S01]  /*133d0*/  MUFU.TANH R66, R66 ;  /* 0x0000004200427308 */ /* 0x000ee20000002400 */
[----:B--2---:R-:W-:Y:S01]  /*133e0*/  FSEL R36, R36, -INF , P4 ;  /* 0xff80000024247808 */ /* 0x004fe20002000000 */
[----:B-1----:R-:W-:Y:S01]  /*133f0*/  FMUL.FTZ R63, R85, UR4 ;  /* 0x00000004553f7c20 */ /* 0x002fe20008410000 */
[----:B------:R-:W-:Y:S02]  /*13400*/  FMNMX.FTZ R27, R34, R27, !PT ;  /* 0x0000001b221b7209 */ /* 0x000fe40007810000 */
[----:B------:R-:W-:-:S02]  /*13410*/  ISETP.GT.AND P4, PT, R7, 0x50, PT ;  /* 0x000000500700780c */ /* 0x000fc40003f84270 */
[----:B------:R-:W-:Y:S01]  /*13420*/  FMNMX.FTZ R27, R36, R27, !PT ;  /* 0x0000001b241b7209 */ /* 0x000fe20007810000 */
[----:B------:R-:W1:Y:S01]  /*13430*/  MUFU.TANH R44, R67 ;  /* 0x00000043002c7308 */ /* 0x000e620000002400 */
[----:B----4-:R-:W-:Y:S02]  /*13440*/  FSEL R40, R40, -INF , P3 ;  /* 0xff80000028287808 */ /* 0x010fe40001800000 */
[----:B------:R-:W-:Y:S02]  /*13450*/  ISETP.GT.AND P3, PT, R7, 0x51, PT ;  /* 0x000000510700780c */ /* 0x000fe40003f64270 */
[----:B------:R-:W-:Y:S02]  /*13460*/  FMNMX.FTZ R27, R40, R27, !PT ;  /* 0x0000001b281b7209 */ /* 0x000fe40007810000 */
[----:B------:R-:W-:Y:S01]  /*13470*/  VIADDMNMX R31, R35, R110, R31, PT ;  /* 0x0000006e231f7246 */ /* 0x000fe2000380011f */
[----:B------:R-:W2:Y:S01]  /*13480*/  MUFU.TANH R70, R70 ;  /* 0x0000004600467308 */ /* 0x000ea20000002400 */
[----:B---3--:R-:W-:-:S02]  /*13490*/  FSEL R42, R66, -INF , P4 ;  /* 0xff800000422a7808 */ /* 0x008fc40002000000 */
[----:B------:R-:W-:Y:S02]  /*134a0*/  ISETP.GT.AND P4, PT, R7, 0x58, PT ;  /* 0x000000580700780c */ /* 0x000fe40003f84270 */
[----:B------:R-:W-:Y:S02]  /*134b0*/  FMNMX.FTZ R27, R42, R27, !PT ;  /* 0x0000001b2a1b7209 */ /* 0x000fe40007810000 */
[----:B------:R-:W-:Y:S01]  /*134c0*/  ISETP.GT.AND P5, PT, R31, 0x8, PT ;  /* 0x000000081f00780c */ /* 0x000fe20003fa4270 */
[----:B------:R-:W3:Y:S01]  /*134d0*/  MUFU.TANH R48, R71 ;  /* 0x0000004700307308 */ /* 0x000ee20000002400 */
[----:B-1----:R-:W-:Y:S02]  /*134e0*/  FSEL R44, R44, -INF , P3 ;  /* 0xff8000002c2c7808 */ /* 0x002fe40001800000 */
[----:B------:R-:W-:Y:S02]  /*134f0*/  ISETP.GT.AND P3, PT, R7, 0x59, PT ;  /* 0x000000590700780c */ /* 0x000fe40003f64270 */
[----:B------:R-:W-:-:S03]  /*13500*/  FMNMX.FTZ R27, R44, R27, !PT ;  /* 0x0000001b2c1b7209 */ /* 0x000fc60007810000 */
[----:B------:R-:W1:Y:S01]  /*13510*/  MUFU.TANH R8, R8 ;  /* 0x0000000800087308 */ /* 0x000e620000002400 */
[----:B--2---:R-:W-:Y:S02]  /*13520*/  FSEL R46, R70, -INF , P4 ;  /* 0xff800000462e7808 */ /* 0x004fe40002000000 */
[----:B------:R-:W-:Y:S02]  /*13530*/  ISETP.GT.AND P4, PT, R7, 0x60, PT ;  /* 0x000000600700780c */ /* 0x000fe40003f84270 */
[----:B------:R-:W-:-:S03]  /*13540*/  FMNMX.FTZ R27, R46, R27, !PT ;  /* 0x0000001b2e1b7209 */ /* 0x000fc60007810000 */
[----:B------:R-:W2:Y:S01]  /*13550*/  MUFU.TANH R50, R75 ;  /* 0x0000004b00327308 */ /* 0x000ea20000002400 */
[----:B---3--:R-:W-:Y:S02]  /*13560*/  FSEL R48, R48, -INF , P3 ;  /* 0xff80000030307808 */ /* 0x008fe40001800000 */
[----:B------:R-:W-:Y:S02]  /*13570*/  ISETP.GT.AND P3, PT, R7, 0x61, PT ;  /* 0x000000610700780c */ /* 0x000fe40003f64270 */
[----:B------:R-:W-:-:S03]  /*13580*/  FMNMX.FTZ R27, R48, R27, !PT ;  /* 0x0000001b301b7209 */ /* 0x000fc60007810000 */
        /* <DEDUP_REMOVED lines=24> */
[----:B------:R-:W-:Y:S01]  /*13710*/  MUFU.TANH R24, R24 ;  /* 0x0000001800187308 */ /* 0x000fe20000002400 */
[----:B-1----:R-:W-:Y:S02]  /*13720*/  FSEL R62, R62, -INF , P4 ;  /* 0xff8000003e3e7808 */ /* 0x002fe40002000000 */
[----:B------:R-:W-:Y:S02]  /*13730*/  ISETP.GT.AND P4, PT, R31, 0x1, PT ;  /* 0x000000011f00780c */ /* 0x000fe40003f84270 */
[----:B------:R-:W-:-:S03]  /*13740*/  FMNMX.FTZ R27, R62, R27, !PT ;  /* 0x0000001b3e1b7209 */ /* 0x000fc60007810000 */
[----:B------:R-:W1:Y:S01]  /*13750*/  MUFU.TANH R21, R21 ;  /* 0x0000001500157308 */ /* 0x000e620000002400 */
[----:B--2---:R-:W-:Y:S01]  /*13760*/  FSEL R60, R87, -INF , P3 ;  /* 0xff800000573c7808 */ /* 0x004fe20001800000 */
[----:B------:R-:W-:-:S03]  /*13770*/  IMAD.MOV.U32 R87, RZ, RZ, 0x3f800000 ;  /* 0x3f800000ff577424 */ /* 0x000fc600078e00ff */
[----:B------:R-:W-:-:S03]  /*13780*/  FMNMX.FTZ R27, R60, R27, !PT ;  /* 0x0000001b3c1b7209 */ /* 0x000fc60007810000 */
[----:B------:R-:W2:Y:S02]  /*13790*/  MUFU.TANH R20, R20 ;  /* 0x0000001400147308 */ /* 0x000ea40000002400 */
[----:B------:R-:W3:Y:S06]  /*137a0*/  SHFL.BFLY PT, R8, R27, 0x2, 0x1f ;  /* 0x0c401f001b087f89 */ /* 0x000eec00000e0000 */
[----:B------:R-:W-:Y:S01]  /*137b0*/  MUFU.TANH R13, R13 ;  /* 0x0000000d000d7308 */ /* 0x000fe20000002400 */
[----:B-1----:R-:W-:Y:S02]  /*137c0*/  FSEL R21, R21, -INF , P4 ;  /* 0xff80000015157808 */ /* 0x002fe40002000000 */
[----:B------:R-:W-:-:S05]  /*137d0*/  ISETP.GT.AND P4, PT, R31, 0x10, PT ;  /* 0x000000101f00780c */ /* 0x000fca0003f84270 */
[----:B------:R-:W1:Y:S01]  /*137e0*/  MUFU.TANH R10, R10 ;  /* 0x0000000a000a7308 */ /* 0x000e620000002400 */
[----:B--2---:R-:W-:-:S07]  /*137f0*/  FSEL R68, R20, -INF , P5 ;  /* 0xff80000014447808 */ /* 0x004fce0002800000 */
[----:B------:R-:W-:Y:S01]  /*13800*/  MUFU.TANH R12, R12 ;  /* 0x0000000c000c7308 */ /* 0x000fe20000002400 */
[----:B---3--:R-:W-:-:S05]  /*13810*/  FMNMX.FTZ R8, R27, R8, !PT ;  /* 0x000000081b087209 */ /* 0x008fca0007810000 */
[----:B------:R-:W2:Y:S02]  /*13820*/  SHFL.BFLY PT, R7, R8, 0x1, 0x1f ;  /* 0x0c201f0008077f89 */ /* 0x000ea400000e0000 */
[----:B------:R-:W3:Y:S01]  /*13830*/  MUFU.TANH R3, R3 ;  /* 0x0000000300037308 */ /* 0x000ee20000002400 */
[----:B-1----:R-:W-:Y:S02]  /*13840*/  FSEL R70, R10, -INF , P4 ;  /* 0xff8000000a467808 */ /* 0x002fe40002000000 */
[----:B------:R-:W-:-:S05]  /*13850*/  ISETP.GT.AND P4, PT, R31, 0x18, PT ;  /* 0x000000181f00780c */ /* 0x000fca0003f84270 */
[----:B------:R-:W-:Y:S08]  /*13860*/  MUFU.TANH R5, R5 ;  /* 0x0000000500057308 */ /* 0x000ff00000002400 */
[----:B------:R-:W1:Y:S01]  /*13870*/  MUFU.TANH R6, R6 ;  /* 0x0000000600067308 */ /* 0x000e620000002400 */
[----:B---3--:R-:W-:Y:S02]  /*13880*/  FSEL R78, R3, -INF , P4 ;  /* 0xff800000034e7808 */ /* 0x008fe40002000000 */
[----:B------:R-:W-:-:S02]  /*13890*/  ISETP.GT.AND P4, PT, R31, 0x20, PT ;  /* 0x000000201f00780c */ /* 0x000fc40003f84270 */
[----:B--2---:R-:W-:Y:S01]  /*138a0*/  FMNMX.FTZ R8, R8, R7, !PT ;  /* 0x0000000708087209 */ /* 0x004fe20007810000 */
[----:B------:R-:W-:Y:S02]  /*138b0*/  IMAD.U32 R7, RZ, RZ, UR5 ;  /* 0x00000005ff077e24 */ /* 0x000fe4000f8e00ff */
[----:B------:R-:W2:Y:S01]  /*138c0*/  MUFU.TANH R11, R11 ;  /* 0x0000000b000b7308 */ /* 0x000ea20000002400 */
[C---:B------:R-:W-:Y:S01]  /*138d0*/  FSETP.NEU.FTZ.AND P3, PT, R8.reuse, -INF , PT ;  /* 0xff8000000800780b */ /* 0x040fe20003f7d000 */
[----:B------:R-:W-:-:S05]  /*138e0*/  FMUL.FTZ R27, R8, R7 ;  /* 0x00000007081b7220 */ /* 0x000fca0000410000 */
[----:B------:R-:W-:Y:S01]  /*138f0*/  FSEL R27, R27, RZ, P3 ;  /* 0x000000ff1b1b7208 */ /* 0x000fe20001800000 */
[----:B------:R-:W3:Y:S01]  /*13900*/  MUFU.TANH R9, R9 ;  /* 0x0000000900097308 */ /* 0x000ee20000002400 */
[C---:B------:R-:W-:Y:S02]  /*13910*/  ISETP.GT.AND P3, PT, R31.reuse, RZ, PT ;  /* 0x000000ff1f00720c */ /* 0x040fe40003f64270 */
[----:B-1----:R-:W-:Y:S01]  /*13920*/  FSEL R82, R6, -INF , P4 ;  /* 0xff80000006527808 */ /* 0x002fe20002000000 */
[-CC-:B------:R-:W-:Y:S01]  /*13930*/  FFMA.FTZ R6, R100, R7.reuse, -R27.reuse ;  /* 0x0000000764067223 */ /* 0x180fe2000001081b */
[----:B------:R-:W-:Y:S01]  /*13940*/  FSEL R24, R24, -INF , P3 ;  /* 0xff80000018187808 */ /* 0x000fe20001800000 */
[--C-:B------:R-:W-:Y:S01]  /*13950*/  FFMA.FTZ R179, R102, R7, -R27.reuse ;  /* 0x0000000766b37223 */ /* 0x100fe2000001081b */
[----:B------:R-:W-:Y:S01]  /*13960*/  ISETP.GT.AND P3, PT, R31, 0x9, PT ;  /* 0x000000091f00780c */ /* 0x000fe20003f64270 */
[----:B------:R-:W1:Y:S01]  /*13970*/  MUFU.TANH R14, R14 ;  /* 0x0000000e000e7308 */ /* 0x000e620000002400 */
[----:B------:R-:W-:Y:S01]  /*13980*/  FMNMX.FTZ R35, R24, R21, !PT ;  /* 0x0000001518237209 */ /* 0x000fe20007810000 */
[-CC-:B------:R-:W-:Y:S01]  /*13990*/  FFMA.FTZ R173, R98, R7.reuse, -R27.reuse ;  /* 0x0000000762ad7223 */ /* 0x180fe2000001081b */
[----:B------:R-:W-:Y:S01]  /*139a0*/  FSEL R72, R13, -INF , P3 ;  /* 0xff8000000d487808 */ /* 0x000fe20001800000 */
[--C-:B------:R-:W-:Y:S01]  /*139b0*/  FFMA.FTZ R10, R104, R7, -R27.reuse ;  /* 0x00000007680a7223 */ /* 0x100fe2000001081b */
[----:B------:R-:W-:Y:S01]  /*139c0*/  FMNMX.FTZ R35, R68, R35, !PT ;  /* 0x0000002344237209 */ /* 0x000fe20007810000 */
[--C-:B------:R-:W-:Y:S01]  /*139d0*/  FFMA.FTZ R175, R94, R7, -R27.reuse ;  /* 0x000000075eaf7223 */ /* 0x100fe2000001081b */
[C---:B------:R-:W-:Y:S01]  /*139e0*/  ISETP.GT.AND P3, PT, R31.reuse, 0x11, PT ;  /* 0x000000111f00780c */ /* 0x040fe20003f64270 */
[----:B------:R-:W4:Y:S01]  /*139f0*/  MUFU.TANH R15, R15 ;  /* 0x0000000f000f7308 */ /* 0x000f220000002400 */
[----:B------:R-:W-:Y:S01]  /*13a00*/  FMNMX.FTZ R35, R72, R35, !PT ;  /* 0x0000002348237209 */ /* 0x000fe20007810000 */
[-CC-:B------:R-:W-:Y:S01]  /*13a10*/  FFMA.FTZ R177, R106, R7.reuse, -R27.reuse ;  /* 0x000000076ab17223 */ /* 0x180fe2000001081b */
[----:B------:R-:W-:Y:S01]  /*13a20*/  FSEL R76, R12, -INF , P3 ;  /* 0xff8000000c4c7808 */ /* 0x000fe20001800000 */
[--C-:B------:R-:W-:Y:S01]  /*13a30*/  FFMA.FTZ R12, R96, R7, -R27.reuse ;  /* 0x00000007600c7223 */ /* 0x100fe2000001081b */
[----:B------:R-:W-:Y:S01]  /*13a40*/  FMNMX.FTZ R35, R70, R35, !PT ;  /* 0x0000002346237209 */ /* 0x000fe20007810000 */
[--C-:B------:R-:W-:Y:S01]  /*13a50*/  FFMA.FTZ R20, R108, R7, -R27.reuse ;  /* 0x000000076c147223 */ /* 0x100fe2000001081b */
[----:B------:R-:W-:Y:S01]  /*13a60*/  ISETP.GT.AND P3, PT, R31, 0x19, PT ;  /* 0x000000191f00780c */ /* 0x000fe20003f64270 */
[----:B------:R-:W0:Y:S01]  /*13a70*/  MUFU.TANH R28, R28 ;  /* 0x0000001c001c7308 */ /* 0x000e220000002400 */
[----:B------:R-:W-:Y:S01]  /*13a80*/  FMNMX.FTZ R35, R76, R35, !PT ;  /* 0x000000234c237209 */ /* 0x000fe20007810000 */
[-CC-:B------:R-:W-:Y:S01]  /*13a90*/  FFMA.FTZ R169, R90, R7.reuse, -R27.reuse ;  /* 0x000000075aa97223 */ /* 0x180fe2000001081b */
[----:B------:R-:W-:Y:S01]  /*13aa0*/  FSEL R80, R5, -INF , P3 ;  /* 0xff80000005507808 */ /* 0x000fe20001800000 */
[--C-:B------:R-:W-:Y:S01]  /*13ab0*/  FFMA.FTZ R183, R112, R7, -R27.reuse ;  /* 0x0000000770b77223 */ /* 0x100fe2000001081b */
[----:B------:R-:W-:Y:S01]  /*13ac0*/  FMNMX.FTZ R35, R78, R35, !PT ;  /* 0x000000234e237209 */ /* 0x000fe20007810000 */
[--C-:B------:R-:W-:Y:S01]  /*13ad0*/  FFMA.FTZ R171, R38, R7, -R27.reuse ;  /* 0x0000000726ab7223 */ /* 0x100fe2000001081b */
[C---:B------:R-:W-:Y:S01]  /*13ae0*/  ISETP.GT.AND P3, PT, R31.reuse, 0x21, PT ;  /* 0x000000211f00780c */ /* 0x040fe20003f64270 */
[----:B------:R-:W0:Y:S01]  /*13af0*/  MUFU.TANH R25, R25 ;  /* 0x0000001900197308 */ /* 0x000e220000002400 */
[----:B------:R-:W-:Y:S01]  /*13b00*/  FMNMX.FTZ R35, R80, R35, !PT ;  /* 0x0000002350237209 */ /* 0x000fe20007810000 */
[-CC-:B------:R-:W-:Y:S01]  /*13b10*/  FFMA.FTZ R64, R114, R7.reuse, -R27.reuse ;  /* 0x0000000772407223 */ /* 0x180fe2000001081b */
[----:B------:R-:W-:Y:S01]  /*13b20*/  ISETP.GT.AND P4, PT, R31, 0x28, PT ;  /* 0x000000281f00780c */ /* 0x000fe20003f84270 */
[-CC-:B------:R-:W-:Y:S01]  /*13b30*/  FFMA.FTZ R181, R116, R7.reuse, -R27.reuse ;  /* 0x0000000774b57223 */ /* 0x180fe2000001081b */
[----:B--2---:R-:W-:Y:S01]  /*13b40*/  FSEL R84, R11, -INF , P3 ;  /* 0xff8000000b547808 */ /* 0x004fe20001800000 */
[--C-:B------:R-:W-:Y:S01]  /*13b50*/  FFMA.FTZ R161, R42, R7, -R27.reuse ;  /* 0x000000072aa17223 */ /* 0x100fe2000001081b */
[----:B------:R-:W-:Y:S01]  /*13b60*/  FMNMX.FTZ R35, R82, R35, !PT ;  /* 0x0000002352237209 */ /* 0x000fe20007810000 */
[----:B------:R-:W2:Y:S01]  /*13b70*/  MUFU.TANH R29, R29 ;  /* 0x0000001d001d7308 */ /* 0x000ea20000002400 */
[----:B------:R-:W-:Y:S01]  /*13b80*/  ISETP.GT.AND P3, PT, R31, 0x29, PT ;  /* 0x000000291f00780c */ /* 0x000fe20003f64270 */
[--C-:B------:R-:W-:Y:S01]  /*13b90*/  FFMA.FTZ R42, R50, R7, -R27.reuse ;  /* 0x00000007322a7223 */ /* 0x100fe2000001081b */
[----:B---3--:R-:W-:Y:S01]  /*13ba0*/  FSEL R86, R9, -INF , P4 ;  /* 0xff80000009567808 */ /* 0x008fe20002000000 */
[----:B------:R-:W3:Y:S01]  /*13bb0*/  @P2 LDC R50, c[0x0][0x450] ;  /* 0x00011400ff322b82 */ /* 0x000ee20000000800 */
[----:B------:R-:W-:Y:S01]  /*13bc0*/  FMNMX.FTZ R35, R84, R35, !PT ;  /* 0x0000002354237209 */ /* 0x000fe20007810000 */
[-CC-:B------:R-:W-:Y:S01]  /*13bd0*/  FFMA.FTZ R26, R26, R7.reuse, -R27.reuse ;  /* 0x000000071a1a7223 */ /* 0x180fe2000001081b */
[C---:B------:R-:W-:Y:S01]  /*13be0*/  ISETP.GT.AND P4, PT, R31.reuse, 0x30, PT ;  /* 0x000000301f00780c */ /* 0x040fe20003f84270 */
[----:B------:R-:W2:Y:S01]  /*13bf0*/  MUFU.TANH R32, R32 ;  /* 0x0000002000207308 */ /* 0x000ea20000002400 */
[----:B-1----:R-:W-:Y:S01]  /*13c00*/  FSEL R100, R14, -INF , P3 ;  /* 0xff8000000e647808 */ /* 0x002fe20001800000 */
[--C-:B------:R-:W-:Y:S01]  /*13c10*/  FFMA.FTZ R14, R92, R7, -R27.reuse ;  /* 0x000000075c0e7223 */ /* 0x100fe2000001081b */
[----:B------:R-:W-:Y:S01]  /*13c20*/  FMNMX.FTZ R35, R86, R35, !PT ;  /* 0x0000002356237209 */ /* 0x000fe20007810000 */
[-CC-:B------:R-:W-:Y:S01]  /*13c30*/  FFMA.FTZ R165, R30, R7.reuse, -R27.reuse ;  /* 0x000000071ea57223 */ /* 0x180fe2000001081b */
[----:B------:R-:W-:Y:S01]  /*13c40*/  ISETP.GT.AND P3, PT, R31, 0x31, PT ;  /* 0x000000311f00780c */ /* 0x000fe20003f64270 */
[--C-:B------:R-:W-:Y:S01]  /*13c50*/  FFMA.FTZ R30, R34, R7, -R27.reuse ;  /* 0x00000007221e7223 */ /* 0x100fe2000001081b */
[----:B----4-:R-:W-:Y:S01]  /*13c60*/  FSEL R102, R15, -INF , P4 ;  /* 0xff8000000f667808 */ /* 0x010fe20002000000 */
[----:B------:R-:W1:Y:S01]  /*13c70*/  MUFU.TANH R33, R33 ;  /* 0x0000002100217308 */ /* 0x000e620000002400 */
[----:B------:R-:W-:Y:S01]  /*13c80*/  FMNMX.FTZ R35, R100, R35, !PT ;  /* 0x0000002364237209 */ /* 0x000fe20007810000 */
[-CC-:B------:R-:W-:Y:S01]  /*13c90*/  FFMA.FTZ R167, R36, R7.reuse, -R27.reuse ;  /* 0x0000000724a77223 */ /* 0x180fe2000001081b */
[C---:B------:R-:W-:Y:S01]  /*13ca0*/  ISETP.GT.AND P4, PT, R31.reuse, 0x38, PT ;  /* 0x000000381f00780c */ /* 0x040fe20003f84270 */
[-CC-:B------:R-:W-:Y:S01]  /*13cb0*/  FFMA.FTZ R34, R40, R7.reuse, -R27.reuse ;  /* 0x0000000728227223 */ /* 0x180fe2000001081b */
[----:B0-----:R-:W-:Y:S01]  /*13cc0*/  FSEL R98, R28, -INF , P3 ;  /* 0xff8000001c627808 */ /* 0x001fe20001800000 */
[--C-:B------:R-:W-:Y:S01]  /*13cd0*/  FFMA.FTZ R28, R74, R7, -R27.reuse ;  /* 0x000000074a1c7223 */ /* 0x100fe2000001081b */
[----:B------:R-:W-:Y:S01]  /*13ce0*/  FMNMX.FTZ R35, R102, R35, !PT ;  /* 0x0000002366237209 */ /* 0x000fe20007810000 */
[----:B------:R-:W0:Y:S01]  /*13cf0*/  MUFU.TANH R37, R37 ;  /* 0x0000002500257308 */ /* 0x000e220000002400 */
[----:B------:R-:W-:Y:S01]  /*13d00*/  ISETP.GT.AND P3, PT, R31, 0x39, PT ;  /* 0x000000391f00780c */ /* 0x000fe20003f64270 */
[-CC-:B------:R-:W-:Y:S01]  /*13d10*/  FFMA.FTZ R36, R44, R7.reuse, -R27.reuse ;  /* 0x000000072c247223 */ /* 0x180fe2000001081b */
[----:B------:R-:W-:Y:S01]  /*13d20*/  FSEL R104, R25, -INF , P4 ;  /* 0xff80000019687808 */ /* 0x000fe20002000000 */
[--C-:B------:R-:W-:Y:S01]  /*13d30*/  FFMA.FTZ R163, R46, R7, -R27.reuse ;  /* 0x000000072ea37223 */ /* 0x100fe2000001081b */
[----:B------:R-:W-:Y:S01]  /*13d40*/  FMNMX.FTZ R35, R98, R35, !PT ;  /* 0x0000002362237209 */ /* 0x000fe20007810000 */
[-CC-:B------:R-:W-:Y:S01]  /*13d50*/  FFMA.FTZ R40, R48, R7.reuse, -R27.reuse ;  /* 0x0000000730287223 */ /* 0x180fe2000001081b */
[----:B------:R-:W-:Y:S01]  /*13d60*/  ISETP.GT.AND P4, PT, R31, 0x40, PT ;  /* 0x000000401f00780c */ /* 0x000fe20003f84270 */
[----:B------:R-:W4:Y:S01]  /*13d70*/  MUFU.TANH R39, R39 ;  /* 0x0000002700277308 */ /* 0x000f220000002400 */
[----:B--2---:R-:W-:Y:S01]  /*13d80*/  FSEL R96, R29, -INF , P3 ;  /* 0xff8000001d607808 */ /* 0x004fe20001800000 */
[--C-:B------:R-:W-:Y:S01]  /*13d90*/  FFMA.FTZ R157, R52, R7, -R27.reuse ;  /* 0x00000007349d7223 */ /* 0x100fe2000001081b */
[----:B------:R-:W-:Y:S01]  /*13da0*/  FMNMX.FTZ R35, R104, R35, !PT ;  /* 0x0000002368237209 */ /* 0x000fe20007810000 */
[-CC-:B------:R-:W-:Y:S01]  /*13db0*/  FFMA.FTZ R159, R54, R7.reuse, -R27.reuse ;  /* 0x00000007369f7223 */ /* 0x180fe2000001081b */
[C---:B------:R-:W-:Y:S01]  /*13dc0*/  ISETP.GT.AND P3, PT, R31.reuse, 0x41, PT ;  /* 0x000000411f00780c */ /* 0x040fe20003f64270 */
[--C-:B------:R-:W-:Y:S01]  /*13dd0*/  FFMA.FTZ R44, R56, R7, -R27.reuse ;  /* 0x00000007382c7223 */ /* 0x100fe2000001081b */
[----:B------:R-:W-:Y:S01]  /*13de0*/  FSEL R32, R32, -INF , P4 ;  /* 0xff80000020207808 */ /* 0x000fe20002000000 */
[----:B------:R-:W2:Y:S01]  /*13df0*/  MUFU.TANH R41, R41 ;  /* 0x0000002900297308 */ /* 0x000ea20000002400 */
[----:B------:R-:W-:Y:S01]  /*13e00*/  FMNMX.FTZ R35, R96, R35, !PT ;  /* 0x0000002360237209 */ /* 0x000fe20007810000 */
[-CC-:B------:R-:W-:Y:S01]  /*13e10*/  FFMA.FTZ R153, R58, R7.reuse, -R27.reuse ;  /* 0x000000073a997223 */ /* 0x180fe2000001081b */
[----:B------:R-:W-:Y:S01]  /*13e20*/  ISETP.GT.AND P4, PT, R31, 0x48, PT ;  /* 0x000000481f00780c */ /* 0x000fe20003f84270 */
[-CC-:B------:R-:W-:Y:S01]  /*13e30*/  FFMA.FTZ R46, R66, R7.reuse, -R27.reuse ;  /* 0x00000007422e7223 */ /* 0x180fe2000001081b */
[----:B-1----:R-:W-:Y:S01]  /*13e40*/  FSEL R94, R33, -INF , P3 ;  /* 0xff800000215e7808 */ /* 0x002fe20001800000 */
[--C-:B------:R-:W-:Y:S01]  /*13e50*/  FFMA.FTZ R155, R62, R7, -R27.reuse ;  /* 0x000000073e9b7223 */ /* 0x100fe2000001081b */
[----:B------:R-:W-:Y:S01]  /*13e60*/  FMNMX.FTZ R35, R32, R35, !PT ;  /* 0x0000002320237209 */ /* 0x000fe20007810000 */
[----:B------:R-:W1:Y:S01]  /*13e70*/  MUFU.TANH R45, R45 ;  /* 0x0000002d002d7308 */ /* 0x000e620000002400 */
[----:B------:R-:W-:Y:S01]  /*13e80*/  ISETP.GT.AND P3, PT, R31, 0x49, PT ;  /* 0x000000491f00780c */ /* 0x000fe20003f64270 */
[----:B------:R-:W-:Y:S01]  /*13e90*/  FFMA.FTZ R48, R60, R7, -R27 ;  /* 0x000000073c307223 */ /* 0x000fe2000001081b */
[----:B0-----:R-:W-:-:S02]  /*13ea0*/  FSEL R106, R37, -INF , P4 ;  /* 0xff800000256a7808 */ /* 0x001fc40002000000 */
[----:B------:R-:W-:Y:S02]  /*13eb0*/  FMNMX.FTZ R35, R94, R35, !PT ;  /* 0x000000235e237209 */ /* 0x000fe40007810000 */
[----:B------:R-:W-:Y:S01]  /*13ec0*/  ISETP.GT.AND P4, PT, R31, 0x50, PT ;  /* 0x000000501f00780c */ /* 0x000fe20003f84270 */
[----:B------:R-:W0:Y:S01]  /*13ed0*/  MUFU.TANH R43, R43 ;  /* 0x0000002b002b7308 */ /* 0x000e220000002400 */
[----:B----4-:R-:W-:Y:S02]  /*13ee0*/  FSEL R92, R39, -INF , P3 ;  /* 0xff800000275c7808 */ /* 0x010fe40001800000 */
[----:B------:R-:W-:Y:S01]  /*13ef0*/  FMNMX.FTZ R35, R106, R35, !PT ;  /* 0x000000236a237209 */ /* 0x000fe20007810000 */
[----:B------:R-:W4:Y:S01]  /*13f00*/  @P2 LDC R39, c[0x0][0x44c] ;  /* 0x00011300ff272b82 */ /* 0x000f220000000800 */
[----:B------:R-:W-:Y:S02]  /*13f10*/  ISETP.GT.AND P3, PT, R31, 0x51, PT ;  /* 0x000000511f00780c */ /* 0x000fe40003f64270 */
[----:B--2---:R-:W-:Y:S01]  /*13f20*/  FSEL R108, R41, -INF , P4 ;  /* 0xff800000296c7808 */ /* 0x004fe20002000000 */
[----:B------:R-:W2:Y:S01]  /*13f30*/  MUFU.TANH R49, R49 ;  /* 0x0000003100317308 */ /* 0x000ea20000002400 */
[----:B------:R-:W-:-:S02]  /*13f40*/  FMNMX.FTZ R35, R92, R35, !PT ;  /* 0x000000235c237209 */ /* 0x000fc40007810000 */
[----:B------:R-:W-:Y:S02]  /*13f50*/  ISETP.GT.AND P4, PT, R31, 0x58, PT ;  /* 0x000000581f00780c */ /* 0x000fe40003f84270 */
[----:B-1----:R-:W-:Y:S02]  /*13f60*/  FSEL R90, R45, -INF , P3 ;  /* 0xff8000002d5a7808 */ /* 0x002fe40001800000 */
[----:B------:R-:W-:Y:S01]  /*13f70*/  FMNMX.FTZ R35, R108, R35, !PT ;  /* 0x000000236c237209 */ /* 0x000fe20007810000 */
[----:B------:R-:W1:Y:S01]  /*13f80*/  MUFU.TANH R47, R47 ;  /* 0x0000002f002f7308 */ /* 0x000e620000002400 */
[----:B------:R-:W-:Y:S02]  /*13f90*/  ISETP.GT.AND P3, PT, R31, 0x59, PT ;  /* 0x000000591f00780c */ /* 0x000fe40003f64270 */
[----:B0-----:R-:W-:Y:S02]  /*13fa0*/  FSEL R110, R43, -INF , P4 ;  /* 0xff8000002b6e7808 */ /* 0x001fe40002000000 */
[----:B------:R-:W-:-:S02]  /*13fb0*/  FMNMX.FTZ R35, R90, R35, !PT ;  /* 0x000000235a237209 */ /* 0x000fc40007810000 */
[----:B------:R-:W-:Y:S01]  /*13fc0*/  ISETP.GT.AND P4, PT, R31, 0x60, PT ;  /* 0x000000601f00780c */ /* 0x000fe20003f84270 */
[----:B------:R-:W0:Y:S01]  /*13fd0*/  MUFU.TANH R53, R53 ;  /* 0x0000003500357308 */ /* 0x000e220000002400 */
[----:B--2---:R-:W-:Y:S02]  /*13fe0*/  FSEL R74, R49, -INF , P3 ;  /* 0xff800000314a7808 */ /* 0x004fe40001800000 */
[----:B------:R-:W-:Y:S01]  /*13ff0*/  FMNMX.FTZ R35, R110, R35, !PT ;  /* 0x000000236e237209 */ /* 0x000fe20007810000 */
[----:B----4-:R-:W-:Y:S01]  /*14000*/  @P2 IMAD.HI.U32 R39, R200, R39, RZ ;  /* 0x00000027c8272227 */ /* 0x010fe200078e00ff */
[----:B------:R-:W-:Y:S02]  /*14010*/  ISETP.GT.AND P3, PT, R31, 0x61, PT ;  /* 0x000000611f00780c */ /* 0x000fe40003f64270 */
[----:B------:R-:W-:Y:S01]  /*14020*/  FMNMX.FTZ R35, R74, R35, !PT ;  /* 0x000000234a237209 */ /* 0x000fe20007810000 */
[----:B------:R-:W2:Y:S01]  /*14030*/  MUFU.TANH R51, R51 ;  /* 0x0000003300337308 */ /* 0x000ea20000002400 */
[----:B-1----:R-:W-:-:S02]  /*14040*/  FSEL R112, R47, -INF , P4 ;  /* 0xff8000002f707808 */ /* 0x002fc40002000000 */
[----:B------:R-:W-:Y:S02]  /*14050*/  ISETP.GT.AND P4, PT, R31, 0x68, PT ;  /* 0x000000681f00780c */ /* 0x000fe40003f84270 */
[----:B------:R-:W-:-:S03]  /*14060*/  FMNMX.FTZ R35, R112, R35, !PT ;  /* 0x0000002370237209 */ /* 0x000fc60007810000 */
[----:B------:R-:W1:Y:S01]  /*14070*/  MUFU.TANH R55, R55 ;  /* 0x0000003700377308 */ /* 0x000e620000002400 */
[----:B0-----:R-:W-:Y:S02]  /*14080*/  FSEL R38, R53, -INF , P3 ;  /* 0xff80000035267808 */ /* 0x001fe40001800000 */
[----:B------:R-:W-:Y:S02]  /*14090*/  ISETP.GT.AND P3, PT, R31, 0x69, PT ;  /* 0x000000691f00780c */ /* 0x000fe40003f64270 */
[----:B------:R-:W-:-:S03]  /*140a0*/  FMNMX.FTZ R35, R38, R35, !PT ;  /* 0x0000002326237209 */ /* 0x000fc60007810000 */
[----:B------:R-:W0:Y:S01]  /*140b0*/  MUFU.TANH R57, R57 ;  /* 0x0000003900397308 */ /* 0x000e220000002400 */
[----:B--2---:R-:W-:Y:S02]  /*140c0*/  FSEL R114, R51, -INF , P4 ;  /* 0xff80000033727808 */ /* 0x004fe40002000000 */
[----:B------:R-:W-:Y:S02]  /*140d0*/  ISETP.GT.AND P4, PT, R31, 0x70, PT ;  /* 0x000000701f00780c */ /* 0x000fe40003f84270 */
[----:B------:R-:W-:-:S03]  /*140e0*/  FMNMX.FTZ R35, R114, R35, !PT ;  /* 0x0000002372237209 */ /* 0x000fc60007810000 */
[----:B------:R-:W2:Y:S01]  /*140f0*/  MUFU.TANH R59, R59 ;  /* 0x0000003b003b7308 */ /* 0x000ea20000002400 */
[----:B-1----:R-:W-:Y:S02]  /*14100*/  FSEL R116, R55, -INF , P3 ;  /* 0xff80000037747808 */ /* 0x002fe40001800000 */
        /* <DEDUP_REMOVED lines=10> */
[----:B------:R-:W-:Y:S01]  /*141b0*/  MUFU.EX2 R181, R181 ;  /* 0x000000b500b57308 */ /* 0x000fe20000000800 */
[----:B-1----:R-:W-:-:S04]  /*141c0*/  FSEL R122, R61, -INF , P4 ;  /* 0xff8000003d7a7808 */ /* 0x002fc80002000000 */
[----:B------:R-:W-:-:S03]  /*141d0*/  FMNMX.FTZ R35, R122, R35, !PT ;  /* 0x000000237a237209 */ /* 0x000fc60007810000 */
[----:B------:R-:W1:Y:S01]  /*141e0*/  MUFU.EX2 R64, R64 ;  /* 0x0000004000407308 */ /* 0x000e620000000800 */
[----:B0-----:R-:W-:-:S04]  /*141f0*/  FSEL R124, R63, -INF , P3 ;  /* 0xff8000003f7c7808 */ /* 0x001fc80001800000 */
[----:B------:R-:W-:-:S03]  /*14200*/  FMNMX.FTZ R35, R124, R35, !PT ;  /* 0x000000237c237209 */ /* 0x000fc60007810000 */
[----:B------:R-:W0:Y:S02]  /*14210*/  MUFU.EX2 R183, R183 ;  /* 0x000000b700b77308 */ /* 0x000e240000000800 */
[----:B------:R-:W2:Y:S06]  /*14220*/  SHFL.BFLY PT, R126, R35, 0x2, 0x1f ;  /* 0x0c401f00237e7f89 */ /* 0x000eac00000e0000 */
[----:B------:R-:W4:Y:S08]  /*14230*/  MUFU.EX2 R20, R20 ;  /* 0x0000001400147308 */ /* 0x000f300000000800 */
[----:B------:R-:W3:Y:S08]  /*14240*/  MUFU.EX2 R177, R177 ;  /* 0x000000b100b17308 */ /* 0x000ef00000000800 */
[----:B------:R-:W3:Y:S01]  /*14250*/  MUFU.EX2 R10, R10 ;  /* 0x0000000a000a7308 */ /* 0x000ee20000000800 */
[----:B--2---:R-:W-:-:S05]  /*14260*/  FMNMX.FTZ R126, R35, R126, !PT ;  /* 0x0000007e237e7209 */ /* 0x004fca0007810000 */
[----:B------:R-:W2:Y:S02]  /*14270*/  SHFL.BFLY PT, R9, R126, 0x1, 0x1f ;  /* 0x0c201f007e097f89 */ /* 0x000ea400000e0000 */
[----:B------:R-:W3:Y:S08]  /*14280*/  MUFU.EX2 R179, R179 ;  /* 0x000000b300b37308 */ /* 0x000ef00000000800 */
[----:B------:R-:W3:Y:S08]  /*14290*/  MUFU.EX2 R6, R6 ;  /* 0x0000000600067308 */ /* 0x000ef00000000800 */
[----:B------:R-:W-:Y:S01]  /*142a0*/  MUFU.EX2 R173, R173 ;  /* 0x000000ad00ad7308 */ /* 0x000fe20000000800 */
[----:B--2---:R-:W-:-:S07]  /*142b0*/  FMNMX.FTZ R9, R126, R9, !PT ;  /* 0x000000097e097209 */ /* 0x004fce0007810000 */
[----:B------:R-:W-:Y:S01]  /*142c0*/  MUFU.EX2 R12, R12 ;  /* 0x0000000c000c7308 */ /* 0x000fe20000000800 */
[----:B------:R-:W-:Y:S02]  /*142d0*/  CS2R R126, SRZ ;  /* 0x00000000007e7805 */ /* 0x000fe4000001ff00 */
[C---:B------:R-:W-:Y:S01]  /*142e0*/  FSETP.NEU.FTZ.AND P3, PT, R9.reuse, -INF , PT ;  /* 0xff8000000900780b */ /* 0x040fe20003f7d000 */
[----:B------:R-:W-:-:S04]  /*142f0*/  FMUL.FTZ R5, R9, R7 ;  /* 0x0000000709057220 */ /* 0x000fc80000410000 */
[----:B------:R-:W-:Y:S01]  /*14300*/  MUFU.EX2 R175, R175 ;  /* 0x000000af00af7308 */ /* 0x000fe20000000800 */
[----:B------:R-:W-:-:S05]  /*14310*/  FSEL R5, R5, RZ, P3 ;  /* 0x000000ff05057208 */ /* 0x000fca0001800000 */
[-CC-:B------:R-:W-:Y:S01]  /*14320*/  FFMA.FTZ R180, R24, R7.reuse, -R5.reuse ;  /* 0x0000000718b47223 */ /* 0x180fe20000010805 */
[-CC-:B------:R-:W-:Y:S01]  /*14330*/  FFMA.FTZ R3, R21, R7.reuse, -R5.reuse ;  /* 0x0000000715037223 */ /* 0x180fe20000010805 */
[-CC-:B------:R-:W-:Y:S01]  /*14340*/  FFMA.FTZ R182, R68, R7.reuse, -R5.reuse ;  /* 0x0000000744b67223 */ /* 0x180fe20000010805 */
[----:B-1----:R-:W-:Y:S01]  /*14350*/  FADD.FTZ R24, R181, R64 ;  /* 0x00000040b5187221 */ /* 0x002fe20000010000 */
[-CC-:B------:R-:W-:Y:S01]  /*14360*/  FFMA.FTZ R11, R72, R7.reuse, -R5.reuse ;  /* 0x00000007480b7223 */ /* 0x180fe20000010805 */
[-CC-:B------:R-:W-:Y:S01]  /*14370*/  FFMA.FTZ R176, R70, R7.reuse, -R5.reuse ;  /* 0x0000000746b07223 */ /* 0x180fe20000010805 */
[----:B------:R-:W-:Y:S01]  /*14380*/  MUFU.EX2 R180, R180 ;  /* 0x000000b400b47308 */ /* 0x000fe20000000800 */
[----:B0-----:R-:W-:Y:S01]  /*14390*/  FADD.FTZ R31, R183, R24 ;  /* 0x00000018b71f7221 */ /* 0x001fe20000010000 */
[-CC-:B------:R-:W-:Y:S01]  /*143a0*/  FFMA.FTZ R13, R76, R7.reuse, -R5.reuse ;  /* 0x000000074c0d7223 */ /* 0x180fe20000010805 */
[-CC-:B------:R-:W-:Y:S01]  /*143b0*/  FFMA.FTZ R178, R78, R7.reuse, -R5.reuse ;  /* 0x000000074eb27223 */ /* 0x180fe20000010805 */
[-C--:B------:R-:W-:Y:S01]  /*143c0*/  FFMA.FTZ R15, R80, R7.reuse, -R5 ;  /* 0x00000007500f7223 */ /* 0x080fe20000010805 */
[----:B----4-:R-:W-:Y:S01]  /*143d0*/  FADD.FTZ R24, R20, R31 ;  /* 0x0000001f14187221 */ /* 0x010fe20000010000 */
[-CC-:B------:R-:W-:Y:S01]  /*143e0*/  FFMA.FTZ R172, R82, R7.reuse, -R5.reuse ;  /* 0x0000000752ac7223 */ /* 0x180fe20000010805 */
[-CC-:B------:R-:W-:Y:S01]  /*143f0*/  FFMA.FTZ R164, R32, R7.reuse, -R5.reuse ;  /* 0x0000000720a47223 */ /* 0x180fe20000010805 */
[----:B------:R-:W0:Y:S01]  /*14400*/  MUFU.EX2 R3, R3 ;  /* 0x0000000300037308 */ /* 0x000e220000000800 */
[----:B---3--:R-:W-:Y:S01]  /*14410*/  FADD.FTZ R33, R177, R24 ;  /* 0x00000018b1217221 */ /* 0x008fe20000010000 */
[-CC-:B------:R-:W-:Y:S01]  /*14420*/  FFMA.FTZ R21, R84, R7.reuse, -R5.reuse ;  /* 0x0000000754157223 */ /* 0x180fe20000010805 */
[-CC-:B------:R-:W-:Y:S01]  /*14430*/  FFMA.FTZ R174, R86, R7.reuse, -R5.reuse ;  /* 0x0000000756ae7223 */ /* 0x180fe20000010805 */
[-C--:B------:R-:W-:Y:S01]  /*14440*/  FFMA.FTZ R25, R100, R7.reuse, -R5 ;  /* 0x0000000764197223 */ /* 0x080fe20000010805 */
[----:B------:R-:W-:Y:S01]  /*14450*/  FADD.FTZ R24, R10, R33 ;  /* 0x000000210a187221 */ /* 0x000fe20000010000 */
        /* <DEDUP_REMOVED lines=13> */
[----:B------:R-:W-:Y:S01]  /*14530*/  MOV R32, R200 ;  /* 0x000000c800207202 */ /* 0x000fe20000000f00 */
[-C--:B------:R-:W-:Y:S01]  /*14540*/  FFMA.FTZ R160, R108, R7.reuse, -R5 ;  /* 0x000000076ca07223 */ /* 0x080fe20000010805 */
[----:B------:R-:W-:Y:S01]  /*14550*/  @P2 SHF.R.U32.HI R32, RZ, R50, R39 ;  /* 0x00000032ff202219 */ /* 0x000fe20000011627 */
[-CC-:B------:R-:W-:Y:S01]  /*14560*/  FFMA.FTZ R162, R110, R7.reuse, -R5.reuse ;  /* 0x000000076ea27223 */ /* 0x180fe20000010805 */
[-C--:B------:R-:W-:Y:S01]  /*14570*/  FFMA.FTZ R156, R112, R7.reuse, -R5 ;  /* 0x00000007709c7223 */ /* 0x080fe20000010805 */
[----:B------:R-:W0:Y:S01]  /*14580*/  MUFU.EX2 R176, R176 ;  /* 0x000000b000b07308 */ /* 0x000e220000000800 */
[----:B-1----:R-:W-:Y:S01]  /*14590*/  FADD.FTZ R24, R182, R35 ;  /* 0x00000023b6187221 */ /* 0x002fe20000010000 */
[----:B------:R-:W-:Y:S01]  /*145a0*/  IADD3 R32, R32, R202, -R201 ;  /* 0x000000ca20207210 */ /* 0x000fe20007ffe8c9 */
[--C-:B------:R-:W-:Y:S01]  /*145b0*/  FFMA.FTZ R114, R114, R7, -R5.reuse ;  /* 0x0000000772727223 */ /* 0x100fe20000010805 */
[----:B------:R-:W-:Y:S01]  /*145c0*/  F2FP.F16.F32.PACK_AB R177, R10, R177 ;  /* 0x000000b10ab1723e */ /* 0x000fe200000000ff */
[-CC-:B------:R-:W-:Y:S01]  /*145d0*/  FFMA.FTZ R116, R116, R7.reuse, -R5.reuse ;  /* 0x0000000774747223 */ /* 0x180fe20000010805 */
[----:B------:R-:W-:Y:S01]  /*145e0*/  SHF.R.S32.HI R45, RZ, 0x1f, R32 ;  /* 0x0000001fff2d7819 */ /* 0x000fe20000011420 */
[-C--:B------:R-:W-:Y:S01]  /*145f0*/  FFMA.FTZ R118, R118, R7.reuse, -R5 ;  /* 0x0000000776767223 */ /* 0x080fe20000010805 */
[----:B------:R-:W1:Y:S01]  /*14600*/  MUFU.EX2 R13, R13 ;  /* 0x0000000d000d7308 */ /* 0x000e620000000800 */
[----:B--2---:R-:W-:Y:S01]  /*14610*/  FADD.FTZ R35, R11, R24 ;  /* 0x000000180b237221 */ /* 0x004fe20000010000 */
[----:B------:R-:W-:Y:S01]  /*14620*/  FADD.FTZ R24, R12, R37 ;  /* 0x000000250c187221 */ /* 0x000fe20000010000 */
[-CC-:B------:R-:W-:Y:S01]  /*14630*/  FFMA.FTZ R120, R120, R7.reuse, -R5.reuse ;  /* 0x0000000778787223 */ /* 0x180fe20000010805 */
[-CC-:B------:R-:W-:Y:S01]  /*14640*/  FFMA.FTZ R122, R122, R7.reuse, -R5.reuse ;  /* 0x000000077a7a7223 */ /* 0x180fe20000010805 */
[----:B------:R-:W-:Y:S01]  /*14650*/  FFMA.FTZ R124, R124, R7, -R5 ;  /* 0x000000077c7c7223 */ /* 0x000fe20000010805 */
[----:B------:R-:W-:-:S02]  /*14660*/  F2FP.F16.F32.PACK_AB R179, R6, R179 ;  /* 0x000000b306b3723e */ /* 0x000fc400000000ff */
[----:B------:R-:W-:Y:S01]  /*14670*/  CS2R R112, SRZ ;  /* 0x0000000000707805 */ /* 0x000fe2000001ff00 */
[----:B------:R-:W2:Y:S01]  /*14680*/  MUFU.EX2 R178, R178 ;  /* 0x000000b200b27308 */ /* 0x000ea20000000800 */
[----:B0-----:R-:W-:Y:S01]  /*14690*/  FADD.FTZ R0, R176, R35 ;  /* 0x00000023b0007221 */ /* 0x001fe20000010000 */
[----:B------:R-:W-:Y:S01]  /*146a0*/  FADD.FTZ R35, R175, R24 ;  /* 0x00000018af237221 */ /* 0x000fe20000010000 */
[----:B------:R-:W-:Y:S02]  /*146b0*/  F2FP.F16.F32.PACK_AB R182, R11, R182 ;  /* 0x000000b60bb6723e */ /* 0x000fe400000000ff */
[----:B------:R-:W-:Y:S02]  /*146c0*/  CS2R R110, SRZ ;  /* 0x00000000006e7805 */ /* 0x000fe4000001ff00 */
[----:B------:R-:W-:Y:S02]  /*146d0*/  F2FP.F16.F32.PACK_AB R180, R3, R180 ;  /* 0x000000b403b4723e */ /* 0x000fe400000000ff */
[----:B------:R-:W-:-:S02]  /*146e0*/  CS2R R108, SRZ ;  /* 0x00000000006c7805 */ /* 0x000fc4000001ff00 */
[----:B------:R-:W-:Y:S01]  /*146f0*/  F2FP.F16.F32.PACK_AB R173, R12, R173 ;  /* 0x000000ad0cad723e */ /* 0x000fe200000000ff */
[----:B------:R-:W0:Y:S01]  /*14700*/  MUFU.EX2 R14, R14 ;  /* 0x0000000e000e7308 */ /* 0x000e220000000800 */
[----:B-1----:R-:W-:Y:S01]  /*14710*/  FADD.FTZ R37, R13, R0 ;  /* 0x000000000d257221 */ /* 0x002fe20000010000 */
[----:B------:R-:W-:Y:S01]  /*14720*/  VIADD R12, R88, 0xfffffffe ;  /* 0xfffffffe580c7836 */ /* 0x000fe20000000000 */
[----:B------:R-:W-:Y:S02]  /*14730*/  F2FP.F16.F32.PACK_AB R181, R64, R181 ;  /* 0x000000b540b5723e */ /* 0x000fe400000000ff */
[----:B------:R-:W-:Y:S02]  /*14740*/  CS2R R106, SRZ ;  /* 0x00000000006a7805 */ /* 0x000fe4000001ff00 */
[----:B------:R-:W-:Y:S02]  /*14750*/  F2FP.F16.F32.PACK_AB R183, R20, R183 ;  /* 0x000000b714b7723e */ /* 0x000fe400000000ff */
[----:B------:R-:W-:-:S02]  /*14760*/  CS2R R104, SRZ ;  /* 0x0000000000687805 */ /* 0x000fc4000001ff00 */
[----:B------:R-:W-:Y:S01]  /*14770*/  F2FP.F16.F32.PACK_AB R176, R13, R176 ;  /* 0x000000b00db0723e */ /* 0x000fe200000000ff */
[----:B------:R-:W1:Y:S01]  /*14780*/  MUFU.EX2 R15, R15 ;  /* 0x0000000f000f7308 */ /* 0x000e620000000800 */
[----:B--2---:R-:W-:Y:S01]  /*14790*/  FADD.FTZ R0, R178, R37 ;  /* 0x00000025b2007221 */ /* 0x004fe20000010000 */
[----:B------:R-:W-:Y:S02]  /*147a0*/  CS2R R102, SRZ ;  /* 0x0000000000667805 */ /* 0x000fe4000001ff00 */
[----:B------:R-:W-:Y:S02]  /*147b0*/  CS2R R100, SRZ ;  /* 0x0000000000647805 */ /* 0x000fe4000001ff00 */
[----:B------:R-:W-:Y:S02]  /*147c0*/  CS2R R98, SRZ ;  /* 0x0000000000627805 */ /* 0x000fe4000001ff00 */
[----:B------:R-:W-:Y:S02]  /*147d0*/  CS2R R96, SRZ ;  /* 0x0000000000607805 */ /* 0x000fe4000001ff00 */
[----:B------:R-:W-:-:S02]  /*147e0*/  CS2R R94, SRZ ;  /* 0x00000000005e7805 */ /* 0x000fc4000001ff00 */
[----:B------:R-:W-:Y:S01]  /*147f0*/  CS2R R92, SRZ ;  /* 0x00000000005c7805 */ /* 0x000fe2000001ff00 */
[----:B------:R-:W2:Y:S01]  /*14800*/  MUFU.EX2 R169, R169 ;  /* 0x000000a900a97308 */ /* 0x000ea20000000800 */
[----:B0-----:R-:W-:Y:S01]  /*14810*/  FADD.FTZ R24, R14, R35 ;  /* 0x000000230e187221 */ /* 0x001fe20000010000 */
[----:B------:R-:W-:Y:S01]  /*14820*/  FFMA.FTZ R35, R90, R7, -R5 ;  /* 0x000000075a237223 */ /* 0x000fe20000010805 */
[----:B------:R-:W-:Y:S02]  /*14830*/  F2FP.F16.F32.PACK_AB R175, R14, R175 ;  /* 0x000000af0eaf723e */ /* 0x000fe400000000ff */
[----:B------:R-:W-:Y:S02]  /*14840*/  CS2R R90, SRZ ;  /* 0x00000000005a7805 */ /* 0x000fe4000001ff00 */
[----:B------:R-:W-:Y:S01]  /*14850*/  CS2R R88, SRZ ;  /* 0x0000000000587805 */ /* 0x000fe2000001ff00 */
[----:B------:R-:W0:Y:S01]  /*14860*/  MUFU.EX2 R172, R172 ;  /* 0x000000ac00ac7308 */ /* 0x000e220000000800 */
[C---:B-1----:R-:W-:Y:S01]  /*14870*/  FADD.FTZ R37, R15.reuse, R0 ;  /* 0x000000000f257221 */ /* 0x042fe20000010000 */
[----:B------:R-:W-:-:S06]  /*14880*/  F2FP.F16.F32.PACK_AB R178, R15, R178 ;  /* 0x000000b20fb2723e */ /* 0x000fcc00000000ff */
[----:B------:R-:W1:Y:S01]  /*14890*/  MUFU.EX2 R28, R28 ;  /* 0x0000001c001c7308 */ /* 0x000e620000000800 */
[----:B--2---:R-:W-:-:S07]  /*148a0*/  FADD.FTZ R39, R169, R24 ;  /* 0x00000018a9277221 */ /* 0x004fce0000010000 */
[----:B------:R-:W2:Y:S01]  /*148b0*/  MUFU.EX2 R21, R21 ;  /* 0x0000001500157308 */ /* 0x000ea20000000800 */
[----:B0-----:R-:W-:Y:S01]  /*148c0*/  FADD.FTZ R0, R172, R37 ;  /* 0x00000025ac007221 */ /* 0x001fe20000010000 */
[----:B------:R-:W-:-:S06]  /*148d0*/  FFMA.FTZ R37, R74, R7, -R5 ;  /* 0x000000074a257223 */ /* 0x000fcc0000010805 */
        /* <DEDUP_REMOVED lines=11> */
[----:B--2---:R-:W-:Y:S01]  /*14990*/  FADD.FTZ R24, R26, R39 ;  /* 0x000000271a187221 */ /* 0x004fe20000010000 */
[----:B------:R-:W-:Y:S01]  /*149a0*/  FFMA.FTZ R39, R38, R7, -R5 ;  /* 0x0000000726277223 */ /* 0x000fe20000010805 */
[----:B------:R-:W-:Y:S02]  /*149b0*/  LEA.HI R5, R45, R32, RZ, 0x7 ;  /* 0x000000202d057211 */ /* 0x000fe400078f38ff */
[----:B------:R-:W-:Y:S01]  /*149c0*/  F2FP.F16.F32.PACK_AB R171, R26, R171 ;  /* 0x000000ab1aab723e */ /* 0x000fe200000000ff */
[----:B------:R-:W-:Y:S02]  /*149d0*/  IMAD.MOV.U32 R26, RZ, RZ, 0x3f800000 ;  /* 0x3f800000ff1a7424 */ /* 0x000fe400078e00ff */
        /* <DEDUP_REMOVED lines=73> */
[----:B------:R1:W3:Y:S01]  /*14e70*/  MUFU.EX2 R41, R116 ;  /* 0x0000007400297308 */ /* 0x0002e20000000800 */
[----:B--2---:R-:W-:-:S07]  /*14e80*/  FADD.FTZ R47, R155, R6 ;  /* 0x000000069b2f7221 */ /* 0x004fce0000010000 */
[----:B------:R-:W2:Y:S01]  /*14e90*/  MUFU.EX2 R118, R118 ;  /* 0x0000007600767308 */ /* 0x000ea20000000800 */
[----:B0-----:R-:W-:Y:S01]  /*14ea0*/  FADD.FTZ R6, R114, R45 ;  /* 0x0000002d72067221 */ /* 0x001fe20000010000 */
[----:B-1----:R-:W-:-:S06]  /*14eb0*/  CS2R R116, SRZ ;  /* 0x0000000000747805 */ /* 0x002fcc000001ff00 */
[----:B------:R0:W1:Y:S01]  /*14ec0*/  MUFU.EX2 R43, R120 ;  /* 0x00000078002b7308 */ /* 0x0000620000000800 */
[C---:B---3--:R-:W-:Y:S01]  /*14ed0*/  FADD.FTZ R3, R41.reuse, R6 ;  /* 0x0000000629037221 */ /* 0x048fe20000010000 */
[----:B------:R-:W-:Y:S02]  /*14ee0*/  F2FP.F16.F32.PACK_AB R158, R41, R114 ;  /* 0x00000072299e723e */ /* 0x000fe400000000ff */
[----:B------:R-:W-:-:S04]  /*14ef0*/  CS2R R114, SRZ ;  /* 0x0000000000727805 */ /* 0x000fc8000001ff00 */
[----:B------:R-:W3:Y:S01]  /*14f00*/  MUFU.EX2 R122, R122 ;  /* 0x0000007a007a7308 */ /* 0x000ee20000000800 */
[----:B--2---:R-:W-:Y:S01]  /*14f10*/  FADD.FTZ R6, R118, R3 ;  /* 0x0000000376067221 */ /* 0x004fe20000010000 */
[----:B0-----:R-:W-:-:S06]  /*14f20*/  CS2R R120, SRZ ;  /* 0x0000000000787805 */ /* 0x001fcc000001ff00 */
[----:B------:R0:W2:Y:S01]  /*14f30*/  MUFU.EX2 R11, R124 ;  /* 0x0000007c000b7308 */ /* 0x0000a20000000800 */
[C---:B-1----:R-:W-:Y:S01]  /*14f40*/  FADD.FTZ R3, R43.reuse, R6 ;  /* 0x000000062b037221 */ /* 0x042fe20000010000 */
[----:B------:R-:W-:Y:S02]  /*14f50*/  F2FP.F16.F32.PACK_AB R152, R43, R118 ;  /* 0x000000762b98723e */ /* 0x000fe400000000ff */
[----:B------:R-:W-:-:S04]  /*14f60*/  CS2R R118, SRZ ;  /* 0x0000000000767805 */ /* 0x000fc8000001ff00 */
[----:B------:R-:W1:Y:S01]  /*14f70*/  MUFU.EX2 R48, R48 ;  /* 0x0000003000307308 */ /* 0x000e620000000800 */
[----:B---3--:R-:W-:Y:S01]  /*14f80*/  FADD.FTZ R6, R122, R3 ;  /* 0x000000037a067221 */ /* 0x008fe20000010000 */
[----:B0-----:R-:W-:-:S03]  /*14f90*/  CS2R R124, SRZ ;  /* 0x00000000007c7805 */ /* 0x001fc6000001ff00 */
[C---:B--2---:R-:W-:Y:S01]  /*14fa0*/  FADD.FTZ R3, R11.reuse, R6 ;  /* 0x000000060b037221 */ /* 0x044fe20000010000 */
[----:B------:R-:W-:Y:S02]  /*14fb0*/  SHF.R.S32.HI R6, RZ, 0x7, R5 ;  /* 0x00000007ff067819 */ /* 0x000fe40000011405 */
[----:B------:R-:W-:Y:S02]  /*14fc0*/  F2FP.F16.F32.PACK_AB R154, R11, R122 ;  /* 0x0000007a0b9a723e */ /* 0x000fe400000000ff */
[----:B------:R-:W-:Y:S02]  /*14fd0*/  CS2R R122, SRZ ;  /* 0x00000000007a7805 */ /* 0x000fe4000001ff00 */
[----:B------:R-:W-:Y:S01]  /*14fe0*/  VIMNMX R5, R199, R6, !PT ;  /* 0x00000006c7057248 */ /* 0x000fe20007fe0100 */
[----:B-1----:R-:W-:-:S03]  /*14ff0*/  FADD.FTZ R0, R48, R47 ;  /* 0x0000002f30007221 */ /* 0x002fc60000010000 */
[----:B------:R-:W-:Y:S02]  /*15000*/  ISETP.GE.AND P3, PT, R12, R5, PT ;  /* 0x000000050c00720c */ /* 0x000fe40003f66270 */
[----:B------:R-:W-:-:S11]  /*15010*/  F2FP.F16.F32.PACK_AB R155, R48, R155 ;  /* 0x0000009b309b723e */ /* 0x000fd600000000ff */
[----:B------:R-:W-:Y:S05]  /*15020*/  @!P3 BRA `(.L_x_2654) ;  /* 0x00000034007cb947 */ /* 0x000fea0003800000 */
[----:B------:R-:W-:Y:S01]  /*15030*/  BSSY B1, `(.L_x_2654) ;  /* 0x000035e000017945 */ /* 0x000fe20003800000 */
[----:B------:R-:W-:Y:S01]  /*15040*/  MOV R10, R8 ;  /* 0x00000008000a7202 */ /* 0x000fe20000000f00 */
[----:B------:R-:W-:Y:S01]  /*15050*/  IMAD.MOV.U32 R11, RZ, RZ, R9 ;  /* 0x000000ffff0b7224 */ /* 0x000fe200078e0009 */
[----:B------:R-:W-:Y:S01]  /*15060*/  MOV R87, 0x3f800000 ;  /* 0x3f80000000577802 */ /* 0x000fe20000000f00 */
[----:B------:R-:W-:Y:S02]  /*15070*/  IMAD.MOV.U32 R14, RZ, RZ, R187 ;  /* 0x000000ffff0e7224 */ /* 0x000fe400078e00bb */
[----:B------:R-:W-:Y:S02]  /*15080*/  IMAD.MOV.U32 R6, RZ, RZ, R184 ;  /* 0x000000ffff067224 */ /* 0x000fe400078e00b8 */
[----:B------:R-:W-:-:S07]  /*15090*/  IMAD.MOV.U32 R151, RZ, RZ, RZ ;  /* 0x000000ffff977224 */ /* 0x000fce00078e00ff */
.L_x_2665:
[----:B------:R-:W-:-:S05]  /*150a0*/  VIADD R7, R6, 0x1 ;  /* 0x0000000106077836 */ /* 0x000fca0000000000 */
[----:B------:R-:W-:-:S04]  /*150b0*/  ISETP.NE.AND P3, PT, R7, 0x2, PT ;  /* 0x000000020700780c */ /* 0x000fc80003f65270 */
[----:B------:R-:W-:Y:S02]  /*150c0*/  SEL R187, RZ, 0x1, P3 ;  /* 0x00000001ffbb7807 */ /* 0x000fe40001800000 */
[----:B------:R-:W-:Y:S02]  /*150d0*/  SEL R184, R7, RZ, P3 ;  /* 0x000000ff07b87207 */ /* 0x000fe40001800000 */
[----:B------:R-:W-:Y:S01]  /*150e0*/  LOP3.LUT R187, R14, R187, RZ, 0x3c, !PT ;  /* 0x000000bb0ebb7212 */ /* 0x000fe200078e3cff */
[----:B------:R-:W-:Y:S06]  /*150f0*/  @!P0 BRA `(.L_x_2655) ;  /* 0x0000000000048947 */ /* 0x000fec0003800000 */
[----:B------:R-:W-:Y:S01]  /*15100*/  BPT.TRAP 0x1 ;  /* 0x000000040000795c */ /* 0x000fe20000300000 */
.L_x_2655:
[----:B------:R-:W-:Y:S01]  /*15110*/  IMAD R13, R184, 0x8, R2 ;  /* 0x00000008b80d7824 */ /* 0x000fe200078e0202 */
[----:B------:R-:W-:-:S04]  /*15120*/  SHF.L.U32 R8, R187, 0x1f, RZ ;  /* 0x0000001fbb087819 */ /* 0x000fc800000006ff */
[----:B------:R0:W1:Y:S01]  /*15130*/  SYNCS.PHASECHK.TRANS64.TRYWAIT P3, [R13+URZ+0x34830], R8 ;  /* 0x034830080d0075a7 */ /* 0x000062000806017f */
[----:B------:R-:W-:Y:S05]  /*15140*/  @!P0 BRA `(.L_x_2656) ;  /* 0x0000000000048947 */ /* 0x000fea0003800000 */
[----:B------:R-:W-:Y:S01]  /*15150*/  BPT.TRAP 0x1 ;  /* 0x000000040000795c */ /* 0x000fe20000300000 */
.L_x_2656:
[----:B------:R-:W-:Y:S01]  /*15160*/  IMAD R7, R184, 0xc00, R4 ;  /* 0x00000c00b8077824 */ /* 0x000fe200078e0204 */
[----:B------:R-:W-:Y:S03]  /*15170*/  BSSY B2, `(.L_x_2657) ;  /* 0x0000006000027945 */ /* 0x000fe60003800000 */
[C---:B------:R-:W-:Y:S01]  /*15180*/  VIADD R15, R7.reuse, 0x4 ;  /* 0x00000004070f7836 */ /* 0x040fe20000000000 */
[----:B------:R-:W-:Y:S01]  /*15190*/  IADD3 R20, R7, 0x2, RZ ;  /* 0x0000000207147810 */ /* 0x000fe20007ffe0ff */
[----:B-1----:R-:W-:Y:S06]  /*151a0*/  @P3 BRA `(.L_x_2658) ;  /* 0x0000000000083947 */ /* 0x002fec0003800000 */
[----:B------:R-:W1:Y:S02]  /*151b0*/  SYNCS.PHASECHK.TRANS64.TRYWAIT P3, [R13+URZ+0x34830], R8 ;  /* 0x034830080d0075a7 */ /* 0x000e64000806017f */
[----:B-1----:R-:W-:Y:S05]  /*151c0*/  @!P3 BRA `(.L_x_2659) ;  /* 0x000001300064b947 */ /* 0x002fea0003800000 */
.L_x_2658:
[----:B------:R-:W-:Y:S05]  /*151d0*/  BSYNC B2 ;  /* 0x0000000000027941 */ /* 0x000fea0003800000 */
.L_x_2657:
[----:B01----:R-:W-:Y:S01]  /*151e0*/  IMAD.MOV.U32 R8, RZ, RZ, R7 ;  /* 0x000000ffff087224 */ /* 0x003fe200078e0007 */
[----:B------:R0:W-:Y:S01]  /*151f0*/  STL.64 [R1+0xa8], R12 ;  /* 0x0000a80c01007387 */ /* 0x0001e20000100a00 */
[----:B------:R-:W-:Y:S02]  /*15200*/  IMAD.MOV.U32 R9, RZ, RZ, 0x40000040 ;  /* 0x40000040ff097424 */ /* 0x000fe400078e00ff */
[----:B------:R-:W-:Y:S01]  /*15210*/  VIADD R24, R7, 0x400 ;  /* 0x0000040007187836 */ /* 0x000fe20000000000 */
[----:B------:R-:W-:Y:S01]  /*15220*/  R2UR UR54, R8 ;  /* 0x00000000083672ca */ /* 0x000fe200000e0000 */
[----:B------:R-:W-:Y:S01]  /*15230*/  IMAD.MOV.U32 R25, RZ, RZ, 0x40000040 ;  /* 0x40000040ff197424 */ /* 0x000fe200078e00ff */
[----:B------:R-:W-:Y:S02]  /*15240*/  R2UR UR55, R9 ;  /* 0x00000000093772ca */ /* 0x000fe400000e0000 */
        /* <DEDUP_REMOVED lines=69> */
[----:B0-----:R-:W2:Y:S01]  /*156a0*/  LDL.64 R12, [R1+0x30] ;  /* 0x00003000010c7983 */ /* 0x001ea20000100a00 */
[----:B------:R-:W-:Y:S01]  /*156b0*/  WARPGROUP.ARRIVE ;  /* 0x00000000000079c5 */ /* 0x000fe20000000000 */
[----:B------:R-:W-:-:S02]  /*156c0*/  IMAD.MOV.U32 R8, RZ, RZ, R15 ;  /* 0x000000ffff087224 */ /* 0x000fc400078e000f */
[----:B------:R0:W-:Y:S03]  /*156d0*/  STL.64 [R1+0xa0], R10 ;  /* 0x0000a00a01007387 */ /* 0x0001e60000100a00 */
[----:B------:R-:W-:Y:S01]  /*156e0*/  HGMMA.64x128x16.F32 R24, gdesc[UR52], RZ, !UPT, gsb0 ;  /* 0x01e00000341879f0 */ /* 0x000fe2000c0008ff */
[----:B------:R-:W-:Y:S02]  /*156f0*/  R2UR UR46, R8 ;  /* 0x00000000082e72ca */ /* 0x000fe400000e0000 */
[----:B------:R-:W-:-:S04]  /*15700*/  IADD3 R8, R7, 0x402, RZ ;  /* 0x0000040207087810 */ /* 0x000fc80007ffe0ff */
[----:B------:R-:W-:Y:S02]  /*15710*/  R2UR UR26, R8 ;  /* 0x00000000081a72ca */ /* 0x000fe400000e0000 */
[C---:B------:R-:W-:Y:S01]  /*15720*/  IADD3 R8, R7.reuse, 0x800, RZ ;  /* 0x0000080007087810 */ /* 0x040fe20007ffe0ff */
[----:B0-----:R-:W3:Y:S03]  /*15730*/  LDL.64 R10, [R1+0x28] ;  /* 0x00002800010a7983 */ /* 0x001ee60000100a00 */
[----:B------:R-:W-:Y:S01]  /*15740*/  R2UR UR14, R8 ;  /* 0x00000000080e72ca */ /* 0x000fe200000e0000 */
[----:B------:R-:W-:Y:S01]  /*15750*/  VIADD R8, R7, 0x804 ;  /* 0x0000080407087836 */ /* 0x000fe20000000000 */
[----:B------:R0:W-:Y:S01]  /*15760*/  STL.64 [R1+0x98], R4 ;  /* 0x0000980401007387 */ /* 0x0001e20000100a00 */
[C---:B------:R-:W-:Y:S02]  /*15770*/  R2UR UR47, R9.reuse ;  /* 0x00000000092f72ca */ /* 0x040fe400000e0000 */
[----:B------:R-:W-:-:S02]  /*15780*/  R2UR UR27, R9 ;  /* 0x00000000091b72ca */ /* 0x000fc400000e0000 */
[C---:B------:R-:W-:Y:S02]  /*15790*/  R2UR UR15, R9.reuse ;  /* 0x00000000090f72ca */ /* 0x040fe400000e0000 */
[----:B------:R-:W-:Y:S02]  /*157a0*/  R2UR UR6, R8 ;  /* 0x00000000080672ca */ /* 0x000fe400000e0000 */
[----:B------:R-:W-:Y:S01]  /*157b0*/  R2UR UR7, R9 ;  /* 0x00000000090772ca */ /* 0x000fe200000e0000 */
[----:B0-----:R-:W4:Y:S04]  /*157c0*/  LDL.64 R4, [R1+0x20] ;  /* 0x0000200001047983 */ /* 0x001f280000100a00 */
[----:B------:R0:W-:Y:S04]  /*157d0*/  STL.64 [R1+0x90], R2 ;  /* 0x0000900201007387 */ /* 0x0001e80000100a00 */
[----:B------:R-:W2:Y:S01]  /*157e0*/  LDL.64 R8, [R1+0x38] ;  /* 0x0000380001087983 */ /* 0x000ea20000100a00 */
[----:B------:R-:W-:-:S02]  /*157f0*/  MOV R21, 0x40000040 ;  /* 0x4000004000157802 */ /* 0x000fc40000000f00 */
[----:B------:R-:W-:Y:S02]  /*15800*/  R2UR UR50, R20 ;  /* 0x00000000143272ca */ /* 0x000fe400000e0000 */
[----:B------:R-:W-:Y:S01]  /*15810*/  R2UR UR51, R21 ;  /* 0x00000000153372ca */ /* 0x000fe200000e0000 */
[----:B------:R-:W-:Y:S02]  /*15820*/  WARPGROUP.DEPBAR.LE gsb0, 0x0 ;  /* 0x00008000000079c5 */ /* 0x000fe40000010000 */
[----:B------:R-:W-:Y:S01]  /*15830*/  WARPGROUP.ARRIVE ;  /* 0x00000000000079c5 */ /* 0x000fe20000000000 */
[----:B0-----:R-:W4:Y:S01]  /*15840*/  LDL.64 R2, [R1+0x10] ;  /* 0x0000100001027983 */ /* 0x001f220000100a00 */
[----:B------:R-:W-:Y:S01]  /*15850*/  VIADD R20, R7, 0x6 ;  /* 0x0000000607147836 */ /* 0x000fe20000000000 */
[C---:B------:R-:W-:Y:S02]  /*15860*/  R2UR UR35, R21.reuse ;  /* 0x00000000152372ca */ /* 0x040fe400000e0000 */
[----:B------:R-:W-:-:S05]  /*15870*/  R2UR UR23, R21 ;  /* 0x00000000151772ca */ /* 0x000fca00000e0000 */
[----:B------:R-:W-:Y:S01]  /*15880*/  HGMMA.64x128x16.F32 R24, gdesc[UR48], R24, gsb0 ;  /* 0x01e00000301879f0 */ /* 0x000fe20008000818 */
[----:B------:R-:W-:Y:S01]  /*15890*/  R2UR UR34, R20 ;  /* 0x00000000142272ca */ /* 0x000fe200000e0000 */
[----:B------:R-:W-:Y:S01]  /*158a0*/  VIADD R20, R7, 0x404 ;  /* 0x0000040407147836 */ /* 0x000fe20000000000 */
[----:B------:R-:W-:-:S04]  /*158b0*/  R2UR UR11, R21 ;  /* 0x00000000150b72ca */ /* 0x000fc800000e0000 */
[----:B------:R-:W-:Y:S01]  /*158c0*/  R2UR UR22, R20 ;  /* 0x00000000141672ca */ /* 0x000fe200000e0000 */
[----:B------:R-:W-:-:S05]  /*158d0*/  VIADD R20, R7, 0x802 ;  /* 0x0000080207147836 */ /* 0x000fca0000000000 */
[----:B------:R-:W-:Y:S01]  /*158e0*/  R2UR UR10, R20 ;  /* 0x00000000140a72ca */ /* 0x000fe200000e0000 */
[----:B------:R-:W-:Y:S01]  /*158f0*/  VIADD R20, R7, 0x806 ;  /* 0x0000080607147836 */ /* 0x000fe20000000000 */
[----:B------:R-:W-:Y:S02]  /*15900*/  WARPGROUP.DEPBAR.LE gsb0, 0x0 ;  /* 0x00008000000079c5 */ /* 0x000fe40000010000 */
[----:B------:R-:W-:-:S06]  /*15910*/  WARPGROUP.ARRIVE ;  /* 0x00000000000079c5 */ /* 0x000fcc0000000000 */
[----:B------:R-:W-:Y:S01]  /*15920*/  HGMMA.64x128x16.F32 R24, gdesc[UR44], R24, gsb0 ;  /* 0x01e000002c1879f0 */ /* 0x000fe20008000818 */
[----:B--2---:R-:W-:Y:S02]  /*15930*/  R2UR UR32, R8 ;  /* 0x00000000082072ca */ /* 0x004fe400000e0000 */
[----:B------:R-:W-:Y:S02]  /*15940*/  R2UR UR33, R9 ;  /* 0x00000000092172ca */ /* 0x000fe400000e0000 */
[----:B------:R-:W-:Y:S01]  /*15950*/  R2UR UR28, R12 ;  /* 0x000000000c1c72ca */ /* 0x000fe200000e0000 */
[----:B------:R-:W2:Y:S01]  /*15960*/  LDL.64 R8, [R1] ;  /* 0x0000000001087983 */ /* 0x000ea20000100a00 */
[----:B------:R-:W-:Y:S02]  /*15970*/  WARPGROUP.DEPBAR.LE gsb0, 0x0 ;  /* 0x00008000000079c5 */ /* 0x000fe40000010000 */
[----:B------:R-:W-:-:S07]  /*15980*/  WARPGROUP.ARRIVE ;  /* 0x00000000000079c5 */ /* 0x000fce0000000000 */
[----:B------:R-:W-:Y:S01]  /*15990*/  HGMMA.64x128x16.F32 R24, gdesc[UR32], R24, gsb0 ;  /* 0x01e00000201879f0 */ /* 0x000fe20008000818 */
[----:B------:R-:W-:Y:S02]  /*159a0*/  R2UR UR29, R13 ;  /* 0x000000000d1d72ca */ /* 0x000fe400000e0000 */
[----:B---3--:R-:W-:Y:S02]  /*159b0*/  R2UR UR24, R10 ;  /* 0x000000000a1872ca */ /* 0x008fe400000e0000 */
[----:B------:R-:W-:Y:S01]  /*159c0*/  R2UR UR25, R11 ;  /* 0x000000000b1972ca */ /* 0x000fe200000e0000 */
[----:B------:R-:W-:Y:S02]  /*159d0*/  WARPGROUP.DEPBAR.LE gsb0, 0x0 ;  /* 0x00008000000079c5 */ /* 0x000fe40000010000 */
[----:B------:R-:W-:-:S06]  /*159e0*/  WARPGROUP.ARRIVE ;  /* 0x00000000000079c5 */ /* 0x000fcc0000000000 */
[----:B------:R-:W-:Y:S01]  /*159f0*/  HGMMA.64x128x16.F32 R24, gdesc[UR28], R24, gsb0 ;  /* 0x01e000001c1879f0 */ /* 0x000fe20008000818 */
[----:B------:R-:W-:Y:S02]  /*15a00*/  R2UR UR38, R20 ;  /* 0x00000000142672ca */ /* 0x000fe400000e0000 */
[----:B------:R-:W-:Y:S02]  /*15a10*/  R2UR UR39, R21 ;  /* 0x00000000152772ca */ /* 0x000fe400000e0000 */
[----:B------:R-:W3:Y:S01]  /*15a20*/  LDL.64 R20, [R1+0x8] ;  /* 0x0000080001147983 */ /* 0x000ee20000100a00 */
[----:B----4-:R-:W-:Y:S02]  /*15a30*/  R2UR UR20, R4 ;  /* 0x00000000041472ca */ /* 0x010fe400000e0000 */
[----:B------:R-:W-:Y:S01]  /*15a40*/  R2UR UR21, R5 ;  /* 0x00000000051572ca */ /* 0x000fe200000e0000 */
[----:B------:R0:W5:Y:S01]  /*15a50*/  LDL.LU.64 R12, [R1+0xa8] ;  /* 0x0000a800010c7983 */ /* 0x0001620000300a00 */
[----:B------:R-:W-:-:S02]  /*15a60*/  R2UR UR16, R2 ;  /* 0x00000000021072ca */ /* 0x000fc400000e0000 */
[----:B------:R-:W-:Y:S01]  /*15a70*/  R2UR UR17, R3 ;  /* 0x00000000031172ca */ /* 0x000fe200000e0000 */
[----:B------:R0:W5:Y:S04]  /*15a80*/  LDL.LU.64 R10, [R1+0xa0] ;  /* 0x0000a000010a7983 */ /* 0x0001680000300a00 */
[----:B------:R0:W5:Y:S04]  /*15a90*/  LDL.LU.64 R4, [R1+0x98] ;  /* 0x0000980001047983 */ /* 0x0001680000300a00 */
[----:B------:R0:W5:Y:S01]  /*15aa0*/  LDL.LU.64 R2, [R1+0x90] ;  /* 0x0000900001027983 */ /* 0x0001620000300a00 */
[----:B------:R-:W-:-:S02]  /*15ab0*/  WARPGROUP.DEPBAR.LE gsb0, 0x0 ;  /* 0x00008000000079c5 */ /* 0x000fc40000010000 */
[----:B------:R-:W-:-:S06]  /*15ac0*/  WARPGROUP.ARRIVE ;  /* 0x00000000000079c5 */ /* 0x000fcc0000000000 */
[----:B------:R-:W-:Y:S03]  /*15ad0*/  HGMMA.64x128x16.F32 R24, gdesc[UR24], R24, gsb0 ;  /* 0x01e00000181879f0 */ /* 0x000fe60008000818 */
[----:B------:R-:W-:Y:S02]  /*15ae0*/  WARPGROUP.DEPBAR.LE gsb0, 0x0 ;  /* 0x00008000000079c5 */ /* 0x000fe40000010000 */
[----:B------:R-:W-:-:S07]  /*15af0*/  WARPGROUP.ARRIVE ;  /* 0x00000000000079c5 */ /* 0x000fce0000000000 */
[----:B------:R-:W-:Y:S01]  /*15b00*/  HGMMA.64x128x16.F32 R24, gdesc[UR20], R24, gsb0 ;  /* 0x01e00000141879f0 */ /* 0x000fe20008000818 */
[----:B---3--:R-:W-:Y:S02]  /*15b10*/  R2UR UR12, R20 ;  /* 0x00000000140c72ca */ /* 0x008fe400000e0000 */
        /* <DEDUP_REMOVED lines=8> */
[----:B------:R-:W-:Y:S01]  /*15ba0*/  HGMMA.64x128x16.F32 R24, gdesc[UR12], R24, gsb0 ;  /* 0x01e000000c1879f0 */ /* 0x000fe20008000818 */
[----:B------:R-:W-:Y:S01]  /*15bb0*/  UMOV UR4, UR56 ;  /* 0x0000003800047c82 */ /* 0x000fe20008000000 */
[----:B------:R-:W-:Y:S01]  /*15bc0*/  UMOV UR5, UR57 ;  /* 0x0000003900057c82 */ /* 0x000fe20008000000 */
        /* <DEDUP_REMOVED lines=12> */
.L_x_2660:
[----:B------:R-:W-:Y:S02]  /*15c90*/  SHF.L.U32 R7, R14, 0x1f, RZ ;  /* 0x0000001f0e077819 */ /* 0x000fe400000006ff */
[----:B-----5:R-:W-:-:S04]  /*15ca0*/  LEA R14, R6, R2, 0x3 ;  /* 0x00000002060e7211 */ /* 0x020fc800078e18ff */
[----:B------:R0:W1:Y:S01]  /*15cb0*/  SYNCS.PHASECHK.TRANS64.TRYWAIT P3, [R14+URZ+0x34850], R7 ;  /* 0x034850070e0075a7 */ /* 0x000062000806017f */
[----:B------:R-:W-:Y:S05]  /*15cc0*/  @!P0 BRA `(.L_x_2661) ;  /* 0x0000000000048947 */ /* 0x000fea0003800000 */
[----:B------:R-:W-:Y:S01]  /*15cd0*/  BPT.TRAP 0x1 ;  /* 0x000000040000795c */ /* 0x000fe20000300000 */
.L_x_2661:
[----:B------:R-:W-:Y:S04]  /*15ce0*/  BSSY B2, `(.L_x_2662) ;  /* 0x0000004000027945 */ /* 0x000fe80003800000 */
[----:B-1----:R-:W-:Y:S05]  /*15cf0*/  @P3 BRA `(.L_x_2663) ;  /* 0x0000000000083947 */ /* 0x002fea0003800000 */
[----:B------:R-:W1:Y:S02]  /*15d00*/  SYNCS.PHASECHK.TRANS64.TRYWAIT P3, [R14+URZ+0x34850], R7 ;  /* 0x034850070e0075a7 */ /* 0x000e64000806017f */
[----:B-1----:R-:W-:Y:S05]  /*15d10*/  @!P3 BRA `(.L_x_2664) ;  /* 0x0000012400a4b947 */ /* 0x002fea0003800000 */
.L_x_2663:
[----:B------:R-:W-:Y:S05]  /*15d20*/  BSYNC B2 ;  /* 0x0000000000027941 */ /* 0x000fea0003800000 */
.L_x_2662:
        /* <DEDUP_REMOVED lines=10> */
[----:B------:R-:W-:Y:S01]  /*15dd0*/  FMUL.FTZ R40, R48, UR59 ;  /* 0x0000003b30287c20 */ /* 0x000fe20008410000 */
[----:B------:R-:W-:Y:S01]  /*15de0*/  FMUL.FTZ R48, R56, UR59 ;  /* 0x0000003b38307c20 */ /* 0x000fe20008410000 */
[----:B------:R-:W-:Y:S01]  /*15df0*/  IADD3 R56, R205, R200, RZ ;  /* 0x000000c8cd387210 */ /* 0x000fe20007ffe0ff */
[----:B------:R-:W-:Y:S01]  /*15e00*/  FMUL.FTZ R20, R25, UR59 ;  /* 0x0000003b19147c20 */ /* 0x000fe20008410000 */
[----:B------:R-:W-:Y:S01]  /*15e10*/  LOP3.LUT R7, R7, 0x4000000, RZ, 0xfc, !PT ;  /* 0x0400000007077812 */ /* 0x000fe200078efcff */
[----:B------:R-:W-:Y:S01]  /*15e20*/  FMUL.FTZ R25, R28, UR59 ;  /* 0x0000003b1c197c20 */ /* 0x000fe20008410000 */
[----:B------:R-:W-:Y:S01]  /*15e30*/  FMUL.FTZ R15, R26, UR59 ;  /* 0x0000003b1a0f7c20 */ /* 0x000fe20008410000 */
[----:B------:R-:W-:Y:S01]  /*15e40*/  FMUL.FTZ R26, R29, UR59 ;  /* 0x0000003b1d1a7c20 */ /* 0x000fe20008410000 */
[----:B------:R-:W-:Y:S01]  /*15e50*/  FMUL.FTZ R28, R32, UR59 ;  /* 0x0000003b201c7c20 */ /* 0x000fe20008410000 */
[----:B------:R-:W-:Y:S01]  /*15e60*/  IMAD R6, R6, 0x800, R7 ;  /* 0x0000080006067824 */ /* 0x000fe200078e0207 */
[----:B------:R-:W-:Y:S01]  /*15e70*/  MUFU.TANH R20, R20 ;  /* 0x0000001400147308 */ /* 0x000fe20000002400 */
[----:B------:R-:W-:-:S02]  /*15e80*/  IMAD.MOV.U32 R7, RZ, RZ, 0x40000040 ;  /* 0x40000040ff077424 */ /* 0x000fc400078e00ff */
[----:B------:R-:W-:Y:S01]  /*15e90*/  FMUL.FTZ R32, R38, UR59 ;  /* 0x0000003b26207c20 */ /* 0x000fe20008410000 */
[----:B------:R-:W-:Y:S01]  /*15ea0*/  FMUL.FTZ R38, R44, UR59 ;  /* 0x0000003b2c267c20 */ /* 0x000fe20008410000 */
[----:B------:R-:W-:Y:S01]  /*15eb0*/  R2UR UR6, R6 ;  /* 0x00000000060672ca */ /* 0x000fe200000e0000 */
[----:B------:R-:W-:Y:S01]  /*15ec0*/  FMUL.FTZ R44, R52, UR59 ;  /* 0x0000003b342c7c20 */ /* 0x000fe20008410000 */
[----:B------:R-:W-:Y:S01]  /*15ed0*/  R2UR UR7, R7 ;  /* 0x00000000070772ca */ /* 0x000fe200000e0000 */
[----:B------:R-:W-:Y:S01]  /*15ee0*/  FMUL.FTZ R7, R24, UR59 ;  /* 0x0000003b18077c20 */ /* 0x000fe20008410000 */
[----:B------:R-:W-:Y:S01]  /*15ef0*/  IADD3 R8, R6, 0x80, RZ ;  /* 0x0000008006087810 */ /* 0x000fe20007ffe0ff */
        /* <DEDUP_REMOVED lines=10> */
[----:B------:R-:W-:Y:S01]  /*15fa0*/  HGMMA.64x128x16.F32 R88, R180, gdesc[UR4].tnspB, R88, gsb0 ;  /* 0x41e00004b4587df0 */ /* 0x000fe20008000858 */
[----:B------:R-:W-:Y:S01]  /*15fb0*/  R2UR UR6, R8 ;  /* 0x00000000080672ca */ /* 0x000fe200000e0000 */
[----:B------:R-:W-:Y:S01]  /*15fc0*/  VIADD R8, R6, 0x100 ;  /* 0x0000010006087836 */ /* 0x000fe20000000000 */
[----:B------:R-:W-:Y:S01]  /*15fd0*/  R2UR UR7, R9 ;  /* 0x00000000090772ca */ /* 0x000fe200000e0000 */
[----:B------:R-:W-:-:S02]  /*15fe0*/  IMAD.MOV.U32 R9, RZ, RZ, 0x40000040 ;  /* 0x40000040ff097424 */ /* 0x000fc400078e00ff */
        /* <DEDUP_REMOVED lines=15> */
[----:B------:R-:W-:Y:S01]  /*160e0*/  ULDC UR4, c[0x0][0x988] ;  /* 0x0002620000047ab9 */ /* 0x000fe20000000800 */
[----:B------:R-:W-:Y:S01]  /*160f0*/  FMUL.FTZ R43, R43, UR59 ;  /* 0x0000003b2b2b7c20 */ /* 0x000fe20008410000 */
[----:B------:R-:W3:Y:S01]  /*16100*/  MUFU.TANH R28, R28 ;  /* 0x0000001c001c7308 */ /* 0x000ee20000002400 */
        /* <DEDUP_REMOVED lines=20> */
[----:B------:R-:W-:Y:S01]  /*16250*/  @!P1 IADD3 R13, R13, 0x34840, RZ ;  /* 0x000348400d0d9810 */ /* 0x000fe20007ffe0ff */
[----:B------:R-:W-:-:S02]  /*16260*/  @!P1 VIADD R14, R14, 0x34860 ;  /* 0x000348600e0e9836 */ /* 0x000fc40000000000 */
[----:B------:R-:W5:Y:S01]  /*16270*/  MUFU.TANH R35, R35 ;  /* 0x0000002300237308 */ /* 0x000f620000002400 */
[----:B------:R-:W-:Y:S02]  /*16280*/  @!P1 PRMT R13, RZ, 0x654, R13 ;  /* 0x00000654ff0d9816 */ /* 0x000fe4000000000d */
[----:B------:R-:W-:-:S05]  /*16290*/  @!P1 PRMT R14, RZ, 0x654, R14 ;  /* 0x00000654ff0e9816 */ /* 0x000fca000000000e */
[----:B------:R-:W5:Y:S08]  /*162a0*/  MUFU.TANH R36, R36 ;  /* 0x0000002400247308 */ /* 0x000f700000002400 */
        /* <DEDUP_REMOVED lines=9> */
[----:B------:R-:W5:Y:S01]  /*16340*/  MUFU.TANH R52, R52 ;  /* 0x0000003400347308 */ /* 0x000f620000002400 */
[----:B------:R-:W-:-:S02]  /*16350*/  WARPGROUP.DEPBAR.LE gsb0, 0x0 ;  /* 0x00008000000079c5 */ /* 0x000fc40000010000 */
[----:B------:R-:W-:-:S05]  /*16360*/  WARPGROUP.ARRIVE ;  /* 0x00000000000079c5 */ /* 0x000fca0000000000 */
[----:B------:R-:W5:Y:S01]  /*16370*/  MUFU.TANH R53, R53 ;  /* 0x0000003500357308 */ /* 0x000f620000002400 */
[----:B------:R-:W-:Y:S01]  /*16380*/  HGMMA.64x128x16.F32 R88, R176, gdesc[UR4].tnspB, R88, gsb0 ;  /* 0x41e00004b0587df0 */ /* 0x000fe20008000858 */
[----:B------:R-:W-:Y:S02]  /*16390*/  R2UR UR6, R8 ;  /* 0x00000000080672ca */ /* 0x000fe400000e0000 */
[----:B------:R-:W-:Y:S01]  /*163a0*/  R2UR UR7, R9 ;  /* 0x00000000090772ca */ /* 0x000fe200000e0000 */
[----:B------:R-:W-:Y:S01]  /*163b0*/  IMAD.MOV.U32 R9, RZ, RZ, 0x40000040 ;  /* 0x40000040ff097424 */ /* 0x000fe200078e00ff */
[----:B------:R-:W-:Y:S02]  /*163c0*/  IADD3 R8, R6, 0x180, RZ ;  /* 0x0000018006087810 */ /* 0x000fe40007ffe0ff */
        /* <DEDUP_REMOVED lines=44> */
[----:B------:R-:W-:Y:S02]  /*16690*/  R2UR UR7, R9 ;  /* 0x00000000090772ca */ /* 0x000fe400000e0000 */
[----:B------:R-:W0:Y:S01]  /*166a0*/  @P2 LDC R9, c[0x0][0x44c] ;  /* 0x00011300ff092b82 */ /* 0x000e220000000800 */
[----:B------:R-:W-:-:S07]  /*166b0*/  R2UR UR6, R8 ;  /* 0x00000000080672ca */ /* 0x000fce00000e0000 */
[----:B------:R-:W1:Y:S01]  /*166c0*/  @P2 LDC R8, c[0x0][0x450] ;  /* 0x00011400ff082b82 */ /* 0x000e620000000800 */
[----:B0-----:R-:W-:-:S05]  /*166d0*/  @P2 IMAD.HI.U32 R9, R56, R9, RZ ;  /* 0x0000000938092227 */ /* 0x001fca00078e00ff */
[----:B-1----:R-:W-:Y:S01]  /*166e0*/  @P2 SHF.R.U32.HI R56, RZ, R8, R9 ;  /* 0x00000008ff382219 */ /* 0x002fe20000011609 */
[----:B------:R-:W-:Y:S02]  /*166f0*/  VIADD R8, R6, 0x280 ;  /* 0x0000028006087836 */ /* 0x000fe40000000000 */
[----:B------:R-:W-:Y:S02]  /*16700*/  IMAD.MOV.U32 R9, RZ, RZ, 0x40000040 ;  /* 0x40000040ff097424 */ /* 0x000fe400078e00ff */
[----:B------:R-:W0:Y:S01]  /*16710*/  SHFL.IDX PT, R69, R56, RZ, 0x1c1f ;  /* 0x001c1fff38457589 */ /* 0x000e2200000e0000 */
[----:B------:R-:W-:Y:S02]  /*16720*/  WARPGROUP.DEPBAR.LE gsb0, 0x0 ;  /* 0x00008000000079c5 */ /* 0x000fe40000010000 */
[----:B------:R-:W-:-:S06]  /*16730*/  WARPGROUP.ARRIVE ;  /* 0x00000000000079c5 */ /* 0x000fcc0000000000 */
[----:B------:R-:W-:Y:S01]  /*16740*/  HGMMA.64x128x16.F32 R88, R164, gdesc[UR4].tnspB, R88, gsb0 ;  /* 0x41e00004a4587df0 */ /* 0x000fe20008000858 */
[----:B------:R-:W-:Y:S01]  /*16750*/  R2UR UR6, R8 ;  /* 0x00000000080672ca */ /* 0x000fe200000e0000 */
[----:B------:R-:W-:Y:S01]  /*16760*/  IMAD.MOV.U32 R8, RZ, RZ, -0x80 ;  /* 0xffffff80ff087424 */ /* 0x000fe200078e00ff */
[----:B------:R-:W-:Y:S01]  /*16770*/  R2UR UR7, R9 ;  /* 0x00000000090772ca */ /* 0x000fe200000e0000 */
[----:B------:R-:W-:Y:S01]  /*16780*/  FMUL.FTZ R9, R72, UR59 ;  /* 0x0000003b48097c20 */ /* 0x000fe20008410000 */
[----:B------:R-:W-:Y:S01]  /*16790*/  FMUL.FTZ R72, R77, UR59 ;  /* 0x0000003b4d487c20 */ /* 0x000fe20008410000 */
[----:B------:R-:W-:Y:S02]  /*167a0*/  IMAD R8, R12, R8, 0x1 ;  /* 0x000000010c087424 */ /* 0x000fe400078e0208 */
[----:B------:R-:W-:Y:S01]  /*167b0*/  FMUL.FTZ R77, R80, UR59 ;  /* 0x0000003b504d7c20 */ /* 0x000fe20008410000 */
[----:B------:R-:W-:Y:S01]  /*167c0*/  FMUL.FTZ R80, R81, UR59 ;  /* 0x0000003b51507c20 */ /* 0x000fe20008410000 */
[----:B------:R-:W1:Y:S01]  /*167d0*/  MUFU.TANH R9, R9 ;  /* 0x0000000900097308 */ /* 0x000e620000002400 */
[----:B------:R-:W-:-:S04]  /*167e0*/  IADD3 R8, R202, R8, -R204 ;  /* 0x00000008ca087210 */ /* 0x000fc80007ffe8cc */
[----:B------:R-:W-:-:S03]  /*167f0*/  IADD3 R8, R8, -R201, RZ ;  /* 0x800000c908087210 */ /* 0x000fc60007ffe0ff */
[----:B------:R-:W1:Y:S02]  /*16800*/  MUFU.TANH R72, R72 ;  /* 0x0000004800487308 */ /* 0x000e640000002400 */
[----:B0-----:R-:W-:-:S05]  /*16810*/  IMAD.IADD R69, R8, 0x1, R69 ;  /* 0x0000000108457824 */ /* 0x001fca00078e0245 */
[C---:B------:R-:W-:Y:S01]  /*16820*/  ISETP.GT.AND P5, PT, R69.reuse, RZ, PT ;  /* 0x000000ff4500720c */ /* 0x040fe20003fa4270 */
[----:B------:R-:W0:Y:S01]  /*16830*/  MUFU.TANH R77, R77 ;  /* 0x0000004d004d7308 */ /* 0x000e220000002400 */
[----:B------:R-:W-:Y:S02]  /*16840*/  ISETP.GT.AND P6, PT, R69, 0x1, PT ;  /* 0x000000014500780c */ /* 0x000fe40003fc4270 */
[----:B------:R-:W-:Y:S02]  /*16850*/  FSEL R42, R7, -INF , P5 ;  /* 0xff800000072a7808 */ /* 0x000fe40002800000 */
[----:B------:R-:W-:Y:S02]  /*16860*/  ISETP.GT.AND P3, PT, R69, 0x8, PT ;  /* 0x000000084500780c */ /* 0x000fe40003f64270 */
[----:B------:R-:W-:Y:S01]  /*16870*/  FSEL R20, R20, -INF , P6 ;  /* 0xff80000014147808 */ /* 0x000fe20003000000 */
[----:B------:R-:W0:Y:S01]  /*16880*/  MUFU.TANH R80, R80 ;  /* 0x0000005000507308 */ /* 0x000e220000002400 */
[----:B------:R-:W-:-:S02]  /*16890*/  FMNMX.FTZ R7, R42, R11, !PT ;  /* 0x0000000b2a077209 */ /* 0x000fc40007810000 */
[----:B------:R-:W-:Y:S02]  /*168a0*/  ISETP.GT.AND P4, PT, R69, 0x9, PT ;  /* 0x000000094500780c */ /* 0x000fe40003f84270 */
[----:B------:R-:W-:Y:S02]  /*168b0*/  FSEL R25, R25, -INF , P3 ;  /* 0xff80000019197808 */ /* 0x000fe40001800000 */
[----:B------:R-:W-:Y:S02]  /*168c0*/  FMNMX.FTZ R7, R20, R7, !PT ;  /* 0x0000000714077209 */ /* 0x000fe40007810000 */
[----:B------:R-:W-:Y:S02]  /*168d0*/  ISETP.GT.AND P5, PT, R69, 0x10, PT ;  /* 0x000000104500780c */ /* 0x000fe40003fa4270 */
[----:B--2---:R-:W-:Y:S02]  /*168e0*/  FSEL R26, R26, -INF , P4 ;  /* 0xff8000001a1a7808 */ /* 0x004fe40002000000 */
[----:B------:R-:W-:-:S02]  /*168f0*/  FMNMX.FTZ R7, R25, R7, !PT ;  /* 0x0000000719077209 */ /* 0x000fc40007810000 */
[C---:B------:R-:W-:Y:S02]  /*16900*/  ISETP.GT.AND P6, PT, R69.reuse, 0x11, PT ;  /* 0x000000114500780c */ /* 0x040fe40003fc4270 */
[----:B---3--:R-:W-:Y:S02]  /*16910*/  FSEL R28, R28, -INF , P5 ;  /* 0xff8000001c1c7808 */ /* 0x008fe40002800000 */
[----:B------:R-:W-:Y:S02]  /*16920*/  FMNMX.FTZ R7, R26, R7, !PT ;  /* 0x000000071a077209 */ /* 0x000fe40007810000 */
[----:B------:R-:W-:Y:S02]  /*16930*/  ISETP.GT.AND P3, PT, R69, 0x18, PT ;  /* 0x000000184500780c */ /* 0x000fe40003f64270 */
[----:B----4-:R-:W-:Y:S02]  /*16940*/  FSEL R31, R31, -INF , P6 ;  /* 0xff8000001f1f7808 */ /* 0x010fe40003000000 */
[----:B------:R-:W-:-:S02]  /*16950*/  FMNMX.FTZ R7, R28, R7, !PT ;  /* 0x000000071c077209 */ /* 0x000fc40007810000 */
[----:B------:R-:W-:Y:S02]  /*16960*/  ISETP.GT.AND P4, PT, R69, 0x19, PT ;  /* 0x000000194500780c */ /* 0x000fe40003f84270 */
[----:B-----5:R-:W-:Y:S02]  /*16970*/  FSEL R33, R33, -INF , P3 ;  /* 0xff80000021217808 */ /* 0x020fe40001800000 */
        /* <DEDUP_REMOVED lines=39> */
[----:B------:R-:W-:Y:S02]  /*16bf0*/  WARPGROUP.DEPBAR.LE gsb0, 0x0 ;  /* 0x00008000000079c5 */ /* 0x000fe40000010000 */
[----:B------:R-:W-:Y:S01]  /*16c00*/  FMNMX.FTZ R7, R52, R7, !PT ;  /* 0x0000000734077209 */ /* 0x000fe20007810000 */
[----:B------:R-:W-:Y:S01]  /*16c10*/  WARPGROUP.ARRIVE ;  /* 0x00000000000079c5 */ /* 0x000fe20000000000 */
[----:B------:R-:W-:-:S02]  /*16c20*/  ISETP.GT.AND P6, PT, R69, 0x51, PT ;  /* 0x000000514500780c */ /* 0x000fc40003fc4270 */
[----:B------:R-:W-:Y:S02]  /*16c30*/  FSEL R57, R57, -INF , P5 ;  /* 0xff80000039397808 */ /* 0x000fe40002800000 */
[----:B------:R-:W-:Y:S01]  /*16c40*/  FMNMX.FTZ R7, R53, R7, !PT ;  /* 0x0000000735077209 */ /* 0x000fe20007810000 */
[----:B------:R-:W-:Y:S01]  /*16c50*/  HGMMA.64x128x16.F32 R88, R160, gdesc[UR4].tnspB, R88, gsb0 ;  /* 0x41e00004a0587df0 */ /* 0x000fe20008000858 */
[----:B------:R-:W-:Y:S02]  /*16c60*/  ISETP.GT.AND P3, PT, R69, 0x58, PT ;  /* 0x000000584500780c */ /* 0x000fe40003f64270 */
[----:B------:R-:W-:Y:S02]  /*16c70*/  FSEL R60, R60, -INF , P6 ;  /* 0xff8000003c3c7808 */ /* 0x000fe40003000000 */
[----:B------:R-:W-:Y:S02]  /*16c80*/  FMNMX.FTZ R7, R57, R7, !PT ;  /* 0x0000000739077209 */ /* 0x000fe40007810000 */
[----:B------:R-:W-:-:S02]  /*16c90*/  ISETP.GT.AND P4, PT, R69, 0x59, PT ;  /* 0x000000594500780c */ /* 0x000fc40003f84270 */
[----:B------:R-:W-:Y:S02]  /*16ca0*/  FSEL R61, R61, -INF , P3 ;  /* 0xff8000003d3d7808 */ /* 0x000fe40001800000 */
[----:B------:R-:W-:Y:S02]  /*16cb0*/  FMNMX.FTZ R7, R60, R7, !PT ;  /* 0x000000073c077209 */ /* 0x000fe40007810000 */
[----:B------:R-:W-:Y:S02]  /*16cc0*/  ISETP.GT.AND P5, PT, R69, 0x60, PT ;  /* 0x000000604500780c */ /* 0x000fe40003fa4270 */
[----:B------:R-:W-:Y:S02]  /*16cd0*/  FSEL R64, R64, -INF , P4 ;  /* 0xff80000040407808 */ /* 0x000fe40002000000 */
[----:B------:R-:W-:Y:S02]  /*16ce0*/  FMNMX.FTZ R7, R61, R7, !PT ;  /* 0x000000073d077209 */ /* 0x000fe40007810000 */
[----:B-1----:R-:W-:Y:S01]  /*16cf0*/  FSEL R76, R9, -INF , P5 ;  /* 0xff800000094c7808 */ /* 0x002fe20002800000 */
[----:B------:R-:W-:Y:S01]  /*16d00*/  FMUL.FTZ R9, R84, UR59 ;  /* 0x0000003b54097c20 */ /* 0x000fe20008410000 */
[C---:B------:R-:W-:Y:S01]  /*16d10*/  ISETP.GT.AND P6, PT, R69.reuse, 0x61, PT ;  /* 0x000000614500780c */ /* 0x040fe20003fc4270 */
[----:B------:R-:W-:Y:S01]  /*16d20*/  FMUL.FTZ R84, R86, UR59 ;  /* 0x0000003b56547c20 */ /* 0x000fe20008410000 */
[----:B------:R-:W-:Y:S01]  /*16d30*/  FMNMX.FTZ R7, R64, R7, !PT ;  /* 0x0000000740077209 */ /* 0x000fe20007810000 */
[----:B------:R1:W2:Y:S01]  /*16d40*/  SHFL.IDX PT, R86, R56, 0x1, 0x1c1f ;  /* 0x003c1f0038567f89 */ /* 0x0002a200000e0000 */
[C---:B------:R-:W-:Y:S01]  /*16d50*/  ISETP.GT.AND P3, PT, R69.reuse, 0x68, PT ;  /* 0x000000684500780c */ /* 0x040fe20003f64270 */
[----:B------:R-:W3:Y:S01]  /*16d60*/  MUFU.TANH R9, R9 ;  /* 0x0000000900097308 */ /* 0x000ee20000002400 */
[----:B------:R-:W-:-:S02]  /*16d70*/  ISETP.GT.AND P4, PT, R69, 0x69, PT ;  /* 0x000000694500780c */ /* 0x000fc40003f84270 */
[----:B------:R-:W-:Y:S02]  /*16d80*/  FSEL R65, R65, -INF , P6 ;  /* 0xff80000041417808 */ /* 0x000fe40003000000 */
[----:B------:R-:W-:Y:S02]  /*16d90*/  FMNMX.FTZ R7, R76, R7, !PT ;  /* 0x000000074c077209 */ /* 0x000fe40007810000 */
[----:B------:R-:W-:Y:S01]  /*16da0*/  FSEL R68, R68, -INF , P3 ;  /* 0xff80000044447808 */ /* 0x000fe20001800000 */
[----:B-1----:R-:W-:Y:S01]  /*16db0*/  MUFU.TANH R56, R84 ;  /* 0x0000005400387308 */ /* 0x002fe20000002400 */
[----:B------:R-:W-:Y:S02]  /*16dc0*/  FSEL R72, R72, -INF , P4 ;  /* 0xff80000048487808 */ /* 0x000fe40002000000 */
[C---:B------:R-:W-:Y:S02]  /*16dd0*/  ISETP.GT.AND P5, PT, R69.reuse, 0x70, PT ;  /* 0x000000704500780c */ /* 0x040fe40003fa4270 */
[----:B------:R-:W-:-:S02]  /*16de0*/  ISETP.GT.AND P6, PT, R69, 0x71, PT ;  /* 0x000000714500780c */ /* 0x000fc40003fc4270 */
[C---:B------:R-:W-:Y:S02]  /*16df0*/  ISETP.GT.AND P3, PT, R69.reuse, 0x78, PT ;  /* 0x000000784500780c */ /* 0x040fe40003f64270 */
[----:B------:R-:W-:Y:S02]  /*16e00*/  ISETP.GT.AND P4, PT, R69, 0x79, PT ;  /* 0x000000794500780c */ /* 0x000fe40003f84270 */
[----:B------:R-:W-:Y:S02]  /*16e10*/  FMNMX.FTZ R69, R65, R7, !PT ;  /* 0x0000000741457209 */ /* 0x000fe40007810000 */
[----:B------:R1:W4:Y:S01]  /*16e20*/  MUFU.TANH R7, R85 ;  /* 0x0000005500077308 */ /* 0x0003220000002400 */
[----:B0-----:R-:W-:Y:S01]  /*16e30*/  FSEL R77, R77, -INF , P5 ;  /* 0xff8000004d4d7808 */ /* 0x001fe20002800000 */
[----:B--2---:R-:W-:Y:S01]  /*16e40*/  IMAD.IADD R8, R8, 0x1, R86 ;  /* 0x0000000108087824 */ /* 0x004fe200078e0256 */
[----:B------:R-:W-:Y:S02]  /*16e50*/  FMNMX.FTZ R69, R68, R69, !PT ;  /* 0x0000004544457209 */ /* 0x000fe40007810000 */
[----:B------:R-:W-:-:S02]  /*16e60*/  FSEL R80, R80, -INF , P6 ;  /* 0xff80000050507808 */ /* 0x000fc40003000000 */
[----:B------:R-:W-:Y:S02]  /*16e70*/  FMNMX.FTZ R81, R72, R69, !PT ;  /* 0x0000004548517209 */ /* 0x000fe40007810000 */
[----:B------:R3:W-:Y:S01]  /*16e80*/  MUFU.TANH R69, R62 ;  /* 0x0000003e00457308 */ /* 0x0007e20000002400 */
[C---:B------:R-:W-:Y:S01]  /*16e90*/  ISETP.GT.AND P5, PT, R8.reuse, 0x1, PT ;  /* 0x000000010800780c */ /* 0x040fe20003fa4270 */
[----:B-1----:R-:W-:Y:S01]  /*16ea0*/  FMUL.FTZ R85, R87, UR59 ;  /* 0x0000003b57557c20 */ /* 0x002fe20008410000 */
[----:B------:R-:W-:Y:S02]  /*16eb0*/  FMNMX.FTZ R81, R77, R81, !PT ;  /* 0x000000514d517209 */ /* 0x000fe40007810000 */
[----:B------:R-:W-:Y:S02]  /*16ec0*/  FSEL R21, R21, -INF , P5 ;  /* 0xff80000015157808 */ /* 0x000fe40002800000 */
[----:B------:R-:W-:Y:S01]  /*16ed0*/  ISETP.GT.AND P5, PT, R8, 0x9, PT ;  /* 0x000000090800780c */ /* 0x000fe20003fa4270 */
[----:B------:R-:W-:Y:S01]  /*16ee0*/  MUFU.TANH R85, R85 ;  /* 0x0000005500557308 */ /* 0x000fe20000002400 */
[----:B---3--:R-:W-:-:S02]  /*16ef0*/  FSEL R62, R9, -INF , P3 ;  /* 0xff800000093e7808 */ /* 0x008fc40001800000 */
[----:B------:R-:W-:Y:S02]  /*16f00*/  FMNMX.FTZ R9, R80, R81, !PT ;  /* 0x0000005150097209 */ /* 0x000fe40007810000 */
[----:B------:R-:W-:Y:S02]  /*16f10*/  FSEL R27, R27, -INF , P5 ;  /* 0xff8000001b1b7808 */ /* 0x000fe40002800000 */
[----:B------:R-:W-:Y:S01]  /*16f20*/  ISETP.GT.AND P5, PT, R8, 0x11, PT ;  /* 0x000000110800780c */ /* 0x000fe20003fa4270 */
[----:B------:R4:W0:Y:S03]  /*16f30*/  MUFU.TANH R81, R63 ;  /* 0x0000003f00517308 */ /* 0x0008260000002400 */
[----:B------:R-:W-:Y:S02]  /*16f40*/  FSEL R30, R30, -INF , P5 ;  /* 0xff8000001e1e7808 */ /* 0x000fe40002800000 */
[----:B------:R-:W-:-:S02]  /*16f50*/  ISETP.GT.AND P5, PT, R8, 0x19, PT ;  /* 0x000000190800780c */ /* 0x000fc40003fa4270 */
[----:B----4-:R-:W-:Y:S02]  /*16f60*/  FSEL R63, R7, -INF , P4 ;  /* 0xff800000073f7808 */ /* 0x010fe40002000000 */
[----:B------:R-:W-:Y:S02]  /*16f70*/  FMNMX.FTZ R7, R62, R9, !PT ;  /* 0x000000093e077209 */ /* 0x000fe40007810000 */
[----:B------:R-:W-:Y:S02]  /*16f80*/  ISETP.GT.AND P4, PT, R8, RZ, PT ;  /* 0x000000ff0800720c */ /* 0x000fe40003f84270 */
[----:B------:R-:W-:Y:S02]  /*16f90*/  FMNMX.FTZ R7, R63, R7, !PT ;  /* 0x000000073f077209 */ /* 0x000fe40007810000 */
[----:B------:R-:W-:Y:S02]  /*16fa0*/  FSEL R34, R34, -INF , P5 ;  /* 0xff80000022227808 */ /* 0x000fe40002800000 */
[----:B------:R-:W-:Y:S01]  /*16fb0*/  ISETP.GT.AND P5, PT, R8, 0x21, PT ;  /* 0x000000210800780c */ /* 0x000fe20003fa4270 */
[----:B------:R-:W1:Y:S03]  /*16fc0*/  SHFL.BFLY PT, R9, R7, 0x2, 0x1f ;  /* 0x0c401f0007097f89 */ /* 0x000e6600000e0000 */
[----:B------:R-:W-:-:S02]  /*16fd0*/  FSEL R43, R43, -INF , P5 ;  /* 0xff8000002b2b7808 */ /* 0x000fc40002800000 */
[----:B------:R-:W-:-:S04]  /*16fe0*/  ISETP.GT.AND P5, PT, R8, 0x29, PT ;  /* 0x000000290800780c */ /* 0x000fc80003fa4270 */
[----:B------:R-:W-:Y:S02]  /*16ff0*/  FSEL R47, R47, -INF , P5 ;  /* 0xff8000002f2f7808 */ /* 0x000fe40002800000 */
[----:B------:R-:W-:-:S04]  /*17000*/  ISETP.GT.AND P5, PT, R8, 0x31, PT ;  /* 0x000000310800780c */ /* 0x000fc80003fa4270 */
[----:B------:R-:W-:Y:S02]  /*17010*/  FSEL R51, R51, -INF , P5 ;  /* 0xff80000033337808 */ /* 0x000fe40002800000 */
[----:B------:R-:W-:-:S04]  /*17020*/  ISETP.GT.AND P5, PT, R8, 0x39, PT ;  /* 0x000000390800780c */ /* 0x000fc80003fa4270 */
[----:B------:R-:W-:Y:S02]  /*17030*/  FSEL R55, R55, -INF , P5 ;  /* 0xff80000037377808 */ /* 0x000fe40002800000 */
[C---:B------:R-:W-:Y:S02]  /*17040*/  ISETP.GT.AND P5, PT, R8.reuse, 0x41, PT ;  /* 0x000000410800780c */ /* 0x040fe40003fa4270 */
[----:B-1----:R-:W-:Y:S02]  /*17050*/  FMNMX.FTZ R9, R7, R9, !PT ;  /* 0x0000000907097209 */ /* 0x002fe40007810000 */
[----:B------:R-:W-:Y:S02]  /*17060*/  FSEL R59, R59, -INF , P5 ;  /* 0xff8000003b3b7808 */ /* 0x000fe40002800000 */
[----:B------:R-:W-:Y:S01]  /*17070*/  ISETP.GT.AND P5, PT, R8, 0x49, PT ;  /* 0x000000490800780c */ /* 0x000fe20003fa4270 */
[----:B------:R-:W1:Y:S03]  /*17080*/  SHFL.BFLY PT, R7, R9, 0x1, 0x1f ;  /* 0x0c201f0009077f89 */ /* 0x000e6600000e0000 */
[----:B0-----:R-:W-:-:S02]  /*17090*/  FSEL R81, R81, -INF , P5 ;  /* 0xff80000051517808 */ /* 0x001fc40002800000 */
[----:B------:R-:W-:-:S04]  /*170a0*/  ISETP.GT.AND P5, PT, R8, 0x51, PT ;  /* 0x000000510800780c */ /* 0x000fc80003fa4270 */
[----:B------:R-:W-:Y:S02]  /*170b0*/  FSEL R67, R67, -INF , P5 ;  /* 0xff80000043437808 */ /* 0x000fe40002800000 */
[----:B------:R-:W-:-:S04]  /*170c0*/  ISETP.GT.AND P5, PT, R8, 0x59, PT ;  /* 0x000000590800780c */ /* 0x000fc80003fa4270 */
[----:B------:R-:W-:Y:S02]  /*170d0*/  FSEL R71, R71, -INF , P5 ;  /* 0xff80000047477808 */ /* 0x000fe40002800000 */
[----:B------:R-:W-:Y:S01]  /*170e0*/  ISETP.GT.AND P5, PT, R8, 0x61, PT ;  /* 0x000000610800780c */ /* 0x000fe20003fa4270 */
[----:B------:R-:W-:-:S03]  /*170f0*/  WARPGROUP.DEPBAR.LE gsb0, 0x0 ;  /* 0x00008000000079c5 */ /* 0x000fc60000010000 */
[----:B------:R-:W-:Y:S01]  /*17100*/  FSEL R75, R75, -INF , P5 ;  /* 0xff8000004b4b7808 */ /* 0x000fe20002800000 */
[----:B------:R-:W-:Y:S01]  /*17110*/  WARPGROUP.ARRIVE ;  /* 0x00000000000079c5 */ /* 0x000fe20000000000 */
[----:B-1----:R-:W-:Y:S01]  /*17120*/  FMNMX.FTZ R9, R9, R7, !PT ;  /* 0x0000000709097209 */ /* 0x002fe20007810000 */
[----:B------:R-:W-:Y:S01]  /*17130*/  IMAD.U32 R7, RZ, RZ, UR4 ;  /* 0x00000004ff077e24 */ /* 0x000fe2000f8e00ff */
[C---:B------:R-:W-:Y:S02]  /*17140*/  ISETP.GT.AND P5, PT, R8.reuse, 0x69, PT ;  /* 0x000000690800780c */ /* 0x040fe40003fa4270 */
[C---:B------:R-:W-:Y:S01]  /*17150*/  FSETP.NEU.FTZ.AND P3, PT, R9.reuse, -INF , PT ;  /* 0xff8000000900780b */ /* 0x040fe20003f7d000 */
[----:B------:R-:W-:Y:S01]  /*17160*/  FMUL.FTZ R84, R9, R7 ;  /* 0x0000000709547220 */ /* 0x000fe20000410000 */
[----:B------:R-:W-:Y:S02]  /*17170*/  FSEL R79, R79, -INF , P5 ;  /* 0xff8000004f4f7808 */ /* 0x000fe40002800000 */
[----:B------:R-:W-:-:S02]  /*17180*/  ISETP.GT.AND P5, PT, R8, 0x71, PT ;  /* 0x000000710800780c */ /* 0x000fc40003fa4270 */
[----:B------:R-:W-:Y:S02]  /*17190*/  FSEL R84, R84, RZ, P3 ;  /* 0x000000ff54547208 */ /* 0x000fe40001800000 */
[----:B------:R-:W-:Y:S02]  /*171a0*/  FSEL R83, R83, -INF , P5 ;  /* 0xff80000053537808 */ /* 0x000fe40002800000 */
[----:B------:R-:W-:Y:S01]  /*171b0*/  ISETP.GT.AND P5, PT, R8, 0x79, PT ;  /* 0x000000790800780c */ /* 0x000fe20003fa4270 */
[-CC-:B------:R-:W-:Y:S01]  /*171c0*/  FFMA.FTZ R182, R25, R7.reuse, -R84.reuse ;  /* 0x0000000719b67223 */ /* 0x180fe20000010854 */
[----:B------:R-:W-:Y:S01]  /*171d0*/  FSEL R25, R15, -INF , P4 ;  /* 0xff8000000f197808 */ /* 0x000fe20002000000 */
[-CC-:B------:R-:W-:Y:S01]  /*171e0*/  FFMA.FTZ R180, R42, R7.reuse, -R84.reuse ;  /* 0x000000072ab47223 */ /* 0x180fe20000010854 */
[----:B------:R-:W-:Y:S01]  /*171f0*/  ISETP.GT.AND P4, PT, R8, 0x8, PT ;  /* 0x000000080800780c */ /* 0x000fe20003f84270 */
[-CC-:B------:R-:W-:Y:S01]  /*17200*/  FFMA.FTZ R15, R26, R7.reuse, -R84.reuse ;  /* 0x000000071a0f7223 */ /* 0x180fe20000010854 */
[----:B------:R-:W-:Y:S01]  /*17210*/  FMNMX.FTZ R42, R25, R10, !PT ;  /* 0x0000000a192a7209 */ /* 0x000fe20007810000 */
[-CC-:B------:R-:W-:Y:S01]  /*17220*/  FFMA.FTZ R176, R28, R7.reuse, -R84.reuse ;  /* 0x000000071cb07223 */ /* 0x180fe20000010854 */
[----:B------:R-:W-:Y:S01]  /*17230*/  FSEL R26, R24, -INF , P4 ;  /* 0xff800000181a7808 */ /* 0x000fe20002000000 */
[-CC-:B------:R-:W-:Y:S01]  /*17240*/  FFMA.FTZ R28, R31, R7.reuse, -R84.reuse ;  /* 0x000000071f1c7223 */ /* 0x180fe20000010854 */
[----:B------:R-:W-:Y:S01]  /*17250*/  FMNMX.FTZ R24, R21, R42, !PT ;  /* 0x0000002a15187209 */ /* 0x000fe20007810000 */
[-CC-:B------:R-:W-:Y:S01]  /*17260*/  FFMA.FTZ R178, R33, R7.reuse, -R84.reuse ;  /* 0x0000000721b27223 */ /* 0x180fe20000010854 */
[----:B------:R-:W-:Y:S01]  /*17270*/  ISETP.GT.AND P4, PT, R8, 0x10, PT ;  /* 0x000000100800780c */ /* 0x000fe20003f84270 */
[----:B------:R-:W-:Y:S01]  /*17280*/  IMAD.MOV.U32 R33, RZ, RZ, 0x40000040 ;  /* 0x40000040ff217424 */ /* 0x000fe200078e00ff */
[----:B------:R-:W-:Y:S01]  /*17290*/  FMNMX.FTZ R24, R26, R24, !PT ;  /* 0x000000181a187209 */ /* 0x000fe20007810000 */
[-CC-:B------:R-:W-:Y:S01]  /*172a0*/  FFMA.FTZ R20, R20, R7.reuse, -R84.reuse ;  /* 0x0000000714147223 */ /* 0x180fe20000010854 */
[----:B------:R-:W-:Y:S01]  /*172b0*/  FSEL R29, R29, -INF , P4 ;  /* 0xff8000001d1d7808 */ /* 0x000fe20002000000 */
[----:B------:R-:W-:Y:S01]  /*172c0*/  MUFU.EX2 R180, R180 ;  /* 0x000000b400b47308 */ /* 0x000fe20000000800 */
[----:B------:R-:W-:Y:S01]  /*172d0*/  FMNMX.FTZ R24, R27, R24, !PT ;  /* 0x000000181b187209 */ /* 0x000fe20007810000 */
[-CC-:B------:R-:W-:Y:S01]  /*172e0*/  FFMA.FTZ R172, R36, R7.reuse, -R84.reuse ;  /* 0x0000000724ac7223 */ /* 0x180fe20000010854 */
[----:B------:R-:W-:Y:S01]  /*172f0*/  ISETP.GT.AND P4, PT, R8, 0x18, PT ;  /* 0x000000180800780c */ /* 0x000fe20003f84270 */
[-CC-:B------:R-:W-:Y:S01]  /*17300*/  FFMA.FTZ R174, R38, R7.reuse, -R84.reuse ;  /* 0x0000000726ae7223 */ /* 0x180fe20000010854 */
        /* <DEDUP_REMOVED lines=35> */
[----:B------:R0:W-:Y:S01]  /*17540*/  MUFU.EX2 R24, R28 ;  /* 0x0000001c00187308 */ /* 0x0001e20000000800 */
        /* <DEDUP_REMOVED lines=9> */
[-CC-:B0-----:R-:W-:Y:S01]  /*175e0*/  FFMA.FTZ R28, R35, R7.reuse, -R84.reuse ;  /* 0x00000007231c7223 */ /* 0x181fe20000010854 */
        /* <DEDUP_REMOVED lines=9> */
[----:B------:R-:W-:Y:S01]  /*17680*/  FFMA.FTZ R53, R80, R7, -R84 ;  /* 0x0000000750357223 */ /* 0x000fe20000010854 */
[----:B------:R-:W-:-:S02]  /*17690*/  FMNMX.FTZ R42, R69, R42, !PT ;  /* 0x0000002a452a7209 */ /* 0x000fc40007810000 */
[----:B------:R-:W-:Y:S01]  /*176a0*/  FSEL R66, R66, -INF , P4 ;  /* 0xff80000042427808 */ /* 0x000fe20002000000 */
[----:B------:R-:W-:Y:S01]  /*176b0*/  MUFU.EX2 R172, R172 ;  /* 0x000000ac00ac7308 */ /* 0x000fe20000000800 */
[----:B------:R-:W-:Y:S02]  /*176c0*/  FMNMX.FTZ R42, R81, R42, !PT ;  /* 0x0000002a512a7209 */ /* 0x000fe40007810000 */
[----:B------:R-:W-:Y:S02]  /*176d0*/  ISETP.GT.AND P4, PT, R8, 0x58, PT ;  /* 0x000000580800780c */ /* 0x000fe40003f84270 */
[----:B------:R-:W-:Y:S02]  /*176e0*/  FMNMX.FTZ R42, R66, R42, !PT ;  /* 0x0000002a422a7209 */ /* 0x000fe40007810000 */
[----:B------:R-:W-:Y:S01]  /*176f0*/  FSEL R70, R70, -INF , P4 ;  /* 0xff80000046467808 */ /* 0x000fe20002000000 */
[----:B------:R-:W-:Y:S01]  /*17700*/  MUFU.EX2 R35, R35 ;  /* 0x0000002300237308 */ /* 0x000fe20000000800 */
[----:B------:R-:W-:-:S02]  /*17710*/  FMNMX.FTZ R42, R67, R42, !PT ;  /* 0x0000002a432a7209 */ /* 0x000fc40007810000 */
[----:B------:R-:W-:Y:S02]  /*17720*/  ISETP.GT.AND P4, PT, R8, 0x60, PT ;  /* 0x000000600800780c */ /* 0x000fe40003f84270 */
[----:B------:R-:W-:Y:S02]  /*17730*/  FMNMX.FTZ R42, R70, R42, !PT ;  /* 0x0000002a462a7209 */ /* 0x000fe40007810000 */
[----:B------:R-:W-:Y:S01]  /*17740*/  FSEL R74, R74, -INF , P4 ;  /* 0xff8000004a4a7808 */ /* 0x000fe20002000000 */
[----:B------:R-:W-:Y:S01]  /*17750*/  MUFU.EX2 R174, R174 ;  /* 0x000000ae00ae7308 */ /* 0x000fe20000000800 */
[----:B------:R-:W-:Y:S02]  /*17760*/  FMNMX.FTZ R42, R71, R42, !PT ;  /* 0x0000002a472a7209 */ /* 0x000fe40007810000 */
[----:B------:R-:W-:Y:S02]  /*17770*/  ISETP.GT.AND P4, PT, R8, 0x68, PT ;  /* 0x000000680800780c */ /* 0x000fe40003f84270 */
        /* <DEDUP_REMOVED lines=13> */
[----:B------:R-:W-:Y:S01]  /*17850*/  FMNMX.FTZ R42, R83, R42, !PT ;  /* 0x0000002a532a7209 */ /* 0x000fe20007810000 */
[-CC-:B------:R-:W-:Y:S01]  /*17860*/  FFMA.FTZ R56, R62, R7.reuse, -R84.reuse ;  /* 0x000000073e387223 */ /* 0x180fe20000010854 */
[----:B------:R-:W-:Y:S02]  /*17870*/  FSEL R85, R85, -INF , P5 ;  /* 0xff80000055557808 */ /* 0x000fe40002800000 */
[----:B------:R-:W-:Y:S01]  /*17880*/  FMNMX.FTZ R8, R86, R42, !PT ;  /* 0x0000002a56087209 */ /* 0x000fe20007810000 */
[----:B------:R-:W-:Y:S01]  /*17890*/  FFMA.FTZ R42, R60, R7, -R84 ;  /* 0x000000073c2a7223 */ /* 0x000fe20000010854 */
[----:B------:R-:W-:Y:S01]  /*178a0*/  R2UR UR7, R33 ;  /* 0x00000000210772ca */ /* 0x000fe200000e0000 */
        /* <DEDUP_REMOVED lines=12> */
[----:B0-----:R-:W-:-:S02]  /*17970*/  FMNMX.FTZ R8, R8, R32, !PT ;  /* 0x0000002008087209 */ /* 0x001fc40007810000 */
[----:B------:R-:W-:Y:S02]  /*17980*/  IADD3 R32, R6, 0x300, RZ ;  /* 0x0000030006207810 */ /* 0x000fe40007ffe0ff */
[C---:B------:R-:W-:Y:S01]  /*17990*/  FSETP.NEU.FTZ.AND P4, PT, R8.reuse, -INF , PT ;  /* 0xff8000000800780b */ /* 0x040fe20003f9d000 */
[----:B------:R-:W-:Y:S01]  /*179a0*/  FMUL.FTZ R60, R8, R7 ;  /* 0x00000007083c7220 */ /* 0x000fe20000410000 */
[----:B------:R-:W-:Y:S01]  /*179b0*/  R2UR UR6, R32 ;  /* 0x00000000200672ca */ /* 0x000fe200000e0000 */
[----:B------:R-:W-:Y:S03]  /*179c0*/  MUFU.EX2 R162, R162 ;  /* 0x000000a200a27308 */ /* 0x000fe60000000800 */
[----:B------:R-:W-:-:S05]  /*179d0*/  FSEL R60, R60, RZ, P4 ;  /* 0x000000ff3c3c7208 */ /* 0x000fca0002000000 */
[-CC-:B------:R-:W-:Y:S01]  /*179e0*/  FFMA.FTZ R183, R26, R7.reuse, -R60.reuse ;  /* 0x000000071ab77223 */ /* 0x180fe2000001083c */
[----:B------:R-:W-:Y:S01]  /*179f0*/  FSEL R26, R9, RZ, P3 ;  /* 0x000000ff091a7208 */ /* 0x000fe20001800000 */
[-CC-:B------:R-:W-:Y:S01]  /*17a00*/  FFMA.FTZ R181, R25, R7.reuse, -R60.reuse ;  /* 0x0000000719b57223 */ /* 0x180fe2000001083c */
[-CC-:B------:R-:W-:Y:S01]  /*17a10*/  FFMA.FTZ R21, R21, R7.reuse, -R60.reuse ;  /* 0x0000000715157223 */ /* 0x180fe2000001083c */
[----:B------:R-:W-:Y:S01]  /*17a20*/  HGMMA.64x128x16.F32 R88, R156, gdesc[UR4].tnspB, R88, gsb0 ;  /* 0x41e000049c587df0 */ /* 0x000fe20008000858 */
[-CC-:B------:R-:W-:Y:S01]  /*17a30*/  FFMA.FTZ R32, R27, R7.reuse, -R60.reuse ;  /* 0x000000071b207223 */ /* 0x180fe2000001083c */
[----:B------:R-:W-:Y:S01]  /*17a40*/  FADD.FTZ R26, -R26, R11 ;  /* 0x0000000b1a1a7221 */ /* 0x000fe20000010100 */
[----:B------:R-:W-:Y:S01]  /*17a50*/  FSEL R11, R8, RZ, P4 ;  /* 0x000000ff080b7208 */ /* 0x000fe20002000000 */
[----:B------:R-:W-:Y:S01]  /*17a60*/  MUFU.EX2 R181, R181 ;  /* 0x000000b500b57308 */ /* 0x000fe20000000800 */
[-CC-:B------:R-:W-:Y:S01]  /*17a70*/  FFMA.FTZ R177, R29, R7.reuse, -R60.reuse ;  /* 0x000000071db17223 */ /* 0x180fe2000001083c */
[-C--:B------:R-:W-:Y:S01]  /*17a80*/  FMUL.FTZ R26, R26, R7.reuse ;  /* 0x000000071a1a7220 */ /* 0x080fe20000410000 */
[----:B------:R-:W-:Y:S01]  /*17a90*/  FFMA.FTZ R25, R30, R7, -R60 ;  /* 0x000000071e197223 */ /* 0x000fe2000001083c */
[----:B------:R-:W-:Y:S01]  /*17aa0*/  FADD.FTZ R11, -R11, R10 ;  /* 0x0000000a0b0b7221 */ /* 0x000fe20000010100 */
[----:B------:R-:W-:-:S02]  /*17ab0*/  VIADD R10, R6, 0x380 ;  /* 0x00000380060a7836 */ /* 0x000fc40000000000 */
[-CC-:B------:R-:W-:Y:S01]  /*17ac0*/  FFMA.FTZ R179, R31, R7.reuse, -R60.reuse ;  /* 0x000000071fb37223 */ /* 0x180fe2000001083c */
[-CC-:B------:R-:W-:Y:S01]  /*17ad0*/  FFMA.FTZ R29, R34, R7.reuse, -R60.reuse ;  /* 0x00000007221d7223 */ /* 0x180fe2000001083c */
[-C--:B------:R-:W-:Y:S01]  /*17ae0*/  FMUL.FTZ R11, R11, R7.reuse ;  /* 0x000000070b0b7220 */ /* 0x080fe20000410000 */
[----:B------:R-:W0:Y:S01]  /*17af0*/  MUFU.EX2 R26, R26 ;  /* 0x0000001a001a7308 */ /* 0x000e220000000800 */
[----:B------:R-:W-:Y:S01]  /*17b00*/  R2UR UR6, R10 ;  /* 0x000000000a0672ca */ /* 0x000fe200000e0000 */
[-CC-:B------:R-:W-:Y:S01]  /*17b10*/  FFMA.FTZ R173, R73, R7.reuse, -R60.reuse ;  /* 0x0000000749ad7223 */ /* 0x180fe2000001083c */
[-CC-:B------:R-:W-:Y:S01]  /*17b20*/  FFMA.FTZ R31, R43, R7.reuse, -R60.reuse ;  /* 0x000000072b1f7223 */ /* 0x180fe2000001083c */
[-CC-:B------:R-:W-:Y:S01]  /*17b30*/  FFMA.FTZ R175, R46, R7.reuse, -R60.reuse ;  /* 0x000000072eaf7223 */ /* 0x180fe2000001083c */
[-CC-:B------:R-:W-:Y:S01]  /*17b40*/  FFMA.FTZ R27, R47, R7.reuse, -R60.reuse ;  /* 0x000000072f1b7223 */ /* 0x180fe2000001083c */
[-CC-:B------:R-:W-:Y:S01]  /*17b50*/  FFMA.FTZ R169, R50, R7.reuse, -R60.reuse ;  /* 0x0000000732a97223 */ /* 0x180fe2000001083c */
[-CC-:B------:R-:W-:Y:S01]  /*17b60*/  FFMA.FTZ R30, R51, R7.reuse, -R60.reuse ;  /* 0x00000007331e7223 */ /* 0x180fe2000001083c */
[----:B------:R1:W2:Y:S01]  /*17b70*/  MUFU.EX2 R87, R11 ;  /* 0x0000000b00577308 */ /* 0x0002a20000000800 */
[-CC-:B------:R-:W-:Y:S01]  /*17b80*/  FFMA.FTZ R171, R54, R7.reuse, -R60.reuse ;  /* 0x0000000736ab7223 */ /* 0x180fe2000001083c */
[-CC-:B------:R-:W-:Y:S01]  /*17b90*/  FFMA.FTZ R33, R55, R7.reuse, -R60.reuse ;  /* 0x0000000737217223 */ /* 0x180fe2000001083c */
[-CC-:B------:R-:W-:Y:S01]  /*17ba0*/  FFMA.FTZ R165, R58, R7.reuse, -R60.reuse ;  /* 0x000000073aa57223 */ /* 0x180fe2000001083c */
[-CC-:B------:R-:W-:Y:S01]  /*17bb0*/  FFMA.FTZ R6, R59, R7.reuse, -R60.reuse ;  /* 0x000000073b067223 */ /* 0x180fe2000001083c */
[-CC-:B------:R-:W-:Y:S01]  /*17bc0*/  FFMA.FTZ R167, R69, R7.reuse, -R60.reuse ;  /* 0x0000000745a77223 */ /* 0x180fe2000001083c */
[-CC-:B------:R-:W-:Y:S01]  /*17bd0*/  FFMA.FTZ R81, R81, R7.reuse, -R60.reuse ;  /* 0x0000000751517223 */ /* 0x180fe2000001083c */
[----:B------:R-:W-:Y:S01]  /*17be0*/  FFMA.FTZ R161, R66, R7, -R60 ;  /* 0x0000000742a17223 */ /* 0x000fe2000001083c */
[----:B------:R-:W3:Y:S01]  /*17bf0*/  MUFU.EX2 R21, R21 ;  /* 0x0000001500157308 */ /* 0x000ee20000000800 */
[----:B-1----:R-:W-:-:S02]  /*17c00*/  IMAD.MOV.U32 R11, RZ, RZ, 0x40000040 ;  /* 0x40000040ff0b7424 */ /* 0x002fc400078e00ff */
[----:B0-----:R-:W-:Y:S01]  /*17c10*/  FFMA.FTZ R3, R26, R3, R180 ;  /* 0x000000031a037223 */ /* 0x001fe200000100b4 */
[-CC-:B------:R-:W-:Y:S01]  /*17c20*/  FFMA.FTZ R163, R70, R7.reuse, -R60.reuse ;  /* 0x0000000746a37223 */ /* 0x180fe2000001083c */
[C---:B------:R-:W-:Y:S01]  /*17c30*/  F2FP.F16.F32.PACK_AB R180, R20.reuse, R180 ;  /* 0x000000b414b4723e */ /* 0x040fe200000000ff */
[-CC-:B------:R-:W-:Y:S01]  /*17c40*/  FFMA.FTZ R75, R75, R7.reuse, -R60.reuse ;  /* 0x000000074b4b7223 */ /* 0x180fe2000001083c */
[----:B------:R-:W-:Y:S01]  /*17c50*/  R2UR UR7, R11 ;  /* 0x000000000b0772ca */ /* 0x000fe200000e0000 */
[----:B------:R-:W-:Y:S01]  /*17c60*/  FADD.FTZ R3, R20, R3 ;  /* 0x0000000314037221 */ /* 0x000fe20000010000 */
[----:B------:R-:W0:Y:S01]  /*17c70*/  MUFU.EX2 R183, R183 ;  /* 0x000000b700b77308 */ /* 0x000e220000000800 */
[----:B--2---:R-:W-:Y:S01]  /*17c80*/  FFMA.FTZ R0, R87, R0, R181 ;  /* 0x0000000057007223 */ /* 0x004fe200000100b5 */
[-CC-:B------:R-:W-:Y:S01]  /*17c90*/  FFMA.FTZ R78, R78, R7.reuse, -R60.reuse ;  /* 0x000000074e4e7223 */ /* 0x180fe2000001083c */
[----:B------:R-:W-:Y:S01]  /*17ca0*/  FADD.FTZ R3, R182, R3 ;  /* 0x00000003b6037221 */ /* 0x000fe20000010000 */
[-CC-:B------:R-:W-:Y:S01]  /*17cb0*/  FFMA.FTZ R79, R79, R7.reuse, -R60.reuse ;  /* 0x000000074f4f7223 */ /* 0x180fe2000001083c */
[-CC-:B------:R-:W-:Y:S01]  /*17cc0*/  FFMA.FTZ R82, R82, R7.reuse, -R60.reuse ;  /* 0x0000000752527223 */ /* 0x180fe2000001083c */
[-C--:B------:R-:W-:Y:S01]  /*17cd0*/  FFMA.FTZ R83, R83, R7.reuse, -R60 ;  /* 0x0000000753537223 */ /* 0x080fe2000001083c */
[----:B------:R-:W-:Y:S01]  /*17ce0*/  FADD.FTZ R3, R15, R3 ;  /* 0x000000030f037221 */ /* 0x000fe20000010000 */
[----:B------:R-:W1:Y:S01]  /*17cf0*/  MUFU.EX2 R32, R32 ;  /* 0x0000002000207308 */ /* 0x000e620000000800 */
[----:B---3--:R-:W-:Y:S01]  /*17d00*/  FADD.FTZ R0, R21, R0 ;  /* 0x0000000015007221 */ /* 0x008fe20000010000 */
[-CC-:B------:R-:W-:Y:S01]  /*17d10*/  FFMA.FTZ R86, R86, R7.reuse, -R60.reuse ;  /* 0x0000000756567223 */ /* 0x180fe2000001083c */
[----:B------:R-:W-:Y:S01]  /*17d20*/  FADD.FTZ R11, R176, R3 ;  /* 0x00000003b00b7221 */ /* 0x000fe20000010000 */
[----:B------:R-:W-:Y:S01]  /*17d30*/  FFMA.FTZ R3, R67, R7, -R60 ;  /* 0x0000000743037223 */ /* 0x000fe2000001083c */
[C---:B------:R-:W-:Y:S01]  /*17d40*/  ISETP.GT.AND P3, PT, R12.reuse, R5, PT ;  /* 0x000000050c00720c */ /* 0x040fe20003f64270 */
[----:B------:R-:W-:-:S02]  /*17d50*/  VIADD R12, R12, 0xffffffff ;  /* 0xffffffff0c0c7836 */ /* 0x000fc40000000000 */
[----:B------:R-:W-:Y:S01]  /*17d60*/  FADD.FTZ R11, R24, R11 ;  /* 0x0000000b180b7221 */ /* 0x000fe20000010000 */
[----:B------:R-:W2:Y:S01]  /*17d70*/  MUFU.EX2 R177, R177 ;  /* 0x000000b100b17308 */ /* 0x000ea20000000800 */
[----:B0-----:R-:W-:Y:S01]  /*17d80*/  FADD.FTZ R10, R183, R0 ;  /* 0x00000000b70a7221 */ /* 0x001fe20000010000 */
[----:B------:R-:W-:Y:S01]  /*17d90*/  F2FP.F16.F32.PACK_AB R182, R15, R182 ;  /* 0x000000b60fb6723e */ /* 0x000fe200000000ff */
[----:B------:R-:W-:Y:S01]  /*17da0*/  FADD.FTZ R11, R178, R11 ;  /* 0x0000000bb20b7221 */ /* 0x000fe20000010000 */
[----:B------:R-:W-:Y:S02]  /*17db0*/  F2FP.F16.F32.PACK_AB R181, R21, R181 ;  /* 0x000000b515b5723e */ /* 0x000fe400000000ff */
[----:B------:R-:W-:Y:S01]  /*17dc0*/  F2FP.F16.F32.PACK_AB R176, R24, R176 ;  /* 0x000000b018b0723e */ /* 0x000fe200000000ff */
[----:B------:R-:W-:Y:S01]  /*17dd0*/  FADD.FTZ R11, R28, R11 ;  /* 0x0000000b1c0b7221 */ /* 0x000fe20000010000 */
[----:B------:R-:W0:Y:S01]  /*17de0*/  MUFU.EX2 R25, R25 ;  /* 0x0000001900197308 */ /* 0x000e220000000800 */
[C---:B-1----:R-:W-:Y:S01]  /*17df0*/  FADD.FTZ R10, R32.reuse, R10 ;  /* 0x0000000a200a7221 */ /* 0x042fe20000010000 */
[----:B------:R-:W-:Y:S01]  /*17e00*/  F2FP.F16.F32.PACK_AB R183, R32, R183 ;  /* 0x000000b720b7723e */ /* 0x000fe200000000ff */
[----:B------:R-:W-:Y:S01]  /*17e10*/  FADD.FTZ R11, R172, R11 ;  /* 0x0000000bac0b7221 */ /* 0x000fe20000010000 */
[----:B------:R-:W-:-:S02]  /*17e20*/  F2FP.F16.F32.PACK_AB R178, R28, R178 ;  /* 0x000000b21cb2723e */ /* 0x000fc400000000ff */
[C---:B------:R-:W-:Y:S01]  /*17e30*/  F2FP.F16.F32.PACK_AB R172, R35.reuse, R172 ;  /* 0x000000ac23ac723e */ /* 0x040fe200000000ff */
[----:B------:R-:W-:Y:S01]  /*17e40*/  FADD.FTZ R11, R35, R11 ;  /* 0x0000000b230b7221 */ /* 0x000fe20000010000 */
[----:B------:R-:W-:Y:S01]  /*17e50*/  MUFU.EX2 R179, R179 ;  /* 0x000000b300b37308 */ /* 0x000fe20000000800 */
[----:B--2---:R-:W-:Y:S02]  /*17e60*/  FADD.FTZ R10, R177, R10 ;  /* 0x0000000ab10a7221 */ /* 0x004fe40000010000 */
[----:B------:R-:W-:Y:S01]  /*17e70*/  FADD.FTZ R11, R174, R11 ;  /* 0x0000000bae0b7221 */ /* 0x000fe20000010000 */
[----:B------:R-:W-:-:S03]  /*17e80*/  F2FP.F16.F32.PACK_AB R174, R36, R174 ;  /* 0x000000ae24ae723e */ /* 0x000fc600000000ff */
[----:B------:R-:W-:Y:S01]  /*17e90*/  FADD.FTZ R11, R36, R11 ;  /* 0x0000000b240b7221 */ /* 0x000fe20000010000 */
[----:B------:R-:W-:Y:S01]  /*17ea0*/  MUFU.EX2 R29, R29 ;  /* 0x0000001d001d7308 */ /* 0x000fe20000000800 */
[----:B0-----:R-:W-:Y:S02]  /*17eb0*/  F2FP.F16.F32.PACK_AB R177, R25, R177 ;  /* 0x000000b119b1723e */ /* 0x001fe400000000ff */
[----:B------:R-:W-:Y:S01]  /*17ec0*/  FADD.FTZ R11, R168, R11 ;  /* 0x0000000ba80b7221 */ /* 0x000fe20000010000 */
[----:B------:R-:W-:-:S03]  /*17ed0*/  F2FP.F16.F32.PACK_AB R168, R37, R168 ;  /* 0x000000a825a8723e */ /* 0x000fc600000000ff */
[----:B------:R-:W-:Y:S01]  /*17ee0*/  FADD.FTZ R11, R37, R11 ;  /* 0x0000000b250b7221 */ /* 0x000fe20000010000 */
[----:B------:R-:W-:Y:S03]  /*17ef0*/  MUFU.EX2 R173, R173 ;  /* 0x000000ad00ad7308 */ /* 0x000fe60000000800 */
        /* <DEDUP_REMOVED lines=9> */
[----:B------:R-:W-:-:S04]  /*17f90*/  F2FP.F16.F32.PACK_AB R166, R41, R166 ;  /* 0x000000a629a6723e */ /* 0x000fc800000000ff */
[----:B------:R-:W-:Y:S08]  /*17fa0*/  MUFU.EX2 R27, R27 ;  /* 0x0000001b001b7308 */ /* 0x000ff00000000800 */
[----:B------:R-:W-:Y:S08]  /*17fb0*/  MUFU.EX2 R169, R169 ;  /* 0x000000a900a97308 */ /* 0x000ff00000000800 */
[----:B------:R-:W-:Y:S08]  /*17fc0*/  MUFU.EX2 R30, R30 ;  /* 0x0000001e001e7308 */ /* 0x000ff00000000800 */
[----:B------:R-:W-:Y:S08]  /*17fd0*/  MUFU.EX2 R171, R171 ;  /* 0x000000ab00ab7308 */ /* 0x000ff00000000800 */
[----:B------:R-:W-:Y:S01]  /*17fe0*/  MUFU.EX2 R33, R33 ;  /* 0x0000002100217308 */ /* 0x000fe20000000800 */
[----:B------:R-:W-:-:S02]  /*17ff0*/  WARPGROUP.DEPBAR.LE gsb0, 0x0 ;  /* 0x00008000000079c5 */ /* 0x000fc40000010000 */
[----:B------:R-:W-:Y:S01]  /*18000*/  WARPGROUP.ARRIVE ;  /* 0x00000000000079c5 */ /* 0x000fe20000000000 */
[----:B------:R-:W-:-:S04]  /*18010*/  FFMA.FTZ R157, R74, R7, -R60 ;  /* 0x000000074a9d7223 */ /* 0x000fc8000001083c */
[----:B------:R-:W-:Y:S01]  /*18020*/  MUFU.EX2 R165, R165 ;  /* 0x000000a500a57308 */ /* 0x000fe20000000800 */
[----:B------:R-:W-:Y:S07]  /*18030*/  HGMMA.64x128x16.F32 R88, R152, gdesc[UR4].tnspB, R88, gsb0 ;  /* 0x41e0000498587df0 */ /* 0x000fee0008000858 */
        /* <DEDUP_REMOVED lines=19> */
[----:B-1----:R-:W-:Y:S01]  /*18170*/  F2FP.F16.F32.PACK_AB R159, R79, R78 ;  /* 0x0000004e4f9f723e */ /* 0x002fe200000000ff */
[----:B------:R-:W-:Y:S02]  /*18180*/  WARPGROUP.DEPBAR.LE gsb0, 0x0 ;  /* 0x00008000000079c5 */ /* 0x000fe40000010000 */
[----:B------:R0:W-:Y:S04]  /*18190*/  @!P1 SYNCS.ARRIVE.TRANS64.RED.A1T0 RZ, [R13+URZ], RZ ;  /* 0x000000ff0dff99a7 */ /* 0x0001e8000810043f */
[----:B------:R-:W1:Y:S01]  /*181a0*/  MUFU.EX2 R53, R53 ;  /* 0x0000003500357308 */ /* 0x000e620000000800 */
[----:B0-----:R-:W-:Y:S01]  /*181b0*/  FADD.FTZ R13, R25, R10 ;  /* 0x0000000a190d7221 */ /* 0x001fe20000010000 */
[----:B------:R0:W-:Y:S01]  /*181c0*/  @!P1 SYNCS.ARRIVE.TRANS64.RED.A1T0 RZ, [R14+URZ], RZ ;  /* 0x000000ff0eff99a7 */ /* 0x0001e2000810043f */
[----:B------:R-:W-:-:S05]  /*181d0*/  FFMA.FTZ R10, R71, R7, -R60 ;  /* 0x00000007470a7223 */ /* 0x000fca000001083c */
[----:B------:R-:W2:Y:S01]  /*181e0*/  MUFU.EX2 R83, R83 ;  /* 0x0000005300537308 */ /* 0x000ea20000000800 */
[----:B------:R-:W-:Y:S01]  /*181f0*/  FADD.FTZ R13, R179, R13 ;  /* 0x0000000db30d7221 */ /* 0x000fe20000010000 */
[----:B------:R-:W-:Y:S01]  /*18200*/  FFMA.FTZ R60, R85, R7, -R60 ;  /* 0x00000007553c7223 */ /* 0x000fe2000001083c */
[C---:B------:R-:W-:Y:S02]  /*18210*/  F2FP.F16.F32.PACK_AB R179, R29.reuse, R179 ;  /* 0x000000b31db3723e */ /* 0x040fe400000000ff */
[----:B------:R-:W-:Y:S01]  /*18220*/  FADD.FTZ R13, R29, R13 ;  /* 0x0000000d1d0d7221 */ /* 0x000fe20000010000 */
[----:B-1----:R-:W-:Y:S02]  /*18230*/  F2FP.F16.F32.PACK_AB R152, R53, R52 ;  /* 0x000000343598723e */ /* 0x002fe400000000ff */
[----:B------:R-:W1:Y:S01]  /*18240*/  MUFU.EX2 R10, R10 ;  /* 0x0000000a000a7308 */ /* 0x000e620000000800 */
[----:B------:R-:W-:Y:S01]  /*18250*/  FADD.FTZ R13, R173, R13 ;  /* 0x0000000dad0d7221 */ /* 0x000fe20000010000 */
[----:B------:R-:W-:-:S03]  /*18260*/  F2FP.F16.F32.PACK_AB R173, R31, R173 ;  /* 0x000000ad1fad723e */ /* 0x000fc600000000ff */
[----:B------:R-:W-:-:S03]  /*18270*/  FADD.FTZ R13, R31, R13 ;  /* 0x0000000d1f0d7221 */ /* 0x000fc60000010000 */
[----:B------:R-:W-:Y:S01]  /*18280*/  MUFU.EX2 R56, R56 ;  /* 0x0000003800387308 */ /* 0x000fe20000000800 */
[----:B------:R-:W-:Y:S01]  /*18290*/  FADD.FTZ R13, R175, R13 ;  /* 0x0000000daf0d7221 */ /* 0x000fe20000010000 */
[----:B------:R-:W-:Y:S02]  /*182a0*/  F2FP.F16.F32.PACK_AB R175, R27, R175 ;  /* 0x000000af1baf723e */ /* 0x000fe400000000ff */
[----:B--2---:R-:W-:Y:S01]  /*182b0*/  F2FP.F16.F32.PACK_AB R153, R83, R82 ;  /* 0x000000525399723e */ /* 0x004fe200000000ff */
[----:B------:R-:W-:-:S03]  /*182c0*/  FADD.FTZ R13, R27, R13 ;  /* 0x0000000d1b0d7221 */ /* 0x000fc60000010000 */
[----:B------:R-:W-:Y:S01]  /*182d0*/  MUFU.EX2 R86, R86 ;  /* 0x0000005600567308 */ /* 0x000fe20000000800 */
[----:B------:R-:W-:Y:S01]  /*182e0*/  FADD.FTZ R13, R169, R13 ;  /* 0x0000000da90d7221 */ /* 0x000fe20000010000 */
[----:B------:R-:W-:-:S03]  /*182f0*/  F2FP.F16.F32.PACK_AB R169, R30, R169 ;  /* 0x000000a91ea9723e */ /* 0x000fc600000000ff */
[----:B------:R-:W-:-:S03]  /*18300*/  FADD.FTZ R13, R30, R13 ;  /* 0x0000000d1e0d7221 */ /* 0x000fc60000010000 */
[----:B------:R-:W2:Y:S01]  /*18310*/  MUFU.EX2 R57, R57 ;  /* 0x0000003900397308 */ /* 0x000ea20000000800 */
[----:B------:R-:W-:Y:S01]  /*18320*/  FADD.FTZ R13, R171, R13 ;  /* 0x0000000dab0d7221 */ /* 0x000fe20000010000 */
[----:B------:R-:W-:-:S03]  /*18330*/  F2FP.F16.F32.PACK_AB R171, R33, R171 ;  /* 0x000000ab21ab723e */ /* 0x000fc600000000ff */
[----:B------:R-:W-:-:S03]  /*18340*/  FADD.FTZ R13, R33, R13 ;  /* 0x0000000d210d7221 */ /* 0x000fc60000010000 */
[----:B------:R-:W3:Y:S01]  /*18350*/  MUFU.EX2 R60, R60 ;  /* 0x0000003c003c7308 */ /* 0x000ee20000000800 */
[----:B------:R-:W-:Y:S01]  /*18360*/  FADD.FTZ R13, R165, R13 ;  /* 0x0000000da50d7221 */ /* 0x000fe20000010000 */
[----:B------:R-:W-:-:S03]  /*18370*/  F2FP.F16.F32.PACK_AB R165, R6, R165 ;  /* 0x000000a506a5723e */ /* 0x000fc600000000ff */
[----:B0-----:R-:W-:Y:S01]  /*18380*/  FADD.FTZ R14, R6, R13 ;  /* 0x0000000d060e7221 */ /* 0x001fe20000010000 */
        /* <DEDUP_REMOVED lines=15> */
[C---:B-1----:R-:W-:Y:S02]  /*18480*/  F2FP.F16.F32.PACK_AB R163, R10.reuse, R163 ;  /* 0x000000a30aa3723e */ /* 0x042fe400000000ff */
[----:B------:R-:W-:Y:S01]  /*18490*/  FADD.FTZ R6, R10, R11 ;  /* 0x0000000b0a067221 */ /* 0x000fe20000010000 */
[----:B------:R-:W-:Y:S01]  /*184a0*/  FADD.FTZ R11, R45, R14 ;  /* 0x0000000e2d0b7221 */ /* 0x000fe20000010000 */
[----:B--2---:R-:W-:Y:S01]  /*184b0*/  F2FP.F16.F32.PACK_AB R154, R57, R56 ;  /* 0x00000038399a723e */ /* 0x004fe200000000ff */
[----:B------:R-:W-:-:S02]  /*184c0*/  IMAD.MOV.U32 R14, RZ, RZ, R187 ;  /* 0x000000ffff0e7224 */ /* 0x000fc400078e00bb */
[----:B------:R-:W-:Y:S01]  /*184d0*/  FADD.FTZ R6, R157, R6 ;  /* 0x000000069d067221 */ /* 0x000fe20000010000 */
[----:B------:R-:W-:Y:S01]  /*184e0*/  FADD.FTZ R0, R48, R11 ;  /* 0x0000000b30007221 */ /* 0x000fe20000010000 */
[C---:B------:R-:W-:Y:S01]  /*184f0*/  F2FP.F16.F32.PACK_AB R157, R75.reuse, R157 ;  /* 0x0000009d4b9d723e */ /* 0x040fe200000000ff */
[----:B------:R-:W-:Y:S02]  /*18500*/  IMAD.MOV.U32 R10, RZ, RZ, R8 ;  /* 0x000000ffff0a7224 */ /* 0x000fe400078e0008 */
[----:B------:R-:W-:Y:S01]  /*18510*/  FADD.FTZ R13, R75, R6 ;  /* 0x000000064b0d7221 */ /* 0x000fe20000010000 */
[----:B------:R-:W-:Y:S01]  /*18520*/  FADD.FTZ R3, R49, R0 ;  /* 0x0000000031037221 */ /* 0x000fe20000010000 */
[----:B---3--:R-:W-:Y:S02]  /*18530*/  F2FP.F16.F32.PACK_AB R155, R60, R86 ;  /* 0x000000563c9b723e */ /* 0x008fe400000000ff */
[----:B------:R-:W-:Y:S01]  /*18540*/  FADD.FTZ R6, R78, R13 ;  /* 0x0000000d4e067221 */ /* 0x000fe20000010000 */
[----:B------:R-:W-:-:S03]  /*18550*/  FADD.FTZ R0, R52, R3 ;  /* 0x0000000334007221 */ /* 0x000fc60000010000 */
[----:B------:R-:W-:Y:S01]  /*18560*/  FADD.FTZ R11, R79, R6 ;  /* 0x000000064f0b7221 */ /* 0x000fe20000010000 */
[----:B------:R-:W-:-:S03]  /*18570*/  FADD.FTZ R3, R53, R0 ;  /* 0x0000000035037221 */ /* 0x000fc60000010000 */
[----:B------:R-:W-:Y:S01]  /*18580*/  FADD.FTZ R6, R82, R11 ;  /* 0x0000000b52067221 */ /* 0x000fe20000010000 */
[----:B------:R-:W-:-:S03]  /*18590*/  FADD.FTZ R0, R56, R3 ;  /* 0x0000000338007221 */ /* 0x000fc60000010000 */
[----:B------:R-:W-:Y:S01]  /*185a0*/  FADD.FTZ R11, R83, R6 ;  /* 0x00000006530b7221 */ /* 0x000fe20000010000 */
[----:B------:R-:W-:Y:S01]  /*185b0*/  FADD.FTZ R3, R57, R0 ;  /* 0x0000000039037221 */ /* 0x000fe20000010000 */
[----:B------:R-:W-:Y:S02]  /*185c0*/  MOV R6, R184 ;  /* 0x000000b800067202 */ /* 0x000fe40000000f00 */
[----:B------:R-:W-:-:S04]  /*185d0*/  FADD.FTZ R11, R86, R11 ;  /* 0x0000000b560b7221 */ /* 0x000fc80000010000 */
[----:B------:R-:W-:Y:S01]  /*185e0*/  FADD.FTZ R0, R60, R11 ;  /* 0x0000000b3c007221 */ /* 0x000fe20000010000 */
[----:B------:R-:W-:Y:S01]  /*185f0*/  IMAD.MOV.U32 R11, RZ, RZ, R9 ;  /* 0x000000ffff0b7224 */ /* 0x000fe200078e0009 */
[----:B------:R-:W-:Y:S06]  /*18600*/  @P3 BRA `(.L_x_2665) ;  /* 0xffffffc800a43947 */ /* 0x000fec000383ffff */
[----:B------:R-:W-:Y:S05]  /*18610*/  BSYNC B1 ;  /* 0x0000000000017941 */ /* 0x000fea0003800000 */
.L_x_2654:
[----:B------:R-:W-:Y:S05]  /*18620*/  BSYNC B0 ;  /* 0x0000000000007941 */ /* 0x000fea0003800000 */
.L_x_2653:
[----:B------:R-:W-:Y:S01]  /*18630*/  ISETP.GE.AND P2, PT, R12, R199, PT ;  /* 0x000000c70c00720c */ /* 0x000fe20003f46270 */
[----:B------:R-:W-:-:S12]  /*18640*/  BSSY B0, `(.L_x_2666) ;  /* 0x00002ca000007945 */ /* 0x000fd80003800000 */
[----:B------:R-:W-:Y:S05]  /*18650*/  @!P2 BRA `(.L_x_2667) ;  /* 0x0000002c0020a947 */ /* 0x000fea0003800000 */
[----:B------:R-:W-:Y:S01]  /*18660*/  IMAD.MOV.U32 R10, RZ, RZ, R8 ;  /* 0x000000ffff0a7224 */ /* 0x000fe200078e0008 */
[----:B------:R-:W-:Y:S01]  /*18670*/  MOV R5, R9 ;  /* 0x0000000900057202 */ /* 0x000fe20000000f00 */
[----:B------:R-:W-:Y:S02]  /*18680*/  IMAD.MOV.U32 R11, RZ, RZ, R187 ;  /* 0x000000ffff0b7224 */ /* 0x000fe400078e00bb */
[----:B------:R-:W-:-:S07]  /*18690*/  IMAD.MOV.U32 R6, RZ, RZ, R184 ;  /* 0x000000ffff067224 */ /* 0x000fce00078e00b8 */
.L_x_2678:
        /* <DEDUP_REMOVED lines=8> */
.L_x_2668:
[----:B------:R-:W-:Y:S01]  /*18720*/  IMAD R8, R184, 0x8, R2 ;  /* 0x00000008b8087824 */ /* 0x000fe200078e0202 */
[----:B------:R-:W-:-:S04]  /*18730*/  SHF.L.U32 R9, R187, 0x1f, RZ ;  /* 0x0000001fbb097819 */ /* 0x000fc800000006ff */
[----:B------:R0:W1:Y:S01]  /*18740*/  SYNCS.PHASECHK.TRANS64.TRYWAIT P2, [R8+URZ+0x34830], R9 ;  /* 0x03483009080075a7 */ /* 0x000062000804017f */
[----:B------:R-:W-:Y:S05]  /*18750*/  @!P0 BRA `(.L_x_2669) ;  /* 0x0000000000048947 */ /* 0x000fea0003800000 */
[----:B------:R-:W-:Y:S01]  /*18760*/  BPT.TRAP 0x1 ;  /* 0x000000040000795c */ /* 0x000fe20000300000 */
.L_x_2669:
[----:B------:R-:W-:Y:S01]  /*18770*/  IMAD R7, R184, 0xc00, R4 ;  /* 0x00000c00b8077824 */ /* 0x000fe200078e0204 */
[----:B------:R-:W-:Y:S03]  /*18780*/  BSSY B1, `(.L_x_2670) ;  /* 0x0000006000017945 */ /* 0x000fe60003800000 */
[C---:B------:R-:W-:Y:S02]  /*18790*/  VIADD R14, R7.reuse, 0x2 ;  /* 0x00000002070e7836 */ /* 0x040fe40000000000 */
[----:B------:R-:W-:Y:S01]  /*187a0*/  VIADD R21, R7, 0x4 ;  /* 0x0000000407157836 */ /* 0x000fe20000000000 */
[----:B-1----:R-:W-:Y:S06]  /*187b0*/  @P2 BRA `(.L_x_2671) ;  /* 0x0000000000082947 */ /* 0x002fec0003800000 */
[----:B------:R-:W1:Y:S02]  /*187c0*/  SYNCS.PHASECHK.TRANS64.TRYWAIT P2, [R8+URZ+0x34830], R9 ;  /* 0x03483009080075a7 */ /* 0x000e64000804017f */
[----:B-1----:R-:W-:Y:S05]  /*187d0*/  @!P2 BRA `(.L_x_2672) ;  /* 0x000000fc0008a947 */ /* 0x002fea0003800000 */
.L_x_2671:
[----:B------:R-:W-:Y:S05]  /*187e0*/  BSYNC B1 ;  /* 0x0000000000017941 */ /* 0x000fea0003800000 */
.L_x_2670:
[----:B01----:R-:W-:Y:S01]  /*187f0*/  IMAD.MOV.U32 R9, RZ, RZ, 0x40000040 ;  /* 0x40000040ff097424 */ /* 0x003fe200078e00ff */
[----:B------:R-:W-:Y:S01]  /*18800*/  MOV R8, R7 ;  /* 0x0000000700087202 */ /* 0x000fe20000000f00 */
[----:B------:R0:W-:Y:S03]  /*18810*/  STL.64 [R1+0xa0], R10 ;  /* 0x0000a00a01007387 */ /* 0x0001e60000100a00 */
[----:B------:R-:W-:Y:S02]  /*18820*/  R2UR UR54, R8 ;  /* 0x00000000083672ca */ /* 0x000fe400000e0000 */
        /* <DEDUP_REMOVED lines=70> */
[----:B------:R-:W-:Y:S01]  /*18c90*/  R2UR UR46, R8 ;  /* 0x00000000082e72ca */ /* 0x000fe200000e0000 */
[----:B------:R-:W-:-:S05]  /*18ca0*/  VIADD R8, R7, 0x402 ;  /* 0x0000040207087836 */ /* 0x000fca0000000000 */
[----:B------:R-:W-:Y:S01]  /*18cb0*/  R2UR UR26, R8 ;  /* 0x00000000081a72ca */ /* 0x000fe200000e0000 */
[C---:B------:R-:W-:Y:S01]  /*18cc0*/  VIADD R8, R7.reuse, 0x800 ;  /* 0x0000080007087836 */ /* 0x040fe20000000000 */
[----:B0-----:R-:W3:Y:S04]  /*18cd0*/  LDL.64 R4, [R1+0x28] ;  /* 0x0000280001047983 */ /* 0x001ee80000100a00 */
[----:B------:R-:W-:Y:S01]  /*18ce0*/  R2UR UR14, R8 ;  /* 0x00000000080e72ca */ /* 0x000fe200000e0000 */
[----:B------:R0:W-:Y:S01]  /*18cf0*/  STL.64 [R1+0x90], R2 ;  /* 0x0000900201007387 */ /* 0x0001e20000100a00 */
[----:B------:R-:W-:Y:S02]  /*18d00*/  IADD3 R8, R7, 0x804, RZ ;  /* 0x0000080407087810 */ /* 0x000fe40007ffe0ff */
[----:B------:R-:W-:-:S02]  /*18d10*/  R2UR UR47, R9 ;  /* 0x00000000092f72ca */ /* 0x000fc400000e0000 */
[C---:B------:R-:W-:Y:S02]  /*18d20*/  R2UR UR27, R9.reuse ;  /* 0x00000000091b72ca */ /* 0x040fe400000e0000 */
[C---:B------:R-:W-:Y:S02]  /*18d30*/  R2UR UR15, R9.reuse ;  /* 0x00000000090f72ca */ /* 0x040fe400000e0000 */
[----:B------:R-:W-:Y:S02]  /*18d40*/  R2UR UR6, R8 ;  /* 0x00000000080672ca */ /* 0x000fe400000e0000 */
[----:B------:R-:W-:Y:S01]  /*18d50*/  R2UR UR7, R9 ;  /* 0x00000000090772ca */ /* 0x000fe200000e0000 */
[----:B------:R-:W-:Y:S01]  /*18d60*/  IMAD.MOV.U32 R15, RZ, RZ, 0x40000040 ;  /* 0x40000040ff0f7424 */ /* 0x000fe200078e00ff */
[----:B------:R-:W4:Y:S01]  /*18d70*/  LDL.64 R8, [R1+0x38] ;  /* 0x0000380001087983 */ /* 0x000f220000100a00 */
[----:B------:R-:W-:-:S03]  /*18d80*/  R2UR UR50, R14 ;  /* 0x000000000e3272ca */ /* 0x000fc600000e0000 */
[----:B------:R-:W-:Y:S01]  /*18d90*/  R2UR UR51, R15 ;  /* 0x000000000f3372ca */ /* 0x000fe200000e0000 */
[----:B------:R-:W-:Y:S02]  /*18da0*/  WARPGROUP.DEPBAR.LE gsb0, 0x0 ;  /* 0x00008000000079c5 */ /* 0x000fe40000010000 */
[----:B------:R-:W-:Y:S01]  /*18db0*/  WARPGROUP.ARRIVE ;  /* 0x00000000000079c5 */ /* 0x000fe20000000000 */
[----:B0-----:R-:W3:Y:S01]  /*18dc0*/  LDL.64 R2, [R1+0x20] ;  /* 0x0000200001027983 */ /* 0x001ee20000100a00 */
[----:B------:R-:W-:Y:S01]  /*18dd0*/  VIADD R14, R7, 0x6 ;  /* 0x00000006070e7836 */ /* 0x000fe20000000000 */
[----:B------:R-:W-:Y:S01]  /*18de0*/  R2UR UR35, R15 ;  /* 0x000000000f2372ca */ /* 0x000fe200000e0000 */
[----:B------:R-:W-:Y:S01]  /*18df0*/  IMAD.MOV.U32 R21, RZ, RZ, 0x40000040 ;  /* 0x40000040ff157424 */ /* 0x000fe200078e00ff */
[----:B------:R-:W-:-:S05]  /*18e00*/  IADD3 R20, R7, 0x400, RZ ;  /* 0x0000040007147810 */ /* 0x000fca0007ffe0ff */
[----:B------:R-:W-:Y:S01]  /*18e10*/  HGMMA.64x128x16.F32 R24, gdesc[UR48], R24, gsb0 ;  /* 0x01e00000301879f0 */ /* 0x000fe20008000818 */
[----:B------:R-:W-:Y:S02]  /*18e20*/  R2UR UR34, R14 ;  /* 0x000000000e2272ca */ /* 0x000fe400000e0000 */
[----:B------:R-:W-:Y:S01]  /*18e30*/  R2UR UR30, R20 ;  /* 0x00000000141e72ca */ /* 0x000fe200000e0000 */
[----:B------:R-:W-:Y:S01]  /*18e40*/  VIADD R20, R7, 0x406 ;  /* 0x0000040607147836 */ /* 0x000fe20000000000 */
[----:B------:R-:W-:Y:S02]  /*18e50*/  R2UR UR31, R21 ;  /* 0x00000000151f72ca */ /* 0x000fe400000e0000 */
[----:B------:R-:W-:Y:S02]  /*18e60*/  IADD3 R14, R7, 0x404, RZ ;  /* 0x00000404070e7810 */ /* 0x000fe40007ffe0ff */
[----:B------:R-:W-:Y:S02]  /*18e70*/  R2UR UR23, R15 ;  /* 0x000000000f1772ca */ /* 0x000fe400000e0000 */
[----:B------:R-:W-:Y:S01]  /*18e80*/  R2UR UR22, R14 ;  /* 0x000000000e1672ca */ /* 0x000fe200000e0000 */
[----:B------:R-:W-:Y:S01]  /*18e90*/  VIADD R14, R7, 0x802 ;  /* 0x00000802070e7836 */ /* 0x000fe20000000000 */
[----:B------:R-:W-:-:S02]  /*18ea0*/  R2UR UR11, R15 ;  /* 0x000000000f0b72ca */ /* 0x000fc400000e0000 */
[----:B------:R-:W-:Y:S02]  /*18eb0*/  R2UR UR39, R15 ;  /* 0x000000000f2772ca */ /* 0x000fe400000e0000 */
[----:B------:R-:W-:Y:S01]  /*18ec0*/  R2UR UR19, R21 ;  /* 0x00000000151372ca */ /* 0x000fe200000e0000 */
[----:B------:R-:W-:Y:S02]  /*18ed0*/  WARPGROUP.DEPBAR.LE gsb0, 0x0 ;  /* 0x00008000000079c5 */ /* 0x000fe40000010000 */
[----:B------:R-:W-:Y:S01]  /*18ee0*/  WARPGROUP.ARRIVE ;  /* 0x00000000000079c5 */ /* 0x000fe20000000000 */
[----:B------:R-:W-:Y:S02]  /*18ef0*/  R2UR UR18, R20 ;  /* 0x00000000141272ca */ /* 0x000fe400000e0000 */
[----:B----4-:R-:W-:-:S03]  /*18f00*/  R2UR UR32, R8 ;  /* 0x00000000082072ca */ /* 0x010fc600000e0000 */
[----:B------:R-:W-:Y:S01]  /*18f10*/  HGMMA.64x128x16.F32 R24, gdesc[UR44], R24, gsb0 ;  /* 0x01e000002c1879f0 */ /* 0x000fe20008000818 */
[----:B------:R-:W-:Y:S01]  /*18f20*/  R2UR UR33, R9 ;  /* 0x00000000092172ca */ /* 0x000fe200000e0000 */
[----:B------:R-:W4:Y:S01]  /*18f30*/  LDL.64 R20, [R1+0x8] ;  /* 0x0000080001147983 */ /* 0x000f220000100a00 */
[----:B--2---:R-:W-:Y:S02]  /*18f40*/  R2UR UR28, R10 ;  /* 0x000000000a1c72ca */ /* 0x004fe400000e0000 */
[----:B------:R-:W-:Y:S01]  /*18f50*/  R2UR UR29, R11 ;  /* 0x000000000b1d72ca */ /* 0x000fe200000e0000 */
[----:B------:R-:W2:Y:S01]  /*18f60*/  LDL.64 R8, [R1] ;  /* 0x0000000001087983 */ /* 0x000ea20000100a00 */
[----:B------:R-:W-:Y:S01]  /*18f70*/  R2UR UR10, R14 ;  /* 0x000000000e0a72ca */ /* 0x000fe200000e0000 */
[----:B------:R-:W-:Y:S01]  /*18f80*/  VIADD R14, R7, 0x806 ;  /* 0x00000806070e7836 */ /* 0x000fe20000000000 */
[----:B------:R-:W-:Y:S02]  /*18f90*/  WARPGROUP.DEPBAR.LE gsb0, 0x0 ;  /* 0x00008000000079c5 */ /* 0x000fe40000010000 */
[----:B------:R-:W-:-:S06]  /*18fa0*/  WARPGROUP.ARRIVE ;  /* 0x00000000000079c5 */ /* 0x000fcc0000000000 */
[----:B------:R-:W-:Y:S01]  /*18fb0*/  HGMMA.64x128x16.F32 R24, gdesc[UR32], R24, gsb0 ;  /* 0x01e00000201879f0 */ /* 0x000fe20008000818 */
[----:B------:R-:W-:Y:S02]  /*18fc0*/  R2UR UR38, R14 ;  /* 0x000000000e2672ca */ /* 0x000fe400000e0000 */
[----:B------:R-:W4:Y:S01]  /*18fd0*/  LDL.64 R14, [R1+0x10] ;  /* 0x00001000010e7983 */ /* 0x000f220000100a00 */
[----:B---3--:R-:W-:Y:S02]  /*18fe0*/  R2UR UR24, R4 ;  /* 0x00000000041872ca */ /* 0x008fe400000e0000 */
[----:B------:R-:W-:Y:S01]  /*18ff0*/  R2UR UR25, R5 ;  /* 0x00000000051972ca */ /* 0x000fe200000e0000 */
[----:B------:R0:W5:Y:S01]  /*19000*/  LDL.LU.64 R10, [R1+0xa0] ;  /* 0x0000a000010a7983 */ /* 0x0001620000300a00 */
[----:B------:R-:W-:Y:S02]  /*19010*/  R2UR UR20, R2 ;  /* 0x00000000021472ca */ /* 0x000fe400000e0000 */
[----:B------:R-:W-:Y:S01]  /*19020*/  R2UR UR21, R3 ;  /* 0x00000000031572ca */ /* 0x000fe200000e0000 */
        /* <DEDUP_REMOVED lines=8> */
[----:B----4-:R-:W-:Y:S02]  /*190b0*/  R2UR UR16, R14 ;  /* 0x000000000e1072ca */ /* 0x010fe400000e0000 */
[----:B------:R-:W-:Y:S01]  /*190c0*/  R2UR UR17, R15 ;  /* 0x000000000f1172ca */ /* 0x000fe200000e0000 */
[----:B------:R-:W-:Y:S02]  /*190d0*/  WARPGROUP.DEPBAR.LE gsb0, 0x0 ;  /* 0x00008000000079c5 */ /* 0x000fe40000010000 */
[----:B------:R-:W-:-:S06]  /*190e0*/  WARPGROUP.ARRIVE ;  /* 0x00000000000079c5 */ /* 0x000fcc0000000000 */
        /* <DEDUP_REMOVED lines=25> */
.L_x_2673:
[----:B-----5:R-:W-:Y:S01]  /*19280*/  SHF.L.U32 R7, R11, 0x1f, RZ ;  /* 0x0000001f0b077819 */ /* 0x020fe200000006ff */
[----:B------:R-:W-:-:S04]  /*19290*/  IMAD R11, R6, 0x8, R2 ;  /* 0x00000008060b7824 */ /* 0x000fc800078e0202 */
[----:B------:R0:W1:Y:S01]  /*192a0*/  SYNCS.PHASECHK.TRANS64.TRYWAIT P2, [R11+URZ+0x34850], R7 ;  /* 0x034850070b0075a7 */ /* 0x000062000804017f */
[----:B------:R-:W-:Y:S05]  /*192b0*/  @!P0 BRA `(.L_x_2674) ;  /* 0x0000000000048947 */ /* 0x000fea0003800000 */
[----:B------:R-:W-:Y:S01]  /*192c0*/  BPT.TRAP 0x1 ;  /* 0x000000040000795c */ /* 0x000fe20000300000 */
.L_x_2674:
[----:B------:R-:W-:Y:S04]  /*192d0*/  BSSY B1, `(.L_x_2675) ;  /* 0x0000004000017945 */ /* 0x000fe80003800000 */
[----:B-1----:R-:W-:Y:S05]  /*192e0*/  @P2 BRA `(.L_x_2676) ;  /* 0x0000000000082947 */ /* 0x002fea0003800000 */
[----:B------:R-:W1:Y:S02]  /*192f0*/  SYNCS.PHASECHK.TRANS64.TRYWAIT P2, [R11+URZ+0x34850], R7 ;  /* 0x034850070b0075a7 */ /* 0x000e64000804017f */
[----:B-1----:R-:W-:Y:S05]  /*19300*/  @!P2 BRA `(.L_x_2677) ;  /* 0x000000f00050a947 */ /* 0x002fea0003800000 */
.L_x_2676:
[----:B------:R-:W-:Y:S05]  /*19310*/  BSYNC B1 ;  /* 0x0000000000017941 */ /* 0x000fea0003800000 */
.L_x_2675:
        /* <DEDUP_REMOVED lines=17> */
[----:B------:R-:W-:Y:S01]  /*19430*/  LEA R6, R6, R7, 0xb ;  /* 0x0000000706067211 */ /* 0x000fe200078e58ff */
[----:B------:R-:W-:Y:S01]  /*19440*/  IMAD.MOV.U32 R7, RZ, RZ, 0x40000040 ;  /* 0x40000040ff077424 */ /* 0x000fe200078e00ff */
[----:B------:R-:W-:Y:S01]  /*19450*/  MUFU.TANH R27, R27 ;  /* 0x0000001b001b7308 */ /* 0x000fe20000002400 */
[----:B------:R-:W-:Y:S01]  /*19460*/  FMUL.FTZ R37, R40, UR58 ;  /* 0x0000003a28257c20 */ /* 0x000fe20008410000 */
[C---:B------:R-:W-:Y:S01]  /*19470*/  R2UR UR6, R6.reuse ;  /* 0x00000000060672ca */ /* 0x040fe200000e0000 */
[----:B------:R-:W-:Y:S01]  /*19480*/  VIADD R8, R6, 0x80 ;  /* 0x0000008006087836 */ /* 0x000fe20000000000 */
[----:B------:R-:W-:Y:S01]  /*19490*/  R2UR UR7, R7 ;  /* 0x00000000070772ca */ /* 0x000fe200000e0000 */
        /* <DEDUP_REMOVED lines=12> */
[----:B------:R-:W-:Y:S01]  /*19560*/  HGMMA.64x128x16.F32 R88, R180, gdesc[UR4].tnspB, R88, gsb0 ;  /* 0x41e00004b4587df0 */ /* 0x000fe20008000858 */
[----:B------:R-:W-:Y:S01]  /*19570*/  R2UR UR6, R8 ;  /* 0x00000000080672ca */ /* 0x000fe200000e0000 */
[----:B------:R-:W-:Y:S01]  /*19580*/  FMUL.FTZ R58, R60, UR58 ;  /* 0x0000003a3c3a7c20 */ /* 0x000fe20008410000 */
[----:B------:R-:W-:Y:S01]  /*19590*/  R2UR UR7, R9 ;  /* 0x00000000090772ca */ /* 0x000fe200000e0000 */
[----:B------:R-:W-:Y:S01]  /*195a0*/  IMAD.MOV.U32 R9, RZ, RZ, 0x40000040 ;  /* 0x40000040ff097424 */ /* 0x000fe200078e00ff */
[----:B------:R-:W-:Y:S01]  /*195b0*/  IADD3 R8, R6, 0x100, RZ ;  /* 0x0000010006087810 */ /* 0x000fe20007ffe0ff */
        /* <DEDUP_REMOVED lines=10> */
[----:B------:R-:W-:Y:S01]  /*19660*/  ULDC UR4, c[0x0][0x988] ;  /* 0x0002620000047ab9 */ /* 0x000fe20000000800 */
        /* <DEDUP_REMOVED lines=8> */
[----:B------:R-:W-:Y:S01]  /*196f0*/  VIADD R40, R6, 0x280 ;  /* 0x0000028006287836 */ /* 0x000fe20000000000 */
[----:B------:R-:W-:Y:S01]  /*19700*/  MOV R41, 0x40000040 ;  /* 0x4000004000297802 */ /* 0x000fe20000000f00 */
[----:B------:R-:W-:Y:S01]  /*19710*/  FMUL.FTZ R78, R78, UR58 ;  /* 0x0000003a4e4e7c20 */ /* 0x000fe20008410000 */
[----:B------:R-:W-:Y:S01]  /*19720*/  FMUL.FTZ R79, R79, UR58 ;  /* 0x0000003a4f4f7c20 */ /* 0x000fe20008410000 */
[----:B------:R-:W-:Y:S01]  /*19730*/  FMUL.FTZ R82, R82, UR58 ;  /* 0x0000003a52527c20 */ /* 0x000fe20008410000 */
[----:B------:R-:W-:Y:S01]  /*19740*/  FMUL.FTZ R83, R83, UR58 ;  /* 0x0000003a53537c20 */ /* 0x000fe20008410000 */
[----:B------:R-:W-:Y:S01]  /*19750*/  MUFU.TANH R38, R38 ;  /* 0x0000002600267308 */ /* 0x000fe20000002400 */
[----:B------:R-:W-:Y:S01]  /*19760*/  FMUL.FTZ R84, R86, UR58 ;  /* 0x0000003a56547c20 */ /* 0x000fe20008410000 */
[----:B------:R-:W-:Y:S01]  /*19770*/  @!P1 IMAD R13, R13, 0x8, R2 ;  /* 0x000000080d0d9824 */ /* 0x000fe200078e0202 */
[C---:B------:R-:W-:Y:S01]  /*19780*/  ISETP.GT.AND P2, PT, R12.reuse, R199, PT ;  /* 0x000000c70c00720c */ /* 0x040fe20003f44270 */
[----:B------:R-:W-:Y:S01]  /*19790*/  @!P1 VIADD R11, R11, 0x34860 ;  /* 0x000348600b0b9836 */ /* 0x000fe20000000000 */
[----:B------:R-:W-:Y:S01]  /*197a0*/  IADD3 R12, R12, -0x1, RZ ;  /* 0xffffffff0c0c7810 */ /* 0x000fe20007ffe0ff */
[----:B------:R-:W-:-:S02]  /*197b0*/  @!P1 VIADD R13, R13, 0x34840 ;  /* 0x000348400d0d9836 */ /* 0x000fc40000000000 */
        /* <DEDUP_REMOVED lines=48> */
[----:B------:R-:W-:Y:S01]  /*19ac0*/  MUFU.TANH R84, R84 ;  /* 0x0000005400547308 */ /* 0x000fe20000002400 */
[----:B------:R-:W-:Y:S02]  /*19ad0*/  WARPGROUP.DEPBAR.LE gsb0, 0x0 ;  /* 0x00008000000079c5 */ /* 0x000fe40000010000 */
        /* <DEDUP_REMOVED lines=28> */
[----:B------:R-:W-:Y:S01]  /*19ca0*/  R2UR UR7, R9 ;  /* 0x00000000090772ca */ /* 0x000fe200000e0000 */
[----:B------:R-:W-:Y:S01]  /*19cb0*/  FMUL.FTZ R85, R87, UR58 ;  /* 0x0000003a57557c20 */ /* 0x000fe20008410000 */
[----:B------:R-:W-:-:S03]  /*19cc0*/  FMNMX.FTZ R7, R20, R7, !PT ;  /* 0x0000000714077209 */ /* 0x000fc60007810000 */
[----:B------:R-:W0:Y:S01]  /*19cd0*/  MUFU.TANH R44, R44 ;  /* 0x0000002c002c7308 */ /* 0x000e220000002400 */
[----:B-1----:R-:W-:-:S04]  /*19ce0*/  FMNMX.FTZ R7, R24, R7, !PT ;  /* 0x0000000718077209 */ /* 0x002fc80007810000 */
[----:B------:R-:W-:-:S03]  /*19cf0*/  FMNMX.FTZ R7, R27, R7, !PT ;  /* 0x000000071b077209 */ /* 0x000fc60007810000 */
[----:B------:R-:W1:Y:S01]  /*19d00*/  MUFU.TANH R47, R47 ;  /* 0x0000002f002f7308 */ /* 0x000e620000002400 */
[----:B------:R-:W-:-:S04]  /*19d10*/  FMNMX.FTZ R7, R29, R7, !PT ;  /* 0x000000071d077209 */ /* 0x000fc80007810000 */
[----:B------:R-:W-:-:S03]  /*19d20*/  FMNMX.FTZ R7, R30, R7, !PT ;  /* 0x000000071e077209 */ /* 0x000fc60007810000 */
[----:B------:R-:W3:Y:S01]  /*19d30*/  MUFU.TANH R51, R51 ;  /* 0x0000003300337308 */ /* 0x000ee20000002400 */
[----:B------:R-:W-:-:S04]  /*19d40*/  FMNMX.FTZ R7, R33, R7, !PT ;  /* 0x0000000721077209 */ /* 0x000fc80007810000 */
[----:B------:R-:W-:-:S03]  /*19d50*/  FMNMX.FTZ R7, R35, R7, !PT ;  /* 0x0000000723077209 */ /* 0x000fc60007810000 */
[----:B------:R-:W4:Y:S01]  /*19d60*/  MUFU.TANH R55, R55 ;  /* 0x0000003700377308 */ /* 0x000f220000002400 */
[----:B------:R-:W-:-:S04]  /*19d70*/  FMNMX.FTZ R7, R37, R7, !PT ;  /* 0x0000000725077209 */ /* 0x000fc80007810000 */
[----:B------:R-:W-:-:S03]  /*19d80*/  FMNMX.FTZ R7, R38, R7, !PT ;  /* 0x0000000726077209 */ /* 0x000fc60007810000 */
[----:B------:R-:W5:Y:S01]  /*19d90*/  MUFU.TANH R62, R62 ;  /* 0x0000003e003e7308 */ /* 0x000f620000002400 */
[----:B--2---:R-:W-:-:S04]  /*19da0*/  FMNMX.FTZ R7, R43, R7, !PT ;  /* 0x000000072b077209 */ /* 0x004fc80007810000 */
[----:B0-----:R-:W-:-:S03]  /*19db0*/  FMNMX.FTZ R7, R44, R7, !PT ;  /* 0x000000072c077209 */ /* 0x001fc60007810000 */
[----:B------:R-:W0:Y:S01]  /*19dc0*/  MUFU.TANH R65, R65 ;  /* 0x0000004100417308 */ /* 0x000e220000002400 */
[----:B-1----:R-:W-:-:S04]  /*19dd0*/  FMNMX.FTZ R7, R47, R7, !PT ;  /* 0x000000072f077209 */ /* 0x002fc80007810000 */
[----:B------:R-:W-:-:S03]  /*19de0*/  FMNMX.FTZ R7, R49, R7, !PT ;  /* 0x0000000731077209 */ /* 0x000fc60007810000 */
[----:B------:R-:W1:Y:S01]  /*19df0*/  MUFU.TANH R69, R69 ;  /* 0x0000004500457308 */ /* 0x000e620000002400 */
[----:B---3--:R-:W-:-:S04]  /*19e00*/  FMNMX.FTZ R7, R51, R7, !PT ;  /* 0x0000000733077209 */ /* 0x008fc80007810000 */
[----:B------:R-:W-:-:S03]  /*19e10*/  FMNMX.FTZ R7, R53, R7, !PT ;  /* 0x0000000735077209 */ /* 0x000fc60007810000 */
[----:B------:R-:W2:Y:S01]  /*19e20*/  MUFU.TANH R73, R73 ;  /* 0x0000004900497308 */ /* 0x000ea20000002400 */
[----:B----4-:R-:W-:-:S04]  /*19e30*/  FMNMX.FTZ R7, R55, R7, !PT ;  /* 0x0000000737077209 */ /* 0x010fc80007810000 */
[----:B------:R-:W-:-:S03]  /*19e40*/  FMNMX.FTZ R7, R57, R7, !PT ;  /* 0x0000000739077209 */ /* 0x000fc60007810000 */
[----:B------:R-:W3:Y:S01]  /*19e50*/  MUFU.TANH R77, R77 ;  /* 0x0000004d004d7308 */ /* 0x000ee20000002400 */
[----:B------:R-:W-:-:S04]  /*19e60*/  FMNMX.FTZ R7, R58, R7, !PT ;  /* 0x000000073a077209 */ /* 0x000fc80007810000 */
[----:B------:R-:W-:-:S03]  /*19e70*/  FMNMX.FTZ R7, R60, R7, !PT ;  /* 0x000000073c077209 */ /* 0x000fc60007810000 */
[----:B------:R-:W4:Y:S01]  /*19e80*/  MUFU.TANH R80, R80 ;  /* 0x0000005000507308 */ /* 0x000f220000002400 */
[----:B------:R-:W-:-:S04]  /*19e90*/  FMNMX.FTZ R7, R61, R7, !PT ;  /* 0x000000073d077209 */ /* 0x000fc80007810000 */
[----:B-----5:R-:W-:-:S03]  /*19ea0*/  FMNMX.FTZ R7, R62, R7, !PT ;  /* 0x000000073e077209 */ /* 0x020fc60007810000 */
[----:B------:R-:W5:Y:S01]  /*19eb0*/  MUFU.TANH R28, R28 ;  /* 0x0000001c001c7308 */ /* 0x000f620000002400 */
[----:B------:R-:W-:-:S04]  /*19ec0*/  FMNMX.FTZ R7, R64, R7, !PT ;  /* 0x0000000740077209 */ /* 0x000fc80007810000 */
[----:B0-----:R-:W-:-:S03]  /*19ed0*/  FMNMX.FTZ R7, R65, R7, !PT ;  /* 0x0000000741077209 */ /* 0x001fc60007810000 */
[----:B------:R-:W0:Y:S01]  /*19ee0*/  MUFU.TANH R34, R34 ;  /* 0x0000002200227308 */ /* 0x000e220000002400 */
[----:B------:R-:W-:-:S04]  /*19ef0*/  FMNMX.FTZ R7, R68, R7, !PT ;  /* 0x0000000744077209 */ /* 0x000fc80007810000 */
[----:B-1----:R-:W-:-:S03]  /*19f00*/  FMNMX.FTZ R7, R69, R7, !PT ;  /* 0x0000000745077209 */ /* 0x002fc60007810000 */
[----:B------:R-:W-:Y:S01]  /*19f10*/  MUFU.TANH R39, R39 ;  /* 0x0000002700277308 */ /* 0x000fe20000002400 */
[----:B------:R-:W-:-:S04]  /*19f20*/  FMNMX.FTZ R7, R72, R7, !PT ;  /* 0x0000000748077209 */ /* 0x000fc80007810000 */
[----:B--2---:R-:W-:-:S03]  /*19f30*/  FMNMX.FTZ R7, R73, R7, !PT ;  /* 0x0000000749077209 */ /* 0x004fc60007810000 */
[----:B------:R-:W-:Y:S01]  /*19f40*/  MUFU.TANH R45, R45 ;  /* 0x0000002d002d7308 */ /* 0x000fe20000002400 */
[----:B---3--:R-:W-:-:S04]  /*19f50*/  FMNMX.FTZ R7, R77, R7, !PT ;  /* 0x000000074d077209 */ /* 0x008fc80007810000 */
[----:B------:R-:W-:Y:S01]  /*19f60*/  FMNMX.FTZ R7, R81, R7, !PT ;  /* 0x0000000751077209 */ /* 0x000fe20007810000 */
[----:B------:R-:W-:Y:S02]  /*19f70*/  WARPGROUP.DEPBAR.LE gsb0, 0x0 ;  /* 0x00008000000079c5 */ /* 0x000fe40000010000 */
[----:B------:R-:W-:Y:S01]  /*19f80*/  WARPGROUP.ARRIVE ;  /* 0x00000000000079c5 */ /* 0x000fe20000000000 */
[----:B------:R-:W-:Y:S01]  /*19f90*/  FMNMX.FTZ R7, R76, R7, !PT ;  /* 0x000000074c077209 */ /* 0x000fe20007810000 */
[----:B------:R-:W-:Y:S03]  /*19fa0*/  MUFU.TANH R48, R48 ;  /* 0x0000003000307308 */ /* 0x000fe60000002400 */
[----:B----4-:R-:W-:Y:S01]  /*19fb0*/  FMNMX.FTZ R9, R80, R7, !PT ;  /* 0x0000000750097209 */ /* 0x010fe20007810000 */
[----:B------:R-:W-:Y:S01]  /*19fc0*/  HGMMA.64x128x16.F32 R88, R164, gdesc[UR4].tnspB, R88, gsb0 ;  /* 0x41e00004a4587df0 */ /* 0x000fe20008000858 */
[----:B------:R-:W-:-:S02]  /*19fd0*/  R2UR UR6, R40 ;  /* 0x00000000280672ca */ /* 0x000fc400000e0000 */
[----:B------:R-:W-:Y:S01]  /*19fe0*/  R2UR UR7, R41 ;  /* 0x00000000290772ca */ /* 0x000fe200000e0000 */
[----:B------:R-:W1:Y:S01]  /*19ff0*/  SHFL.BFLY PT, R7, R9, 0x2, 0x1f ;  /* 0x0c401f0009077f89 */ /* 0x000e6200000e0000 */
[----:B------:R-:W-:Y:S08]  /*1a000*/  MUFU.TANH R52, R52 ;  /* 0x0000003400347308 */ /* 0x000ff00000002400 */
[----:B------:R-:W-:Y:S08]  /*1a010*/  MUFU.TANH R56, R56 ;  /* 0x0000003800387308 */ /* 0x000ff00000002400 */
[----:B------:R-:W-:Y:S01]  /*1a020*/  MUFU.TANH R59, R59 ;  /* 0x0000003b003b7308 */ /* 0x000fe20000002400 */
[----:B-1----:R-:W-:-:S07]  /*1a030*/  FMNMX.FTZ R9, R9, R7, !PT ;  /* 0x0000000709097209 */ /* 0x002fce0007810000 */
[----:B------:R-:W-:Y:S01]  /*1a040*/  MUFU.TANH R85, R85 ;  /* 0x0000005500557308 */ /* 0x000fe20000002400 */
[----:B------:R-:W1:Y:S02]  /*1a050*/  SHFL.BFLY PT, R7, R9, 0x1, 0x1f ;  /* 0x0c201f0009077f89 */ /* 0x000e6400000e0000 */
[----:B-1----:R-:W-:Y:S01]  /*1a060*/  FMNMX.FTZ R9, R9, R7, !PT ;  /* 0x0000000709097209 */ /* 0x002fe20007810000 */
[----:B------:R-:W-:-:S04]  /*1a070*/  IMAD.U32 R7, RZ, RZ, UR4 ;  /* 0x00000004ff077e24 */ /* 0x000fc8000f8e00ff */
[----:B------:R-:W-:-:S04]  /*1a080*/  FADD.FTZ R5, -R9, R5 ;  /* 0x0000000509057221 */ /* 0x000fc80000010100 */
[----:B------:R-:W-:-:S04]  /*1a090*/  FMUL.FTZ R5, R5, R7 ;  /* 0x0000000705057220 */ /* 0x000fc80000410000 */
[----:B------:R1:W-:Y:S02]  /*1a0a0*/  MUFU.EX2 R26, R5 ;  /* 0x00000005001a7308 */ /* 0x0003e40000000800 */
[----:B-1----:R-:W-:-:S04]  /*1a0b0*/  FMNMX.FTZ R5, R14, R10, !PT ;  /* 0x0000000a0e057209 */ /* 0x002fc80007810000 */
[----:B------:R-:W-:-:S04]  /*1a0c0*/  FMNMX.FTZ R5, R15, R5, !PT ;  /* 0x000000050f057209 */ /* 0x000fc80007810000 */
[----:B------:R-:W-:Y:S01]  /*1a0d0*/  FMNMX.FTZ R5, R21, R5, !PT ;  /* 0x0000000515057209 */ /* 0x000fe20007810000 */
[----:B------:R-:W-:Y:S02]  /*1a0e0*/  WARPGROUP.DEPBAR.LE gsb0, 0x0 ;  /* 0x00008000000079c5 */ /* 0x000fe40000010000 */
[----:B------:R-:W-:Y:S01]  /*1a0f0*/  FMUL.FTZ R166, R9, R7 ;  /* 0x0000000709a67220 */ /* 0x000fe20000410000 */
[----:B------:R-:W-:-:S03]  /*1a100*/  WARPGROUP.ARRIVE ;  /* 0x00000000000079c5 */ /* 0x000fc60000000000 */
[--C-:B------:R-:W-:Y:S01]  /*1a110*/  FFMA.FTZ R180, R8, R7, -R166.reuse ;  /* 0x0000000708b47223 */ /* 0x100fe200000108a6 */
[----:B------:R-:W-:Y:S01]  /*1a120*/  FMNMX.FTZ R8, R25, R5, !PT ;  /* 0x0000000519087209 */ /* 0x000fe20007810000 */
[-CC-:B------:R-:W-:Y:S01]  /*1a130*/  FFMA.FTZ R86, R20, R7.reuse, -R166.reuse ;  /* 0x0000000714567223 */ /* 0x180fe200000108a6 */
[----:B------:R-:W-:Y:S01]  /*1a140*/  HGMMA.64x128x16.F32 R88, R160, gdesc[UR4].tnspB, R88, gsb0 ;  /* 0x41e00004a0587df0 */ /* 0x000fe20008000858 */
[-CC-:B------:R-:W-:Y:S01]  /*1a150*/  FFMA.FTZ R182, R24, R7.reuse, -R166.reuse ;  /* 0x0000000718b67223 */ /* 0x180fe200000108a6 */
[----:B-----5:R-:W-:Y:S01]  /*1a160*/  FMNMX.FTZ R8, R28, R8, !PT ;  /* 0x000000081c087209 */ /* 0x020fe20007810000 */
[----:B------:R-:W1:Y:S01]  /*1a170*/  MUFU.EX2 R180, R180 ;  /* 0x000000b400b47308 */ /* 0x000e620000000800 */
[-CC-:B------:R-:W-:Y:S01]  /*1a180*/  FFMA.FTZ R164, R27, R7.reuse, -R166.reuse ;  /* 0x000000071ba47223 */ /* 0x180fe200000108a6 */
[-CC-:B------:R-:W-:Y:S01]  /*1a190*/  FFMA.FTZ R176, R29, R7.reuse, -R166.reuse ;  /* 0x000000071db07223 */ /* 0x180fe200000108a6 */
[----:B------:R-:W-:Y:S01]  /*1a1a0*/  FMNMX.FTZ R8, R31, R8, !PT ;  /* 0x000000081f087209 */ /* 0x000fe20007810000 */
[-CC-:B------:R-:W-:Y:S01]  /*1a1b0*/  FFMA.FTZ R30, R30, R7.reuse, -R166.reuse ;  /* 0x000000071e1e7223 */ /* 0x180fe200000108a6 */
[-CC-:B------:R-:W-:Y:S01]  /*1a1c0*/  FFMA.FTZ R178, R33, R7.reuse, -R166.reuse ;  /* 0x0000000721b27223 */ /* 0x180fe200000108a6 */
[-CC-:B------:R-:W-:Y:S01]  /*1a1d0*/  FFMA.FTZ R172, R37, R7.reuse, -R166.reuse ;  /* 0x0000000725ac7223 */ /* 0x180fe200000108a6 */
[----:B------:R-:W-:Y:S01]  /*1a1e0*/  FMNMX.FTZ R8, R32, R8, !PT ;  /* 0x0000000820087209 */ /* 0x000fe20007810000 */
[----:B------:R-:W2:Y:S01]  /*1a1f0*/  MUFU.EX2 R86, R86 ;  /* 0x0000005600567308 */ /* 0x000ea20000000800 */
[-CC-:B------:R-:W-:Y:S01]  /*1a200*/  FFMA.FTZ R24, R38, R7.reuse, -R166.reuse ;  /* 0x0000000726187223 */ /* 0x180fe200000108a6 */
[-CC-:B------:R-:W-:Y:S01]  /*1a210*/  FFMA.FTZ R174, R43, R7.reuse, -R166.reuse ;  /* 0x000000072bae7223 */ /* 0x180fe200000108a6 */
[----:B0-----:R-:W-:Y:S01]  /*1a220*/  FMNMX.FTZ R8, R34, R8, !PT ;  /* 0x0000000822087209 */ /* 0x001fe20007810000 */
[-CC-:B------:R-:W-:Y:S01]  /*1a230*/  FFMA.FTZ R20, R44, R7.reuse, -R166.reuse ;  /* 0x000000072c147223 */ /* 0x180fe200000108a6 */
[-CC-:B------:R-:W-:Y:S01]  /*1a240*/  FFMA.FTZ R168, R47, R7.reuse, -R166.reuse ;  /* 0x000000072fa87223 */ /* 0x180fe200000108a6 */
[----:B------:R-:W-:Y:S01]  /*1a250*/  FFMA.FTZ R29, R49, R7, -R166 ;  /* 0x00000007311d7223 */ /* 0x000fe200000108a6 */
[----:B------:R-:W-:Y:S01]  /*1a260*/  FMNMX.FTZ R8, R36, R8, !PT ;  /* 0x0000000824087209 */ /* 0x000fe20007810000 */
[----:B------:R-:W0:Y:S01]  /*1a270*/  MUFU.EX2 R182, R182 ;  /* 0x000000b600b67308 */ /* 0x000e220000000800 */
[----:B-1----:R-:W-:Y:S01]  /*1a280*/  FFMA.FTZ R3, R26, R3, R180 ;  /* 0x000000031a037223 */ /* 0x002fe200000100b4 */
[-CC-:B------:R-:W-:Y:S01]  /*1a290*/  FFMA.FTZ R170, R51, R7.reuse, -R166.reuse ;  /* 0x0000000733aa7223 */ /* 0x180fe200000108a6 */
[----:B------:R-:W-:Y:S01]  /*1a2a0*/  FMNMX.FTZ R8, R39, R8, !PT ;  /* 0x0000000827087209 */ /* 0x000fe20007810000 */
[-CC-:B------:R-:W-:Y:S01]  /*1a2b0*/  FFMA.FTZ R27, R53, R7.reuse, -R166.reuse ;  /* 0x00000007351b7223 */ /* 0x180fe200000108a6 */
[-CC-:B------:R-:W-:Y:S01]  /*1a2c0*/  FFMA.FTZ R38, R57, R7.reuse, -R166.reuse ;  /* 0x0000000739267223 */ /* 0x180fe200000108a6 */
[-CC-:B------:R-:W-:Y:S01]  /*1a2d0*/  FFMA.FTZ R33, R58, R7.reuse, -R166.reuse ;  /* 0x000000073a217223 */ /* 0x180fe200000108a6 */
[----:B------:R-:W-:Y:S01]  /*1a2e0*/  FMNMX.FTZ R8, R42, R8, !PT ;  /* 0x000000082a087209 */ /* 0x000fe20007810000 */
[----:B------:R-:W1:Y:S01]  /*1a2f0*/  MUFU.EX2 R164, R164 ;  /* 0x000000a400a47308 */ /* 0x000e620000000800 */
[----:B--2---:R-:W-:Y:S01]  /*1a300*/  FADD.FTZ R3, R86, R3 ;  /* 0x0000000356037221 */ /* 0x004fe20000010000 */
[-CC-:B------:R-:W-:Y:S01]  /*1a310*/  FFMA.FTZ R49, R60, R7.reuse, -R166.reuse ;  /* 0x000000073c317223 */ /* 0x180fe200000108a6 */
[----:B------:R-:W-:Y:S01]  /*1a320*/  FMNMX.FTZ R8, R45, R8, !PT ;  /* 0x000000082d087209 */ /* 0x000fe20007810000 */
[-CC-:B------:R-:W-:Y:S01]  /*1a330*/  FFMA.FTZ R47, R62, R7.reuse, -R166.reuse ;  /* 0x000000073e2f7223 */ /* 0x180fe200000108a6 */
[-CC-:B------:R-:W-:Y:S01]  /*1a340*/  FFMA.FTZ R43, R65, R7.reuse, -R166.reuse ;  /* 0x00000007412b7223 */ /* 0x180fe200000108a6 */
[-CC-:B------:R-:W-:Y:S01]  /*1a350*/  FFMA.FTZ R37, R68, R7.reuse, -R166.reuse ;  /* 0x0000000744257223 */ /* 0x180fe200000108a6 */
[----:B------:R-:W-:Y:S01]  /*1a360*/  FMNMX.FTZ R8, R46, R8, !PT ;  /* 0x000000082e087209 */ /* 0x000fe20007810000 */
[----:B------:R-:W-:Y:S01]  /*1a370*/  MUFU.EX2 R176, R176 ;  /* 0x000000b000b07308 */ /* 0x000fe20000000800 */
[----:B0-----:R-:W-:Y:S01]  /*1a380*/  FADD.FTZ R3, R182, R3 ;  /* 0x00000003b6037221 */ /* 0x001fe20000010000 */
[-CC-:B------:R-:W-:Y:S01]  /*1a390*/  FFMA.FTZ R44, R69, R7.reuse, -R166.reuse ;  /* 0x00000007452c7223 */ /* 0x180fe200000108a6 */
[----:B------:R-:W-:Y:S01]  /*1a3a0*/  FMNMX.FTZ R8, R48, R8, !PT ;  /* 0x0000000830087209 */ /* 0x000fe20007810000 */
[-CC-:B------:R-:W-:Y:S01]  /*1a3b0*/  FFMA.FTZ R51, R72, R7.reuse, -R166.reuse ;  /* 0x0000000748337223 */ /* 0x180fe200000108a6 */
[-CC-:B------:R-:W-:Y:S01]  /*1a3c0*/  FFMA.FTZ R53, R73, R7.reuse, -R166.reuse ;  /* 0x0000000749357223 */ /* 0x180fe200000108a6 */
[-CC-:B------:R-:W-:Y:S01]  /*1a3d0*/  FFMA.FTZ R57, R81, R7.reuse, -R166.reuse ;  /* 0x0000000751397223 */ /* 0x180fe200000108a6 */
[----:B------:R-:W-:Y:S01]  /*1a3e0*/  FMNMX.FTZ R8, R50, R8, !PT ;  /* 0x0000000832087209 */ /* 0x000fe20007810000 */
[----:B------:R0:W-:Y:S01]  /*1a3f0*/  MUFU.EX2 R5, R30 ;  /* 0x0000001e00057308 */ /* 0x0001e20000000800 */
[----:B-1----:R-:W-:Y:S01]  /*1a400*/  FADD.FTZ R3, R164, R3 ;  /* 0x00000003a4037221 */ /* 0x002fe20000010000 */
[-CC-:B------:R-:W-:Y:S01]  /*1a410*/  FFMA.FTZ R58, R76, R7.reuse, -R166.reuse ;  /* 0x000000074c3a7223 */ /* 0x180fe200000108a6 */
[----:B------:R-:W-:Y:S01]  /*1a420*/  FMNMX.FTZ R8, R52, R8, !PT ;  /* 0x0000000834087209 */ /* 0x000fe20007810000 */
[----:B------:R-:W-:Y:S01]  /*1a430*/  FFMA.FTZ R80, R80, R7, -R166 ;  /* 0x0000000750507223 */ /* 0x000fe200000108a6 */
[----:B------:R-:W-:-:S02]  /*1a440*/  F2FP.F16.F32.PACK_AB R182, R164, R182 ;  /* 0x000000b6a4b6723e */ /* 0x000fc400000000ff */
[----:B------:R-:W-:Y:S01]  /*1a450*/  FMNMX.FTZ R8, R54, R8, !PT ;  /* 0x0000000836087209 */ /* 0x000fe20007810000 */
[----:B------:R-:W-:Y:S01]  /*1a460*/  MUFU.EX2 R178, R178 ;  /* 0x000000b200b27308 */ /* 0x000fe20000000800 */
[-CC-:B0-----:R-:W-:Y:S01]  /*1a470*/  FFMA.FTZ R30, R35, R7.reuse, -R166.reuse ;  /* 0x00000007231e7223 */ /* 0x181fe200000108a6 */
[-CC-:B------:R-:W-:Y:S01]  /*1a480*/  FFMA.FTZ R35, R55, R7.reuse, -R166.reuse ;  /* 0x0000000737237223 */ /* 0x180fe200000108a6 */
[----:B------:R-:W-:Y:S01]  /*1a490*/  FMNMX.FTZ R8, R56, R8, !PT ;  /* 0x0000000838087209 */ /* 0x000fe20007810000 */
[----:B------:R-:W-:Y:S01]  /*1a4a0*/  FFMA.FTZ R55, R77, R7, -R166 ;  /* 0x000000074d377223 */ /* 0x000fe200000108a6 */
[----:B------:R-:W-:Y:S02]  /*1a4b0*/  F2FP.F16.F32.PACK_AB R180, R86, R180 ;  /* 0x000000b456b4723e */ /* 0x000fe400000000ff */
        /* <DEDUP_REMOVED lines=25> */
[----:B0-----:R-:W-:Y:S01]  /*1a650*/  FMNMX.FTZ R8, R8, R40, !PT ;  /* 0x0000002808087209 */ /* 0x001fe20007810000 */
[----:B------:R-:W-:-:S06]  /*1a660*/  VIADD R40, R6, 0x300 ;  /* 0x0000030006287836 */ /* 0x000fcc0000000000 */
[----:B------:R-:W0:Y:S01]  /*1a670*/  MUFU.EX2 R38, R38 ;  /* 0x0000002600267308 */ /* 0x000e220000000800 */
[----:B------:R-:W-:Y:S02]  /*1a680*/  WARPGROUP.DEPBAR.LE gsb0, 0x0 ;  /* 0x00008000000079c5 */ /* 0x000fe40000010000 */
[----:B------:R-:W1:Y:S01]  /*1a690*/  SHFL.BFLY PT, R41, R8, 0x1, 0x1f ;  /* 0x0c201f0008297f89 */ /* 0x000e6200000e0000 */
[----:B------:R-:W-:Y:S01]  /*1a6a0*/  R2UR UR6, R40 ;  /* 0x00000000280672ca */ /* 0x000fe200000e0000 */
[----:B------:R-:W-:Y:S01]  /*1a6b0*/  WARPGROUP.ARRIVE ;  /* 0x00000000000079c5 */ /* 0x000fe20000000000 */
[-CC-:B------:R-:W-:Y:S01]  /*1a6c0*/  FFMA.FTZ R160, R61, R7.reuse, -R166.reuse ;  /* 0x000000073da07223 */ /* 0x180fe200000108a6 */
[----:B------:R-:W-:Y:S01]  /*1a6d0*/  FFMA.FTZ R162, R64, R7, -R166 ;  /* 0x0000000740a27223 */ /* 0x000fe200000108a6 */
[----:B------:R-:W-:Y:S08]  /*1a6e0*/  MUFU.EX2 R33, R33 ;  /* 0x0000002100217308 */ /* 0x000ff00000000800 */
[----:B------:R-:W2:Y:S01]  /*1a6f0*/  MUFU.EX2 R49, R49 ;  /* 0x0000003100317308 */ /* 0x000ea20000000800 */
[----:B0-----:R-:W-:-:S07]  /*1a700*/  F2FP.F16.F32.PACK_AB R164, R38, R35 ;  /* 0x0000002326a4723e */ /* 0x001fce00000000ff */
[----:B------:R-:W-:Y:S01]  /*1a710*/  MUFU.EX2 R160, R160 ;  /* 0x000000a000a07308 */ /* 0x000fe20000000800 */
[----:B-1----:R-:W-:Y:S01]  /*1a720*/  FMNMX.FTZ R8, R8, R41, !PT ;  /* 0x0000002908087209 */ /* 0x002fe20007810000 */
[----:B------:R-:W-:-:S04]  /*1a730*/  IMAD.MOV.U32 R41, RZ, RZ, 0x40000040 ;  /* 0x40000040ff297424 */ /* 0x000fc800078e00ff */
[----:B------:R-:W-:Y:S01]  /*1a740*/  FADD.FTZ R40, -R8, R10 ;  /* 0x0000000a08287221 */ /* 0x000fe20000010100 */
[----:B------:R-:W-:Y:S01]  /*1a750*/  R2UR UR7, R41 ;  /* 0x00000000290772ca */ /* 0x000fe200000e0000 */
[----:B------:R-:W-:Y:S01]  /*1a760*/  MUFU.EX2 R47, R47 ;  /* 0x0000002f002f7308 */ /* 0x000fe20000000800 */
[----:B--2---:R-:W-:Y:S01]  /*1a770*/  F2FP.F16.F32.PACK_AB R166, R49, R33 ;  /* 0x0000002131a6723e */ /* 0x004fe200000000ff */
[-C--:B------:R-:W-:Y:S01]  /*1a780*/  FMUL.FTZ R87, R40, R7.reuse ;  /* 0x0000000728577220 */ /* 0x080fe20000410000 */
[----:B------:R-:W-:-:S04]  /*1a790*/  FMUL.FTZ R40, R8, R7 ;  /* 0x0000000708287220 */ /* 0x000fc80000410000 */
[-CC-:B------:R-:W-:Y:S01]  /*1a7a0*/  FFMA.FTZ R181, R14, R7.reuse, -R40.reuse ;  /* 0x000000070eb57223 */ /* 0x180fe20000010828 */
[-CC-:B------:R-:W-:Y:S01]  /*1a7b0*/  FFMA.FTZ R41, R15, R7.reuse, -R40.reuse ;  /* 0x000000070f297223 */ /* 0x180fe20000010828 */
[----:B------:R-:W-:Y:S01]  /*1a7c0*/  VIADD R14, R6, 0x380 ;  /* 0x00000380060e7836 */ /* 0x000fe20000000000 */
[----:B------:R-:W-:Y:S01]  /*1a7d0*/  MOV R15, 0x40000040 ;  /* 0x40000040000f7802 */ /* 0x000fe20000000f00 */
[----:B------:R-:W-:Y:S01]  /*1a7e0*/  MUFU.EX2 R87, R87 ;  /* 0x0000005700577308 */ /* 0x000fe20000000800 */
[----:B------:R-:W-:Y:S01]  /*1a7f0*/  HGMMA.64x128x16.F32 R88, R156, gdesc[UR4].tnspB, R88, gsb0 ;  /* 0x41e000049c587df0 */ /* 0x000fe20008000858 */
[-CC-:B------:R-:W-:Y:S01]  /*1a800*/  FFMA.FTZ R183, R21, R7.reuse, -R40.reuse ;  /* 0x0000000715b77223 */ /* 0x180fe20000010828 */
[----:B------:R-:W-:Y:S01]  /*1a810*/  R2UR UR6, R14 ;  /* 0x000000000e0672ca */ /* 0x000fe200000e0000 */
[-CC-:B------:R-:W-:Y:S01]  /*1a820*/  FFMA.FTZ R21, R25, R7.reuse, -R40.reuse ;  /* 0x0000000719157223 */ /* 0x180fe20000010828 */
[----:B------:R-:W-:Y:S01]  /*1a830*/  R2UR UR7, R15 ;  /* 0x000000000f0772ca */ /* 0x000fe200000e0000 */
[-CC-:B------:R-:W-:Y:S01]  /*1a840*/  FFMA.FTZ R177, R28, R7.reuse, -R40.reuse ;  /* 0x000000071cb17223 */ /* 0x180fe20000010828 */
[-CC-:B------:R-:W-:Y:S01]  /*1a850*/  FFMA.FTZ R25, R31, R7.reuse, -R40.reuse ;  /* 0x000000071f197223 */ /* 0x180fe20000010828 */
[----:B------:R-:W0:Y:S01]  /*1a860*/  MUFU.EX2 R181, R181 ;  /* 0x000000b500b57308 */ /* 0x000e220000000800 */
[-CC-:B------:R-:W-:Y:S01]  /*1a870*/  FFMA.FTZ R179, R32, R7.reuse, -R40.reuse ;  /* 0x0000000720b37223 */ /* 0x180fe20000010828 */
[----:B------:R-:W-:Y:S01]  /*1a880*/  @!P1 PRMT R14, RZ, 0x654, R13 ;  /* 0x00000654ff0e9816 */ /* 0x000fe2000000000d */
        /* <DEDUP_REMOVED lines=14> */
[----:B0-----:R-:W-:Y:S01]  /*1a970*/  FFMA.FTZ R0, R87, R0, R181 ;  /* 0x0000000057007223 */ /* 0x001fe200000100b5 */
[-CC-:B------:R-:W-:Y:S01]  /*1a980*/  FFMA.FTZ R63, R63, R7.reuse, -R40.reuse ;  /* 0x000000073f3f7223 */ /* 0x180fe20000010828 */
[-CC-:B------:R-:W-:Y:S01]  /*1a990*/  FFMA.FTZ R161, R66, R7.reuse, -R40.reuse ;  /* 0x0000000742a17223 */ /* 0x180fe20000010828 */
[-CC-:B------:R-:W-:Y:S01]  /*1a9a0*/  FFMA.FTZ R163, R70, R7.reuse, -R40.reuse ;  /* 0x0000000746a37223 */ /* 0x180fe20000010828 */
[-CC-:B------:R-:W-:Y:S01]  /*1a9b0*/  FFMA.FTZ R75, R75, R7.reuse, -R40.reuse ;  /* 0x000000074b4b7223 */ /* 0x180fe20000010828 */
[-CC-:B------:R-:W-:Y:S01]  /*1a9c0*/  FFMA.FTZ R78, R78, R7.reuse, -R40.reuse ;  /* 0x000000074e4e7223 */ /* 0x180fe20000010828 */
[-C--:B------:R-:W-:Y:S01]  /*1a9d0*/  FFMA.FTZ R79, R79, R7.reuse, -R40 ;  /* 0x000000074f4f7223 */ /* 0x080fe20000010828 */
[----:B------:R-:W-:Y:S01]  /*1a9e0*/  MUFU.EX2 R21, R21 ;  /* 0x0000001500157308 */ /* 0x000fe20000000800 */
[----:B-1----:R-:W-:Y:S01]  /*1a9f0*/  FADD.FTZ R0, R41, R0 ;  /* 0x0000000029007221 */ /* 0x002fe20000010000 */
[-CC-:B------:R-:W-:Y:S01]  /*1aa00*/  FFMA.FTZ R82, R82, R7.reuse, -R40.reuse ;  /* 0x0000000752527223 */ /* 0x180fe20000010828 */
[-CC-:B------:R-:W-:Y:S01]  /*1aa10*/  FFMA.FTZ R83, R83, R7.reuse, -R40.reuse ;  /* 0x0000000753537223 */ /* 0x180fe20000010828 */
[----:B------:R-:W-:Y:S01]  /*1aa20*/  FFMA.FTZ R84, R84, R7, -R40 ;  /* 0x0000000754547223 */ /* 0x000fe20000010828 */
[----:B------:R-:W-:-:S03]  /*1aa30*/  F2FP.F16.F32.PACK_AB R181, R41, R181 ;  /* 0x000000b529b5723e */ /* 0x000fc600000000ff */
        /* <DEDUP_REMOVED lines=39> */
[----:B------:R-:W-:-:S02]  /*1acb0*/  WARPGROUP.DEPBAR.LE gsb0, 0x0 ;  /* 0x00008000000079c5 */ /* 0x000fc40000010000 */
[----:B------:R2:W-:Y:S01]  /*1acc0*/  @!P1 SYNCS.ARRIVE.TRANS64.RED.A1T0 RZ, [R14+URZ], RZ ;  /* 0x000000ff0eff99a7 */ /* 0x0005e2000810043f */
[----:B0-----:R-:W-:-:S04]  /*1acd0*/  F2FP.F16.F32.PACK_AB R152, R57, R55 ;  /* 0x000000373998723e */ /* 0x001fc800000000ff */
[----:B------:R-:W-:Y:S01]  /*1ace0*/  MUFU.EX2 R84, R84 ;  /* 0x0000005400547308 */ /* 0x000fe20000000800 */
[----:B-1----:R-:W-:Y:S01]  /*1acf0*/  F2FP.F16.F32.PACK_AB R153, R83, R82 ;  /* 0x000000525399723e */ /* 0x002fe200000000ff */
[----:B--2---:R-:W-:Y:S01]  /*1ad00*/  FADD.FTZ R14, R183, R0 ;  /* 0x00000000b70e7221 */ /* 0x004fe20000010000 */
[----:B------:R0:W-:Y:S01]  /*1ad10*/  @!P1 SYNCS.ARRIVE.TRANS64.RED.A1T0 RZ, [R11+URZ], RZ ;  /* 0x000000ff0bff99a7 */ /* 0x0001e2000810043f */
[----:B------:R-:W-:-:S04]  /*1ad20*/  F2FP.F16.F32.PACK_AB R183, R21, R183 ;  /* 0x000000b715b7723e */ /* 0x000fc800000000ff */
[----:B------:R-:W-:Y:S01]  /*1ad30*/  MUFU.EX2 R0, R63 ;  /* 0x0000003f00007308 */ /* 0x000fe20000000800 */
[----:B------:R-:W-:-:S04]  /*1ad40*/  FADD.FTZ R14, R21, R14 ;  /* 0x0000000e150e7221 */ /* 0x000fc80000010000 */
[----:B------:R-:W-:Y:S01]  /*1ad50*/  FADD.FTZ R14, R177, R14 ;  /* 0x0000000eb10e7221 */ /* 0x000fe20000010000 */
[----:B0-----:R-:W-:Y:S01]  /*1ad60*/  FADD.FTZ R11, R176, R3 ;  /* 0x00000003b00b7221 */ /* 0x001fe20000010000 */
        /* <DEDUP_REMOVED lines=8> */
[C---:B------:R-:W-:Y:S01]  /*1adf0*/  F2FP.F16.F32.PACK_AB R179, R28.reuse, R179 ;  /* 0x000000b31cb3723e */ /* 0x040fe200000000ff */
[-C--:B------:R-:W-:Y:S01]  /*1ae00*/  FFMA.FTZ R11, R71, R7.reuse, -R40 ;  /* 0x00000007470b7223 */ /* 0x080fe20000010828 */
[----:B------:R-:W-:Y:S01]  /*1ae10*/  FADD.FTZ R14, R28, R14 ;  /* 0x0000000e1c0e7221 */ /* 0x000fe20000010000 */
[----:B------:R-:W-:Y:S01]  /*1ae20*/  FADD.FTZ R15, R30, R15 ;  /* 0x0000000f1e0f7221 */ /* 0x000fe20000010000 */
[----:B------:R-:W1:Y:S01]  /*1ae30*/  MUFU.EX2 R3, R3 ;  /* 0x0000000300037308 */ /* 0x000e620000000800 */
[----:B------:R-:W-:Y:S01]  /*1ae40*/  FFMA.FTZ R40, R85, R7, -R40 ;  /* 0x0000000755287223 */ /* 0x000fe20000010828 */
[----:B------:R-:W-:Y:S01]  /*1ae50*/  FADD.FTZ R14, R173, R14 ;  /* 0x0000000ead0e7221 */ /* 0x000fe20000010000 */
[----:B------:R-:W-:Y:S01]  /*1ae60*/  FADD.FTZ R15, R172, R15 ;  /* 0x0000000fac0f7221 */ /* 0x000fe20000010000 */
[----:B------:R-:W-:-:S02]  /*1ae70*/  F2FP.F16.F32.PACK_AB R178, R30, R178 ;  /* 0x000000b21eb2723e */ /* 0x000fc400000000ff */
[----:B------:R-:W-:Y:S01]  /*1ae80*/  FADD.FTZ R14, R31, R14 ;  /* 0x0000000e1f0e7221 */ /* 0x000fe20000010000 */
[----:B------:R-:W-:Y:S01]  /*1ae90*/  FADD.FTZ R15, R24, R15 ;  /* 0x0000000f180f7221 */ /* 0x000fe20000010000 */
[----:B------:R-:W2:Y:S01]  /*1aea0*/  MUFU.EX2 R11, R11 ;  /* 0x0000000b000b7308 */ /* 0x000ea20000000800 */
[----:B0-----:R-:W-:Y:S01]  /*1aeb0*/  F2FP.F16.F32.PACK_AB R154, R10, R58 ;  /* 0x0000003a0a9a723e */ /* 0x001fe200000000ff */
[----:B------:R-:W-:Y:S01]  /*1aec0*/  FADD.FTZ R14, R175, R14 ;  /* 0x0000000eaf0e7221 */ /* 0x000fe20000010000 */
[----:B------:R-:W-:Y:S01]  /*1aed0*/  FADD.FTZ R15, R174, R15 ;  /* 0x0000000fae0f7221 */ /* 0x000fe20000010000 */
[----:B------:R-:W-:Y:S02]  /*1aee0*/  F2FP.F16.F32.PACK_AB R174, R20, R174 ;  /* 0x000000ae14ae723e */ /* 0x000fe400000000ff */
        /* <DEDUP_REMOVED lines=30> */
[C---:B-1----:R-:W-:Y:S02]  /*1b0d0*/  F2FP.F16.F32.PACK_AB R161, R3.reuse, R161 ;  /* 0x000000a103a1723e */ /* 0x042fe400000000ff */
[----:B------:R-:W-:Y:S01]  /*1b0e0*/  FADD.FTZ R14, R3, R14 ;  /* 0x0000000e030e7221 */ /* 0x000fe20000010000 */
[C---:B------:R-:W-:Y:S01]  /*1b0f0*/  FADD.FTZ R5, R47.reuse, R20 ;  /* 0x000000142f057221 */ /* 0x040fe20000010000 */
[----:B------:R-:W-:-:S02]  /*1b100*/  F2FP.F16.F32.PACK_AB R160, R47, R160 ;  /* 0x000000a02fa0723e */ /* 0x000fc400000000ff */
[----:B------:R-:W-:Y:S01]  /*1b110*/  FADD.FTZ R14, R163, R14 ;  /* 0x0000000ea30e7221 */ /* 0x000fe20000010000 */
[----:B------:R-:W-:Y:S01]  /*1b120*/  FADD.FTZ R20, R162, R5 ;  /* 0x00000005a2147221 */ /* 0x000fe20000010000 */
[C---:B--2---:R-:W-:Y:S02]  /*1b130*/  F2FP.F16.F32.PACK_AB R163, R11.reuse, R163 ;  /* 0x000000a30ba3723e */ /* 0x044fe400000000ff */
[----:B------:R-:W-:Y:S01]  /*1b140*/  FADD.FTZ R14, R11, R14 ;  /* 0x0000000e0b0e7221 */ /* 0x000fe20000010000 */
[C---:B------:R-:W-:Y:S01]  /*1b150*/  FADD.FTZ R20, R43.reuse, R20 ;  /* 0x000000142b147221 */ /* 0x040fe20000010000 */
[----:B------:R-:W-:Y:S01]  /*1b160*/  F2FP.F16.F32.PACK_AB R162, R43, R162 ;  /* 0x000000a22ba2723e */ /* 0x000fe200000000ff */
[----:B------:R-:W-:Y:S02]  /*1b170*/  IMAD.MOV.U32 R11, RZ, RZ, R187 ;  /* 0x000000ffff0b7224 */ /* 0x000fe400078e00bb */
[----:B------:R-:W-:Y:S01]  /*1b180*/  FADD.FTZ R14, R157, R14 ;  /* 0x0000000e9d0e7221 */ /* 0x000fe20000010000 */
[----:B------:R-:W-:Y:S01]  /*1b190*/  FADD.FTZ R5, R37, R20 ;  /* 0x0000001425057221 */ /* 0x000fe20000010000 */
[----:B------:R-:W-:-:S02]  /*1b1a0*/  F2FP.F16.F32.PACK_AB R157, R75, R157 ;  /* 0x0000009d4b9d723e */ /* 0x000fc400000000ff */
[----:B0-----:R-:W-:Y:S01]  /*1b1b0*/  F2FP.F16.F32.PACK_AB R155, R40, R84 ;  /* 0x00000054289b723e */ /* 0x001fe200000000ff */
[----:B------:R-:W-:Y:S01]  /*1b1c0*/  FADD.FTZ R0, R44, R5 ;  /* 0x000000052c007221 */ /* 0x000fe20000010000 */
[----:B------:R-:W-:-:S03]  /*1b1d0*/  FADD.FTZ R5, R75, R14 ;  /* 0x0000000e4b057221 */ /* 0x000fc60000010000 */
        /* <DEDUP_REMOVED lines=8> */
[----:B------:R-:W-:Y:S02]  /*1b260*/  IMAD.MOV.U32 R6, RZ, RZ, R184 ;  /* 0x000000ffff067224 */ /* 0x000fe400078e00b8 */
[----:B------:R-:W-:Y:S01]  /*1b270*/  FADD.FTZ R3, R58, R3 ;  /* 0x000000033a037221 */ /* 0x000fe20000010000 */
[----:B------:R-:W-:-:S03]  /*1b280*/  FADD.FTZ R5, R84, R5 ;  /* 0x0000000554057221 */ /* 0x000fc60000010000 */
[----:B------:R-:W-:Y:S01]  /*1b290*/  FADD.FTZ R3, R10, R3 ;  /* 0x000000030a037221 */ /* 0x000fe20000010000 */
[----:B------:R-:W-:Y:S01]  /*1b2a0*/  FADD.FTZ R0, R40, R5 ;  /* 0x0000000528007221 */ /* 0x000fe20000010000 */
[----:B------:R-:W-:Y:S01]  /*1b2b0*/  IMAD.MOV.U32 R10, RZ, RZ, R8 ;  /* 0x000000ffff0a7224 */ /* 0x000fe200078e0008 */
[----:B------:R-:W-:Y:S01]  /*1b2c0*/  MOV R5, R9 ;  /* 0x0000000900057202 */ /* 0x000fe20000000f00 */
[----:B------:R-:W-:Y:S06]  /*1b2d0*/  @P2 BRA `(.L_x_2678) ;  /* 0xffffffd000f02947 */ /* 0x000fec000383ffff */
.L_x_2667:
[----:B------:R-:W-:Y:S05]  /*1b2e0*/  BSYNC B0 ;  /* 0x0000000000007941 */ /* 0x000fea0003800000 */
.L_x_2666:
        /* <DEDUP_REMOVED lines=67> */
.L_x_2679:
[----:B------:R-:W-:Y:S01]  /*1b720*/  IMAD R6, R184, 0x8, R2 ;  /* 0x00000008b8067824 */ /* 0x000fe200078e0202 */
[----:B------:R-:W-:-:S04]  /*1b730*/  SHF.L.U32 R5, R187, 0x1f, RZ ;  /* 0x0000001fbb057819 */ /* 0x000fc800000006ff */
[----:B------:R0:W1:Y:S01]  /*1b740*/  SYNCS.PHASECHK.TRANS64.TRYWAIT P2, [R6+URZ+0x34850], R5 ;  /* 0x03485005060075a7 */ /* 0x000062000804017f */
[----:B------:R-:W-:Y:S05]  /*1b750*/  @!P0 BRA `(.L_x_2680) ;  /* 0x0000000000048947 */ /* 0x000fea0003800000 */
[----:B------:R-:W-:Y:S01]  /*1b760*/  BPT.TRAP 0x1 ;  /* 0x000000040000795c */ /* 0x000fe20000300000 */
.L_x_2680:
        /* <DEDUP_REMOVED lines=9> */
.L_x_2682:
[----:B------:R-:W-:Y:S05]  /*1b800*/  BSYNC B0 ;  /* 0x0000000000007941 */ /* 0x000fea0003800000 */
.L_x_2681:
[----:B01----:R-:W-:Y:S01]  /*1b810*/  IMAD.MOV.U32 R5, RZ, RZ, 0x40000040 ;  /* 0x40000040ff057424 */ /* 0x003fe200078e00ff */
[----:B------:R-:W-:Y:S01]  /*1b820*/  MOV R4, R2 ;  /* 0x0000000200047202 */ /* 0x000fe20000000f00 */
[----:B------:R-:W-:Y:S01]  /*1b830*/  WARPGROUP.ARRIVE ;  /* 0x00000000000079c5 */ /* 0x000fe20000000000 */
[----:B------:R-:W-:Y:S01]  /*1b840*/  @!P1 VIADD R6, R6, 0x34860 ;  /* 0x0003486006069836 */ /* 0x000fe20000000000 */
[----:B------:R-:W-:Y:S01]  /*1b850*/  IADD3 R184, R184, 0x1, RZ ;  /* 0x00000001b8b87810 */ /* 0x000fe20007ffe0ff */
[----:B------:R-:W-:Y:S01]  /*1b860*/  VIADD R213, R213, 0x1 ;  /* 0x00000001d5d57836 */ /* 0x000fe20000000000 */
[----:B------:R-:W-:Y:S01]  /*1b870*/  R2UR UR6, R4 ;  /* 0x00000000040672ca */ /* 0x000fe200000e0000 */
[----:B------:R-:W-:Y:S01]  /*1b880*/  VIADD R4, R2, 0x80 ;  /* 0x0000008002047836 */ /* 0x000fe20000000000 */
[----:B------:R-:W-:Y:S01]  /*1b890*/  R2UR UR7, R5 ;  /* 0x00000000050772ca */ /* 0x000fe200000e0000 */
[----:B------:R-:W-:Y:S01]  /*1b8a0*/  IMAD.MOV.U32 R5, RZ, RZ, 0x40000040 ;  /* 0x40000040ff057424 */ /* 0x000fe200078e00ff */
[----:B------:R-:W-:-:S02]  /*1b8b0*/  @!P1 PRMT R6, RZ, 0x654, R6 ;  /* 0x00000654ff069816 */ /* 0x000fc40000000006 */
[----:B------:R-:W-:-:S04]  /*1b8c0*/  ISETP.NE.AND P2, PT, R184, 0x2, PT ;  /* 0x00000002b800780c */ /* 0x000fc80003f45270 */
        /* <DEDUP_REMOVED lines=57> */
[----:B------:R-:W-:Y:S01]  /*1bc60*/  IMAD.MOV.U32 R5, RZ, RZ, RZ ;  /* 0x000000ffff057224 */ /* 0x000fe200078e00ff */
[----:B------:R-:W-:Y:S01]  /*1bc70*/  MOV R2, RZ ;  /* 0x000000ff00027202 */ /* 0x000fe20000000f00 */
        /* <DEDUP_REMOVED lines=83> */
.L_x_2590:
        /* <DEDUP_REMOVED lines=10> */
[----:B------:R-:W-:Y:S01]  /*1c250*/  F2FP.F16.F32.PACK_AB R36, R73, R72 ;  /* 0x000000484924723e */ /* 0x000fe200000000ff */
        /* <DEDUP_REMOVED lines=10> */
[C---:B------:R-:W-:Y:S02]  /*1c300*/  IADD3 R39, P4, R12.reuse, 0x60, RZ ;  /* 0x000000600c277810 */ /* 0x040fe40007f9e0ff */
[C---:B------:R-:W-:Y:S02]  /*1c310*/  IADD3 R26, P3, R12.reuse, 0x4000, RZ ;  /* 0x000040000c1a7810 */ /* 0x040fe40007f7e0ff */
[C---:B------:R-:W-:Y:S01]  /*1c320*/  IADD3 R37, P5, R12.reuse, 0x40, RZ ;  /* 0x000000400c257810 */ /* 0x040fe20007fbe0ff */
[--C-:B------:R-:W-:Y:S01]  /*1c330*/  IMAD.X R25, RZ, RZ, R13.reuse, P4 ;  /* 0x000000ffff197224 */ /* 0x100fe200020e060d */
[----:B-1----:R-:W-:Y:S01]  /*1c340*/  LOP3.LUT R4, R35, 0x380, RZ, 0xc0, !PT ;  /* 0x0000038023047812 */ /* 0x002fe200078ec0ff */
[--C-:B------:R-:W-:Y:S01]  /*1c350*/  IMAD.X R27, RZ, RZ, R13.reuse, P3 ;  /* 0x000000ffff1b7224 */ /* 0x100fe200018e060d */
[C---:B------:R-:W-:Y:S01]  /*1c360*/  IADD3 R105, P2, R12.reuse, 0x4020, RZ ;  /* 0x000040200c697810 */ /* 0x040fe20007f5e0ff */
[----:B------:R-:W-:Y:S01]  /*1c370*/  IMAD.X R11, RZ, RZ, R13, P5 ;  /* 0x000000ffff0b7224 */ /* 0x000fe200028e060d */
[----:B------:R-:W-:-:S02]  /*1c380*/  IADD3 R107, P1, R12, 0x4040, RZ ;  /* 0x000040400c6b7810 */ /* 0x000fc40007f3e0ff */
[----:B------:R-:W-:Y:S02]  /*1c390*/  IADD3 R109, P0, R12, 0x4060, RZ ;  /* 0x000040600c6d7810 */ /* 0x000fe40007f1e0ff */
[----:B------:R-:W-:Y:S01]  /*1c3a0*/  LOP3.LUT R12, R15, R12, RZ, 0x3c, !PT ;  /* 0x0000000c0f0c7212 */ /* 0x000fe200078e3cff */
[--C-:B------:R-:W-:Y:S01]  /*1c3b0*/  IMAD.X R31, RZ, RZ, R13.reuse, P1 ;  /* 0x000000ffff1f7224 */ /* 0x100fe200008e060d */
[----:B------:R-:W-:Y:S01]  /*1c3c0*/  LOP3.LUT R14, R39, 0x380, RZ, 0xc0, !PT ;  /* 0x00000380270e7812 */ /* 0x000fe200078ec0ff */
[----:B------:R-:W-:Y:S01]  /*1c3d0*/  IMAD.X R33, RZ, RZ, R13, P0 ;  /* 0x000000ffff217224 */ /* 0x000fe200000e060d */
[----:B------:R-:W-:Y:S02]  /*1c3e0*/  LOP3.LUT R15, R26, 0x380, RZ, 0xc0, !PT ;  /* 0x000003801a0f7812 */ /* 0x000fe400078ec0ff */
[----:B------:R-:W-:Y:S02]  /*1c3f0*/  LOP3.LUT R10, R37, 0x380, RZ, 0xc0, !PT ;  /* 0x00000380250a7812 */ /* 0x000fe400078ec0ff */
[----:B------:R-:W-:-:S02]  /*1c400*/  SHF.R.U64 R4, R4, 0x3, RZ ;  /* 0x0000000304047819 */ /* 0x000fc400000012ff */
[----:B------:R-:W-:Y:S02]  /*1c410*/  SHF.R.U64 R14, R14, 0x3, RZ ;  /* 0x000000030e0e7819 */ /* 0x000fe400000012ff */
[----:B------:R-:W-:Y:S02]  /*1c420*/  SHF.R.U64 R15, R15, 0x3, RZ ;  /* 0x000000030f0f7819 */ /* 0x000fe400000012ff */
[----:B------:R-:W-:Y:S02]  /*1c430*/  SHF.R.U64 R10, R10, 0x3, RZ ;  /* 0x000000030a0a7819 */ /* 0x000fe400000012ff */
[----:B------:R-:W-:Y:S02]  /*1c440*/  LOP3.LUT R8, R4, R35, RZ, 0x3c, !PT ;  /* 0x0000002304087212 */ /* 0x000fe400078e3cff */
[----:B------:R-:W-:Y:S02]  /*1c450*/  LOP3.LUT R4, R105, 0x380, RZ, 0xc0, !PT ;  /* 0x0000038069047812 */ /* 0x000fe400078ec0ff */
[----:B------:R-:W-:-:S02]  /*1c460*/  LOP3.LUT R30, R107, 0x380, RZ, 0xc0, !PT ;  /* 0x000003806b1e7812 */ /* 0x000fc400078ec0ff */
[-C--:B------:R-:W-:Y:S02]  /*1c470*/  IADD3.X R9, RZ, R13.reuse, RZ, P6, !PT ;  /* 0x0000000dff097210 */ /* 0x080fe400037fe4ff */
[----:B------:R-:W-:Y:S02]  /*1c480*/  IADD3.X R29, RZ, R13, RZ, P2, !PT ;  /* 0x0000000dff1d7210 */ /* 0x000fe400017fe4ff */
[----:B------:R-:W-:Y:S02]  /*1c490*/  LOP3.LUT R24, R14, R39, RZ, 0x3c, !PT ;  /* 0x000000270e187212 */ /* 0x000fe400078e3cff */
[----:B------:R-:W-:Y:S02]  /*1c4a0*/  LOP3.LUT R26, R15, R26, RZ, 0x3c, !PT ;  /* 0x0000001a0f1a7212 */ /* 0x000fe400078e3cff */
[----:B------:R-:W-:Y:S02]  /*1c4b0*/  MOV R34, R12 ;  /* 0x0000000c00227202 */ /* 0x000fe40000000f00 */
[----:B------:R-:W-:-:S02]  /*1c4c0*/  LOP3.LUT R32, R109, 0x380, RZ, 0xc0, !PT ;  /* 0x000003806d207812 */ /* 0x000fc400078ec0ff */
[----:B------:R-:W-:Y:S02]  /*1c4d0*/  LOP3.LUT R10, R10, R37, RZ, 0x3c, !PT ;  /* 0x000000250a0a7212 */ /* 0x000fe400078e3cff */
        /* <DEDUP_REMOVED lines=8> */
[----:B------:R-:W-:Y:S02]  /*1c560*/  MOV R37, R8 ;  /* 0x0000000800257202 */ /* 0x000fe40000000f00 */
[----:B------:R-:W-:Y:S02]  /*1c570*/  MOV R38, R10 ;  /* 0x0000000a00267202 */ /* 0x000fe40000000f00 */
[----:B------:R-:W-:Y:S02]  /*1c580*/  LOP3.LUT R28, R4, R105, RZ, 0x3c, !PT ;  /* 0x00000069041c7212 */ /* 0x000fe400078e3cff */
[----:B------:R-:W-:-:S02]  /*1c590*/  F2FP.F16.F32.PACK_AB R8, R93, R92 ;  /* 0x0000005c5d08723e */ /* 0x000fc400000000ff */
[----:B------:R-:W-:Y:S02]  /*1c5a0*/  F2FP.F16.F32.PACK_AB R9, R101, R100 ;  /* 0x000000646509723e */ /* 0x000fe400000000ff */
[----:B------:R-:W-:Y:S02]  /*1c5b0*/  F2FP.F16.F32.PACK_AB R10, R95, R94 ;  /* 0x0000005e5f0a723e */ /* 0x000fe400000000ff */
[----:B------:R-:W-:Y:S02]  /*1c5c0*/  F2FP.F16.F32.PACK_AB R11, R103, R102 ;  /* 0x00000066670b723e */ /* 0x000fe400000000ff */
[----:B------:R-:W-:Y:S02]  /*1c5d0*/  LOP3.LUT R30, R30, R107, RZ, 0x3c, !PT ;  /* 0x0000006b1e1e7212 */ /* 0x000fe400078e3cff */
[----:B------:R-:W-:Y:S01]  /*1c5e0*/  MOV R39, R24 ;  /* 0x0000001800277202 */ /* 0x000fe20000000f00 */
[----:B------:R-:W-:Y:S01]  /*1c5f0*/  STSM.16.M88.4 [R37], R8 ;  /* 0x0000000825007844 */ /* 0x000fe20000000200 */
[----:B------:R-:W-:-:S02]  /*1c600*/  MOV R4, R26 ;  /* 0x0000001a00047202 */ /* 0x000fc40000000f00 */
[----:B-1----:R-:W-:Y:S02]  /*1c610*/  F2FP.F16.F32.PACK_AB R12, R41, R40 ;  /* 0x00000028290c723e */ /* 0x002fe400000000ff */
[----:B------:R-:W-:Y:S02]  /*1c620*/  F2FP.F16.F32.PACK_AB R13, R43, R42 ;  /* 0x0000002a2b0d723e */ /* 0x000fe400000000ff */
[----:B------:R-:W-:Y:S02]  /*1c630*/  F2FP.F16.F32.PACK_AB R14, R45, R44 ;  /* 0x0000002c2d0e723e */ /* 0x000fe400000000ff */
[----:B------:R-:W-:Y:S02]  /*1c640*/  F2FP.F16.F32.PACK_AB R15, R47, R46 ;  /* 0x0000002e2f0f723e */ /* 0x000fe400000000ff */
[----:B------:R-:W-:Y:S02]  /*1c650*/  LOP3.LUT R32, R32, R109, RZ, 0x3c, !PT ;  /* 0x0000006d20207212 */ /* 0x000fe400078e3cff */
[----:B------:R-:W-:Y:S01]  /*1c660*/  F2FP.F16.F32.PACK_AB R24, R49, R48 ;  /* 0x000000303118723e */ /* 0x000fe200000000ff */
[----:B------:R-:W-:Y:S01]  /*1c670*/  STSM.16.M88.4 [R38], R12 ;  /* 0x0000000c26007844 */ /* 0x000fe20000000200 */
[----:B------:R-:W-:-:S02]  /*1c680*/  F2FP.F16.F32.PACK_AB R25, R51, R50 ;  /* 0x000000323319723e */ /* 0x000fc400000000ff */
[----:B------:R-:W-:Y:S02]  /*1c690*/  F2FP.F16.F32.PACK_AB R26, R53, R52 ;  /* 0x00000034351a723e */ /* 0x000fe400000000ff */
[----:B------:R-:W-:Y:S02]  /*1c6a0*/  F2FP.F16.F32.PACK_AB R27, R55, R54 ;  /* 0x00000036371b723e */ /* 0x000fe400000000ff */
[----:B------:R-:W-:Y:S02]  /*1c6b0*/  MOV R105, R28 ;  /* 0x0000001c00697202 */ /* 0x000fe40000000f00 */
[----:B------:R-:W-:Y:S01]  /*1c6c0*/  MOV R106, R30 ;  /* 0x0000001e006a7202 */ /* 0x000fe20000000f00 */
[----:B------:R1:W-:Y:S01]  /*1c6d0*/  STSM.16.M88.4 [R39], R24 ;  /* 0x0000001827007844 */ /* 0x0003e20000000200 */
[----:B------:R-:W-:Y:S02]  /*1c6e0*/  F2FP.F16.F32.PACK_AB R28, R57, R56 ;  /* 0x00000038391c723e */ /* 0x000fe400000000ff */
[----:B------:R-:W-:-:S02]  /*1c6f0*/  F2FP.F16.F32.PACK_AB R29, R59, R58 ;  /* 0x0000003a3b1d723e */ /* 0x000fc400000000ff */
[----:B------:R-:W-:Y:S02]  /*1c700*/  F2FP.F16.F32.PACK_AB R30, R61, R60 ;  /* 0x0000003c3d1e723e */ /* 0x000fe400000000ff */
[----:B------:R-:W-:Y:S02]  /*1c710*/  F2FP.F16.F32.PACK_AB R31, R63, R62 ;  /* 0x0000003e3f1f723e */ /* 0x000fe400000000ff */
[----:B------:R-:W-:Y:S02]  /*1c720*/  MOV R104, R32 ;  /* 0x0000002000687202 */ /* 0x000fe40000000f00 */
[----:B------:R-:W-:Y:S01]  /*1c730*/  F2FP.F16.F32.PACK_AB R32, R65, R64 ;  /* 0x000000404120723e */ /* 0x000fe200000000ff */
[----:B------:R2:W-:Y:S01]  /*1c740*/  STSM.16.M88.4 [R4], R28 ;  /* 0x0000001c04007844 */ /* 0x0005e20000000200 */
[----:B------:R-:W-:Y:S02]  /*1c750*/  F2FP.F16.F32.PACK_AB R33, R67, R66 ;  /* 0x000000424321723e */ /* 0x000fe400000000ff */
[----:B------:R-:W-:Y:S01]  /*1c760*/  F2FP.F16.F32.PACK_AB R34, R69, R68 ;  /* 0x000000444522723e */ /* 0x000fe200000000ff */
[----:B-1----:R-:W1:Y:S01]  /*1c770*/  LDC.64 R26, c[0x0][0xba8] ;  /* 0x0002ea00ff1a7b82 */ /* 0x002e620000000a00 */
[----:B------:R-:W-:-:S02]  /*1c780*/  F2FP.F16.F32.PACK_AB R35, R71, R70 ;  /* 0x000000464723723e */ /* 0x000fc400000000ff */
[----:B------:R-:W-:Y:S02]  /*1c790*/  F2FP.F16.F32.PACK_AB R37, R75, R74 ;  /* 0x0000004a4b25723e */ /* 0x000fe400000000ff */
[----:B------:R-:W-:Y:S01]  /*1c7a0*/  F2FP.F16.F32.PACK_AB R38, R77, R76 ;  /* 0x0000004c4d26723e */ /* 0x000fe200000000ff */
[----:B------:R-:W-:Y:S01]  /*1c7b0*/  STSM.16.M88.4 [R105], R32 ;  /* 0x0000002069007844 */ /* 0x000fe20000000200 */
[----:B------:R-:W-:Y:S02]  /*1c7c0*/  F2FP.F16.F32.PACK_AB R39, R79, R78 ;  /* 0x0000004e4f27723e */ /* 0x000fe400000000ff */
[----:B------:R-:W-:Y:S02]  /*1c7d0*/  F2FP.F16.F32.PACK_AB R8, R81, R80 ;  /* 0x000000505108723e */ /* 0x000fe400000000ff */
[----:B------:R-:W-:Y:S01]  /*1c7e0*/  F2FP.F16.F32.PACK_AB R9, R83, R82 ;  /* 0x000000525309723e */ /* 0x000fe200000000ff */
[----:B------:R-:W-:Y:S01]  /*1c7f0*/  STSM.16.M88.4 [R106], R36 ;  /* 0x000000246a007844 */ /* 0x000fe20000000200 */
[----:B------:R-:W-:Y:S01]  /*1c800*/  F2FP.F16.F32.PACK_AB R10, R85, R84 ;  /* 0x00000054550a723e */ /* 0x000fe200000000ff */
[----:B--2---:R-:W-:Y:S01]  /*1c810*/  IMAD.MOV.U32 R4, RZ, RZ, RZ ;  /* 0x000000ffff047224 */ /* 0x004fe200078e00ff */
[----:B------:R-:W-:-:S02]  /*1c820*/  F2FP.F16.F32.PACK_AB R11, R87, R86 ;  /* 0x00000056570b723e */ /* 0x000fc400000000ff */
[----:B------:R-:W-:Y:S02]  /*1c830*/  ISETP.NE.U32.AND P0, PT, RZ, UR6, PT ;  /* 0x00000006ff007c0c */ /* 0x000fe4000bf05070 */
[----:B------:R-:W-:Y:S01]  /*1c840*/  IADD3 R12, P1, R211, UR6, RZ ;  /* 0x00000006d30c7c10 */ /* 0x000fe2000ff3e0ff */
[----:B------:R2:W-:Y:S01]  /*1c850*/  STSM.16.M88.4 [R104], R8 ;  /* 0x0000000868007844 */ /* 0x0005e20000000200 */
[----:B------:R-:W-:Y:S01]  /*1c860*/  BAR.SYNC.DEFER_BLOCKING 0x1, 0x100 ;  /* 0x0044000000007b1d */ /* 0x000fe20000010000 */
[----:B------:R-:W-:Y:S02]  /*1c870*/  ISETP.NE.AND.EX P0, PT, RZ, UR7, PT, P0 ;  /* 0x00000007ff007c0c */ /* 0x000fe4000bf05300 */
[----:B------:R-:W-:Y:S01]  /*1c880*/  IADD3.X R13, R212, UR7, RZ, P1, !PT ;  /* 0x00000007d40d7c10 */ /* 0x000fe20008ffe4ff */
[----:B------:R-:W-:-:S04]  /*1c890*/  IMAD.MOV.U32 R28, RZ, RZ, 0x9b8 ;  /* 0x000009b8ff1c7424 */ /* 0x000fc800078e00ff */
[----:B--2---:R-:W2:Y:S06]  /*1c8a0*/  LDC R104, c[0x0][0xbe8] ;  /* 0x0002fa00ff687b82 */ /* 0x004eac0000000800 */
[----:B------:R-:W3:Y:S01]  /*1c8b0*/  @P0 LDG.E R4, desc[UR60][R12.64] ;  /* 0x0000003c0c040981 */ /* 0x000ee2000c1e1900 */
[----:B------:R-:W-:-:S04]  /*1c8c0*/  ISETP.NE.U32.AND P1, PT, RZ, UR4, PT ;  /* 0x00000004ff007c0c */ /* 0x000fc8000bf25070 */
[----:B------:R-:W-:-:S13]  /*1c8d0*/  ISETP.NE.AND.EX P1, PT, RZ, UR5, PT, P1 ;  /* 0x00000005ff007c0c */ /* 0x000fda000bf25310 */
[----:B------:R-:W-:Y:S01]  /*1c8e0*/  @P1 IADD3 R8, P2, R211, UR4, RZ ;  /* 0x00000004d3081c10 */ /* 0x000fe2000ff5e0ff */
[----:B------:R-:W-:Y:S02]  /*1c8f0*/  ULDC UR4, c[0x0][0xa88] ;  /* 0x0002a20000047ab9 */ /* 0x000fe40000000800 */
[----:B------:R-:W-:Y:S01]  /*1c900*/  MOV R105, UR4 ;  /* 0x0000000400697c02 */ /* 0x000fe20008000f00 */
[----:B------:R-:W-:Y:S01]  /*1c910*/  ULDC UR4, c[0x0][0xad4] ;  /* 0x0002b50000047ab9 */ /* 0x000fe20000000800 */
[----:B------:R-:W-:Y:S02]  /*1c920*/  @P1 IADD3.X R9, R212, UR5, RZ, P2, !PT ;  /* 0x00000005d4091c10 */ /* 0x000fe400097fe4ff */
[C---:B------:R-:W-:Y:S02]  /*1c930*/  ISETP.NE.AND P2, PT, R209.reuse, RZ, PT ;  /* 0x000000ffd100720c */ /* 0x040fe40003f45270 */
[----:B--2---:R-:W-:Y:S01]  /*1c940*/  ISETP.NE.AND P4, PT, R104, 0x1, PT ;  /* 0x000000016800780c */ /* 0x004fe20003f85270 */
[----:B------:R2:W5:Y:S01]  /*1c950*/  @P1 LDG.E R105, desc[UR60][R8.64] ;  /* 0x0000003c08691981 */ /* 0x000562000c1e1900 */
[----:B------:R-:W-:-:S02]  /*1c960*/  SEL R209, R209, UR4, P2 ;  /* 0x00000004d1d17c07 */ /* 0x000fc40009000000 */
[----:B------:R-:W-:Y:S02]  /*1c970*/  ISETP.NE.U32.AND P2, PT, RZ, UR6, PT ;  /* 0x00000006ff007c0c */ /* 0x000fe4000bf45070 */
[----:B------:R-:W-:Y:S02]  /*1c980*/  ISETP.GT.AND P3, PT, R209, 0x1, PT ;  /* 0x00000001d100780c */ /* 0x000fe40003f64270 */
[----:B------:R-:W-:Y:S02]  /*1c990*/  ISETP.NE.AND.EX P2, PT, RZ, UR7, PT, P2 ;  /* 0x00000007ff007c0c */ /* 0x000fe4000bf45320 */
[----:B------:R-:W-:Y:S02]  /*1c9a0*/  SEL R28, R28, 0x978, P3 ;  /* 0x000009781c1c7807 */ /* 0x000fe40001800000 */
[----:B------:R-:W-:Y:S01]  /*1c9b0*/  SEL R210, R210, RZ, !P2 ;  /* 0x000000ffd2d27207 */ /* 0x000fe20005000000 */
[----:B------:R-:W4:Y:S01]  /*1c9c0*/  @P4 LDC R30, c[0x0][0xbec] ;  /* 0x0002fb00ff1e4b82 */ /* 0x000f220000000800 */
[----:B------:R-:W-:-:S02]  /*1c9d0*/  SEL R29, R232, RZ, !P2 ;  /* 0x000000ffe81d7207 */ /* 0x000fc40005000000 */
[----:B------:R-:W-:-:S05]  /*1c9e0*/  SEL R31, R215, RZ, P3 ;  /* 0x000000ffd71f7207 */ /* 0x000fca0001800000 */
[----:B------:R-:W0:Y:S08]  /*1c9f0*/  LDC.64 R10, c[0x0][R28+0x220] ;  /* 0x000088001c0a7b82 */ /* 0x000e300000000a00 */
[----:B------:R-:W4:Y:S08]  /*1ca00*/  LDC.64 R14, c[0x0][R28+0x218] ;  /* 0x000086001c0e7b82 */ /* 0x000f300000000a00 */
[----:B------:R-:W4:Y:S08]  /*1ca10*/  LDC.64 R24, c[0x0][R28+0x228] ;  /* 0x00008a001c187b82 */ /* 0x000f300000000a00 */
[----:B--2---:R2:W2:Y:S08]  /*1ca20*/  LDC.64 R8, c[0x0][R28+0x210] ;  /* 0x000084001c087b82 */ /* 0x0044b00000000a00 */
[----:B------:R-:W2:Y:S08]  /*1ca30*/  @P4 LDC R37, c[0x0][0xbf0] ;  /* 0x0002fc00ff254b82 */ /* 0x000eb00000000800 */
[----:B-1----:R-:W1:Y:S01]  /*1ca40*/  @!P3 LDC R26, c[0x0][0xb50] ;  /* 0x0002d400ff1abb82 */ /* 0x002e620000000800 */
[----:B0-----:R-:W-:-:S07]  /*1ca50*/  IMAD R11, R11, R210, RZ ;  /* 0x000000d20b0b7224 */ /* 0x001fce00078e02ff */
[----:B------:R-:W0:Y:S01]  /*1ca60*/  @!P3 LDC R27, c[0x0][0xb54] ;  /* 0x0002d500ff1bbb82 */ /* 0x000e220000000800 */
[C---:B------:R-:W-:Y:S02]  /*1ca70*/  IMAD R35, R10.reuse, R29, R11 ;  /* 0x0000001d0a237224 */ /* 0x040fe400078e020b */
[----:B------:R-:W-:-:S04]  /*1ca80*/  IMAD.WIDE.U32 R10, R10, R210, RZ ;  /* 0x000000d20a0a7225 */ /* 0x000fc800078e00ff */
[-C--:B----4-:R-:W-:Y:S01]  /*1ca90*/  IMAD R33, R15, R206.reuse, RZ ;  /* 0x000000ce0f217224 */ /* 0x090fe200078e02ff */
[----:B------:R-:W-:Y:S01]  /*1caa0*/  IADD3 R35, R11, R35, RZ ;  /* 0x000000230b237210 */ /* 0x000fe20007ffe0ff */
[----:B------:R-:W-:-:S04]  /*1cab0*/  IMAD.WIDE.U32 R14, R14, R206, RZ ;  /* 0x000000ce0e0e7225 */ /* 0x000fc800078e00ff */
[----:B------:R-:W-:Y:S02]  /*1cac0*/  IMAD.IADD R29, R205, 0x1, R200 ;  /* 0x00000001cd1d7824 */ /* 0x000fe400078e02c8 */
[----:B------:R-:W-:Y:S02]  /*1cad0*/  IMAD.IADD R15, R15, 0x1, R33 ;  /* 0x000000010f0f7824 */ /* 0x000fe400078e0221 */
[----:B------:R-:W-:Y:S02]  /*1cae0*/  IMAD.MOV.U32 R11, RZ, RZ, R29 ;  /* 0x000000ffff0b7224 */ /* 0x000fe400078e001d */
[-C--:B------:R-:W-:Y:S02]  /*1caf0*/  IMAD R33, R25, R31.reuse, RZ ;  /* 0x0000001f19217224 */ /* 0x080fe400078e02ff */
[----:B------:R-:W-:-:S04]  /*1cb00*/  IMAD.WIDE.U32 R24, R24, R31, RZ ;  /* 0x0000001f18187225 */ /* 0x000fc800078e00ff */
[----:B------:R-:W-:Y:S01]  /*1cb10*/  IMAD.IADD R33, R25, 0x1, R33 ;  /* 0x0000000119217824 */ /* 0x000fe200078e0221 */
[--C-:B---3--:R-:W-:Y:S01]  /*1cb20*/  IADD3 R14, P2, P5, R10, R14, R4.reuse ;  /* 0x0000000e0a0e7210 */ /* 0x108fe20007d5e004 */
        /* <DEDUP_REMOVED lines=13> */
[----:B-1----:R-:W-:-:S04]  /*1cc00*/  LEA R26, P2, R24, R26, 0x2 ;  /* 0x0000001a181a7211 */ /* 0x002fc800078410ff */
[----:B------:R-:W-:-:S04]  /*1cc10*/  IADD3 R8, R25, R9, RZ ;  /* 0x0000000919087210 */ /* 0x000fc80007ffe0ff */
[----:B0-----:R-:W-:Y:S01]  /*1cc20*/  LEA.HI.X R27, R24, R27, R8, 0x2, P2 ;  /* 0x0000001b181b7211 */ /* 0x001fe200010f1408 */
[----:B------:R-:W-:Y:S06]  /*1cc30*/  @P1 BRA `(.L_x_2686) ;  /* 0x0000000000101947 */ /* 0x000fec0003800000 */
[----:B------:R-:W-:Y:S05]  /*1cc40*/  @!P0 BRA `(.L_x_2686) ;  /* 0x00000000000c8947 */ /* 0x000fea0003800000 */
[----:B------:R-:W2:Y:S04]  /*1cc50*/  LDG.E R8, desc[UR60][R12.64] ;  /* 0x0000003c0c087981 */ /* 0x000ea8000c1e1900 */
[----:B-----5:R-:W2:Y:S02]  /*1cc60*/  LDG.E R105, desc[UR60][R12.64+0x4] ;  /* 0x0000043c0c697981 */ /* 0x020ea4000c1e1900 */
[----:B--2---:R-:W-:-:S07]  /*1cc70*/  IMAD.IADD R105, R105, 0x1, -R8 ;  /* 0x0000000169697824 */ /* 0x004fce00078e0a08 */
.L_x_2686:
[----:B------:R-:W2:Y:S04]  /*1cc80*/  LDL R12, [R1+0x80] ;  /* 0x00008000010c7983 */ /* 0x000ea80000100800 */
[----:B------:R-:W3:Y:S01]  /*1cc90*/  LDL R13, [R1+0x40] ;  /* 0x00004000010d7983 */ /* 0x000ee20000100800 */
[----:B-----5:R-:W-:-:S03]  /*1cca0*/  IMAD R105, R105, R104, RZ ;  /* 0x0000006869697224 */ /* 0x020fc600078e02ff */
[----:B------:R-:W-:Y:S04]  /*1ccb0*/  SHFL.IDX PT, R8, R26, RZ, 0x1c1f ;  /* 0x001c1fff1a087589 */ /* 0x000fe800000e0000 */
[----:B------:R-:W0:Y:S04]  /*1ccc0*/  SHFL.IDX PT, R9, R27, RZ, 0x1c1f ;  /* 0x001c1fff1b097589 */ /* 0x000e2800000e0000 */
[----:B------:R-:W-:Y:S04]  /*1ccd0*/  SHFL.IDX PT, R10, R26, 0x1, 0x1c1f ;  /* 0x003c1f001a0a7f89 */ /* 0x000fe800000e0000 */
[----:B------:R-:W1:Y:S01]  /*1cce0*/  SHFL.IDX PT, R11, R27, 0x1, 0x1c1f ;  /* 0x003c1f001b0b7f89 */ /* 0x000e6200000e0000 */
[----:B--2---:R-:W-:Y:S01]  /*1ccf0*/  IMAD.IADD R12, R12, 0x1, R200 ;  /* 0x000000010c0c7824 */ /* 0x004fe200078e02c8 */
[----:B---3--:R-:W-:-:S03]  /*1cd00*/  LOP3.LUT P0, RZ, R13, 0x3, RZ, 0xc0, !PT ;  /* 0x000000030dff7812 */ /* 0x008fc6000780c0ff */
[C---:B------:R-:W-:Y:S01]  /*1cd10*/  VIADD R28, R12.reuse, 0x8 ;  /* 0x000000080c1c7836 */ /* 0x040fe20000000000 */
[----:B------:R-:W-:-:S04]  /*1cd20*/  ISETP.GE.OR P1, PT, R12, R105, P0 ;  /* 0x000000690c00720c */ /* 0x000fc80000726670 */
[----:B------:R-:W-:-:S09]  /*1cd30*/  ISETP.GE.OR P0, PT, R28, R105, P0 ;  /* 0x000000691c00720c */ /* 0x000fd20000706670 */
[----:B0-----:R0:W-:Y:S04]  /*1cd40*/  @!P1 ST.E desc[UR60][R8.64], R0 ;  /* 0x0000000008009985 */ /* 0x0011e8000c10193c */
[----:B-1----:R0:W-:Y:S01]  /*1cd50*/  @!P0 ST.E desc[UR60][R10.64], R3 ;  /* 0x000000030a008985 */ /* 0x0021e2000c10193c */
[----:B------:R-:W-:Y:S05]  /*1cd60*/  @P3 BRA `(.L_x_2687) ;  /* 0x0000000800843947 */ /* 0x000fea0003800000 */
[----:B0-----:R-:W-:Y:S01]  /*1cd70*/  LEA R3, R233, R203, 0x6 ;  /* 0x000000cbe9037211 */ /* 0x001fe200078e30ff */
[----:B------:R-:W0:Y:S01]  /*1cd80*/  @P4 LDC R51, c[0x0][0xbec] ;  /* 0x0002fb00ff334b82 */ /* 0x000e220000000800 */
[----:B------:R-:W-:-:S03]  /*1cd90*/  ULDC.64 UR4, c[0x0][0xaa0] ;  /* 0x0002a80000047ab9 */ /* 0x000fc60000000a00 */
[----:B------:R-:W-:-:S04]  /*1cda0*/  IMAD.WIDE R88, R3, 0x2, R88 ;  /* 0x0000000203587825 */ /* 0x000fc800078e0258 */
[----:B------:R-:W1:Y:S01]  /*1cdb0*/  @P4 LDC R53, c[0x0][0xbf0] ;  /* 0x0002fc00ff354b82 */ /* 0x000e620000000800 */
[----:B------:R-:W-:Y:S01]  /*1cdc0*/  IADD3 R13, P6, R88, 0x1000, RZ ;  /* 0x00001000580d7810 */ /* 0x000fe20007fde0ff */
[----:B------:R-:W-:Y:S01]  /*1cdd0*/  IMAD.WIDE.U32 R20, R4, UR4, RZ ;  /* 0x0000000404147c25 */ /* 0x000fe2000f8e00ff */
        /* <DEDUP_REMOVED lines=16> */
[----:B------:R-:W-:Y:S01]  /*1cee0*/  IMAD R3, R106, UR4, RZ ;  /* 0x000000046a037c24 */ /* 0x000fe2000f8e02ff */
[----:B------:R-:W-:Y:S02]  /*1cef0*/  LOP3.LUT R24, R25, 0x380, RZ, 0xc0, !PT ;  /* 0x0000038019187812 */ /* 0x000fe400078ec0ff */
[----:B------:R-:W-:Y:S01]  /*1cf00*/  LOP3.LUT R28, R29, 0x380, RZ, 0xc0, !PT ;  /* 0x000003801d1c7812 */ /* 0x000fe200078ec0ff */
[----:B------:R-:W-:Y:S01]  /*1cf10*/  IMAD R3, R4, UR5, R3 ;  /* 0x0000000504037c24 */ /* 0x000fe2000f8e0203 */
[----:B------:R-:W-:Y:S01]  /*1cf20*/  ULDC.64 UR4, c[0x0][0xae8] ;  /* 0x0002ba0000047ab9 */ /* 0x000fe20000000a00 */
[----:B------:R-:W-:Y:S01]  /*1cf30*/  LOP3.LUT R32, R33, 0x380, RZ, 0xc0, !PT ;  /* 0x0000038021207812 */ /* 0x000fe200078ec0ff */
[----:B------:R-:W5:Y:S01]  /*1cf40*/  LD.E.128 R44, desc[UR60][R44.64] ;  /* 0x0000003c2c2c7980 */ /* 0x000f62000c101d00 */
[----:B------:R-:W-:-:S02]  /*1cf50*/  LOP3.LUT R36, R37, 0x380, RZ, 0xc0, !PT ;  /* 0x0000038025247812 */ /* 0x000fc400078ec0ff */
[----:B------:R-:W-:Y:S01]  /*1cf60*/  IADD3 R21, R21, R3, RZ ;  /* 0x0000000315157210 */ /* 0x000fe20007ffe0ff */
[----:B------:R-:W-:Y:S01]  /*1cf70*/  IMAD R3, R208, 0x20, R233 ;  /* 0x00000020d0037824 */ /* 0x000fe200078e02e9 */
[----:B------:R-:W-:Y:S02]  /*1cf80*/  LOP3.LUT R40, R41, 0x380, RZ, 0xc0, !PT ;  /* 0x0000038029287812 */ /* 0x000fe400078ec0ff */
[----:B------:R-:W-:Y:S01]  /*1cf90*/  LOP3.LUT R9, R88, 0x380, RZ, 0xc0, !PT ;  /* 0x0000038058097812 */ /* 0x000fe200078ec0ff */
[----:B------:R-:W-:Y:S01]  /*1cfa0*/  IMAD.WIDE.U32 R20, R206, UR4, R20 ;  /* 0x00000004ce147c25 */ /* 0x000fe2000f8e0014 */
[----:B------:R-:W-:Y:S02]  /*1cfb0*/  SHF.R.U64 R24, R24, 0x3, RZ ;  /* 0x0000000318187819 */ /* 0x000fe400000012ff */
[----:B------:R-:W-:Y:S01]  /*1cfc0*/  SHF.R.U64 R28, R28, 0x3, RZ ;  /* 0x000000031c1c7819 */ /* 0x000fe200000012ff */
[----:B------:R-:W-:Y:S01]  /*1cfd0*/  IMAD.IADD R4, R200, 0x1, R3 ;  /* 0x00000001c8047824 */ /* 0x000fe200078e0203 */
[----:B------:R-:W-:Y:S01]  /*1cfe0*/  SHF.R.U64 R32, R32, 0x3, RZ ;  /* 0x0000000320207819 */ /* 0x000fe200000012ff */
[----:B------:R-:W-:Y:S01]  /*1cff0*/  IMAD R21, R206, UR5, R21 ;  /* 0x00000005ce157c24 */ /* 0x000fe2000f8e0215 */
[----:B------:R-:W-:Y:S01]  /*1d000*/  ULDC.64 UR4, c[0x0][0xaf0] ;  /* 0x0002bc0000047ab9 */ /* 0x000fe20000000a00 */
[----:B0-----:R-:W-:Y:S01]  /*1d010*/  @P4 IMAD.HI.U32 R0, R4, R51, RZ ;  /* 0x0000003304004227 */ /* 0x001fe200078e00ff */
[----:B------:R-:W-:-:S02]  /*1d020*/  SHF.R.U64 R36, R36, 0x3, RZ ;  /* 0x0000000324247819 */ /* 0x000fc400000012ff */
[----:B------:R-:W-:Y:S01]  /*1d030*/  SHF.R.U64 R40, R40, 0x3, RZ ;  /* 0x0000000328287819 */ /* 0x000fe200000012ff */
[----:B------:R-:W-:Y:S01]  /*1d040*/  IMAD R49, R49, UR4, RZ ;  /* 0x0000000431317c24 */ /* 0x000fe2000f8e02ff */
[----:B------:R-:W-:Y:S01]  /*1d050*/  SHF.R.U64 R9, R9, 0x3, RZ ;  /* 0x0000000309097819 */ /* 0x000fe200000012ff */
[----:B------:R-:W-:Y:S01]  /*1d060*/  IMAD.MOV.U32 R3, RZ, RZ, R4 ;  /* 0x000000ffff037224 */ /* 0x000fe200078e0004 */
[----:B-1----:R-:W-:Y:S01]  /*1d070*/  @P4 SHF.R.U32.HI R3, RZ, R53, R0 ;  /* 0x00000035ff034219 */ /* 0x002fe20000011600 */
        /* <DEDUP_REMOVED lines=10> */
[----:B------:R-:W-:Y:S01]  /*1d120*/  IMAD.X R37, RZ, RZ, R89, P1 ;  /* 0x000000ffff257224 */ /* 0x000fe200008e0659 */
[----:B------:R-:W-:Y:S01]  /*1d130*/  SHF.R.S32.HI R0, RZ, 0x1f, R3 ;  /* 0x0000001fff007819 */ /* 0x000fe20000011403 */
[----:B------:R-:W-:Y:S01]  /*1d140*/  IMAD.X R41, RZ, RZ, R89, P0 ;  /* 0x000000ffff297224 */ /* 0x000fe200000e0659 */
[----:B------:R-:W-:-:S02]  /*1d150*/  IADD3 R21, -R3, RZ, RZ ;  /* 0x000000ff03157210 */ /* 0x000fc40007ffe1ff */
[----:B------:R-:W-:Y:S02]  /*1d160*/  LOP3.LUT R88, R9, R88, RZ, 0x3c, !PT ;  /* 0x0000005809587212 */ /* 0x000fe400078e3cff */
[----:B------:R-:W-:Y:S01]  /*1d170*/  IADD3.X R33, RZ, R89, RZ, P2, !PT ;  /* 0x00000059ff217210 */ /* 0x000fe200017fe4ff */
[----:B------:R-:W-:Y:S01]  /*1d180*/  IMAD.IADD R211, R211, 0x1, R49 ;  /* 0x00000001d3d37824 */ /* 0x000fe200078e0231 */
[----:B------:R-:W5:Y:S01]  /*1d190*/  LD.E.128 R24, desc[UR60][R24.64] ;  /* 0x0000003c18187980 */ /* 0x000f62000c101d00 */
[----:B------:R-:W-:Y:S02]  /*1d1a0*/  IMAD R0, R0, UR4, RZ ;  /* 0x0000000400007c24 */ /* 0x000fe4000f8e02ff */
[----:B------:R-:W-:Y:S01]  /*1d1b0*/  IMAD R49, R104, R21, R4 ;  /* 0x0000001568317224 */ /* 0x000fe200078e0204 */
[----:B------:R0:W5:Y:S01]  /*1d1c0*/  LD.E.128 R8, desc[UR60][R88.64] ;  /* 0x0000003c58087980 */ /* 0x000162000c101d00 */
[----:B------:R-:W-:-:S03]  /*1d1d0*/  IMAD R51, R3, UR5, R0 ;  /* 0x0000000503337c24 */ /* 0x000fc6000f8e0200 */
[----:B------:R-:W5:Y:S01]  /*1d1e0*/  LD.E.128 R28, desc[UR60][R28.64] ;  /* 0x0000003c1c1c7980 */ /* 0x000f62000c101d00 */
[----:B------:R-:W-:-:S03]  /*1d1f0*/  SHF.R.S32.HI R0, RZ, 0x1f, R49 ;  /* 0x0000001fff007819 */ /* 0x000fc60000011431 */
[----:B------:R-:W5:Y:S04]  /*1d200*/  LD.E.128 R32, desc[UR60][R32.64] ;  /* 0x0000003c20207980 */ /* 0x000f68000c101d00 */
[----:B------:R-:W5:Y:S04]  /*1d210*/  LD.E.128 R36, desc[UR60][R36.64] ;  /* 0x0000003c24247980 */ /* 0x000f68000c101d00 */
[----:B------:R-:W5:Y:S01]  /*1d220*/  LD.E.128 R40, desc[UR60][R40.64] ;  /* 0x0000003c28287980 */ /* 0x000f62000c101d00 */
[----:B------:R-:W-:Y:S01]  /*1d230*/  IMAD.WIDE.U32 R20, R3, UR4, R210 ;  /* 0x0000000403147c25 */ /* 0x000fe2000f8e00d2 */
[----:B------:R-:W-:Y:S01]  /*1d240*/  ULDC.64 UR4, c[0x0][0xad8] ;  /* 0x0002b60000047ab9 */ /* 0x000fe20000000a00 */
[----:B------:R-:W-:Y:S01]  /*1d250*/  @!PT LDS RZ, [RZ] ;  /* 0x00000000fffff984 */ /* 0x000fe20000000800 */
[----:B------:R-:W-:Y:S01]  /*1d260*/  @!PT LDS RZ, [RZ] ;  /* 0x00000000fffff984 */ /* 0x000fe20000000800 */
[----:B------:R-:W-:Y:S01]  /*1d270*/  @!PT LDS RZ, [RZ] ;  /* 0x00000000fffff984 */ /* 0x000fe20000000800 */
[----:B------:R-:W-:Y:S01]  /*1d280*/  @!PT LDS RZ, [RZ] ;  /* 0x00000000fffff984 */ /* 0x000fe20000000800 */
[----:B------:R1:W-:Y:S06]  /*1d290*/  MEMBAR.ALL.CTA ;  /* 0x0000000000007992 */ /* 0x0003ec0000008000 */
[----:B-1----:R-:W1:Y:S01]  /*1d2a0*/  FENCE.VIEW.ASYNC.S ;  /* 0x00000000000073c6 */ /* 0x002e620000000000 */
[----:B------:R-:W-:-:S02]  /*1d2b0*/  IMAD.IADD R200, R233, 0x1, R200 ;  /* 0x00000001e9c87824 */ /* 0x000fc400078e02c8 */
[----:B------:R-:W-:Y:S02]  /*1d2c0*/  IMAD.IADD R21, R21, 0x1, R51 ;  /* 0x0000000115157824 */ /* 0x000fe400078e0233 */
[----:B------:R-:W-:Y:S01]  /*1d2d0*/  IMAD R4, R0, UR4, RZ ;  /* 0x0000000400047c24 */ /* 0x000fe2000f8e02ff */
[C---:B------:R-:W-:Y:S01]  /*1d2e0*/  IADD3 R0, R200.reuse, 0x20, RZ ;  /* 0x00000020c8007810 */ /* 0x040fe20007ffe0ff */
[----:B------:R-:W-:Y:S01]  /*1d2f0*/  IMAD.WIDE.U32 R20, R49, UR4, R20 ;  /* 0x0000000431147c25 */ /* 0x000fe2000f8e0014 */
[----:B------:R-:W-:-:S03]  /*1d300*/  ISETP.GE.AND P2, PT, R200, R105, PT ;  /* 0x00000069c800720c */ /* 0x000fc60003f46270 */
[----:B------:R-:W-:Y:S01]  /*1d310*/  IMAD R3, R49, UR5, R4 ;  /* 0x0000000531037c24 */ /* 0x000fe2000f8e0204 */
[----:B------:R-:W-:Y:S01]  /*1d320*/  ISETP.GE.AND P0, PT, R0, R105, PT ;  /* 0x000000690000720c */ /* 0x000fe20003f06270 */
[----:B------:R-:W-:Y:S01]  /*1d330*/  VIADD R0, R2, 0x34820 ;  /* 0x0003482002007836 */ /* 0x000fe20000000000 */
[----:B------:R-:W-:Y:S01]  /*1d340*/  ULDC.64 UR4, c[0x0][0xa80] ;  /* 0x0002a00000047ab9 */ /* 0x000fe20000000a00 */
[----:B------:R-:W-:Y:S01]  /*1d350*/  IMAD.IADD R3, R21, 0x1, R3 ;  /* 0x0000000115037824 */ /* 0x000fe200078e0203 */
[C---:B------:R-:W-:Y:S02]  /*1d360*/  LEA R50, P3, R20.reuse, UR4, 0x1 ;  /* 0x0000000414327c11 */ /* 0x040fe4000f8608ff */
[----:B------:R-:W-:Y:S02]  /*1d370*/  PRMT R0, RZ, 0x654, R0 ;  /* 0x00000654ff007816 */ /* 0x000fe40000000000 */
[----:B------:R-:W-:Y:S01]  /*1d380*/  LEA.HI.X R3, R20, UR5, R3, 0x1, P3 ;  /* 0x0000000514037c11 */ /* 0x000fe200098f0c03 */
[----:B------:R-:W-:Y:S01]  /*1d390*/  VIADD R4, R200, 0x40 ;  /* 0x00000040c8047836 */ /* 0x000fe20000000000 */
[----:B-1----:R0:W1:Y:S01]  /*1d3a0*/  SHFL.IDX PT, R48, R50, RZ, 0x181f ;  /* 0x00181fff32307589 */ /* 0x00206200000e0000 */
[----:B------:R-:W-:Y:S01]  /*1d3b0*/  BSSY B1, `(.L_x_2688) ;  /* 0x0000010000017945 */ /* 0x000fe20003800000 */
[----:B------:R2:W-:Y:S01]  /*1d3c0*/  SYNCS.ARRIVE.TRANS64.RED.A1T0 RZ, [R0+URZ], RZ ;  /* 0x000000ff00ff79a7 */ /* 0x0005e2000810043f */
[----:B------:R-:W-:-:S02]  /*1d3d0*/  SHF.R.S32.HI R107, RZ, 0x1f, R207 ;  /* 0x0000001fff6b7819 */ /* 0x000fc400000114cf */
[----:B------:R-:W-:Y:S02]  /*1d3e0*/  ISETP.GE.AND P1, PT, R4, R105, PT ;  /* 0x000000690400720c */ /* 0x000fe40003f26270 */
[----:B------:R-:W-:Y:S01]  /*1d3f0*/  SHF.R.S32.HI R108, RZ, 0x1f, R203 ;  /* 0x0000001fff6c7819 */ /* 0x000fe200000114cb */
[----:B--2---:R0:W2:Y:S01]  /*1d400*/  SHFL.IDX PT, R0, R3, RZ, 0x181f ;  /* 0x00181fff03007589 */ /* 0x0040a200000e0000 */
[----:B------:R-:W-:Y:S09]  /*1d410*/  @P2 BRA `(.L_x_2689) ;  /* 0x0000000000242947 */ /* 0x000ff20003800000 */
        /* <DEDUP_REMOVED lines=9> */
.L_x_2689:
[----:B------:R-:W-:Y:S05]  /*1d4b0*/  BSYNC B1 ;  /* 0x0000000000017941 */ /* 0x000fea0003800000 */
.L_x_2688:
        /* <DEDUP_REMOVED lines=13> */
.L_x_2691:
[----:B------:R-:W-:Y:S05]  /*1d590*/  BSYNC B1 ;  /* 0x0000000000017941 */ /* 0x000fea0003800000 */
.L_x_2690:
        /* <DEDUP_REMOVED lines=13> */
.L_x_2693:
[----:B------:R-:W-:Y:S05]  /*1d670*/  BSYNC B1 ;  /* 0x0000000000017941 */ /* 0x000fea0003800000 */
.L_x_2692:
[----:B0-----:R-:W-:Y:S01]  /*1d680*/  IADD3 R0, R200, 0x60, RZ ;  /* 0x00000060c8007810 */ /* 0x001fe20007ffe0ff */
[----:B------:R0:W0:Y:S03]  /*1d690*/  SHFL.IDX PT, R4, R3, 0x3, 0x181f ;  /* 0x00781f0003047f89 */ /* 0x00002600000e0000 */
[----:B------:R-:W-:Y:S01]  /*1d6a0*/  ISETP.GE.AND P0, PT, R0, R105, PT ;  /* 0x000000690000720c */ /* 0x000fe20003f06270 */
[----:B--2-4-:R-:W2:-:S12]  /*1d6b0*/  SHFL.IDX PT, R50, R50, 0x3, 0x181f ;  /* 0x00781f0032327f89 */ /* 0x014e9800000e0000 */
[----:B------:R-:W-:Y:S05]  /*1d6c0*/  @P0 BRA `(.L_x_2694) ;  /* 0x0000001800240947 */ /* 0x000fea0003800000 */
[----:B------:R-:W-:Y:S02]  /*1d6d0*/  ULDC UR4, c[0x0][0xac8] ;  /* 0x0002b20000047ab9 */ /* 0x000fe40000000800 */
[----:B------:R-:W-:-:S13]  /*1d6e0*/  ISETP.GE.AND P1, PT, R203, UR4, PT ;  /* 0x00000004cb007c0c */ /* 0x000fda000bf26270 */
[----:B--2---:R-:W-:-:S04]  /*1d6f0*/  @!P1 LEA R8, P0, R203, R50, 0x1 ;  /* 0x00000032cb089211 */ /* 0x004fc800078008ff */
        /* <DEDUP_REMOVED lines=8> */
.L_x_2687:
[----:B0-----:R-:W0:Y:S01]  /*1d780*/  @P4 LDC R0, c[0x0][0xbec] ;  /* 0x0002fb00ff004b82 */ /* 0x001e220000000800 */
[----:B------:R-:W-:Y:S01]  /*1d790*/  ULDC.64 UR4, c[0x0][0xb08] ;  /* 0x0002c20000047ab9 */ /* 0x000fe20000000a00 */
[----:B------:R-:W-:Y:S01]  /*1d7a0*/  ULDC.64 UR6, c[0x0][0xb30] ;  /* 0x0002cc0000067ab9 */ /* 0x000fe20000000a00 */
[----:B------:R-:W-:Y:S01]  /*1d7b0*/  IMAD R3, R106, UR4, RZ ;  /* 0x000000046a037c24 */ /* 0x000fe2000f8e02ff */
[----:B------:R-:W-:Y:S01]  /*1d7c0*/  ISETP.GE.AND P0, PT, R12, R105, PT ;  /* 0x000000690c00720c */ /* 0x000fe20003f06270 */
[C---:B------:R-:W-:Y:S01]  /*1d7d0*/  IMAD.WIDE.U32 R8, R4.reuse, UR4, RZ ;  /* 0x0000000404087c25 */ /* 0x040fe2000f8e00ff */
[----:B------:R-:W-:Y:S01]  /*1d7e0*/  BSSY B1, `(.L_x_2695) ;  /* 0x0000078000017945 */ /* 0x000fe20003800000 */
[----:B------:R-:W-:Y:S01]  /*1d7f0*/  SHF.R.S32.HI R30, RZ, 0x1f, R218 ;  /* 0x0000001fff1e7819 */ /* 0x000fe200000114da */
[----:B------:R-:W1:Y:S01]  /*1d800*/  @P4 LDC R13, c[0x0][0xbf0] ;  /* 0x0002fc00ff0d4b82 */ /* 0x000e620000000800 */
[----:B------:R-:W-:Y:S01]  /*1d810*/  IMAD R3, R4, UR5, R3 ;  /* 0x0000000504037c24 */ /* 0x000fe2000f8e0203 */
[----:B------:R-:W-:Y:S01]  /*1d820*/  ULDC.64 UR4, c[0x0][0xb38] ;  /* 0x0002ce0000047ab9 */ /* 0x000fe20000000a00 */
[----:B------:R-:W-:Y:S01]  /*1d830*/  VIADD R4, R2, 0x34820 ;  /* 0x0003482002047836 */ /* 0x000fe20000000000 */
[----:B------:R-:W-:Y:S01]  /*1d840*/  SHF.R.S32.HI R31, RZ, 0x1f, R219 ;  /* 0x0000001fff1f7819 */ /* 0x000fe200000114db */
[----:B------:R-:W-:Y:S01]  /*1d850*/  IMAD.IADD R9, R9, 0x1, R3 ;  /* 0x0000000109097824 */ /* 0x000fe200078e0203 */
[----:B------:R-:W-:-:S02]  /*1d860*/  SHF.R.S32.HI R3, RZ, 0x1f, R210 ;  /* 0x0000001fff037819 */ /* 0x000fc400000114d2 */
[----:B------:R-:W-:Y:S01]  /*1d870*/  PRMT R4, RZ, 0x654, R4 ;  /* 0x00000654ff047816 */ /* 0x000fe20000000004 */
[C---:B------:R-:W-:Y:S01]  /*1d880*/  IMAD.WIDE.U32 R8, R206.reuse, UR4, R8 ;  /* 0x00000004ce087c25 */ /* 0x040fe2000f8e0008 */
[----:B------:R-:W-:Y:S02]  /*1d890*/  SHF.R.S32.HI R32, RZ, 0x1f, R220 ;  /* 0x0000001fff207819 */ /* 0x000fe400000114dc */
[----:B------:R2:W-:Y:S01]  /*1d8a0*/  SYNCS.ARRIVE.TRANS64.RED.A1T0 RZ, [R4+URZ], RZ ;  /* 0x000000ff04ff79a7 */ /* 0x0005e2000810043f */
[----:B------:R-:W-:Y:S01]  /*1d8b0*/  IMAD R9, R206, UR5, R9 ;  /* 0x00000005ce097c24 */ /* 0x000fe2000f8e0209 */
[----:B------:R-:W-:Y:S01]  /*1d8c0*/  ULDC.64 UR4, c[0x0][0xb40] ;  /* 0x0002d00000047ab9 */ /* 0x000fe20000000a00 */
[----:B------:R-:W-:Y:S01]  /*1d8d0*/  SHF.R.S32.HI R33, RZ, 0x1f, R221 ;  /* 0x0000001fff217819 */ /* 0x000fe200000114dd */
[----:B------:R-:W-:Y:S01]  /*1d8e0*/  IMAD R3, R3, UR4, RZ ;  /* 0x0000000403037c24 */ /* 0x000fe2000f8e02ff */
[----:B------:R-:W-:Y:S01]  /*1d8f0*/  SHF.R.S32.HI R34, RZ, 0x1f, R222 ;  /* 0x0000001fff227819 */ /* 0x000fe200000114de */
[----:B0-----:R-:W-:Y:S01]  /*1d900*/  @P4 IMAD.HI.U32 R0, R29, R0, RZ ;  /* 0x000000001d004227 */ /* 0x001fe200078e00ff */
[----:B------:R-:W-:-:S02]  /*1d910*/  SHF.R.S32.HI R35, RZ, 0x1f, R223 ;  /* 0x0000001fff237819 */ /* 0x000fc400000114df */
[----:B------:R-:W-:Y:S01]  /*1d920*/  SHF.R.S32.HI R36, RZ, 0x1f, R224 ;  /* 0x0000001fff247819 */ /* 0x000fe200000114e0 */
[C---:B------:R-:W-:Y:S01]  /*1d930*/  IMAD R11, R210.reuse, UR5, R3 ;  /* 0x00000005d20b7c24 */ /* 0x040fe2000f8e0203 */
[----:B------:R-:W-:Y:S01]  /*1d940*/  SHF.R.S32.HI R37, RZ, 0x1f, R225 ;  /* 0x0000001fff257819 */ /* 0x000fe200000114e1 */
[----:B------:R-:W-:Y:S01]  /*1d950*/  IMAD.WIDE.U32 R8, R210, UR4, R8 ;  /* 0x00000004d2087c25 */ /* 0x000fe2000f8e0008 */
[----:B------:R-:W-:Y:S01]  /*1d960*/  ULDC.64 UR4, c[0x0][0xb48] ;  /* 0x0002d20000047ab9 */ /* 0x000fe20000000a00 */
[----:B------:R-:W-:Y:S02]  /*1d970*/  SHF.R.S32.HI R38, RZ, 0x1f, R226 ;  /* 0x0000001fff267819 */ /* 0x000fe400000114e2 */
[----:B------:R-:W-:Y:S01]  /*1d980*/  IMAD.MOV.U32 R3, RZ, RZ, R29 ;  /* 0x000000ffff037224 */ /* 0x000fe200078e001d */
[----:B-1----:R-:W-:Y:S01]  /*1d990*/  @P4 SHF.R.U32.HI R3, RZ, R13, R0 ;  /* 0x0000000dff034219 */ /* 0x002fe20000011600 */
[----:B------:R-:W-:Y:S01]  /*1d9a0*/  IMAD.IADD R9, R9, 0x1, R11 ;  /* 0x0000000109097824 */ /* 0x000fe200078e020b */
[----:B------:R-:W-:-:S02]  /*1d9b0*/  SHF.R.S32.HI R39, RZ, 0x1f, R227 ;  /* 0x0000001fff277819 */ /* 0x000fc400000114e3 */
[----:B------:R-:W-:Y:S01]  /*1d9c0*/  IADD3 R11, -R3, RZ, RZ ;  /* 0x000000ff030b7210 */ /* 0x000fe20007ffe1ff */
[C---:B------:R-:W-:Y:S01]  /*1d9d0*/  IMAD.WIDE.U32 R8, R215.reuse, UR4, R8 ;  /* 0x00000004d7087c25 */ /* 0x040fe2000f8e0008 */
[----:B------:R-:W-:Y:S02]  /*1d9e0*/  SHF.R.S32.HI R0, RZ, 0x1f, R3 ;  /* 0x0000001fff007819 */ /* 0x000fe40000011403 */
[----:B------:R-:W-:Y:S01]  /*1d9f0*/  SHF.R.S32.HI R88, RZ, 0x1f, R228 ;  /* 0x0000001fff587819 */ /* 0x000fe200000114e4 */
[----:B------:R-:W-:Y:S01]  /*1da00*/  IMAD R11, R104, R11, R29 ;  /* 0x0000000b680b7224 */ /* 0x000fe200078e021d */
[----:B------:R-:W-:Y:S01]  /*1da10*/  SHF.R.S32.HI R29, RZ, 0x1f, R216 ;  /* 0x0000001fff1d7819 */ /* 0x000fe200000114d8 */
[----:B------:R-:W-:Y:S01]  /*1da20*/  IMAD R0, R0, UR6, RZ ;  /* 0x0000000600007c24 */ /* 0x000fe2000f8e02ff */
[----:B------:R-:W-:Y:S01]  /*1da30*/  SHF.R.S32.HI R89, RZ, 0x1f, R229 ;  /* 0x0000001fff597819 */ /* 0x000fe200000114e5 */
[----:B------:R-:W-:Y:S01]  /*1da40*/  IMAD R9, R215, UR5, R9 ;  /* 0x00000005d7097c24 */ /* 0x000fe2000f8e0209 */
[----:B------:R-:W-:Y:S01]  /*1da50*/  ULDC.64 UR4, c[0x0][0xb28] ;  /* 0x0002ca0000047ab9 */ /* 0x000fe20000000a00 */
[C---:B------:R-:W-:Y:S01]  /*1da60*/  IMAD R13, R3.reuse, UR7, R0 ;  /* 0x00000007030d7c24 */ /* 0x040fe2000f8e0200 */
[----:B------:R-:W-:Y:S01]  /*1da70*/  SHF.R.S32.HI R0, RZ, 0x1f, R11 ;  /* 0x0000001fff007819 */ /* 0x000fe2000001140b */
[----:B------:R-:W-:Y:S01]  /*1da80*/  IMAD.WIDE.U32 R8, R3, UR6, R8 ;  /* 0x0000000603087c25 */ /* 0x000fe2000f8e0008 */
[----:B------:R-:W-:-:S02]  /*1da90*/  SHF.R.S32.HI R107, RZ, 0x1f, R230 ;  /* 0x0000001fff6b7819 */ /* 0x000fc400000114e6 */
[----:B------:R-:W-:Y:S01]  /*1daa0*/  SHF.R.S32.HI R108, RZ, 0x1f, R231 ;  /* 0x0000001fff6c7819 */ /* 0x000fe200000114e7 */
[----:B------:R-:W-:Y:S02]  /*1dab0*/  IMAD R0, R0, UR4, RZ ;  /* 0x0000000400007c24 */ /* 0x000fe4000f8e02ff */
[----:B------:R-:W-:Y:S02]  /*1dac0*/  IMAD.IADD R9, R9, 0x1, R13 ;  /* 0x0000000109097824 */ /* 0x000fe400078e020d */
[C---:B------:R-:W-:Y:S02]  /*1dad0*/  IMAD R3, R11.reuse, UR5, R0 ;  /* 0x000000050b037c24 */ /* 0x040fe4000f8e0200 */
[----:B------:R-:W-:Y:S01]  /*1dae0*/  IMAD.WIDE.U32 R8, R11, UR4, R8 ;  /* 0x000000040b087c25 */ /* 0x000fe2000f8e0008 */
[----:B------:R-:W-:-:S03]  /*1daf0*/  ULDC.64 UR4, c[0x0][0xb00] ;  /* 0x0002c00000047ab9 */ /* 0x000fc60000000a00 */
[----:B------:R-:W-:Y:S01]  /*1db00*/  IMAD.IADD R3, R9, 0x1, R3 ;  /* 0x0000000109037824 */ /* 0x000fe200078e0203 */
[----:B------:R-:W-:-:S04]  /*1db10*/  LEA R0, P1, R8, UR4, 0x2 ;  /* 0x0000000408007c11 */ /* 0x000fc8000f8210ff */
[----:B------:R-:W-:Y:S02]  /*1db20*/  LEA.HI.X R3, R8, UR5, R3, 0x2, P1 ;  /* 0x0000000508037c11 */ /* 0x000fe400088f1403 */
        /* <DEDUP_REMOVED lines=9> */
[----:B01----:R-:W-:-:S04]  /*1dbc0*/  @!P3 IMAD.WIDE R10, R204, 0x4, R8 ;  /* 0x00000004cc0ab825 */ /* 0x003fc800078e0208 */
        /* <DEDUP_REMOVED lines=19> */
[----:B------:R-:W-:Y:S01]  /*1dd00*/  @!P3 ST.E.64 desc[UR60][R10.64], R40 ;  /* 0x000000280a00b985 */ /* 0x000fe2000c101b3c */
[----:B---3--:R-:W-:-:S02]  /*1dd10*/  @!P5 LEA R14, P6, R227, R8, 0x2 ;  /* 0x00000008e30ed211 */ /* 0x008fc400078c10ff */
[----:B------:R-:W-:Y:S01]  /*1dd20*/  ISETP.GE.AND P3, PT, R223, UR4, PT ;  /* 0x00000004df007c0c */ /* 0x000fe2000bf66270 */
[----:B------:R-:W-:Y:S01]  /*1dd30*/  @!P4 ST.E.64 desc[UR60][R12.64], R44 ;  /* 0x0000002c0c00c985 */ /* 0x000fe2000c101b3c */
[----:B------:R-:W-:Y:S02]  /*1dd40*/  @!P5 LEA.HI.X R15, R227, R9, R39, 0x2, P6 ;  /* 0x00000009e30fd211 */ /* 0x000fe400030f1427 */
[----:B------:R-:W-:-:S03]  /*1dd50*/  @!P2 LEA R20, P4, R226, R8, 0x2 ;  /* 0x00000008e214a211 */ /* 0x000fc600078810ff */
[----:B------:R0:W-:Y:S01]  /*1dd60*/  @!P5 ST.E.64 desc[UR60][R14.64], R48 ;  /* 0x000000300e00d985 */ /* 0x0001e2000c101b3c */
[CC--:B------:R-:W-:Y:S02]  /*1dd70*/  @!P1 LEA R24, P5, R225.reuse, R8.reuse, 0x2 ;  /* 0x00000008e1189211 */ /* 0x0c0fe400078a10ff */
[-C--:B------:R-:W-:Y:S02]  /*1dd80*/  @!P2 LEA.HI.X R21, R226, R9.reuse, R38, 0x2, P4 ;  /* 0x00000009e215a211 */ /* 0x080fe400020f1426 */
[----:B------:R-:W-:Y:S02]  /*1dd90*/  @!P0 LEA R26, P6, R224, R8, 0x2 ;  /* 0x00000008e01a8211 */ /* 0x000fe400078c10ff */
[----:B------:R-:W-:Y:S01]  /*1dda0*/  ISETP.GE.AND P4, PT, R222, UR4, PT ;  /* 0x00000004de007c0c */ /* 0x000fe2000bf86270 */
[----:B------:R1:W-:Y:S01]  /*1ddb0*/  @!P2 ST.E.64 desc[UR60][R20.64], R52 ;  /* 0x000000341400a985 */ /* 0x0003e2000c101b3c */
[-C--:B------:R-:W-:Y:S02]  /*1ddc0*/  @!P1 LEA.HI.X R25, R225, R9.reuse, R37, 0x2, P5 ;  /* 0x00000009e1199211 */ /* 0x080fe400028f1425 */
[----:B------:R-:W-:-:S02]  /*1ddd0*/  @!P0 LEA.HI.X R27, R224, R9, R36, 0x2, P6 ;  /* 0x00000009e01b8211 */ /* 0x000fc400030f1424 */
[----:B------:R-:W-:Y:S01]  /*1dde0*/  ISETP.GE.AND P2, PT, R221, UR4, PT ;  /* 0x00000004dd007c0c */ /* 0x000fe2000bf46270 */
[----:B------:R3:W-:Y:S01]  /*1ddf0*/  @!P1 ST.E.64 desc[UR60][R24.64], R56 ;  /* 0x0000003818009985 */ /* 0x0007e2000c101b3c */
[----:B0-----:R-:W-:Y:S02]  /*1de00*/  @!P3 LEA R14, P5, R223, R8, 0x2 ;  /* 0x00000008df0eb211 */ /* 0x001fe400078a10ff */
[----:B------:R-:W-:Y:S01]  /*1de10*/  ISETP.GE.AND P1, PT, R220, UR4, PT ;  /* 0x00000004dc007c0c */ /* 0x000fe2000bf26270 */
[----:B------:R4:W-:Y:S01]  /*1de20*/  @!P0 ST.E.64 desc[UR60][R26.64], R60 ;  /* 0x0000003c1a008985 */ /* 0x0009e2000c101b3c */
[----:B------:R-:W-:Y:S02]  /*1de30*/  ISETP.GE.AND P0, PT, R219, UR4, PT ;  /* 0x00000004db007c0c */ /* 0x000fe4000bf06270 */
[----:B------:R-:W-:Y:S02]  /*1de40*/  @!P3 LEA.HI.X R15, R223, R9, R35, 0x2, P5 ;  /* 0x00000009df0fb211 */ /* 0x000fe400028f1423 */
[----:B------:R-:W-:-:S02]  /*1de50*/  ISETP.GE.AND P5, PT, R218, UR4, PT ;  /* 0x00000004da007c0c */ /* 0x000fc4000bfa6270 */
[CC--:B------:R-:W-:Y:S01]  /*1de60*/  @!P4 LEA R12, P6, R222.reuse, R8.reuse, 0x2 ;  /* 0x00000008de0cc211 */ /* 0x0c0fe200078c10ff */
[----:B------:R4:W-:Y:S01]  /*1de70*/  @!P3 ST.E.64 desc[UR60][R14.64], R64 ;  /* 0x000000400e00b985 */ /* 0x0009e2000c101b3c */
[CC--:B------:R-:W-:Y:S02]  /*1de80*/  @!P2 LEA R10, P3, R221.reuse, R8.reuse, 0x2 ;  /* 0x00000008dd0aa211 */ /* 0x0c0fe400078610ff */
        /* <DEDUP_REMOVED lines=13> */
.L_x_2696:
[----:B------:R-:W-:Y:S05]  /*1df60*/  BSYNC B1 ;  /* 0x0000000000017941 */ /* 0x000fea0003800000 */
.L_x_2695:
        /* <DEDUP_REMOVED lines=70> */
.L_x_2685:
[----:B------:R-:W-:Y:S01]  /*1e3d0*/  ULDC.64 UR6, c[0x0][0xc08] ;  /* 0x0003020000067ab9 */ /* 0x000fe20000000a00 */
[----:B------:R-:W-:Y:S01]  /*1e3e0*/  ULDC.64 UR4, c[0x0][0xc00] ;  /* 0x0003000000047ab9 */ /* 0x000fe20000000a00 */
[----:B------:R-:W-:Y:S02]  /*1e3f0*/  ISETP.NE.U32.AND P1, PT, RZ, UR6, PT ;  /* 0x00000006ff007c0c */ /* 0x000fe4000bf25070 */
[----:B------:R-:W-:Y:S02]  /*1e400*/  ISETP.NE.U32.AND P0, PT, RZ, UR4, PT ;  /* 0x00000004ff007c0c */ /* 0x000fe4000bf05070 */
[----:B------:R-:W-:Y:S02]  /*1e410*/  ISETP.NE.AND.EX P1, PT, RZ, UR7, PT, P1 ;  /* 0x00000007ff007c0c */ /* 0x000fe4000bf25310 */
[----:B------:R-:W-:Y:S02]  /*1e420*/  IADD3 R8, P2, R211, UR4, RZ ;  /* 0x00000004d3087c10 */ /* 0x000fe4000ff5e0ff */
[----:B------:R-:W-:-:S02]  /*1e430*/  ISETP.NE.AND.EX P0, PT, RZ, UR5, PT, P0 ;  /* 0x00000005ff007c0c */ /* 0x000fc4000bf05300 */
[----:B------:R-:W-:Y:S01]  /*1e440*/  IADD3.X R9, R212, UR5, RZ, P2, !PT ;  /* 0x00000005d4097c10 */ /* 0x000fe200097fe4ff */
[----:B------:R-:W-:Y:S01]  /*1e450*/  ULDC UR4, c[0x0][0xa88] ;  /* 0x0002a20000047ab9 */ /* 0x000fe20000000800 */
[----:B------:R-:W-:Y:S01]  /*1e460*/  MOV R3, RZ ;  /* 0x000000ff00037202 */ /* 0x000fe20000000f00 */
[----:B------:R-:W-:-:S04]  /*1e470*/  IMAD.U32 R0, RZ, RZ, UR4 ;  /* 0x00000004ff007e24 */ /* 0x000fc8000f8e00ff */
[----:B------:R-:W-:-:S04]  /*1e480*/  @P1 IADD3 R10, P2, R211, UR6, RZ ;  /* 0x00000006d30a1c10 */ /* 0x000fc8000ff5e0ff */
[----:B------:R-:W-:Y:S01]  /*1e490*/  @P1 IADD3.X R11, R212, UR7, RZ, P2, !PT ;  /* 0x00000007d40b1c10 */ /* 0x000fe200097fe4ff */
[----:B------:R2:W5:Y:S04]  /*1e4a0*/  @P0 LDG.E R3, desc[UR60][R8.64] ;  /* 0x0000003c08030981 */ /* 0x000568000c1e1900 */
[----:B------:R2:W5:Y:S01]  /*1e4b0*/  @P1 LDG.E R0, desc[UR60][R10.64] ;  /* 0x0000003c0a001981 */ /* 0x000562000c1e1900 */
[----:B------:R-:W-:Y:S01]  /*1e4c0*/  ISETP.NE.AND P2, PT, R209, RZ, PT ;  /* 0x000000ffd100720c */ /* 0x000fe20003f45270 */
[----:B------:R-:W1:-:S12]  /*1e4d0*/  S2R R13, SR_TID.X ;  /* 0x00000000000d7919 */ /* 0x000e580000002100 */
[----:B------:R-:W3:Y:S01]  /*1e4e0*/  @!P2 LDC R209, c[0x0][0xad4] ;  /* 0x0002b500ffd1ab82 */ /* 0x000ee20000000800 */
[----:B-1----:R-:W-:Y:S01]  /*1e4f0*/  VIADD R4, R13, 0xffffff80 ;  /* 0xffffff800d047836 */ /* 0x002fe20000000000 */
[----:B---3--:R-:W-:-:S04]  /*1e500*/  ISETP.GT.AND P2, PT, R209, 0x1, PT ;  /* 0x00000001d100780c */ /* 0x008fc80003f44270 */
[----:B------:R-:W-:Y:S01]  /*1e510*/  ISETP.GT.AND P3, PT, R4, 0x7f, PT ;  /* 0x0000007f0400780c */ /* 0x000fe20003f64270 */
[----:B--2---:R-:W-:-:S12]  /*1e520*/  @P1 BRA `(.L_x_2697) ;  /* 0x0000000000101947 */ /* 0x004fd80003800000 */
[----:B------:R-:W-:Y:S05]  /*1e530*/  @!P0 BRA `(.L_x_2697) ;  /* 0x00000000000c8947 */ /* 0x000fea0003800000 */
[----:B------:R-:W2:Y:S04]  /*1e540*/  LDG.E R11, desc[UR60][R8.64] ;  /* 0x0000003c080b7981 */ /* 0x000ea8000c1e1900 */
[----:B-----5:R-:W2:Y:S02]  /*1e550*/  LDG.E R0, desc[UR60][R8.64+0x4] ;  /* 0x0000043c08007981 */ /* 0x020ea4000c1e1900 */
[----:B--2---:R-:W-:-:S07]  /*1e560*/  IMAD.IADD R0, R0, 0x1, -R11 ;  /* 0x0000000100007824 */ /* 0x004fce00078e0a0b */
.L_x_2697:
        /* <DEDUP_REMOVED lines=10> */
[----:B------:R-:W-:Y:S01]  /*1e610*/  ISETP.GT.AND P0, PT, R209, 0x1, PT ;  /* 0x00000001d100780c */ /* 0x000fe20003f04270 */
[----:B------:R-:W1:Y:S01]  /*1e620*/  LDC.64 R8, c[0x0][0xba8] ;  /* 0x0002ea00ff087b82 */ /* 0x000e620000000a00 */
[----:B------:R-:W-:Y:S01]  /*1e630*/  MOV R26, 0x9b8 ;  /* 0x000009b8001a7802 */ /* 0x000fe20000000f00 */
[----:B------:R-:W-:Y:S01]  /*1e640*/  IMAD.MOV.U32 R27, RZ, RZ, R30 ;  /* 0x000000ffff1b7224 */ /* 0x000fe200078e001e */
[----:B------:R-:W-:Y:S02]  /*1e650*/  ISETP.NE.AND P1, PT, R33, 0x1, PT ;  /* 0x000000012100780c */ /* 0x000fe40003f25270 */
[----:B------:R-:W-:Y:S02]  /*1e660*/  SEL R26, R26, 0x978, P0 ;  /* 0x000009781a1a7807 */ /* 0x000fe40000000000 */
[----:B------:R-:W-:Y:S02]  /*1e670*/  SEL R215, R215, RZ, P0 ;  /* 0x000000ffd7d77207 */ /* 0x000fe40000000000 */
        /* <DEDUP_REMOVED lines=8> */
[----:B------:R-:W-:Y:S02]  /*1e700*/  IMAD R21, R20, R232, R21 ;  /* 0x000000e814157224 */ /* 0x000fe400078e0215 */
[----:B0-----:R-:W-:-:S05]  /*1e710*/  @P1 IMAD.HI.U32 R4, R30, R25, RZ ;  /* 0x000000191e041227 */ /* 0x001fca00078e00ff */
[----:B------:R-:W0:Y:S01]  /*1e720*/  @!P0 LDC R9, c[0x0][0xb54] ;  /* 0x0002d500ff098b82 */ /* 0x000e220000000800 */
[----:B------:R-:W-:-:S04]  /*1e730*/  IMAD.WIDE.U32 R24, R20, R31, RZ ;  /* 0x0000001f14187225 */ /* 0x000fc800078e00ff */
[-C--:B---3--:R-:W-:Y:S01]  /*1e740*/  IMAD R29, R15, R206.reuse, RZ ;  /* 0x000000ce0f1d7224 */ /* 0x088fe200078e02ff */
[----:B----4-:R-:W-:Y:S01]  /*1e750*/  @P1 SHF.R.U32.HI R27, RZ, R35, R4 ;  /* 0x00000023ff1b1219 */ /* 0x010fe20000011604 */
[----:B------:R-:W-:Y:S01]  /*1e760*/  IMAD.WIDE.U32 R14, R14, R206, RZ ;  /* 0x000000ce0e0e7225 */ /* 0x000fe200078e00ff */
[----:B------:R-:W-:-:S03]  /*1e770*/  IADD3 R4, R25, R21, RZ ;  /* 0x0000001519047210 */ /* 0x000fc60007ffe0ff */
[----:B------:R-:W-:Y:S01]  /*1e780*/  IMAD.IADD R29, R15, 0x1, R29 ;  /* 0x000000010f1d7824 */ /* 0x000fe200078e021d */
[----:B------:R-:W-:Y:S01]  /*1e790*/  IADD3 R14, P1, P3, R24, R14, R3 ;  /* 0x0000000e180e7210 */ /* 0x000fe20007b3e003 */
[-C--:B------:R-:W-:Y:S02]  /*1e7a0*/  IMAD R21, R13, R215.reuse, RZ ;  /* 0x000000d70d157224 */ /* 0x080fe400078e02ff */
[----:B------:R-:W-:Y:S01]  /*1e7b0*/  IMAD.WIDE.U32 R12, R12, R215, RZ ;  /* 0x000000d70c0c7225 */ /* 0x000fe200078e00ff */
[----:B------:R-:W-:-:S03]  /*1e7c0*/  IADD3.X R4, R4, R29, R28, P1, P3 ;  /* 0x0000001d04047210 */ /* 0x000fc60000fe641c */
[----:B------:R-:W-:Y:S01]  /*1e7d0*/  IMAD.MOV R15, RZ, RZ, -R27 ;  /* 0x000000ffff0f7224 */ /* 0x000fe200078e0a1b */
[----:B------:R-:W-:Y:S01]  /*1e7e0*/  IADD3 R12, P0, P1, R27, R14, R12 ;  /* 0x0000000e1b0c7210 */ /* 0x000fe2000791e00c */
[----:B------:R-:W-:Y:S01]  /*1e7f0*/  IMAD.IADD R21, R13, 0x1, R21 ;  /* 0x000000010d157824 */ /* 0x000fe200078e0215 */
[----:B------:R-:W-:Y:S01]  /*1e800*/  SHF.R.S32.HI R27, RZ, 0x1f, R27 ;  /* 0x0000001fff1b7819 */ /* 0x000fe2000001141b */
[----:B------:R-:W-:-:S03]  /*1e810*/  IMAD R15, R33, R15, R30 ;  /* 0x0000000f210f7224 */ /* 0x000fc600078e021e */
[----:B------:R-:W-:Y:S01]  /*1e820*/  IADD3.X R13, R27, R4, R21, P0, P1 ;  /* 0x000000041b0d7210 */ /* 0x000fe200007e2415 */
[----:B-----5:R-:W-:Y:S01]  /*1e830*/  IMAD R4, R11, R15, RZ ;  /* 0x0000000f0b047224 */ /* 0x020fe200078e02ff */
[----:B------:R-:W-:-:S05]  /*1e840*/  SHF.R.S32.HI R21, RZ, 0x1f, R15 ;  /* 0x0000001fff157819 */ /* 0x000fca000001140f */
[C---:B------:R-:W-:Y:S02]  /*1e850*/  IMAD R21, R10.reuse, R21, R4 ;  /* 0x000000150a157224 */ /* 0x040fe400078e0204 */
[----:B------:R-:W-:-:S04]  /*1e860*/  IMAD.WIDE.U32 R10, R10, R15, R12 ;  /* 0x0000000f0a0a7225 */ /* 0x000fc800078e000c */
[----:B------:R-:W-:Y:S01]  /*1e870*/  IMAD.IADD R4, R11, 0x1, R21 ;  /* 0x000000010b047824 */ /* 0x000fe200078e0215 */
[----:B-1----:R-:W-:Y:S01]  /*1e880*/  LEA R8, P0, R10, R8, 0x2 ;  /* 0x000000080a087211 */ /* 0x002fe200078010ff */
[----:B------:R-:W-:-:S03]  /*1e890*/  IMAD.MOV.U32 R11, RZ, RZ, -0x800000 ;  /* 0xff800000ff0b7424 */ /* 0x000fc600078e00ff */
[----:B0-----:R-:W-:-:S05]  /*1e8a0*/  LEA.HI.X R9, R10, R9, R4, 0x2, P0 ;  /* 0x000000090a097211 */ /* 0x001fca00000f1404 */
[----:B------:R1:W-:Y:S04]  /*1e8b0*/  STG.E desc[UR60][R8.64], R11 ;  /* 0x0000000b08007986 */ /* 0x0003e8000c10193c */
.L_x_2699:
[----:B------:R-:W-:Y:S05]  /*1e8c0*/  BSYNC B1 ;  /* 0x0000000000017941 */ /* 0x000fea0003800000 */
.L_x_2698:
[----:B------:R-:W-:Y:S05]  /*1e8d0*/  @P2 BRA `(.L_x_2694) ;  /* 0x0000000400a02947 */ /* 0x000fea0003800000 */
[----:B------:R-:W2:Y:S01]  /*1e8e0*/  LDC R15, c[0x0][0xbe8] ;  /* 0x0002fa00ff0f7b82 */ /* 0x000ea20000000800 */
[----:B------:R-:W-:Y:S01]  /*1e8f0*/  ULDC.64 UR4, c[0x0][0xaa0] ;  /* 0x0002a80000047ab9 */ /* 0x000fe20000000a00 */
[----:B------:R-:W-:Y:S01]  /*1e900*/  ULDC.64 UR6, c[0x0][0xaf0] ;  /* 0x0002bc0000067ab9 */ /* 0x000fe20000000a00 */
[----:B------:R-:W-:Y:S01]  /*1e910*/  IMAD R4, R28, UR4, RZ ;  /* 0x000000041c047c24 */ /* 0x000fe2000f8e02ff */
[----:B------:R-:W-:Y:S01]  /*1e920*/  BSSY B1, `(.L_x_2700) ;  /* 0x0000039000017945 */ /* 0x000fe20003800000 */
[C---:B-1----:R-:W-:Y:S01]  /*1e930*/  IMAD.WIDE.U32 R8, R3.reuse, UR4, RZ ;  /* 0x0000000403087c25 */ /* 0x042fe2000f8e00ff */
[----:B------:R-:W-:Y:S02]  /*1e940*/  SHF.R.S32.HI R14, RZ, 0x1f, R207 ;  /* 0x0000001fff0e7819 */ /* 0x000fe400000114cf */
[----:B------:R-:W-:Y:S01]  /*1e950*/  SHF.R.S32.HI R20, RZ, 0x1f, R203 ;  /* 0x0000001fff147819 */ /* 0x000fe200000114cb */
[----:B------:R-:W-:Y:S01]  /*1e960*/  IMAD R11, R3, UR5, R4 ;  /* 0x00000005030b7c24 */ /* 0x000fe2000f8e0204 */
[----:B------:R-:W-:Y:S01]  /*1e970*/  LEA R3, R208, R233, 0x5 ;  /* 0x000000e9d0037211 */ /* 0x000fe200078e28ff */
[----:B------:R-:W-:-:S02]  /*1e980*/  ULDC.64 UR4, c[0x0][0xae8] ;  /* 0x0002ba0000047ab9 */ /* 0x000fc40000000a00 */
[----:B------:R-:W-:Y:S02]  /*1e990*/  IMAD.IADD R9, R9, 0x1, R11 ;  /* 0x0000000109097824 */ /* 0x000fe400078e020b */
[----:B------:R-:W-:Y:S02]  /*1e9a0*/  IMAD.IADD R13, R200, 0x1, R3 ;  /* 0x00000001c80d7824 */ /* 0x000fe400078e0203 */
[----:B------:R-:W-:-:S04]  /*1e9b0*/  IMAD.WIDE.U32 R8, R206, UR4, R8 ;  /* 0x00000004ce087c25 */ /* 0x000fc8000f8e0008 */
[----:B------:R-:W-:Y:S02]  /*1e9c0*/  IMAD.MOV.U32 R3, RZ, RZ, R13 ;  /* 0x000000ffff037224 */ /* 0x000fe400078e000d */
[----:B------:R-:W-:Y:S01]  /*1e9d0*/  IMAD R9, R206, UR5, R9 ;  /* 0x00000005ce097c24 */ /* 0x000fe2000f8e0209 */
[----:B--2---:R-:W-:Y:S01]  /*1e9e0*/  ISETP.NE.AND P0, PT, R15, 0x1, PT ;  /* 0x000000010f00780c */ /* 0x004fe20003f05270 */
[----:B------:R-:W-:Y:S01]  /*1e9f0*/  ULDC.64 UR4, c[0x0][0xae0] ;  /* 0x0002b80000047ab9 */ /* 0x000fe20000000a00 */
[----:B------:R-:W-:Y:S02]  /*1ea00*/  IMAD.IADD R200, R233, 0x1, R200 ;  /* 0x00000001e9c87824 */ /* 0x000fe400078e02c8 */
[----:B------:R-:W-:-:S09]  /*1ea10*/  IMAD.WIDE.U32 R8, R31, UR6, R8 ;  /* 0x000000061f087c25 */ /* 0x000fd2000f8e0008 */
[----:B------:R-:W1:Y:S08]  /*1ea20*/  @P0 LDC R10, c[0x0][0xbec] ;  /* 0x0002fb00ff0a0b82 */ /* 0x000e700000000800 */
[----:B------:R-:W2:Y:S01]  /*1ea30*/  @P0 LDC R21, c[0x0][0xbf0] ;  /* 0x0002fc00ff150b82 */ /* 0x000ea20000000800 */
[----:B-1----:R-:W-:-:S04]  /*1ea40*/  @P0 IMAD.HI.U32 R4, R13, R10, RZ ;  /* 0x0000000a0d040227 */ /* 0x002fc800078e00ff */
[----:B------:R-:W-:Y:S01]  /*1ea50*/  IMAD R10, R232, UR6, RZ ;  /* 0x00000006e80a7c24 */ /* 0x000fe2000f8e02ff */
[----:B--2---:R-:W-:-:S03]  /*1ea60*/  @P0 SHF.R.U32.HI R3, RZ, R21, R4 ;  /* 0x00000015ff030219 */ /* 0x004fc60000011604 */
[----:B------:R-:W-:Y:S01]  /*1ea70*/  IMAD R11, R31, UR7, R10 ;  /* 0x000000071f0b7c24 */ /* 0x000fe2000f8e020a */
[----:B------:R-:W-:-:S03]  /*1ea80*/  SHF.R.S32.HI R4, RZ, 0x1f, R3 ;  /* 0x0000001fff047819 */ /* 0x000fc60000011403 */
[----:B------:R-:W-:Y:S01]  /*1ea90*/  IMAD.IADD R9, R9, 0x1, R11 ;  /* 0x0000000109097824 */ /* 0x000fe200078e020b */
[----:B------:R-:W-:Y:S01]  /*1eaa0*/  IADD3 R10, -R3, RZ, RZ ;  /* 0x000000ff030a7210 */ /* 0x000fe20007ffe1ff */
[----:B------:R-:W-:-:S04]  /*1eab0*/  IMAD R4, R4, UR4, RZ ;  /* 0x0000000404047c24 */ /* 0x000fc8000f8e02ff */
[----:B------:R-:W-:Y:S02]  /*1eac0*/  IMAD R11, R15, R10, R13 ;  /* 0x0000000a0f0b7224 */ /* 0x000fe400078e020d */
[C---:B------:R-:W-:Y:S02]  /*1ead0*/  IMAD R13, R3.reuse, UR5, R4 ;  /* 0x00000005030d7c24 */ /* 0x040fe4000f8e0204 */
[----:B------:R-:W-:Y:S01]  /*1eae0*/  IMAD.WIDE.U32 R8, R3, UR4, R8 ;  /* 0x0000000403087c25 */ /* 0x000fe2000f8e0008 */
[----:B------:R-:W-:Y:S01]  /*1eaf0*/  SHF.R.S32.HI R3, RZ, 0x1f, R11 ;  /* 0x0000001fff037819 */ /* 0x000fe2000001140b */
[----:B------:R-:W-:Y:S02]  /*1eb00*/  ULDC.64 UR4, c[0x0][0xad8] ;  /* 0x0002b60000047ab9 */ /* 0x000fe40000000a00 */
[----:B------:R-:W-:Y:S02]  /*1eb10*/  IMAD.IADD R9, R9, 0x1, R13 ;  /* 0x0000000109097824 */ /* 0x000fe400078e020d */
[----:B------:R-:W-:-:S02]  /*1eb20*/  IMAD R4, R3, UR4, RZ ;  /* 0x0000000403047c24 */ /* 0x000fc4000f8e02ff */
[----:B------:R-:W-:Y:S01]  /*1eb30*/  IMAD R15, R0, R15, RZ ;  /* 0x0000000f000f7224 */ /* 0x000fe200078e02ff */
[C---:B------:R-:W-:Y:S01]  /*1eb40*/  IADD3 R0, R200.reuse, 0x20, RZ ;  /* 0x00000020c8007810 */ /* 0x040fe20007ffe0ff */
[C---:B------:R-:W-:Y:S02]  /*1eb50*/  IMAD R3, R11.reuse, UR5, R4 ;  /* 0x000000050b037c24 */ /* 0x040fe4000f8e0204 */
[----:B------:R-:W-:Y:S01]  /*1eb60*/  IMAD.WIDE.U32 R8, R11, UR4, R8 ;  /* 0x000000040b087c25 */ /* 0x000fe2000f8e0008 */
[-C--:B------:R-:W-:Y:S01]  /*1eb70*/  ISETP.GE.AND P2, PT, R200, R15.reuse, PT ;  /* 0x0000000fc800720c */ /* 0x080fe20003f46270 */
[----:B------:R-:W-:Y:S01]  /*1eb80*/  ULDC.64 UR4, c[0x0][0xa80] ;  /* 0x0002a00000047ab9 */ /* 0x000fe20000000a00 */
[----:B------:R-:W-:Y:S01]  /*1eb90*/  ISETP.GE.AND P1, PT, R0, R15, PT ;  /* 0x0000000f0000720c */ /* 0x000fe20003f26270 */
[----:B------:R-:W-:Y:S01]  /*1eba0*/  IMAD.IADD R3, R9, 0x1, R3 ;  /* 0x0000000109037824 */ /* 0x000fe200078e0203 */
[----:B------:R-:W-:Y:S01]  /*1ebb0*/  LEA R4, P3, R8, UR4, 0x1 ;  /* 0x0000000408047c11 */ /* 0x000fe2000f8608ff */
[----:B------:R-:W-:-:S03]  /*1ebc0*/  VIADD R0, R200, 0x40 ;  /* 0x00000040c8007836 */ /* 0x000fc60000000000 */
[----:B------:R-:W-:Y:S02]  /*1ebd0*/  LEA.HI.X R3, R8, UR5, R3, 0x1, P3 ;  /* 0x0000000508037c11 */ /* 0x000fe400098f0c03 */
[----:B------:R-:W-:Y:S01]  /*1ebe0*/  ISETP.GE.AND P0, PT, R0, R15, PT ;  /* 0x0000000f0000720c */ /* 0x000fe20003f06270 */
[----:B------:R1:W2:Y:S04]  /*1ebf0*/  SHFL.IDX PT, R8, R4, RZ, 0x181f ;  /* 0x00181fff04087589 */ /* 0x0002a800000e0000 */
[----:B------:R1:W3:Y:S01]  /*1ec00*/  SHFL.IDX PT, R0, R3, RZ, 0x181f ;  /* 0x00181fff03007589 */ /* 0x0002e200000e0000 */
[----:B------:R-:W-:Y:S07]  /*1ec10*/  @P2 BRA `(.L_x_2701) ;  /* 0x0000000000242947 */ /* 0x000fee0003800000 */
        /* <DEDUP_REMOVED lines=9> */
.L_x_2701:
[----:B------:R-:W-:Y:S05]  /*1ecb0*/  BSYNC B1 ;  /* 0x0000000000017941 */ /* 0x000fea0003800000 */
.L_x_2700:
[----:B---3--:R3:W0:Y:S01]  /*1ecc0*/  SHFL.IDX PT, R0, R3, 0x1, 0x181f ;  /* 0x00381f0003007f89 */ /* 0x00862200000e0000 */
[----:B------:R-:W-:Y:S03]  /*1ecd0*/  BSSY B1, `(.L_x_2702) ;  /* 0x000000c000017945 */ /* 0x000fe60003800000 */
[----:B--2-4-:R3:W2:Y:S01]  /*1ece0*/  SHFL.IDX PT, R8, R4, 0x1, 0x181f ;  /* 0x00381f0004087f89 */ /* 0x0146a200000e0000 */
[----:B------:R-:W-:Y:S05]  /*1ecf0*/  @P1 BRA `(.L_x_2703) ;  /* 0x0000000000241947 */ /* 0x000fea0003800000 */
        /* <DEDUP_REMOVED lines=9> */
.L_x_2703:
[----:B------:R-:W-:Y:S05]  /*1ed90*/  BSYNC B1 ;  /* 0x0000000000017941 */ /* 0x000fea0003800000 */
.L_x_2702:
[----:B0-----:R0:W0:Y:S01]  /*1eda0*/  SHFL.IDX PT, R0, R3, 0x2, 0x181f ;  /* 0x00581f0003007f89 */ /* 0x00102200000e0000 */
[----:B------:R-:W-:Y:S03]  /*1edb0*/  BSSY B1, `(.L_x_2704) ;  /* 0x000000c000017945 */ /* 0x000fe60003800000 */
[----:B--2-4-:R2:W4:Y:S01]  /*1edc0*/  SHFL.IDX PT, R8, R4, 0x2, 0x181f ;  /* 0x00581f0004087f89 */ /* 0x01452200000e0000 */
[----:B------:R-:W-:Y:S05]  /*1edd0*/  @P0 BRA `(.L_x_2705) ;  /* 0x0000000000240947 */ /* 0x000fea0003800000 */
        /* <DEDUP_REMOVED lines=9> */
.L_x_2705:
[----:B------:R-:W-:Y:S05]  /*1ee70*/  BSYNC B1 ;  /* 0x0000000000017941 */ /* 0x000fea0003800000 */
.L_x_2704:
[----:B0-----:R-:W-:Y:S01]  /*1ee80*/  VIADD R0, R200, 0x60 ;  /* 0x00000060c8007836 */ /* 0x001fe20000000000 */
[----:B------:R0:W0:Y:S04]  /*1ee90*/  SHFL.IDX PT, R10, R3, 0x3, 0x181f ;  /* 0x00781f00030a7f89 */ /* 0x00002800000e0000 */
[----:B------:R-:W-:Y:S01]  /*1eea0*/  ISETP.GE.AND P0, PT, R0, R15, PT ;  /* 0x0000000f0000720c */ /* 0x000fe20003f06270 */
[----:B-123--:R-:W1:-:S12]  /*1eeb0*/  SHFL.IDX PT, R4, R4, 0x3, 0x181f ;  /* 0x00781f0004047f89 */ /* 0x00ee5800000e0000 */
[----:B------:R-:W-:Y:S05]  /*1eec0*/  @P0 BRA `(.L_x_2694) ;  /* 0x0000000000240947 */ /* 0x000fea0003800000 */
[----:B------:R-:W-:Y:S02]  /*1eed0*/  ULDC UR4, c[0x0][0xac8] ;  /* 0x0002b20000047ab9 */ /* 0x000fe40000000800 */
[----:B------:R-:W-:Y:S02]  /*1eee0*/  ISETP.GE.AND P2, PT, R203, UR4, PT ;  /* 0x00000004cb007c0c */ /* 0x000fe4000bf46270 */
[----:B------:R-:W-:-:S11]  /*1eef0*/  ISETP.GE.AND P3, PT, R207, UR4, PT ;  /* 0x00000004cf007c0c */ /* 0x000fd6000bf66270 */
[-C--:B-1----:R-:W-:Y:S02]  /*1ef00*/  @!P2 LEA R12, P0, R203, R4.reuse, 0x1 ;  /* 0x00000004cb0ca211 */ /* 0x082fe400078008ff */
[----:B----4-:R-:W-:Y:S02]  /*1ef10*/  @!P3 LEA R8, P1, R207, R4, 0x1 ;  /* 0x00000004cf08b211 */ /* 0x010fe400078208ff */
[-C--:B0-----:R-:W-:Y:S02]  /*1ef20*/  @!P2 LEA.HI.X R13, R203, R10.reuse, R20, 0x1, P0 ;  /* 0x0000000acb0da211 */ /* 0x081fe400000f0c14 */
[----:B------:R-:W-:-:S03]  /*1ef30*/  @!P3 LEA.HI.X R9, R207, R10, R14, 0x1, P1 ;  /* 0x0000000acf09b211 */ /* 0x000fc600008f0c0e */
[----:B------:R0:W-:Y:S04]  /*1ef40*/  @!P2 ST.E.128 desc[UR60][R12.64], RZ ;  /* 0x000000ff0c00a985 */ /* 0x0001e8000c101d3c */
[----:B------:R0:W-:Y:S02]  /*1ef50*/  @!P3 ST.E.128 desc[UR60][R8.64], RZ ;  /* 0x000000ff0800b985 */ /* 0x0001e4000c101d3c */
.L_x_2694:
[----:B------:R-:W-:Y:S05]  /*1ef60*/  BSYNC B0 ;  /* 0x0000000000007941 */ /* 0x000fea0003800000 */
.L_x_2684:
[----:B------:R-:W-:Y:S02]  /*1ef70*/  ULDC UR4, c[0x0][0xc3c] ;  /* 0x00030f0000047ab9 */ /* 0x000fe40000000800 */
[----:B------:R-:W-:-:S13]  /*1ef80*/  ISETP.GE.AND P0, PT, R7, UR4, PT ;  /* 0x0000000407007c0c */ /* 0x000fda000bf06270 */
[----:B------:R-:W-:Y:S05]  /*1ef90*/  @!P0 BRA `(.L_x_2706) ;  /* 0xfffffe2400648947 */ /* 0x000fea000383ffff */
[----:B------:R-:W-:Y:S05]  /*1efa0*/  BRA `(.L_x_2475) ;  /* 0x0000008800847947 */ /* 0x000fea0003800000 */
.L_x_2473:
        /* <DEDUP_REMOVED lines=20> */
.L_x_2707:
        /* <DEDUP_REMOVED lines=40> */
[----:B------:R-:W-:Y:S01]  /*1f370*/  MOV R9, R4 ;  /* 0x0000000400097202 */ /* 0x000fe20000000f00 */
[----:B------:R-:W-:Y:S01]  /*1f380*/  UMOV UR4, URZ ;  /* 0x0000003f00047c82 */ /* 0x000fe20008000000 */
[----:B------:R-:W-:-:S05]  /*1f390*/  ULDC UR5, c[0x0][0xc38] ;  /* 0x00030e0000057ab9 */ /* 0x000fca0000000800 */
.L_x_2711:
        /* <DEDUP_REMOVED lines=39> */
.L_x_2709:
        /* <DEDUP_REMOVED lines=12> */
.L_x_2712:
        /* <DEDUP_REMOVED lines=13> */
[----:B-1----:R-:W-:-:S06]  /*1f7a0*/  IADD3 R3, R10, 0xffffffe, RZ ;  /* 0x0ffffffe0a037810 */ /* 0x002fcc0007ffe0ff */
        /* <DEDUP_REMOVED lines=10> */
[----:B------:R-:W-:Y:S02]  /*1f850*/  ISETP.GT.U32.AND P1, PT, R7, R12, PT ;  /* 0x0000000c0700720c */ /* 0x000fe40003f24070 */
[----:B0-----:R-:W-:-:S06]  /*1f860*/  IADD3 R3, R2, 0xffffffe, RZ ;  /* 0x0ffffffe02037810 */ /* 0x001fcc0007ffe0ff */
[----:B------:R-:W0:Y:S05]  /*1f870*/  F2I.FTZ.U32.TRUNC.NTZ R3, R3 ;  /* 0x0000000300037305 */ /* 0x000e2a000021f000 */
[----:B------:R-:W-:Y:S01]  /*1f880*/  @!P1 IMAD.IADD R12, R12, 0x1, -R7 ;  /* 0x000000010c0c9824 */ /* 0x000fe200078e0a07 */
[----:B------:R-:W-:Y:S02]  /*1f890*/  @!P1 IADD3 R10, R10, 0x1, RZ ;  /* 0x000000010a0a9810 */ /* 0x000fe40007ffe0ff */
        /* <DEDUP_REMOVED lines=34> */
.L_x_2713:
[----:B-1----:R-:W1:Y:S02]  /*1fac0*/  LDC.64 R2, c[0x0][0xc90] ;  /* 0x00032400ff027b82 */ /* 0x002e640000000a00 */
[----:B-1----:R-:W-:-:S05]  /*1fad0*/  IMAD.WIDE R2, R14, 0x4, R2 ;  /* 0x000000040e027825 */ /* 0x002fca00078e0202 */
[----:B0-----:R0:W2:Y:S02]  /*1fae0*/  LDG.E R7, desc[UR60][R2.64] ;  /* 0x0000003c02077981 */ /* 0x0010a4000c1e1900 */
[----:B0-----:R-:W-:Y:S02]  /*1faf0*/  IMAD.MOV.U32 R2, RZ, RZ, RZ ;  /* 0x000000ffff027224 */ /* 0x001fe400078e00ff */
[----:B--2---:R-:W-:-:S05]  /*1fb00*/  IMAD R8, R4, R7, RZ ;  /* 0x0000000704087224 */ /* 0x004fca00078e02ff */
[----:B------:R-:W-:-:S04]  /*1fb10*/  IABS R9, R8 ;  /* 0x0000000800097213 */ /* 0x000fc80000000000 */
[----:B------:R-:W0:Y:S08]  /*1fb20*/  I2F.RP R10, R9 ;  /* 0x00000009000a7306 */ /* 0x000e300000209400 */
[----:B0-----:R-:W0:Y:S02]  /*1fb30*/  MUFU.RCP R10, R10 ;  /* 0x0000000a000a7308 */ /* 0x001e240000001000 */
[----:B0-----:R-:W-:-:S06]  /*1fb40*/  IADD3 R11, R10, 0xffffffe, RZ ;  /* 0x0ffffffe0a0b7810 */ /* 0x001fcc0007ffe0ff */
        /* <DEDUP_REMOVED lines=12> */
[-C--:B------:R-:W-:Y:S01]  /*1fc10*/  @!P1 IADD3 R10, R10, -R9.reuse, RZ ;  /* 0x800000090a0a9210 */ /* 0x080fe20007ffe0ff */
        /* <DEDUP_REMOVED lines=9> */
[----:B------:R-:W-:Y:S01]  /*1fcb0*/  IMAD R8, R8, R2, R5 ;  /* 0x0000000208087224 */ /* 0x000fe200078e0205 */
[----:B------:R-:W-:Y:S02]  /*1fcc0*/  MOV R2, RZ ;  /* 0x000000ff00027202 */ /* 0x000fe40000000f00 */
        /* <DEDUP_REMOVED lines=22> */
[----:B------:R-:W-:-:S06]  /*1fe30*/  @P0 IADD3 R2, R2, 0x1, RZ ;  /* 0x0000000102020810 */ /* 0x000fcc0007ffe0ff */
[----:B------:R-:W-:Y:S01]  /*1fe40*/  @!P2 IMAD.MOV R2, RZ, RZ, -R2 ;  /* 0x000000ffff02a224 */ /* 0x000fe200078e0a02 */
[----:B------:R-:W-:Y:S01]  /*1fe50*/  @!P1 LOP3.LUT R2, RZ, R7, RZ, 0x33, !PT ;  /* 0x00000007ff029212 */ /* 0x000fe200078e33ff */
[----:B------:R-:W-:-:S04]  /*1fe60*/  IMAD.MOV R7, RZ, RZ, -R7 ;  /* 0x000000ffff077224 */ /* 0x000fc800078e0a07 */
[----:B------:R-:W-:-:S05]  /*1fe70*/  IMAD R3, R2, R7, R9 ;  /* 0x0000000702037224 */ /* 0x000fca00078e0209 */
[----:B------:R1:W-:Y:S02]  /*1fe80*/  STL [R1+0x8], R3 ;  /* 0x0000080301007387 */ /* 0x0003e40000100800 */
.L_x_2714:
[----:B01----:R-:W-:-:S05]  /*1fe90*/  LOP3.LUT R3, RZ, R2, RZ, 0x33, !PT ;  /* 0x00000002ff037212 */ /* 0x003fca00078e33ff */
[----:B------:R-:W-:-:S05]  /*1fea0*/  IMAD.IADD R2, R4, 0x1, R3 ;  /* 0x0000000104027824 */ /* 0x000fca00078e0203 */
[----:B------:R1:W-:Y:S01]  /*1feb0*/  STL [R1+0x4], R2 ;  /* 0x0000040201007387 */ /* 0x0003e20000100800 */
[----:B------:R-:W-:Y:S05]  /*1fec0*/  BRA `(.L_x_2715) ;  /* 0x0000000000107947 */ /* 0x000fea0003800000 */
.L_x_2710:
[----:B------:R-:W-:Y:S01]  /*1fed0*/  MOV R2, UR6 ;  /* 0x0000000600027c02 */ /* 0x000fe20008000f00 */
[----:B------:R0:W-:Y:S04]  /*1fee0*/  STL [R1+0x4], RZ ;  /* 0x000004ff01007387 */ /* 0x0001e80000100800 */
[----:B------:R0:W-:Y:S04]  /*1fef0*/  STL [R1+0x8], RZ ;  /* 0x000008ff01007387 */ /* 0x0001e80000100800 */
[----:B------:R0:W-:Y:S02]  /*1ff00*/  STL [R1], R2 ;  /* 0x0000000201007387 */ /* 0x0001e40000100800 */
.L_x_2715:
        /* <DEDUP_REMOVED lines=10> */
.L_x_2708:
        /* <DEDUP_REMOVED lines=15> */
[----:B------:R-:W-:Y:S01]  /*200a0*/  ULDC.64 UR36, c[0x0][0x198] ;  /* 0x0000660000247ab9 */ /* 0x000fe20000000a00 */
[----:B01----:R-:W-:Y:S01]  /*200b0*/  SHF.L.U32 R2, R4, 0x3, RZ ;  /* 0x0000000304027819 */ /* 0x003fe200000006ff */
[----:B------:R-:W-:Y:S01]  /*200c0*/  ULDC UR38, c[0x0][0xc] ;  /* 0x0000030000267ab9 */ /* 0x000fe20000000800 */
[----:B------:R-:W-:Y:S01]  /*200d0*/  LOP3.LUT R3, R3, 0x38, R6, 0x78, !PT ;  /* 0x0000003803037812 */ /* 0x000fe200078e7806 */
[----:B------:R-:W-:Y:S01]  /*200e0*/  IMAD.SHL.U32 R6, R6, 0x10, RZ ;  /* 0x0000001006067824 */ /* 0x000fe200078e00ff */
[----:B------:R-:W-:-:S02]  /*200f0*/  LOP3.LUT R0, R0, 0x38, RZ, 0xc0, !PT ;  /* 0x0000003800007812 */ /* 0x000fc400078ec0ff */
        /* <DEDUP_REMOVED lines=13> */
[C---:B-1----:R-:W-:Y:S02]  /*201d0*/  LOP3.LUT R2, R0.reuse, 0x40, RZ, 0xfc, !PT ;  /* 0x0000004000027812 */ /* 0x042fe400078efcff */
[----:B------:R-:W-:-:S07]  /*201e0*/  LOP3.LUT R0, R0, 0x80, RZ, 0xfc, !PT ;  /* 0x0000008000007812 */ /* 0x000fce00078efcff */
.L_x_2860:
[----:B--2---:R-:W2:Y:S01]  /*201f0*/  LDL R0, [R1+0xc] ;  /* 0x00000c0001007983 */ /* 0x004ea20000100800 */
[----:B0-----:R-:W2:Y:S01]  /*20200*/  LDC.64 R2, c[0x0][0xc88] ;  /* 0x00032200ff027b82 */ /* 0x001ea20000000a00 */
[----:B------:R-:W-:Y:S05]  /*20210*/  YIELD ;  /* 0x0000000000007946 */ /* 0x000fea0003800000 */
[----:B------:R-:W-:Y:S01]  /*20220*/  ULDC.64 UR4, c[0x0][0xa28] ;  /* 0x00028a0000047ab9 */ /* 0x000fe20000000a00 */
[----:B------:R-:W-:Y:S01]  /*20230*/  IMAD.MOV.U32 R8, RZ, RZ, RZ ;  /* 0x000000ffff087224 */ /* 0x000fe200078e00ff */
[----:B------:R-:W-:Y:S01]  /*20240*/  ISETP.NE.U32.AND P0, PT, RZ, UR4, PT ;  /* 0x00000004ff007c0c */ /* 0x000fe2000bf05070 */
[----:B------:R-:W-:Y:S01]  /*20250*/  ULDC.64 UR10, c[0x0][0xa18] ;  /* 0x00028600000a7ab9 */ /* 0x000fe20000000a00 */
[----:B------:R-:W-:Y:S01]  /*20260*/  ULDC.64 UR8, c[0x0][0xa10] ;  /* 0x0002840000087ab9 */ /* 0x000fe20000000a00 */
[----:B------:R-:W-:Y:S01]  /*20270*/  ULDC.64 UR6, c[0x0][0xa08] ;  /* 0x0002820000067ab9 */ /* 0x000fe20000000a00 */
[----:B--2---:R-:W-:-:S05]  /*20280*/  IMAD.WIDE R2, R0, 0x4, R2 ;  /* 0x0000000400027825 */ /* 0x004fca00078e0202 */
[----:B-1----:R-:W2:Y:S01]  /*20290*/  LDG.E R4, desc[UR60][R2.64] ;  /* 0x0000003c02047981 */ /* 0x002ea2000c1e1900 */
[----:B------:R-:W-:Y:S01]  /*202a0*/  ISETP.NE.AND.EX P0, PT, RZ, UR5, PT, P0 ;  /* 0x00000005ff007c0c */ /* 0x000fe2000bf05300 */
[----:B------:R-:W-:Y:S01]  /*202b0*/  IMAD.MOV.U32 R0, RZ, RZ, RZ ;  /* 0x000000ffff007224 */ /* 0x000fe200078e00ff */
[----:B--2---:R-:W-:Y:S01]  /*202c0*/  SHF.R.S32.HI R5, RZ, 0x1f, R4 ;  /* 0x0000001fff057819 */ /* 0x004fe20000011404 */
[----:B------:R0:W-:Y:S10]  /*202d0*/  STL [R1+0x34], R4 ;  /* 0x0000340401007387 */ /* 0x0001f40000100800 */
[----:B------:R-:W-:-:S02]  /*202e0*/  @P0 LEA R2, P1, R4, UR4, 0x2 ;  /* 0x0000000404020c11 */ /* 0x000fc4000f8210ff */
[C---:B------:R-:W-:Y:S01]  /*202f0*/  SHF.L.U32 R15, R4.reuse, 0x2, RZ ;  /* 0x00000002040f7819 */ /* 0x040fe200000006ff */
[----:B------:R1:W-:Y:S01]  /*20300*/  STL [R1+0x54], R5 ;  /* 0x0000540501007387 */ /* 0x0003e20000100800 */
[C-C-:B------:R-:W-:Y:S01]  /*20310*/  @P0 LEA.HI.X R3, R4.reuse, UR5, R5.reuse, 0x2, P1 ;  /* 0x0000000504030c11 */ /* 0x140fe200088f1405 */
[----:B------:R-:W-:Y:S02]  /*20320*/  ULDC.64 UR4, c[0x0][0xa00] ;  /* 0x0002800000047ab9 */ /* 0x000fe40000000a00 */
[----:B------:R-:W-:Y:S02]  /*20330*/  ISETP.NE.U32.AND P2, PT, RZ, UR4, PT ;  /* 0x00000004ff007c0c */ /* 0x000fe4000bf45070 */
[----:B------:R2:W5:Y:S01]  /*20340*/  @P0 LDG.E R0, desc[UR60][R2.64] ;  /* 0x0000003c02000981 */ /* 0x000562000c1e1900 */
[----:B------:R-:W-:Y:S02]  /*20350*/  SHF.L.U64.HI R14, R4, 0x2, R5 ;  /* 0x00000002040e7819 */ /* 0x000fe40000010205 */
[----:B------:R-:W-:-:S02]  /*20360*/  CS2R R10, SRZ ;  /* 0x00000000000a7805 */ /* 0x000fc4000001ff00 */
[----:B------:R-:W-:Y:S01]  /*20370*/  ISETP.NE.AND.EX P2, PT, RZ, UR5, PT, P2 ;  /* 0x00000005ff007c0c */ /* 0x000fe2000bf45320 */
[----:B------:R-:W-:Y:S01]  /*20380*/  STL [R1+0x28], R15 ;  /* 0x0000280f01007387 */ /* 0x000fe20000100800 */
[----:B------:R-:W-:Y:S02]  /*20390*/  ISETP.NE.U32.AND P3, PT, RZ, UR10, PT ;  /* 0x0000000aff007c0c */ /* 0x000fe4000bf65070 */
[----:B------:R-:W-:Y:S01]  /*203a0*/  ISETP.NE.U32.AND P0, PT, RZ, UR6, PT ;  /* 0x00000006ff007c0c */ /* 0x000fe2000bf05070 */
[----:B------:R-:W-:Y:S01]  /*203b0*/  STL [R1+0x38], R14 ;  /* 0x0000380e01007387 */ /* 0x000fe20000100800 */
[----:B------:R-:W-:Y:S02]  /*203c0*/  ISETP.NE.U32.AND P1, PT, RZ, UR8, PT ;  /* 0x00000008ff007c0c */ /* 0x000fe4000bf25070 */
[----:B--2---:R-:W-:Y:S02]  /*203d0*/  IADD3 R2, P4, R15, UR4, RZ ;  /* 0x000000040f027c10 */ /* 0x004fe4000ff9e0ff */
[----:B------:R-:W-:-:S02]  /*203e0*/  ISETP.NE.AND.EX P3, PT, RZ, UR11, PT, P3 ;  /* 0x0000000bff007c0c */ /* 0x000fc4000bf65330 */
[C---:B------:R-:W-:Y:S02]  /*203f0*/  IADD3.X R3, R14.reuse, UR5, RZ, P4, !PT ;  /* 0x000000050e037c10 */ /* 0x040fe4000a7fe4ff */
[C---:B0-----:R-:W-:Y:S02]  /*20400*/  IADD3 R4, P4, R15.reuse, UR8, RZ ;  /* 0x000000080f047c10 */ /* 0x041fe4000ff9e0ff */
[----:B------:R-:W-:Y:S01]  /*20410*/  ISETP.NE.AND.EX P0, PT, RZ, UR7, PT, P0 ;  /* 0x00000007ff007c0c */ /* 0x000fe2000bf05300 */
[----:B------:R-:W2:Y:S01]  /*20420*/  @P2 LDG.E R8, desc[UR60][R2.64] ;  /* 0x0000003c02082981 */ /* 0x000ea2000c1e1900 */
[----:B-1----:R-:W-:Y:S01]  /*20430*/  IADD3.X R5, R14, UR9, RZ, P4, !PT ;  /* 0x000000090e057c10 */ /* 0x002fe2000a7fe4ff */
[----:B------:R-:W-:Y:S01]  /*20440*/  ULDC UR4, c[0x0][0x288] ;  /* 0x0000a20000047ab9 */ /* 0x000fe20000000800 */
[----:B------:R-:W-:Y:S01]  /*20450*/  ISETP.NE.AND.EX P1, PT, RZ, UR9, PT, P1 ;  /* 0x00000009ff007c0c */ /* 0x000fe2000bf25310 */
[----:B------:R-:W-:Y:S01]  /*20460*/  IMAD.U32 R12, RZ, RZ, UR4 ;  /* 0x00000004ff0c7e24 */ /* 0x000fe2000f8e00ff */
[----:B------:R-:W-:Y:S01]  /*20470*/  IADD3 R6, P5, R15, UR6, RZ ;  /* 0x000000060f067c10 */ /* 0x000fe2000ffbe0ff */
[----:B------:R-:W-:-:S03]  /*20480*/  ULDC.64 UR4, c[0x0][0x418] ;  /* 0x0001060000047ab9 */ /* 0x000fc60000000a00 */
[----:B------:R-:W-:-:S05]  /*20490*/  IADD3.X R7, R14, UR7, RZ, P5, !PT ;  /* 0x000000070e077c10 */ /* 0x000fca000affe4ff */
[----:B------:R0:W5:Y:S04]  /*204a0*/  @P0 LDG.E R11, desc[UR60][R6.64] ;  /* 0x0000003c060b0981 */ /* 0x000168000c1e1900 */
[----:B------:R0:W5:Y:S04]  /*204b0*/  @P1 LDG.E R10, desc[UR60][R4.64] ;  /* 0x0000003c040a1981 */ /* 0x000168000c1e1900 */
[----:B--2---:R1:W-:Y:S02]  /*204c0*/  STL [R1+0x4c], R8 ;  /* 0x00004c0801007387 */ /* 0x0043e40000100800 */
[----:B-1----:R-:W-:-:S04]  /*204d0*/  @P3 IADD3 R8, P4, R15, UR10, RZ ;  /* 0x0000000a0f083c10 */ /* 0x002fc8000ff9e0ff */
[----:B------:R-:W-:-:S05]  /*204e0*/  @P3 IADD3.X R9, R14, UR11, RZ, P4, !PT ;  /* 0x0000000b0e093c10 */ /* 0x000fca000a7fe4ff */
        /* <DEDUP_REMOVED lines=10> */
[----:B------:R-:W-:Y:S01]  /*20590*/  IMAD.U32 R9, RZ, RZ, UR5 ;  /* 0x00000005ff097e24 */ /* 0x000fe2000f8e00ff */
[----:B------:R-:W-:Y:S01]  /*205a0*/  MOV R8, UR4 ;  /* 0x0000000400087c02 */ /* 0x000fe20008000f00 */
[----:B0-----:R-:W-:Y:S06]  /*205b0*/  @P3 BRA `(.L_x_2717) ;  /* 0x0000000000143947 */ /* 0x001fec0003800000 */
[----:B------:R-:W-:Y:S05]  /*205c0*/  @!P2 BRA `(.L_x_2717) ;  /* 0x000000000010a947 */ /* 0x000fea0003800000 */
[----:B------:R-:W2:Y:S04]  /*205d0*/  LDG.E R12, desc[UR60][R2.64] ;  /* 0x0000003c020c7981 */ /* 0x000ea8000c1e1900 */
[----:B------:R-:W2:Y:S02]  /*205e0*/  LDG.E R2, desc[UR60][R2.64+0x4] ;  /* 0x0000043c02027981 */ /* 0x000ea4000c1e1900 */
[----:B--2--5:R-:W-:-:S05]  /*205f0*/  IMAD.IADD R13, R2, 0x1, -R12 ;  /* 0x00000001020d7824 */ /* 0x024fca00078e0a0c */
[----:B------:R0:W-:Y:S02]  /*20600*/  STL [R1+0x50], R13 ;  /* 0x0000500d01007387 */ /* 0x0001e40000100800 */
.L_x_2717:
[----:B------:R-:W2:Y:S01]  /*20610*/  LDL.LU R3, [R1+0x8] ;  /* 0x0000080001037983 */ /* 0x000ea20000300800 */
[----:B------:R-:W-:Y:S02]  /*20620*/  ULDC.64 UR4, c[0x0][0xa20] ;  /* 0x0002880000047ab9 */ /* 0x000fe40000000a00 */
[----:B------:R-:W-:Y:S01]  /*20630*/  ISETP.NE.U32.AND P2, PT, RZ, UR4, PT ;  /* 0x00000004ff007c0c */ /* 0x000fe2000bf45070 */
[----:B------:R-:W3:Y:S03]  /*20640*/  LDL R12, [R1+0x34] ;  /* 0x00003400010c7983 */ /* 0x000ee60000100800 */
[----:B------:R-:W-:Y:S02]  /*20650*/  ISETP.NE.AND.EX P2, PT, RZ, UR5, PT, P2 ;  /* 0x00000005ff007c0c */ /* 0x000fe4000bf45320 */
[C---:B--2---:R-:W-:Y:S02]  /*20660*/  LOP3.LUT R17, R3.reuse, 0xff000000, RZ, 0xc0, !PT ;  /* 0xff00000003117812 */ /* 0x044fe400078ec0ff */
[----:B------:R-:W-:-:S02]  /*20670*/  LOP3.LUT R2, R3, 0xff0000, RZ, 0xc0, !PT ;  /* 0x00ff000003027812 */ /* 0x000fc400078ec0ff */
[----:B------:R-:W-:Y:S02]  /*20680*/  SHF.R.U32.HI R17, RZ, 0x8, R17 ;  /* 0x00000008ff117819 */ /* 0x000fe40000011611 */
[----:B------:R-:W-:Y:S02]  /*20690*/  LOP3.LUT R16, R3, 0xffff, RZ, 0xc0, !PT ;  /* 0x0000ffff03107812 */ /* 0x000fe400078ec0ff */
[----:B------:R-:W-:Y:S01]  /*206a0*/  LEA.HI R17, R2, R17, RZ, 0x10 ;  /* 0x0000001102117211 */ /* 0x000fe200078f80ff */
[----:B-----5:R-:W-:-:S05]  /*206b0*/  IMAD.IADD R2, R11, 0x1, R0 ;  /* 0x000000010b027824 */ /* 0x020fca00078e0200 */
[----:B------:R1:W-:Y:S04]  /*206c0*/  STL [R1+0x20], R2 ;  /* 0x0000200201007387 */ /* 0x0003e80000100800 */
[----:B---3--:R1:W-:Y:S01]  /*206d0*/  STL [R1+0x14], R12 ;  /* 0x0000140c01007387 */ /* 0x0083e20000100800 */
[----:B------:R-:W-:Y:S05]  /*206e0*/  @!P2 BRA `(.L_x_2718) ;  /* 0x000000000010a947 */ /* 0x000fea0003800000 */
[----:B-1----:R-:W-:-:S04]  /*206f0*/  IADD3 R2, P0, R15, UR4, RZ ;  /* 0x000000040f027c10 */ /* 0x002fc8000ff1e0ff */
[----:B------:R-:W-:-:S05]  /*20700*/  IADD3.X R3, R14, UR5, RZ, P0, !PT ;  /* 0x000000050e037c10 */ /* 0x000fca00087fe4ff */
[----:B------:R2:W5:Y:S01]  /*20710*/  LDG.E R8, desc[UR60][R2.64] ;  /* 0x0000003c02087981 */ /* 0x000562000c1e1900 */
[----:B------:R-:W-:Y:S05]  /*20720*/  BRA `(.L_x_2719) ;  /* 0x0000000000107947 */ /* 0x000fea0003800000 */
.L_x_2718:
[----:B------:R-:W-:Y:S05]  /*20730*/  @!P0 BRA `(.L_x_2719) ;  /* 0x00000000000c8947 */ /* 0x000fea0003800000 */
[----:B------:R-:W2:Y:S04]  /*20740*/  LDG.E R8, desc[UR60][R6.64] ;  /* 0x0000003c06087981 */ /* 0x000ea8000c1e1900 */
[----:B------:R-:W2:Y:S02]  /*20750*/  LDG.E R6, desc[UR60][R6.64+0x4] ;  /* 0x0000043c06067981 */ /* 0x000ea4000c1e1900 */
[----:B--2---:R-:W-:-:S07]  /*20760*/  IMAD.IADD R8, R6, 0x1, -R8 ;  /* 0x0000000106087824 */ /* 0x004fce00078e0a08 */
.L_x_2719:
[----:B-12---:R-:W2:Y:S01]  /*20770*/  @P1 LDG.E R2, desc[UR60][R4.64] ;  /* 0x0000003c04021981 */ /* 0x006ea2000c1e1900 */
[----:B------:R-:W1:Y:S03]  /*20780*/  LDC R3, c[0x0][0x448] ;  /* 0x00011200ff037b82 */ /* 0x000e660000000800 */
[----:B------:R-:W3:Y:S04]  /*20790*/  LDL R6, [R1+0x4] ;  /* 0x0000040001067983 */ /* 0x000ee80000100800 */
[----:B------:R4:W2:Y:S01]  /*207a0*/  @P1 LDG.E R4, desc[UR60][R4.64+0x4] ;  /* 0x0000043c04041981 */ /* 0x0008a2000c1e1900 */
[----:B-1----:R-:W-:-:S13]  /*207b0*/  ISETP.NE.AND P0, PT, R3, 0x1, PT ;  /* 0x000000010300780c */ /* 0x002fda0003f05270 */
[----:B------:R-:W1:Y:S08]  /*207c0*/  @P0 LDC R3, c[0x0][0x44c] ;  /* 0x00011300ff030b82 */ /* 0x000e700000000800 */
[----:B----4-:R-:W4:Y:S01]  /*207d0*/  @P0 LDC R5, c[0x0][0x450] ;  /* 0x00011400ff050b82 */ /* 0x010f220000000800 */
[----:B-----5:R-:W-:Y:S01]  /*207e0*/  IMAD.IADD R7, R8, 0x1, -R0 ;  /* 0x0000000108077824 */ /* 0x020fe200078e0a00 */
[----:B------:R-:W-:-:S05]  /*207f0*/  LOP3.LUT R11, R17, 0xff, RZ, 0xc0, !PT ;  /* 0x000000ff110b7812 */ /* 0x000fca00078ec0ff */
[----:B------:R0:W-:Y:S01]  /*20800*/  STL [R1+0x60], R11 ;  /* 0x0000600b01007387 */ /* 0x0001e20000100800 */
[----:B------:R-:W-:Y:S01]  /*20810*/  BSSY B0, `(.L_x_2720) ;  /* 0x0000032000007945 */ /* 0x000fe20003800000 */
[----:B------:R-:W-:Y:S02]  /*20820*/  SHF.R.U32.HI R17, RZ, 0x10, R17 ;  /* 0x00000010ff117819 */ /* 0x000fe40000011611 */
[----:B--2---:R-:W-:Y:S01]  /*20830*/  @P1 IADD3 R9, -R2, R4, RZ ;  /* 0x0000000402091210 */ /* 0x004fe20007ffe1ff */
[----:B---3--:R-:W-:-:S04]  /*20840*/  IMAD.SHL.U32 R2, R6, 0x80, RZ ;  /* 0x0000008006027824 */ /* 0x008fc800078e00ff */
[----:B------:R-:W-:-:S04]  /*20850*/  VIADD R2, R2, 0x7f ;  /* 0x0000007f02027836 */ /* 0x000fc80000000000 */
[----:B-1----:R-:W-:-:S05]  /*20860*/  @P0 IMAD.HI.U32 R0, R2, R3, RZ ;  /* 0x0000000302000227 */ /* 0x002fca00078e00ff */
[----:B----4-:R-:W-:Y:S02]  /*20870*/  @P0 SHF.R.U32.HI R2, RZ, R5, R0 ;  /* 0x00000005ff020219 */ /* 0x010fe40000011600 */
[----:B------:R-:W-:-:S04]  /*20880*/  IADD3 R0, R7, R9, RZ ;  /* 0x0000000907007210 */ /* 0x000fc80007ffe0ff */
[C---:B------:R-:W-:Y:S01]  /*20890*/  IADD3 R21, R0.reuse, 0x80, -R13 ;  /* 0x0000008000157810 */ /* 0x040fe20007ffe80d */
        /* <DEDUP_REMOVED lines=9> */
[----:B------:R-:W-:Y:S01]  /*20930*/  ISETP.GE.AND P0, PT, R6, 0x1, PT ;  /* 0x000000010600780c */ /* 0x000fe20003f06270 */
[----:B------:R-:W-:-:S12]  /*20940*/  IMAD.MOV.U32 R3, RZ, RZ, RZ ;  /* 0x000000ffff037224 */ /* 0x000fd800078e00ff */
[----:B0-----:R-:W-:Y:S05]  /*20950*/  @!P0 BRA `(.L_x_2721) ;  /* 0x0000000000748947 */ /* 0x001fea0003800000 */
[----:B------:R-:W-:Y:S01]  /*20960*/  ISETP.NE.AND P0, PT, R17, RZ, PT ;  /* 0x000000ff1100720c */ /* 0x000fe20003f05270 */
[----:B------:R-:W-:-:S03]  /*20970*/  ULDC UR4, c[0x0][0x9f0] ;  /* 0x00027c0000047ab9 */ /* 0x000fc60000000800 */
[----:B------:R-:W-:-:S04]  /*20980*/  SEL R0, R17, UR4, P0 ;  /* 0x0000000411007c07 */ /* 0x000fc80008000000 */
[----:B------:R-:W-:Y:S02]  /*20990*/  IABS R2, R0 ;  /* 0x0000000000027213 */ /* 0x000fe40000000000 */
[----:B------:R-:W-:Y:S02]  /*209a0*/  IADD3 R3, R0, -0x1, R6 ;  /* 0xffffffff00037810 */ /* 0x000fe40007ffe006 */
[----:B------:R-:W0:Y:S08]  /*209b0*/  I2F.RP R4, R2 ;  /* 0x0000000200047306 */ /* 0x000e300000209400 */
[----:B0-----:R-:W0:Y:S02]  /*209c0*/  MUFU.RCP R4, R4 ;  /* 0x0000000400047308 */ /* 0x001e240000001000 */
[----:B0-----:R-:W-:-:S06]  /*209d0*/  IADD3 R4, R4, 0xffffffe, RZ ;  /* 0x0ffffffe04047810 */ /* 0x001fcc0007ffe0ff */
[----:B------:R0:W1:Y:S02]  /*209e0*/  F2I.FTZ.U32.TRUNC.NTZ R5, R4 ;  /* 0x0000000400057305 */ /* 0x000064000021f000 */
[----:B0-----:R-:W-:-:S04]  /*209f0*/  LOP3.LUT R4, R3, R0, RZ, 0x3c, !PT ;  /* 0x0000000003047212 */ /* 0x001fc800078e3cff */
[----:B------:R-:W-:Y:S01]  /*20a00*/  ISETP.GE.AND P3, PT, R4, RZ, PT ;  /* 0x000000ff0400720c */ /* 0x000fe20003f66270 */
[----:B-1----:R-:W-:-:S04]  /*20a10*/  IMAD.MOV R4, RZ, RZ, -R5 ;  /* 0x000000ffff047224 */ /* 0x002fc800078e0a05 */
[----:B------:R-:W-:Y:S02]  /*20a20*/  IMAD R8, R4, R2, RZ ;  /* 0x0000000204087224 */ /* 0x000fe400078e02ff */
[----:B------:R-:W-:-:S04]  /*20a30*/  IMAD.MOV.U32 R4, RZ, RZ, RZ ;  /* 0x000000ffff047224 */ /* 0x000fc800078e00ff */
[----:B------:R-:W-:Y:S01]  /*20a40*/  IMAD.HI.U32 R8, R5, R8, R4 ;  /* 0x0000000805087227 */ /* 0x000fe200078e0004 */
[----:B------:R-:W-:Y:S02]  /*20a50*/  IABS R4, R3 ;  /* 0x0000000300047213 */ /* 0x000fe40000000000 */
[----:B------:R-:W-:-:S05]  /*20a60*/  IABS R3, R0 ;  /* 0x0000000000037213 */ /* 0x000fca0000000000 */
[----:B------:R-:W-:-:S05]  /*20a70*/  IMAD.MOV R3, RZ, RZ, -R3 ;  /* 0x000000ffff037224 */ /* 0x000fca00078e0a03 */
[----:B------:R-:W-:Y:S01]  /*20a80*/  MOV R5, R3 ;  /* 0x0000000300057202 */ /* 0x000fe20000000f00 */
        /* <DEDUP_REMOVED lines=10> */
.L_x_2721:
[----:B------:R-:W-:Y:S05]  /*20b30*/  BSYNC B0 ;  /* 0x0000000000007941 */ /* 0x000fea0003800000 */
.L_x_2720:
[-C--:B------:R-:W-:Y:S01]  /*20b40*/  IMAD R0, R11, R3.reuse, RZ ;  /* 0x000000030b007224 */ /* 0x080fe200078e02ff */
[----:B------:R-:W-:Y:S03]  /*20b50*/  BSSY B0, `(.L_x_2722) ;  /* 0x0000146000007945 */ /* 0x000fe60003800000 */
[C---:B------:R-:W-:Y:S01]  /*20b60*/  IMAD R2, R0.reuse, 0x80, -R7 ;  /* 0x0000008000027824 */ /* 0x040fe200078e0a07 */
[----:B------:R-:W-:-:S04]  /*20b70*/  VIADDMNMX R3, R0, R3, R6, PT ;  /* 0x0000000300037246 */ /* 0x000fc80003800106 */
[----:B------:R-:W-:Y:S01]  /*20b80*/  VIMNMX R2, RZ, R2, !PT ;  /* 0x00000002ff027248 */ /* 0x000fe20007fe0100 */
[----:B------:R-:W-:-:S05]  /*20b90*/  IMAD R3, R3, 0x80, -R7 ;  /* 0x0000008003037824 */ /* 0x000fca00078e0a07 */
        /* <DEDUP_REMOVED lines=14> */
[----:B------:R-:W0:Y:S02]  /*20c80*/  S2R R3, SR_TID.X ;  /* 0x0000000000037919 */ /* 0x000e240000002100 */
[----:B0-----:R-:W-:-:S04]  /*20c90*/  SHF.R.U32.HI R3, RZ, 0x5, R3 ;  /* 0x00000005ff037819 */ /* 0x001fc80000011603 */
[----:B------:R-:W-:-:S05]  /*20ca0*/  LOP3.LUT R3, R3, 0x3, RZ, 0xc0, !PT ;  /* 0x0000000303037812 */ /* 0x000fca00078ec0ff */
[----:B------:R0:W1:Y:S02]  /*20cb0*/  SHFL.IDX PT, R14, R3, RZ, 0x1f ;  /* 0x00001fff030e7589 */ /* 0x00006400000e0000 */
.L_x_2903:
[----:B-1----:R-:W-:Y:S02]  /*20cc0*/  ISETP.NE.AND P0, PT, R14, RZ, PT ;  /* 0x000000ff0e00720c */ /* 0x002fe40003f05270 */
[----:B------:R-:W-:-:S11]  /*20cd0*/  PLOP3.LUT P6, PT, PT, PT, PT, 0x8, 0x0 ;  /* 0x000000000000781c */ /* 0x000fd60003fce170 */
[----:B------:R-:W-:Y:S05]  /*20ce0*/  @P0 BRA `(.L_x_2725) ;  /* 0x00000000000c0947 */ /* 0x000fea0003800000 */
[----:B------:R-:W-:-:S03]  /*20cf0*/  UMOV UR4, 0xffffffff ;  /* 0xffffffff00047882 */ /* 0x000fc60000000000 */
[----:B------:R-:W-:Y:S05]  /*20d00*/  BRA.DIV UR4, `(.L_x_2726) ;  /* 0x0000007a042c7947 */ /* 0x000fea000b800000 */
[----:B------:R-:W-:-:S13]  /*20d10*/  ELECT P6, URZ, PT ;  /* 0x00000000003f782f */ /* 0x000fda00038c0000 */
.L_x_2725:
[----:B0-----:R-:W2:Y:S01]  /*20d20*/  LDL R3, [R1+0x64] ;  /* 0x0000640001037983 */ /* 0x001ea20000100800 */
[----:B------:R-:W-:Y:S01]  /*20d30*/  BSSY B1, `(.L_x_2727) ;  /* 0x0000008000017945 */ /* 0x000fe20003800000 */
[----:B--2---:R-:W-:-:S05]  /*20d40*/  VIADD R3, R3, 0x1 ;  /* 0x0000000103037836 */ /* 0x004fca0000000000 */
[----:B------:R-:W-:-:S04]  /*20d50*/  LEA.HI R4, R3, R3, RZ, 0x1 ;  /* 0x0000000303047211 */ /* 0x000fc800078f08ff */
[----:B------:R-:W-:-:S05]  /*20d60*/  LOP3.LUT R4, R4, 0xfffffffe, RZ, 0xc0, !PT ;  /* 0xfffffffe04047812 */ /* 0x000fca00078ec0ff */
[----:B------:R-:W-:-:S05]  /*20d70*/  IMAD.IADD R3, R3, 0x1, -R4 ;  /* 0x0000000103037824 */ /* 0x000fca00078e0a04 */
[----:B------:R-:W-:-:S04]  /*20d80*/  SHF.L.U32 R3, R3, 0x1f, RZ ;  /* 0x0000001f03037819 */ /* 0x000fc800000006ff */
[----:B------:R-:W0:Y:S02]  /*20d90*/  SYNCS.PHASECHK.TRANS64.TRYWAIT P0, [R18+URZ+0x34820], R3 ;  /* 0x03482003120075a7 */ /* 0x000e24000800017f */
[----:B0-----:R-:W-:Y:S05]  /*20da0*/  @!P0 BRA `(.L_x_2728) ;  /* 0x0000007800248947 */ /* 0x001fea0003800000 */
.L_x_2906:
[----:B------:R-:W-:Y:S05]  /*20db0*/  BSYNC B1 ;  /* 0x0000000000017941 */ /* 0x000fea0003800000 */
.L_x_2727:
[----:B------:R-:W-:Y:S04]  /*20dc0*/  BSSY B1, `(.L_x_2729) ;  /* 0x0000084000017945 */ /* 0x000fe80003800000 */
[----:B------:R-:W-:Y:S05]  /*20dd0*/  @!P6 BRA `(.L_x_2730) ;  /* 0x000000080008e947 */ /* 0x000fea0003800000 */
[----:B------:R-:W2:Y:S04]  /*20de0*/  LDL R5, [R1+0x10] ;  /* 0x0000100001057983 */ /* 0x000ea80000100800 */
[----:B------:R-:W3:Y:S01]  /*20df0*/  LDL R6, [R1+0x24] ;  /* 0x0000240001067983 */ /* 0x000ee20000100800 */
[----:B------:R-:W-:Y:S01]  /*20e00*/  BSSY B2, `(.L_x_2731) ;  /* 0x0000008000027945 */ /* 0x000fe20003800000 */
[----:B------:R-:W1:Y:S02]  /*20e10*/  S2R R4, SR_TID.X ;  /* 0x0000000000047919 */ /* 0x000e640000002100 */
[----:B-1----:R-:W-:-:S04]  /*20e20*/  LOP3.LUT R4, R4, 0x7f, RZ, 0xc0, !PT ;  /* 0x0000007f04047812 */ /* 0x002fc800078ec0ff */
[----:B------:R-:W-:Y:S01]  /*20e30*/  ISETP.NE.AND P1, PT, R4, RZ, PT ;  /* 0x000000ff0400720c */ /* 0x000fe20003f25270 */
[----:B--2---:R-:W-:Y:S01]  /*20e40*/  IMAD R5, R5, 0x8, R18 ;  /* 0x0000000805057824 */ /* 0x004fe200078e0212 */
[----:B---3--:R-:W-:-:S04]  /*20e50*/  SHF.L.U32 R9, R6, 0x1f, RZ ;  /* 0x0000001f06097819 */ /* 0x008fc800000006ff */
[----:B------:R-:W1:Y:S02]  /*20e60*/  SYNCS.PHASECHK.TRANS64.TRYWAIT P0, [R5+URZ+0x348a0], R9 ;  /* 0x0348a009050075a7 */ /* 0x000e64000800017f */
[----:B-1----:R-:W-:Y:S05]  /*20e70*/  @!P0 BRA `(.L_x_2732) ;  /* 0x0000007800048947 */ /* 0x002fea0003800000 */
.L_x_2907:
[----:B------:R-:W-:Y:S05]  /*20e80*/  BSYNC B2 ;  /* 0x0000000000027941 */ /* 0x000fea0003800000 */
.L_x_2731:
[----:B------:R-:W-:Y:S04]  /*20e90*/  BSSY B2, `(.L_x_2733) ;  /* 0x0000009000027945 */ /* 0x000fe80003800000 */
[----:B------:R-:W-:Y:S05]  /*20ea0*/  @P1 BRA `(.L_x_2734) ;  /* 0x00000000001c1947 */ /* 0x000fea0003800000 */
[----:B------:R-:W2:Y:S01]  /*20eb0*/  S2R R4, SR_TID.X ;  /* 0x0000000000047919 */ /* 0x000ea20000002100 */
[----:B0-----:R-:W-:-:S04]  /*20ec0*/  MOV R3, 0xc000 ;  /* 0x0000c00000037802 */ /* 0x001fc80000000f00 */
[----:B------:R3:W-:Y:S01]  /*20ed0*/  SYNCS.ARRIVE.TRANS64 RZ, [R5+URZ+0x34890], R3 ;  /* 0x0348900305ff79a7 */ /* 0x0007e2000800003f */
[----:B--2---:R-:W-:-:S04]  /*20ee0*/  LOP3.LUT R4, R4, 0x1f, RZ, 0xc0, !PT ;  /* 0x0000001f04047812 */ /* 0x004fc800078ec0ff */
[----:B------:R-:W-:-:S13]  /*20ef0*/  ISETP.NE.AND P0, PT, R4, RZ, PT ;  /* 0x000000ff0400720c */ /* 0x000fda0003f05270 */
[----:B---3--:R-:W-:Y:S05]  /*20f00*/  @!P0 BRA `(.L_x_2734) ;  /* 0x0000000000048947 */ /* 0x008fea0003800000 */
[----:B------:R-:W-:Y:S01]  /*20f10*/  BPT.TRAP 0x1 ;  /* 0x000000040000795c */ /* 0x000fe20000300000 */
.L_x_2734:
[----:B------:R-:W-:Y:S05]  /*20f20*/  BSYNC B2 ;  /* 0x0000000000027941 */ /* 0x000fea0003800000 */
.L_x_2733:
[----:B0-----:R-:W2:Y:S01]  /*20f30*/  LDL R3, [R1+0x10] ;  /* 0x0000100001037983 */ /* 0x001ea20000100800 */
        /* <DEDUP_REMOVED lines=9> */
[----:B--2---:R-:W-:Y:S01]  /*20fd0*/  IMAD R8, R3, 0xc000, R18 ;  /* 0x0000c00003087824 */ /* 0x004fe200078e0212 */
[----:B------:R-:W-:-:S03]  /*20fe0*/  IADD3 R3, R5, 0x34890, RZ ;  /* 0x0003489005037810 */ /* 0x000fc60007ffe0ff */
[----:B------:R-:W-:-:S07]  /*20ff0*/  VIADD R6, R8, 0x1c400 ;  /* 0x0001c40008067836 */ /* 0x000fce0000000000 */
.L_x_2735:
        /* <DEDUP_REMOVED lines=16> */
.L_x_2736:
        /* <DEDUP_REMOVED lines=15> */
.L_x_2737:
        /* <DEDUP_REMOVED lines=13> */
.L_x_2908:
[----:B------:R-:W-:Y:S05]  /*212c0*/  BSYNC B2 ;  /* 0x0000000000027941 */ /* 0x000fea0003800000 */
.L_x_2738:
[----:B------:R-:W-:Y:S01]  /*212d0*/  BSSY B2, `(.L_x_2740) ;  /* 0x000000b000027945 */ /* 0x000fe20003800000 */
[----:B------:R-:W-:Y:S02]  /*212e0*/  IMAD.MOV.U32 R8, RZ, RZ, 0x0 ;  /* 0x00000000ff087424 */ /* 0x000fe400078e00ff */
[----:B01----:R-:W-:Y:S01]  /*212f0*/  IMAD.MOV.U32 R9, RZ, RZ, 0x12f00000 ;  /* 0x12f00000ff097424 */ /* 0x003fe200078e00ff */
[----:B------:R-:W-:Y:S06]  /*21300*/  @P1 BRA `(.L_x_2741) ;  /* 0x00000000001c1947 */ /* 0x000fec0003800000 */
[----:B------:R-:W0:Y:S01]  /*21310*/  S2R R6, SR_TID.X ;  /* 0x0000000000067919 */ /* 0x000e220000002100 */
[----:B------:R-:W-:-:S04]  /*21320*/  IMAD.MOV.U32 R3, RZ, RZ, 0x8000 ;  /* 0x00008000ff037424 */ /* 0x000fc800078e00ff */
[----:B------:R1:W-:Y:S01]  /*21330*/  SYNCS.ARRIVE.TRANS64 RZ, [R5+URZ+0x348b0], R3 ;  /* 0x0348b00305ff79a7 */ /* 0x0003e2000800003f */
[----:B0-----:R-:W-:-:S04]  /*21340*/  LOP3.LUT R6, R6, 0x1f, RZ, 0xc0, !PT ;  /* 0x0000001f06067812 */ /* 0x001fc800078ec0ff */
[----:B------:R-:W-:-:S13]  /*21350*/  ISETP.NE.AND P0, PT, R6, RZ, PT ;  /* 0x000000ff0600720c */ /* 0x000fda0003f05270 */
[----:B-1----:R-:W-:Y:S05]  /*21360*/  @!P0 BRA `(.L_x_2741) ;  /* 0x0000000000048947 */ /* 0x002fea0003800000 */
[----:B------:R-:W-:Y:S01]  /*21370*/  BPT.TRAP 0x1 ;  /* 0x000000040000795c */ /* 0x000fe20000300000 */
.L_x_2741:
[----:B------:R-:W-:Y:S05]  /*21380*/  BSYNC B2 ;  /* 0x0000000000027941 */ /* 0x000fea0003800000 */
.L_x_2740:
[----:B------:R-:W2:Y:S01]  /*21390*/  LDL R3, [R1+0x10] ;  /* 0x0000100001037983 */ /* 0x000ea20000100800 */
[----:B------:R-:W-:Y:S01]  /*213a0*/  R2UR UR10, R11 ;  /* 0x000000000b0a72ca */ /* 0x000fe200000e0000 */
[----:B------:R-:W-:Y:S01]  /*213b0*/  UIADD3 UR4, UP0, UR36, 0x670, URZ ;  /* 0x0000067024047890 */ /* 0x000fe2000ff1e03f */
[----:B------:R-:W-:Y:S01]  /*213c0*/  R2UR UR6, R8 ;  /* 0x00000000080672ca */ /* 0x000fe200000e0000 */
[----:B------:R-:W-:Y:S01]  /*213d0*/  VIADD R5, R5, 0x348b0 ;  /* 0x000348b005057836 */ /* 0x000fe20000000000 */
[----:B------:R-:W-:Y:S01]  /*213e0*/  R2UR UR7, R9 ;  /* 0x00000000090772ca */ /* 0x000fe200000e0000 */
[----:B------:R-:W-:Y:S01]  /*213f0*/  UIADD3.X UR5, URZ, UR37, URZ, UP0, !UPT ;  /* 0x000000253f057290 */ /* 0x000fe200087fe43f */
[----:B------:R-:W-:Y:S02]  /*21400*/  IADD3 R6, R18, 0x400, RZ ;  /* 0x0000040012067810 */ /* 0x000fe40007ffe0ff */
[----:B------:R-:W-:-:S03]  /*21410*/  PLOP3.LUT P0, PT, PT, PT, PT, 0x80, 0x0 ;  /* 0x000000000000781c */ /* 0x000fc60003f0f070 */
[----:B--2---:R-:W-:-:S10]  /*21420*/  IMAD R3, R3, 0x8000, R6 ;  /* 0x0000800003037824 */ /* 0x004fd400078e0206 */
.L_x_2742:
        /* <DEDUP_REMOVED lines=17> */
[----:B------:R-:W-:-:S05]  /*21540*/  IMAD R3, R11, -0x2000, R3 ;  /* 0xffffe0000b037824 */ /* 0x000fca00078e0203 */
[----:B------:R-:W-:-:S07]  /*21550*/  LEA R3, R3, R6, 0x1 ;  /* 0x0000000603037211 */ /* 0x000fce00078e08ff */
.L_x_2743:
        /* <DEDUP_REMOVED lines=10> */
.L_x_2730:
[----:B------:R-:W-:Y:S05]  /*21600*/  BSYNC B1 ;  /* 0x0000000000017941 */ /* 0x000fea0003800000 */
.L_x_2729:
[----:B------:R-:W0:Y:S04]  /*21610*/  LDL.LU R8, [R1+0x10] ;  /* 0x0000100001087983 */ /* 0x000e280000300800 */
[----:B------:R-:W2:Y:S01]  /*21620*/  LDL.LU R6, [R1+0x24] ;  /* 0x0000240001067983 */ /* 0x000ea20000300800 */
[----:B------:R-:W-:Y:S01]  /*21630*/  PLOP3.LUT P0, PT, PT, PT, PT, 0x8, 0x0 ;  /* 0x000000000000781c */ /* 0x000fe20003f0e170 */
[----:B0-----:R-:W-:Y:S02]  /*21640*/  VIADD R3, R8, 0x1 ;  /* 0x0000000108037836 */ /* 0x001fe40000000000 */
        /* <DEDUP_REMOVED lines=9> */
.L_x_2759:
[----:B------:R-:W-:Y:S05]  /*216e0*/  YIELD ;  /* 0x0000000000007946 */ /* 0x000fea0003800000 */
[----:B------:R-:W-:Y:S04]  /*216f0*/  BSSY B1, `(.L_x_2744) ;  /* 0x000007f000017945 */ /* 0x000fe80003800000 */
[----:B-1----:R-:W-:Y:S05]  /*21700*/  @!P6 BRA `(.L_x_2745) ;  /* 0x0000000400f4e947 */ /* 0x002fea0003800000 */
[----:B------:R-:W2:Y:S04]  /*21710*/  LDL R5, [R1+0x10] ;  /* 0x0000100001057983 */ /* 0x000ea80000100800 */
[----:B------:R-:W3:Y:S01]  /*21720*/  LDL R4, [R1+0x24] ;  /* 0x0000240001047983 */ /* 0x000ee20000100800 */
[----:B------:R-:W-:Y:S01]  /*21730*/  BSSY B2, `(.L_x_2746) ;  /* 0x0000008000027945 */ /* 0x000fe20003800000 */
[----:B0-----:R-:W0:Y:S02]  /*21740*/  S2R R3, SR_TID.X ;  /* 0x0000000000037919 */ /* 0x001e240000002100 */
[----:B0-----:R-:W-:-:S04]  /*21750*/  LOP3.LUT R3, R3, 0x7f, RZ, 0xc0, !PT ;  /* 0x0000007f03037812 */ /* 0x001fc800078ec0ff */
[----:B------:R-:W-:Y:S01]  /*21760*/  ISETP.NE.AND P2, PT, R3, RZ, PT ;  /* 0x000000ff0300720c */ /* 0x000fe20003f45270 */
[----:B--2---:R-:W-:Y:S01]  /*21770*/  IMAD R7, R5, 0x8, R18 ;  /* 0x0000000805077824 */ /* 0x004fe200078e0212 */
[----:B---3--:R-:W-:-:S04]  /*21780*/  SHF.L.U32 R6, R4, 0x1f, RZ ;  /* 0x0000001f04067819 */ /* 0x008fc800000006ff */
[----:B------:R-:W0:Y:S02]  /*21790*/  SYNCS.PHASECHK.TRANS64.TRYWAIT P1, [R7+URZ+0x348a0], R6 ;  /* 0x0348a006070075a7 */ /* 0x000e24000802017f */
[----:B0-----:R-:W-:Y:S05]  /*217a0*/  @!P1 BRA `(.L_x_2747) ;  /* 0x0000006c00e09947 */ /* 0x001fea0003800000 */
.L_x_2909:
[----:B------:R-:W-:Y:S05]  /*217b0*/  BSYNC B2 ;  /* 0x0000000000027941 */ /* 0x000fea0003800000 */
.L_x_2746:
[----:B------:R-:W-:Y:S04]  /*217c0*/  BSSY B2, `(.L_x_2748) ;  /* 0x0000009000027945 */ /* 0x000fe80003800000 */
[----:B------:R-:W-:Y:S05]  /*217d0*/  @P2 BRA `(.L_x_2749) ;  /* 0x00000000001c2947 */ /* 0x000fea0003800000 */
[----:B------:R-:W1:Y:S01]  /*217e0*/  S2R R4, SR_TID.X ;  /* 0x0000000000047919 */ /* 0x000e620000002100 */
[----:B------:R-:W-:-:S04]  /*217f0*/  MOV R3, 0xc000 ;  /* 0x0000c00000037802 */ /* 0x000fc80000000f00 */
[----:B------:R2:W-:Y:S01]  /*21800*/  SYNCS.ARRIVE.TRANS64 RZ, [R7+URZ+0x34890], R3 ;  /* 0x0348900307ff79a7 */ /* 0x0005e2000800003f */
[----:B-1----:R-:W-:-:S04]  /*21810*/  LOP3.LUT R4, R4, 0x1f, RZ, 0xc0, !PT ;  /* 0x0000001f04047812 */ /* 0x002fc800078ec0ff */
[----:B------:R-:W-:-:S13]  /*21820*/  ISETP.NE.AND P1, PT, R4, RZ, PT ;  /* 0x000000ff0400720c */ /* 0x000fda0003f25270 */
[----:B--2---:R-:W-:Y:S05]  /*21830*/  @!P1 BRA `(.L_x_2749) ;  /* 0x0000000000049947 */ /* 0x004fea0003800000 */
[----:B------:R-:W-:Y:S01]  /*21840*/  BPT.TRAP 0x1 ;  /* 0x000000040000795c */ /* 0x000fe20000300000 */
.L_x_2749:
[----:B------:R-:W-:Y:S05]  /*21850*/  BSYNC B2 ;  /* 0x0000000000027941 */ /* 0x000fea0003800000 */
.L_x_2748:
[----:B------:R-:W2:Y:S01]  /*21860*/  LDL R3, [R1+0x10] ;  /* 0x0000100001037983 */ /* 0x000ea20000100800 */
[----:B------:R-:W-:Y:S01]  /*21870*/  IMAD.MOV.U32 R11, RZ, RZ, RZ ;  /* 0x000000ffff0b7224 */ /* 0x000fe200078e00ff */
[----:B------:R-:W-:Y:S01]  /*21880*/  UIADD3 UR4, UP0, UR36, 0x570, URZ ;  /* 0x0000057024047890 */ /* 0x000fe2000ff1e03f */
[----:B------:R-:W-:Y:S01]  /*21890*/  PLOP3.LUT P1, PT, PT, PT, PT, 0x80, 0x0 ;  /* 0x000000000000781c */ /* 0x000fe20003f2f070 */
[----:B------:R-:W-:Y:S01]  /*218a0*/  IMAD R4, R8, 0x80, R10 ;  /* 0x0000008008047824 */ /* 0x000fe200078e020a */
[----:B------:R-:W-:Y:S01]  /*218b0*/  UMOV UR6, 0x0 ;  /* 0x0000000000067882 */ /* 0x000fe20000000000 */
[----:B------:R-:W-:Y:S01]  /*218c0*/  R2UR UR10, R11 ;  /* 0x000000000b0a72ca */ /* 0x000fe200000e0000 */
[----:B------:R-:W-:Y:S01]  /*218d0*/  UIADD3.X UR5, URZ, UR37, URZ, UP0, !UPT ;  /* 0x000000253f057290 */ /* 0x000fe200087fe43f */
[----:B------:R-:W-:Y:S01]  /*218e0*/  UMOV UR7, 0x12f00000 ;  /* 0x12f0000000077882 */ /* 0x000fe20000000000 */
[----:B--2---:R-:W-:Y:S02]  /*218f0*/  IMAD R5, R3, 0xc000, R18 ;  /* 0x0000c00003057824 */ /* 0x004fe400078e0212 */
[----:B------:R-:W-:-:S03]  /*21900*/  VIADD R3, R7, 0x34890 ;  /* 0x0003489007037836 */ /* 0x000fc60000000000 */
[----:B------:R-:W-:-:S07]  /*21910*/  IADD3 R9, R5, 0x1c400, RZ ;  /* 0x0001c40005097810 */ /* 0x000fce0007ffe0ff */
.L_x_2750:
        /* <DEDUP_REMOVED lines=16> */
.L_x_2751:
        /* <DEDUP_REMOVED lines=15> */
.L_x_2752:
        /* <DEDUP_REMOVED lines=13> */
.L_x_2910:
[----:B------:R-:W-:Y:S05]  /*21be0*/  BSYNC B2 ;  /* 0x0000000000027941 */ /* 0x000fea0003800000 */
.L_x_2753:
[----:B------:R-:W-:Y:S01]  /*21bf0*/  BSSY B2, `(.L_x_2755) ;  /* 0x000000b000027945 */ /* 0x000fe20003800000 */
[----:B------:R-:W-:Y:S01]  /*21c00*/  MOV R12, 0x0 ;  /* 0x00000000000c7802 */ /* 0x000fe20000000f00 */
[----:B------:R-:W-:Y:S02]  /*21c10*/  IMAD.MOV.U32 R13, RZ, RZ, 0x12f00000 ;  /* 0x12f00000ff0d7424 */ /* 0x000fe400078e00ff */
        /* <DEDUP_REMOVED lines=8> */
.L_x_2756:
[----:B------:R-:W-:Y:S05]  /*21ca0*/  BSYNC B2 ;  /* 0x0000000000027941 */ /* 0x000fea0003800000 */
.L_x_2755:
        /* <DEDUP_REMOVED lines=10> */
.L_x_2757:
        /* <DEDUP_REMOVED lines=15> */
.L_x_2758:
        /* <DEDUP_REMOVED lines=10> */
.L_x_2745:
[----:B------:R-:W-:Y:S05]  /*21ee0*/  BSYNC B1 ;  /* 0x0000000000017941 */ /* 0x000fea0003800000 */
.L_x_2744:
[----:B0-----:R-:W2:Y:S04]  /*21ef0*/  LDL.LU R6, [R1+0x10] ;  /* 0x0000100001067983 */ /* 0x001ea80000300800 */
[----:B------:R-:W3:Y:S01]  /*21f00*/  LDL.LU R5, [R1+0x24] ;  /* 0x0000240001057983 */ /* 0x000ee20000300800 */
[C---:B------:R-:W-:Y:S02]  /*21f10*/  ISETP.GT.AND P2, PT, R8.reuse, R2, PT ;  /* 0x000000020800720c */ /* 0x040fe40003f44270 */
[----:B------:R-:W-:Y:S01]  /*21f20*/  IADD3 R8, R8, -0x1, RZ ;  /* 0xffffffff08087810 */ /* 0x000fe20007ffe0ff */
[----:B--2---:R-:W-:-:S05]  /*21f30*/  VIADD R3, R6, 0x1 ;  /* 0x0000000106037836 */ /* 0x004fca0000000000 */
[----:B------:R-:W-:-:S04]  /*21f40*/  ISETP.NE.AND P1, PT, R3, 0x2, PT ;  /* 0x000000020300780c */ /* 0x000fc80003f25270 */
[----:B------:R-:W-:Y:S02]  /*21f50*/  SEL R4, RZ, 0x1, P1 ;  /* 0x00000001ff047807 */ /* 0x000fe40000800000 */
[----:B------:R-:W-:Y:S02]  /*21f60*/  SEL R3, R3, RZ, P1 ;  /* 0x000000ff03037207 */ /* 0x000fe40000800000 */
[----:B---3--:R-:W-:-:S05]  /*21f70*/  LOP3.LUT R5, R5, R4, RZ, 0x3c, !PT ;  /* 0x0000000405057212 */ /* 0x008fca00078e3cff */
[----:B------:R1:W-:Y:S04]  /*21f80*/  STL [R1+0x24], R5 ;  /* 0x0000240501007387 */ /* 0x0003e80000100800 */
[----:B------:R1:W-:Y:S01]  /*21f90*/  STL [R1+0x10], R3 ;  /* 0x0000100301007387 */ /* 0x0003e20000100800 */
[----:B------:R-:W-:Y:S05]  /*21fa0*/  @P2 BRA `(.L_x_2759) ;  /* 0xfffffff400cc2947 */ /* 0x000fea000383ffff */
.L_x_2723:
[----:B------:R-:W-:Y:S05]  /*21fb0*/  BSYNC B0 ;  /* 0x0000000000007941 */ /* 0x000fea0003800000 */
.L_x_2722:
[----:B------:R-:W2:Y:S01]  /*21fc0*/  LDL R4, [R1+0x4] ;  /* 0x0000040001047983 */ /* 0x000ea20000100800 */
[----:B------:R-:W3:Y:S01]  /*21fd0*/  LDC R0, c[0x0][0x448] ;  /* 0x00011200ff007b82 */ /* 0x000ee20000000800 */
[----:B------:R-:W-:Y:S01]  /*21fe0*/  ISETP.NE.AND P2, PT, R17, RZ, PT ;  /* 0x000000ff1100720c */ /* 0x000fe20003f45270 */
[----:B------:R-:W-:Y:S05]  /*21ff0*/  @!P0 WARPSYNC.ALL ;  /* 0x0000000000008948 */ /* 0x000fea0003800000 */
[----:B------:R-:W-:Y:S07]  /*22000*/  BSSY B0, `(.L_x_2760) ;  /* 0x000002d000007945 */ /* 0x000fee0003800000 */
[----:B------:R-:W4:Y:S08]  /*22010*/  @!P2 LDC R17, c[0x0][0x9f0] ;  /* 0x00027c00ff11ab82 */ /* 0x000f300000000800 */
[----:B------:R-:W-:Y:S01]  /*22020*/  @!P0 BAR.SYNC.DEFER_BLOCKING 0xc, 0x180 ;  /* 0x0306000000008b1d */ /* 0x000fe20000010000 */
[----:B---3--:R-:W-:-:S13]  /*22030*/  ISETP.NE.AND P1, PT, R0, 0x1, PT ;  /* 0x000000010000780c */ /* 0x008fda0003f25270 */
[----:B------:R-:W3:Y:S08]  /*22040*/  @P1 LDC R2, c[0x0][0x44c] ;  /* 0x00011300ff021b82 */ /* 0x000ef00000000800 */
[----:B01----:R-:W0:Y:S01]  /*22050*/  @P1 LDC R3, c[0x0][0x450] ;  /* 0x00011400ff031b82 */ /* 0x003e220000000800 */
[----:B--2---:R-:W-:-:S05]  /*22060*/  LEA R0, R4, 0x7f, 0x7 ;  /* 0x0000007f04007811 */ /* 0x004fca00078e38ff */
[----:B---3--:R-:W-:-:S05]  /*22070*/  @P1 IMAD.HI.U32 R2, R0, R2, RZ ;  /* 0x0000000200021227 */ /* 0x008fca00078e00ff */
[----:B0-----:R-:W-:-:S05]  /*22080*/  @P1 SHF.R.U32.HI R0, RZ, R3, R2 ;  /* 0x00000003ff001219 */ /* 0x001fca0000011602 */
[----:B------:R-:W-:-:S05]  /*22090*/  IMAD.IADD R0, R21, 0x1, R0 ;  /* 0x0000000115007824 */ /* 0x000fca00078e0200 */
[----:B------:R-:W-:-:S04]  /*220a0*/  SHF.R.S32.HI R2, RZ, 0x1f, R0 ;  /* 0x0000001fff027819 */ /* 0x000fc80000011400 */
[----:B------:R-:W-:-:S04]  /*220b0*/  LEA.HI R0, R2, R0, RZ, 0x7 ;  /* 0x0000000002007211 */ /* 0x000fc800078f38ff */
[----:B------:R-:W-:-:S04]  /*220c0*/  SHF.R.S32.HI R0, RZ, 0x7, R0 ;  /* 0x00000007ff007819 */ /* 0x000fc80000011400 */
[----:B------:R-:W-:-:S04]  /*220d0*/  VIMNMX R7, R20, R0, PT ;  /* 0x0000000014077248 */ /* 0x000fc80003fe0100 */
[----:B------:R-:W-:Y:S01]  /*220e0*/  ISETP.GE.AND P1, PT, R7, 0x1, PT ;  /* 0x000000010700780c */ /* 0x000fe20003f26270 */
[----:B------:R0:W-:Y:S04]  /*220f0*/  STL [R1+0x40], R7 ;  /* 0x0000400701007387 */ /* 0x0001e80000100800 */
[----:B------:R0:W-:Y:S08]  /*22100*/  STL [R1+0x44], RZ ;  /* 0x000044ff01007387 */ /* 0x0001f00000100800 */
[----:B0---4-:R-:W-:Y:S05]  /*22110*/  @!P1 BRA `(.L_x_2761) ;  /* 0x00000000006c9947 */ /* 0x011fea0003800000 */
[----:B------:R-:W-:-:S04]  /*22120*/  IABS R0, R17 ;  /* 0x0000001100007213 */ /* 0x000fc80000000000 */
[----:B------:R-:W0:Y:S08]  /*22130*/  I2F.RP R2, R0 ;  /* 0x0000000000027306 */ /* 0x000e300000209400 */
[----:B0-----:R-:W0:Y:S02]  /*22140*/  MUFU.RCP R2, R2 ;  /* 0x0000000200027308 */ /* 0x001e240000001000 */
[----:B0-----:R-:W-:-:S06]  /*22150*/  VIADD R2, R2, 0xffffffe ;  /* 0x0ffffffe02027836 */ /* 0x001fcc0000000000 */
[----:B------:R-:W0:Y:S02]  /*22160*/  F2I.FTZ.U32.TRUNC.NTZ R3, R2 ;  /* 0x0000000200037305 */ /* 0x000e24000021f000 */
[----:B0-----:R-:W-:-:S04]  /*22170*/  IMAD.MOV R2, RZ, RZ, -R3 ;  /* 0x000000ffff027224 */ /* 0x001fc800078e0a03 */
[----:B------:R-:W-:Y:S01]  /*22180*/  IMAD R4, R2, R0, RZ ;  /* 0x0000000002047224 */ /* 0x000fe200078e02ff */
[----:B------:R-:W-:-:S05]  /*22190*/  MOV R2, RZ ;  /* 0x000000ff00027202 */ /* 0x000fca0000000f00 */
[----:B------:R-:W-:Y:S01]  /*221a0*/  IMAD.HI.U32 R6, R3, R4, R2 ;  /* 0x0000000403067227 */ /* 0x000fe200078e0002 */
        /* <DEDUP_REMOVED lines=18> */
.L_x_2761:
[----:B------:R-:W-:Y:S05]  /*222d0*/  BSYNC B0 ;  /* 0x0000000000007941 */ /* 0x000fea0003800000 */
.L_x_2760:
[----:B------:R-:W2:Y:S04]  /*222e0*/  LDL R0, [R1+0x44] ;  /* 0x0000440001007983 */ /* 0x000ea80000100800 */
[----:B0-----:R-:W2:Y:S01]  /*222f0*/  LDL R2, [R1+0x60] ;  /* 0x0000600001027983 */ /* 0x001ea20000100800 */
[----:B------:R-:W-:Y:S01]  /*22300*/  BSSY B7, `(.L_x_2762) ;  /* 0x0000411000077945 */ /* 0x000fe20003800000 */
[----:B--2---:R-:W-:-:S05]  /*22310*/  IMAD R2, R2, R0, RZ ;  /* 0x0000000002027224 */ /* 0x004fca00078e02ff */
[----:B------:R-:W-:Y:S01]  /*22320*/  VIADDMNMX R0, R2, R0, R7, PT ;  /* 0x0000000002007246 */ /* 0x000fe20003800107 */
[----:B------:R0:W-:Y:S03]  /*22330*/  STL [R1+0x30], R2 ;  /* 0x0000300201007387 */ /* 0x0001e60000100800 */
[----:B------:R-:W-:Y:S01]  /*22340*/  ISETP.GT.AND P0, PT, R0, R2, PT ;  /* 0x000000020000720c */ /* 0x000fe20003f04270 */
[----:B------:R0:W-:-:S12]  /*22350*/  STL [R1+0x48], R0 ;  /* 0x0000480001007387 */ /* 0x0001d80000100800 */
[----:B0-----:R-:W-:Y:S05]  /*22360*/  @P0 BRA `(.L_x_2763) ;  /* 0x0000000000480947 */ /* 0x001fea0003800000 */
[----:B------:R-:W0:Y:S02]  /*22370*/  S2R R0, SR_TID.X ;  /* 0x0000000000007919 */ /* 0x000e240000002100 */
[----:B0-----:R-:W-:-:S04]  /*22380*/  LOP3.LUT R0, R0, 0x7f, RZ, 0xc0, !PT ;  /* 0x0000007f00007812 */ /* 0x001fc800078ec0ff */
[----:B------:R-:W-:-:S13]  /*22390*/  ISETP.NE.AND P0, PT, R0, RZ, PT ;  /* 0x000000ff0000720c */ /* 0x000fda0003f05270 */
[----:B------:R-:W-:Y:S05]  /*223a0*/  @P0 BRA `(.L_x_2764) ;  /* 0x0000004000180947 */ /* 0x000fea0003800000 */
[----:B------:R-:W0:Y:S01]  /*223b0*/  S2R R3, SR_LANEID ;  /* 0x0000000000037919 */ /* 0x000e220000000000 */
[----:B------:R-:W-:Y:S02]  /*223c0*/  VOTEU.ANY UR4, UPT, PT ;  /* 0x0000000000047886 */ /* 0x000fe400038e0100 */
[----:B------:R-:W0:Y:S08]  /*223d0*/  FLO.U32 R0, UR4 ;  /* 0x0000000400007d00 */ /* 0x000e3000080e0000 */
[----:B------:R-:W1:Y:S01]  /*223e0*/  POPC R4, UR4 ;  /* 0x0000000400047d09 */ /* 0x000e620008000000 */
[----:B0-----:R-:W-:-:S02]  /*223f0*/  ISETP.EQ.U32.AND P0, PT, R0, R3, PT ;  /* 0x000000030000720c */ /* 0x001fc40003f02070 */
[----:B------:R-:W1:Y:S11]  /*22400*/  LDC.64 R2, c[0x0][0xc60] ;  /* 0x00031800ff027b82 */ /* 0x000e760000000a00 */
[----:B-1----:R-:W2:Y:S01]  /*22410*/  @P0 ATOMG.E.ADD.STRONG.GPU PT, R3, desc[UR60][R2.64], R4 ;  /* 0x00000004020309a8 */ /* 0x002ea200081ee1fc */
[----:B------:R-:W0:Y:S02]  /*22420*/  S2R R5, SR_LTMASK ;  /* 0x0000000000057919 */ /* 0x000e240000003900 */
[----:B0-----:R-:W-:-:S06]  /*22430*/  LOP3.LUT R5, R5, UR4, RZ, 0xc0, !PT ;  /* 0x0000000405057c12 */ /* 0x001fcc000f8ec0ff */
[----:B------:R-:W0:Y:S01]  /*22440*/  POPC R5, R5 ;  /* 0x0000000500057309 */ /* 0x000e220000000000 */
[----:B--2---:R-:W0:Y:S02]  /*22450*/  SHFL.IDX PT, R0, R3, R0, 0x1f ;  /* 0x00001f0003007589 */ /* 0x004e2400000e0000 */
[----:B0-----:R-:W-:-:S05]  /*22460*/  IADD3 R0, R0, UR38, R5 ;  /* 0x0000002600007c10 */ /* 0x001fca000fffe005 */
[----:B------:R4:W-:Y:S01]  /*22470*/  STL [R1], R0 ;  /* 0x0000000001007387 */ /* 0x0009e20000100800 */
[----:B------:R-:W-:Y:S05]  /*22480*/  BRA `(.L_x_2764) ;  /* 0x0000003c00e07947 */ /* 0x000fea0003800000 */
.L_x_2763:
        /* <DEDUP_REMOVED lines=20> */
.L_x_2766:
[----:B------:R-:W-:Y:S05]  /*225d0*/  BSYNC B6 ;  /* 0x0000000000067941 */ /* 0x000fea0003800000 */
.L_x_2765:
        /* <DEDUP_REMOVED lines=20> */
.L_x_2769:
        /* <DEDUP_REMOVED lines=15> */
.L_x_2768:
[----:B------:R-:W-:Y:S05]  /*22810*/  BSYNC B6 ;  /* 0x0000000000067941 */ /* 0x000fea0003800000 */
.L_x_2767:
[----:B------:R-:W2:Y:S01]  /*22820*/  LDL.LU R2, [R1+0x28] ;  /* 0x0000280001027983 */ /* 0x000ea20000300800 */
[----:B------:R-:W-:-:S03]  /*22830*/  ULDC.64 UR4, c[0x0][0x9f8] ;  /* 0x00027e0000047ab9 */ /* 0x000fc60000000a00 */
[----:B------:R-:W3:Y:S04]  /*22840*/  LDL.LU R0, [R1+0x38] ;  /* 0x0000380001007983 */ /* 0x000ee80000300800 */
[----:B------:R-:W4:Y:S01]  /*22850*/  LDL R7, [R1+0x14] ;  /* 0x0000140001077983 */ /* 0x000f220000100800 */
[----:B------:R-:W-:-:S03]  /*22860*/  ISETP.NE.U32.AND P0, PT, RZ, UR4, PT ;  /* 0x00000004ff007c0c */ /* 0x000fc6000bf05070 */
[----:B------:R-:W5:Y:S01]  /*22870*/  LDL R17, [R1+0x48] ;  /* 0x0000480001117983 */ /* 0x000f620000100800 */
[----:B------:R-:W-:-:S13]  /*22880*/  ISETP.NE.AND.EX P0, PT, RZ, UR5, PT, P0 ;  /* 0x00000005ff007c0c */ /* 0x000fda000bf05300 */
[----:B--2---:R-:W-:-:S04]  /*22890*/  @P0 IADD3 R2, P1, R2, UR4, RZ ;  /* 0x0000000402020c10 */ /* 0x004fc8000ff3e0ff */
[----:B---3--:R-:W-:Y:S01]  /*228a0*/  @P0 IADD3.X R3, R0, UR5, RZ, P1, !PT ;  /* 0x0000000500030c10 */ /* 0x008fe20008ffe4ff */
[----:B------:R-:W-:-:S04]  /*228b0*/  ULDC.64 UR4, c[0x0][0xa08] ;  /* 0x0002820000047ab9 */ /* 0x000fc80000000a00 */
[----:B----4-:R0:W2:Y:S02]  /*228c0*/  @P0 LDG.E R7, desc[UR60][R2.64] ;  /* 0x0000003c02070981 */ /* 0x0100a4000c1e1900 */
[----:B0-----:R-:W0:Y:S01]  /*228d0*/  LDC.64 R2, c[0x0][0x418] ;  /* 0x00010600ff027b82 */ /* 0x001e220000000a00 */
[----:B-----5:R-:W-:Y:S02]  /*228e0*/  IADD3 R0, R17, -0x1, RZ ;  /* 0xffffffff11007810 */ /* 0x020fe40007ffe0ff */
[----:B--2---:R-:W-:Y:S01]  /*228f0*/  SHF.R.S32.HI R8, RZ, 0x1f, R7 ;  /* 0x0000001fff087819 */ /* 0x004fe20000011407 */
[----:B------:R1:W-:Y:S04]  /*22900*/  @P0 STL [R1+0x14], R7 ;  /* 0x0000140701000387 */ /* 0x0003e80000100800 */
[----:B------:R1:W-:Y:S01]  /*22910*/  STL [R1+0x28], R8 ;  /* 0x0000280801007387 */ /* 0x0003e20000100800 */
[----:B0-----:R-:W-:Y:S01]  /*22920*/  LOP3.LUT P0, RZ, R2, UR4, RZ, 0xfc, !PT ;  /* 0x0000000402ff7c12 */ /* 0x001fe2000f80fcff */
[----:B------:R-:W-:-:S03]  /*22930*/  UMOV UR4, 0xffffffff ;  /* 0xffffffff00047882 */ /* 0x000fc60000000000 */
[----:B------:R-:W-:-:S04]  /*22940*/  LOP3.LUT P0, RZ, R3, UR5, RZ, 0xfc, P0 ;  /* 0x0000000503ff7c12 */ /* 0x000fc8000800fcff */
[----:B------:R-:W-:Y:S01]  /*22950*/  SEL R17, R7, RZ, !P0 ;  /* 0x000000ff07117207 */ /* 0x000fe20004000000 */
[----:B-1----:R-:W-:Y:S08]  /*22960*/  BRA.DIV UR4, `(.L_x_2770) ;  /* 0x0000005e04987947 */ /* 0x002ff0000b800000 */
[----:B------:R-:W0:Y:S02]  /*22970*/  S2R R4, SR_TID.X ;  /* 0x0000000000047919 */ /* 0x000e240000002100 */
[----:B0-----:R-:W-:-:S04]  /*22980*/  SHF.R.U32.HI R4, RZ, 0x5, R4 ;  /* 0x00000005ff047819 */ /* 0x001fc80000011604 */
[----:B------:R-:W-:-:S05]  /*22990*/  LOP3.LUT R4, R4, 0x3, RZ, 0xc0, !PT ;  /* 0x0000000304047812 */ /* 0x000fca00078ec0ff */
[----:B------:R0:W1:Y:S02]  /*229a0*/  SHFL.IDX PT, R14, R4, RZ, 0x1f ;  /* 0x00001fff040e7589 */ /* 0x00006400000e0000 */
.L_x_2913:
[----:B0-----:R-:W2:Y:S01]  /*229b0*/  LDL.LU R4, [R1+0x1c] ;  /* 0x00001c0001047983 */ /* 0x001ea20000300800 */
[----:B------:R-:W-:Y:S02]  /*229c0*/  PLOP3.LUT P1, PT, PT, PT, PT, 0x8, 0x0 ;  /* 0x000000000000781c */ /* 0x000fe40003f2e170 */
[----:B-1----:R-:W-:Y:S01]  /*229d0*/  ISETP.NE.AND P0, PT, R14, RZ, PT ;  /* 0x000000ff0e00720c */ /* 0x002fe20003f05270 */
[----:B------:R0:W-:Y:S01]  /*229e0*/  STL [R1+0x8], R0 ;  /* 0x0000080001007387 */ /* 0x0001e20000100800 */
[----:B--2---:R-:W-:-:S09]  /*229f0*/  LOP3.LUT R4, R4, 0xfffffffe, RZ, 0xc0, !PT ;  /* 0xfffffffe04047812 */ /* 0x004fd200078ec0ff */
[----:B------:R-:W-:-:S05]  /*22a00*/  @P1 LOP3.LUT R4, R4, 0x1, RZ, 0xfc, !PT ;  /* 0x0000000104041812 */ /* 0x000fca00078efcff */
[----:B------:R0:W-:Y:S01]  /*22a10*/  STL [R1+0x1c], R4 ;  /* 0x00001c0401007387 */ /* 0x0001e20000100800 */
[----:B------:R-:W-:Y:S05]  /*22a20*/  @P0 BRA `(.L_x_2771) ;  /* 0x0000000400380947 */ /* 0x000fea0003800000 */
[----:B------:R-:W-:-:S03]  /*22a30*/  UMOV UR4, 0xffffffff ;  /* 0xffffffff00047882 */ /* 0x000fc60000000000 */
[----:B------:R-:W-:Y:S05]  /*22a40*/  BRA.DIV UR4, `(.L_x_2772) ;  /* 0x0000005e04947947 */ /* 0x000fea000b800000 */
[----:B------:R-:W-:-:S13]  /*22a50*/  ELECT P6, URZ, PT ;  /* 0x00000000003f782f */ /* 0x000fda00038c0000 */
.L_x_2916:
[----:B------:R-:W-:Y:S05]  /*22a60*/  @!P6 BRA `(.L_x_2771) ;  /* 0x000000040028e947 */ /* 0x000fea0003800000 */
[----:B------:R-:W-:-:S04]  /*22a70*/  ISETP.NE.U32.AND P0, PT, R2, RZ, PT ;  /* 0x000000ff0200720c */ /* 0x000fc80003f05070 */
[----:B------:R-:W-:-:S13]  /*22a80*/  ISETP.NE.AND.EX P0, PT, R3, RZ, PT, P0 ;  /* 0x000000ff0300720c */ /* 0x000fda0003f05300 */
[----:B------:R-:W-:Y:S05]  /*22a90*/  @!P0 BRA `(.L_x_2773) ;  /* 0x0000000000508947 */ /* 0x000fea0003800000 */
[----:B------:R-:W1:Y:S01]  /*22aa0*/  LDC R6, c[0x0][0x43c] ;  /* 0x00010f00ff067b82 */ /* 0x000e620000000800 */
[----:B------:R-:W-:Y:S01]  /*22ab0*/  IMAD.MOV.U32 R9, RZ, RZ, R0 ;  /* 0x000000ffff097224 */ /* 0x000fe200078e0000 */
[----:B------:R-:W-:-:S03]  /*22ac0*/  ULDC.64 UR4, c[0x0][0x428] ;  /* 0x00010a0000047ab9 */ /* 0x000fc60000000a00 */
[----:B0-----:R-:W-:Y:S01]  /*22ad0*/  IMAD.MOV.U32 R0, RZ, RZ, R9 ;  /* 0x000000ffff007224 */ /* 0x001fe200078e0009 */
[----:B-1----:R-:W-:-:S13]  /*22ae0*/  ISETP.NE.AND P0, PT, R6, 0x1, PT ;  /* 0x000000010600780c */ /* 0x002fda0003f05270 */
[----:B------:R-:W0:Y:S02]  /*22af0*/  @P0 LDC.64 R4, c[0x0][0x440] ;  /* 0x00011000ff040b82 */ /* 0x000e240000000a00 */
[----:B0-----:R-:W-:-:S05]  /*22b00*/  @P0 IMAD.HI.U32 R4, R9, R4, RZ ;  /* 0x0000000409040227 */ /* 0x001fca00078e00ff */
        /* <DEDUP_REMOVED lines=13> */
.L_x_2773:
[----:B-1----:R-:W2:Y:S01]  /*22be0*/  LDL R2, [R1+0x18] ;  /* 0x0000180001027983 */ /* 0x002ea20000100800 */
[----:B0-----:R-:W-:Y:S01]  /*22bf0*/  IMAD R0, R19, 0x8, R18 ;  /* 0x0000000813007824 */ /* 0x001fe200078e0212 */
[----:B--2---:R-:W-:-:S04]  /*22c00*/  SHF.L.U32 R2, R2, 0x1f, RZ ;  /* 0x0000001f02027819 */ /* 0x004fc800000006ff */
[----:B------:R-:W0:Y:S02]  /*22c10*/  SYNCS.PHASECHK.TRANS64.TRYWAIT P0, [R0+URZ+0x34840], R2 ;  /* 0x03484002000075a7 */ /* 0x000e24000800017f */
[----:B0-----:R-:W-:Y:S05]  /*22c20*/  @!P0 BRA `(.L_x_2774) ;  /* 0x0000005c003c8947 */ /* 0x001fea0003800000 */
.L_x_2917:
        /* <DEDUP_REMOVED lines=11> */
.L_x_2775:
[----:B------:R-:W2:Y:S04]  /*22ce0*/  LDL R4, [R1+0x8] ;  /* 0x0000080001047983 */ /* 0x000ea80000100800 */
[----:B------:R-:W3:Y:S04]  /*22cf0*/  LDL R3, [R1+0x20] ;  /* 0x0000200001037983 */ /* 0x000ee80000100800 */
[----:B0-----:R-:W4:Y:S01]  /*22d00*/  LDL.LU R2, [R1+0x1c] ;  /* 0x00001c0001027983 */ /* 0x001f220000300800 */
        /* <DEDUP_REMOVED lines=25> */
[----:B0-----:R-:W-:Y:S01]  /*22ea0*/  UMOV UR8, UR15 ;  /* 0x0000000f00087c82 */ /* 0x001fe20008000000 */
[----:B------:R-:W-:Y:S02]  /*22eb0*/  UMOV UR10, UR17 ;  /* 0x00000011000a7c82 */ /* 0x000fe40008000000 */
[----:B------:R0:W-:Y:S02]  /*22ec0*/  UTMALDG.4D [UR8], [UR4], desc[UR6] ;  /* 0x00000608040075b4 */ /* 0x0001e40008019000 */
[----:B0-----:R-:W-:Y:S01]  /*22ed0*/  UMOV UR8, UR16 ;  /* 0x0000001000087c82 */ /* 0x001fe20008000000 */
[----:B------:R-:W-:Y:S02]  /*22ee0*/  UMOV UR10, UR14 ;  /* 0x0000000e000a7c82 */ /* 0x000fe40008000000 */
[----:B------:R1:W-:Y:S02]  /*22ef0*/  UTMALDG.4D [UR8], [UR4], desc[UR6] ;  /* 0x00000608040075b4 */ /* 0x0003e40008019000 */
[----:B-1----:R-:W-:Y:S01]  /*22f00*/  NOP ;  /* 0x0000000000007918 */ /* 0x002fe20000000000 */
.L_x_2771:
[----:B------:R-:W2:Y:S04]  /*22f10*/  LDL.LU R3, [R1+0x4c] ;  /* 0x00004c0001037983 */ /* 0x000ea80000300800 */
[----:B------:R-:W3:Y:S04]  /*22f20*/  LDL.LU R5, [R1+0x34] ;  /* 0x0000340001057983 */ /* 0x000ee80000300800 */
[----:B0-----:R-:W4:Y:S01]  /*22f30*/  LDL.LU R4, [R1+0x54] ;  /* 0x0000540001047983 */ /* 0x001f220000300800 */
        /* <DEDUP_REMOVED lines=26> */
[----:B------:R-:W-:Y:S01]  /*230e0*/  MOV R6, UR6 ;  /* 0x0000000600067c02 */ /* 0x000fe20008000f00 */
[----:B------:R-:W0:Y:S01]  /*230f0*/  LDC.64 R2, c[0x4][R2] ;  /* 0x0100000002027b82 */ /* 0x000e220000000a00 */
[----:B------:R-:W-:Y:S01]  /*23100*/  IMAD.U32 R5, RZ, RZ, UR5 ;  /* 0x00000005ff057e24 */ /* 0x000fe2000f8e00ff */
[----:B------:R-:W-:Y:S01]  /*23110*/  MOV R8, 0x70 ;  /* 0x0000007000087802 */ /* 0x000fe20000000f00 */
[----:B------:R-:W-:Y:S02]  /*23120*/  IMAD.U32 R7, RZ, RZ, UR7 ;  /* 0x00000007ff077e24 */ /* 0x000fe4000f8e00ff */
[----:B------:R-:W-:-:S02]  /*23130*/  IMAD.U32 R10, RZ, RZ, UR8 ;  /* 0x00000008ff0a7e24 */ /* 0x000fc4000f8e00ff */
[----:B------:R-:W-:Y:S02]  /*23140*/  IMAD.U32 R11, RZ, RZ, UR9 ;  /* 0x00000009ff0b7e24 */ /* 0x000fe4000f8e00ff */
[----:B------:R-:W-:Y:S02]  /*23150*/  IMAD.MOV.U32 R12, RZ, RZ, 0x1 ;  /* 0x00000001ff0c7424 */ /* 0x000fe400078e00ff */
[----:B------:R-:W-:-:S07]  /*23160*/  IMAD.MOV.U32 R13, RZ, RZ, RZ ;  /* 0x000000ffff0d7224 */ /* 0x000fce00078e00ff */
[----:B------:R-:W-:-:S07]  /*23170*/  LEPC R20, `(.L_x_2777) ;  /* 0x000000001014794e */ /* 0x000fce0000000000 */
[----:B0-----:R-:W-:Y:S05]  /*23180*/  CALL.ABS.NOINC R2 ;  /* 0x0000000002007343 */ /* 0x001fea0003c00000 */
.L_x_2777:
[----:B------:R-:W-:Y:S05]  /*23190*/  BSYNC B6 ;  /* 0x0000000000067941 */ /* 0x000fea0003800000 */
.L_x_2776:
[----:B0-----:R-:W2:Y:S01]  /*231a0*/  LDL.LU R0, [R1+0x4c] ;  /* 0x00004c0001007983 */ /* 0x001ea20000300800 */
[----:B------:R-:W-:Y:S01]  /*231b0*/  ULDC.64 UR4, c[0x0][0x2d8] ;  /* 0x0000b60000047ab9 */ /* 0x000fe20000000a00 */
[----:B------:R-:W0:Y:S01]  /*231c0*/  LDC R7, c[0x0][0x448] ;  /* 0x00011200ff077b82 */ /* 0x000e220000000800 */
[----:B------:R-:W-:Y:S01]  /*231d0*/  ULDC.64 UR6, c[0x0][0x280] ;  /* 0x0000a00000067ab9 */ /* 0x000fe20000000a00 */
[----:B------:R-:W3:Y:S04]  /*231e0*/  LDL.LU R4, [R1+0x38] ;  /* 0x0000380001047983 */ /* 0x000ee80000300800 */
[----:B------:R-:W3:Y:S04]  /*231f0*/  LDL.LU.64 R2, [R1+0x58] ;  /* 0x0000580001027983 */ /* 0x000ee80000300a00 */
[----:B------:R-:W4:Y:S04]  /*23200*/  LDL.LU R5, [R1+0x34] ;  /* 0x0000340001057983 */ /* 0x000f280000300800 */
[----:B------:R-:W4:Y:S01]  /*23210*/  LDL R9, [R1+0x4] ;  /* 0x0000040001097983 */ /* 0x000f220000100800 */
[----:B------:R-:W1:Y:S01]  /*23220*/  S2R R10, SR_TID.X ;  /* 0x00000000000a7919 */ /* 0x000e620000002100 */
[----:B------:R-:W1:Y:S01]  /*23230*/  S2R R8, SR_TID.X ;  /* 0x0000000000087919 */ /* 0x000e620000002100 */
[----:B0-----:R-:W-:-:S13]  /*23240*/  ISETP.NE.AND P0, PT, R7, 0x1, PT ;  /* 0x000000010700780c */ /* 0x001fda0003f05270 */
[----:B------:R-:W0:Y:S01]  /*23250*/  @P0 LDC R6, c[0x0][0x450] ;  /* 0x00011400ff060b82 */ /* 0x000e220000000800 */
[----:B-1----:R-:W-:Y:S02]  /*23260*/  IMAD.SHL.U32 R10, R10, 0x8, RZ ;  /* 0x000000080a0a7824 */ /* 0x002fe400078e00ff */
[----:B------:R-:W-:-:S03]  /*23270*/  IMAD.SHL.U32 R8, R8, 0x8, RZ ;  /* 0x0000000808087824 */ /* 0x000fc600078e00ff */
[----:B------:R-:W-:-:S04]  /*23280*/  LOP3.LUT R10, R10, 0x38, RZ, 0xc0, !PT ;  /* 0x000000380a0a7812 */ /* 0x000fc800078ec0ff */
[C---:B------:R-:W-:Y:S02]  /*23290*/  LOP3.LUT R11, R10.reuse, 0x40, RZ, 0xfc, !PT ;  /* 0x000000400a0b7812 */ /* 0x040fe400078efcff */
[----:B------:R-:W-:Y:S02]  /*232a0*/  LOP3.LUT R10, R10, 0x80, RZ, 0xfc, !PT ;  /* 0x000000800a0a7812 */ /* 0x000fe400078efcff */
[----:B------:R-:W-:Y:S01]  /*232b0*/  LOP3.LUT R8, R8, 0x38, RZ, 0xc0, !PT ;  /* 0x0000003808087812 */ /* 0x000fe200078ec0ff */
[----:B---3--:R-:W-:Y:S02]  /*232c0*/  IMAD.MOV.U32 R3, RZ, RZ, R4 ;  /* 0x000000ffff037224 */ /* 0x008fe400078e0004 */
[----:B------:R-:W1:Y:S01]  /*232d0*/  S2R R4, SR_TID.X ;  /* 0x0000000000047919 */ /* 0x000e620000002100 */
[----:B------:R-:W-:-:S04]  /*232e0*/  IMAD.WIDE.U32 R2, R16, UR4, R2 ;  /* 0x0000000410027c25 */ /* 0x000fc8000f8e0002 */
[----:B------:R-:W-:Y:S01]  /*232f0*/  IMAD R3, R16, UR5, R3 ;  /* 0x0000000510037c24 */ /* 0x000fe2000f8e0203 */
[----:B------:R-:W-:Y:S02]  /*23300*/  ULDC.64 UR4, c[0x0][0x2e0] ;  /* 0x0000b80000047ab9 */ /* 0x000fe40000000a00 */
[----:B--2---:R-:W-:Y:S02]  /*23310*/  IMAD R0, R0, UR4, RZ ;  /* 0x0000000400007c24 */ /* 0x004fe4000f8e02ff */
[----:B----4-:R-:W-:-:S04]  /*23320*/  IMAD.WIDE.U32 R2, R5, UR4, R2 ;  /* 0x0000000405027c25 */ /* 0x010fc8000f8e0002 */
[----:B------:R-:W-:Y:S01]  /*23330*/  IMAD R0, R5, UR5, R0 ;  /* 0x0000000505007c24 */ /* 0x000fe2000f8e0200 */
[----:B------:R-:W-:-:S04]  /*23340*/  ULDC.64 UR4, c[0x0][0x2d0] ;  /* 0x0000b40000047ab9 */ /* 0x000fc80000000a00 */
[----:B------:R-:W-:Y:S02]  /*23350*/  IADD3 R3, R3, R0, RZ ;  /* 0x0000000003037210 */ /* 0x000fe40007ffe0ff */
[----:B-1----:R-:W-:-:S04]  /*23360*/  LOP3.LUT R4, R4, 0x7f, RZ, 0xc0, !PT ;  /* 0x0000007f04047812 */ /* 0x002fc800078ec0ff */
[----:B------:R-:W-:Y:S02]  /*23370*/  SHF.R.U32.HI R5, RZ, 0x3, R4 ;  /* 0x00000003ff057819 */ /* 0x000fe40000011604 */
[----:B------:R-:W1:Y:S02]  /*23380*/  S2R R4, SR_TID.X ;  /* 0x0000000000047919 */ /* 0x000e640000002100 */
[----:B-1----:R-:W-:-:S05]  /*23390*/  IMAD.SHL.U32 R4, R4, 0x10, RZ ;  /* 0x0000001004047824 */ /* 0x002fca00078e00ff */
[----:B------:R-:W-:Y:S02]  /*233a0*/  LOP3.LUT R4, R5, 0x70, R4, 0xf8, !PT ;  /* 0x0000007005047812 */ /* 0x000fe400078ef804 */
[----:B------:R-:W1:Y:S03]  /*233b0*/  @P0 LDC R5, c[0x0][0x44c] ;  /* 0x00011300ff050b82 */ /* 0x000e660000000800 */
[----:B------:R-:W-:-:S04]  /*233c0*/  IMAD R4, R9, 0x80, R4 ;  /* 0x0000008009047824 */ /* 0x000fc800078e0204 */
[----:B------:R-:W-:Y:S02]  /*233d0*/  IMAD.MOV.U32 R0, RZ, RZ, R4 ;  /* 0x000000ffff007224 */ /* 0x000fe400078e0004 */
[----:B-1----:R-:W-:-:S05]  /*233e0*/  @P0 IMAD.HI.U32 R5, R4, R5, RZ ;  /* 0x0000000504050227 */ /* 0x002fca00078e00ff */
[----:B0-----:R-:W-:-:S04]  /*233f0*/  @P0 SHF.R.U32.HI R0, RZ, R6, R5 ;  /* 0x00000006ff000219 */ /* 0x001fc80000011605 */
[C---:B------:R-:W-:Y:S01]  /*23400*/  IADD3 R5, -R0.reuse, RZ, RZ ;  /* 0x000000ff00057210 */ /* 0x040fe20007ffe1ff */
        /* <DEDUP_REMOVED lines=15> */
[----:B------:R-:W-:Y:S02]  /*23500*/  ISETP.GE.AND P2, PT, R8, UR4, PT ;  /* 0x0000000408007c0c */ /* 0x000fe4000bf46270 */
[----:B------:R-:W-:-:S02]  /*23510*/  IADD3 R0, R3, R0, RZ ;  /* 0x0000000003007210 */ /* 0x000fc40007ffe0ff */
[----:B------:R-:W-:Y:S01]  /*23520*/  ISETP.GE.AND P1, PT, R11, UR4, PT ;  /* 0x000000040b007c0c */ /* 0x000fe2000bf26270 */
[----:B------:R-:W-:Y:S01]  /*23530*/  UMOV UR4, 0xffffffff ;  /* 0xffffffff00047882 */ /* 0x000fe20000000000 */
[----:B------:R-:W-:Y:S02]  /*23540*/  LEA.HI.X R3, R2, UR7, R0, 0x1, P3 ;  /* 0x0000000702037c11 */ /* 0x000fe400098f0c00 */
        /* <DEDUP_REMOVED lines=9> */
[----:B--2---:R-:W-:-:S04]  /*235e0*/  IMAD R0, R8, 0x80, R9 ;  /* 0x0000008008007824 */ /* 0x004fc800078e0209 */
        /* <DEDUP_REMOVED lines=8> */
[----:B0-----:R-:W-:-:S04]  /*23670*/  @!P4 LEA R7, P5, R11, R7, 0x1 ;  /* 0x000000070b07c211 */ /* 0x001fc800078a08ff */
[----:B-1----:R-:W-:-:S04]  /*23680*/  @!P4 IADD3.X R6, RZ, R6, RZ, P5, !PT ;  /* 0x00000006ff06c210 */ /* 0x002fc80002ffe4ff */
        /* <DEDUP_REMOVED lines=9> */
[----:B------:R-:W-:Y:S01]  /*23720*/  @!P3 IMAD.MOV.U32 R7, RZ, RZ, R5 ;  /* 0x000000ffff07b224 */ /* 0x000fe200078e0005 */
[----:B------:R-:W-:-:S04]  /*23730*/  IADD3 R5, R0, 0x20, RZ ;  /* 0x0000002000057810 */ /* 0x000fc80007ffe0ff */
        /* <DEDUP_REMOVED lines=44> */
[----:B------:R-:W-:Y:S01]  /*23a00*/  ISETP.GE.AND P4, PT, R5, R2, PT ;  /* 0x000000020500720c */ /* 0x000fe20003f86270 */
[----:B------:R-:W-:Y:S04]  /*23a10*/  @!P3 LDGSTS.E.BYPASS.LTC128B.128 [R10+0x12c00], desc[UR60][R6.64], !P2 ;  /* 0x12c00000060abfae */ /* 0x000fe8000d101d7c */
        /* <DEDUP_REMOVED lines=13> */
.L_x_2934:
[----:B------:R-:W-:Y:S01]  /*23af0*/  IADD3 R0, R0, 0x70, RZ ;  /* 0x0000007000007810 */ /* 0x000fe20007ffe0ff */
[----:B------:R-:W-:Y:S03]  /*23b00*/  BSSY B0, `(.L_x_2779) ;  /* 0x000000e000007945 */ /* 0x000fe60003800000 */
        /* <DEDUP_REMOVED lines=13> */
.L_x_2780:
[----:B------:R-:W-:Y:S05]  /*23be0*/  BSYNC B0 ;  /* 0x0000000000007941 */ /* 0x000fea0003800000 */
.L_x_2779:
[----:B------:R-:W-:Y:S01]  /*23bf0*/  NOP ;  /* 0x0000000000007918 */ /* 0x000fe20000000000 */
[----:B------:R-:W-:Y:S01]  /*23c00*/  PLOP3.LUT P0, PT, PT, PT, PT, 0x80, 0x0 ;  /* 0x000000000000781c */ /* 0x000fe20003f0f070 */
[----:B------:R-:W-:-:S12]  /*23c10*/  VIADD R11, R18, 0x34800 ;  /* 0x00034800120b7836 */ /* 0x000fd80000000000 */
.L_x_2781:
        /* <DEDUP_REMOVED lines=18> */
.L_x_2935:
[----:B------:R-:W-:Y:S05]  /*23d40*/  BSYNC B0 ;  /* 0x0000000000007941 */ /* 0x000fea0003800000 */
.L_x_2782:
[----:B0-2---:R-:W4:Y:S04]  /*23d50*/  LDL R3, [R1+0x48] ;  /* 0x0000480001037983 */ /* 0x005f280000100800 */
[----:B------:R-:W2:Y:S01]  /*23d60*/  LDL R2, [R1+0x30] ;  /* 0x0000300001027983 */ /* 0x000ea20000100800 */
[----:B------:R-:W-:Y:S01]  /*23d70*/  BSSY B0, `(.L_x_2784) ;  /* 0x0000213000007945 */ /* 0x000fe20003800000 */
[----:B----4-:R-:W-:-:S05]  /*23d80*/  VIADD R0, R3, 0xfffffffe ;  /* 0xfffffffe03007836 */ /* 0x010fca0000000000 */
[----:B--2---:R-:W-:-:S13]  /*23d90*/  ISETP.GE.AND P0, PT, R0, R2, PT ;  /* 0x000000020000720c */ /* 0x004fda0003f06270 */
[----:B------:R-:W-:Y:S05]  /*23da0*/  @!P0 BRA `(.L_x_2785) ;  /* 0x00000020003c8947 */ /* 0x000fea0003800000 */
[----:B-1----:R-:W3:Y:S04]  /*23db0*/  LDL.LU R5, [R1+0x60] ;  /* 0x0000600001057983 */ /* 0x002ee80000300800 */
[----:B------:R-:W2:Y:S04]  /*23dc0*/  LDL.LU R4, [R1+0x44] ;  /* 0x0000440001047983 */ /* 0x000ea80000300800 */
[----:B------:R-:W4:Y:S01]  /*23dd0*/  LDL.LU R3, [R1+0x40] ;  /* 0x0000400001037983 */ /* 0x000f220000300800 */
[----:B------:R-:W-:Y:S01]  /*23de0*/  LOP3.LUT R2, RZ, R2, RZ, 0x33, !PT ;  /* 0x00000002ff027212 */ /* 0x000fe200078e33ff */
[----:B------:R-:W-:Y:S01]  /*23df0*/  BSSY B2, `(.L_x_2786) ;  /* 0x00000b5000027945 */ /* 0x000fe20003800000 */
[----:B---3--:R-:W-:-:S04]  /*23e00*/  VIADD R6, R5, 0x1 ;  /* 0x0000000105067836 */ /* 0x008fc80000000000 */
[----:B--2---:R-:W-:-:S05]  /*23e10*/  IMAD R6, R6, R4, RZ ;  /* 0x0000000406067224 */ /* 0x004fca00078e02ff */
[----:B----4-:R-:W-:-:S04]  /*23e20*/  VIMNMX R6, R3, R6, PT ;  /* 0x0000000603067248 */ /* 0x010fc80003fe0100 */
[----:B------:R-:W-:-:S04]  /*23e30*/  IADD3 R9, -R6, RZ, RZ ;  /* 0x000000ff06097210 */ /* 0x000fc80007ffe1ff */
        /* <DEDUP_REMOVED lines=39> */
.L_x_2790:
[----:B------:R-:W-:Y:S01]  /*240b0*/  IMAD R3, R8, 0x8, R18 ;  /* 0x0000000808037824 */ /* 0x000fe200078e0212 */
[----:B------:R-:W-:Y:S01]  /*240c0*/  SHF.L.U32 R2, R10, 0x1f, RZ ;  /* 0x0000001f0a027819 */ /* 0x000fe200000006ff */
[----:B------:R-:W-:Y:S03]  /*240d0*/  BSSY B3, `(.L_x_2791) ;  /* 0x0000003000037945 */ /* 0x000fe60003800000 */
[----:B------:R-:W1:Y:S02]  /*240e0*/  SYNCS.PHASECHK.TRANS64.TRYWAIT P0, [R3+URZ+0x34840], R2 ;  /* 0x03484002030075a7 */ /* 0x000e64000800017f */
[----:B-1----:R-:W-:Y:S05]  /*240f0*/  @!P0 BRA `(.L_x_2792) ;  /* 0x0000005400288947 */ /* 0x002fea0003800000 */
.L_x_2936:
[----:B------:R-:W-:Y:S05]  /*24100*/  BSYNC B3 ;  /* 0x0000000000037941 */ /* 0x000fea0003800000 */
.L_x_2791:
        /* <DEDUP_REMOVED lines=12> */
.L_x_2794:
[----:B------:R-:W-:Y:S05]  /*241d0*/  BSYNC B3 ;  /* 0x0000000000037941 */ /* 0x000fea0003800000 */
.L_x_2793:
[----:B-1----:R-:W2:Y:S01]  /*241e0*/  LDL R2, [R1+0x20] ;  /* 0x0000200001027983 */ /* 0x002ea20000100800 */
[----:B------:R-:W-:Y:S01]  /*241f0*/  IMAD.MOV.U32 R14, RZ, RZ, RZ ;  /* 0x000000ffff0e7224 */ /* 0x000fe200078e00ff */
[----:B------:R-:W-:Y:S01]  /*24200*/  UIADD3 UR4, UP0, UR36, 0x370, URZ ;  /* 0x0000037024047890 */ /* 0x000fe2000ff1e03f */
[----:B------:R-:W-:Y:S01]  /*24210*/  IMAD R7, R8, 0xc000, R18 ;  /* 0x0000c00008077824 */ /* 0x000fe200078e0212 */
[----:B------:R-:W-:Y:S01]  /*24220*/  PLOP3.LUT P0, PT, PT, PT, PT, 0x80, 0x0 ;  /* 0x000000000000781c */ /* 0x000fe20003f0f070 */
[----:B------:R-:W-:Y:S01]  /*24230*/  VIADD R3, R3, 0x34830 ;  /* 0x0003483003037836 */ /* 0x000fe20000000000 */
[----:B------:R-:W-:Y:S01]  /*24240*/  R2UR UR10, R14 ;  /* 0x000000000e0a72ca */ /* 0x000fe200000e0000 */
[----:B------:R-:W-:Y:S01]  /*24250*/  UIADD3.X UR5, URZ, UR37, URZ, UP0, !UPT ;  /* 0x000000253f057290 */ /* 0x000fe200087fe43f */
[----:B------:R-:W-:Y:S01]  /*24260*/  IADD3 R5, R7, 0x1c400, RZ ;  /* 0x0001c40007057810 */ /* 0x000fe20007ffe0ff */
[----:B------:R-:W-:Y:S01]  /*24270*/  UMOV UR6, 0x0 ;  /* 0x0000000000067882 */ /* 0x000fe20000000000 */
[----:B------:R-:W-:Y:S01]  /*24280*/  UMOV UR7, 0x14f00000 ;  /* 0x14f0000000077882 */ /* 0x000fe20000000000 */
[----:B--2---:R-:W-:-:S10]  /*24290*/  IMAD R2, R0, 0x80, R2 ;  /* 0x0000008000027824 */ /* 0x004fd400078e0202 */
.L_x_2795:
        /* <DEDUP_REMOVED lines=16> */
.L_x_2796:
        /* <DEDUP_REMOVED lines=15> */
.L_x_2797:
        /* <DEDUP_REMOVED lines=11> */
[----:B------:R-:W-:Y:S01]  /*24540*/  LEA R3, R19, R11, 0x3 ;  /* 0x0000000b13037211 */ /* 0x000fe200078e18ff */
[----:B------:R-:W-:Y:S01]  /*24550*/  BSSY B3, `(.L_x_2798) ;  /* 0x0000004000037945 */ /* 0x000fe20003800000 */
[----:B--2---:R-:W-:-:S04]  /*24560*/  SHF.L.U32 R2, R7, 0x1f, RZ ;  /* 0x0000001f07027819 */ /* 0x004fc800000006ff */
[----:B------:R-:W0:Y:S02]  /*24570*/  SYNCS.PHASECHK.TRANS64.TRYWAIT P0, [R3+URZ+0x60], R2 ;  /* 0x00006002030075a7 */ /* 0x000e24000800017f */
[----:B0-----:R-:W-:Y:S05]  /*24580*/  @!P0 BRA `(.L_x_2799) ;  /* 0x0000005000188947 */ /* 0x001fea0003800000 */
.L_x_2937:
[----:B------:R-:W-:Y:S05]  /*24590*/  BSYNC B3 ;  /* 0x0000000000037941 */ /* 0x000fea0003800000 */
.L_x_2798:
[----:B------:R-:W-:Y:S01]  /*245a0*/  BSSY B3, `(.L_x_2800) ;  /* 0x000000c000037945 */ /* 0x000fe20003800000 */
[----:B------:R-:W-:Y:S02]  /*245b0*/  IMAD.MOV.U32 R12, RZ, RZ, 0x0 ;  /* 0x00000000ff0c7424 */ /* 0x000fe400078e00ff */
[----:B------:R-:W-:Y:S01]  /*245c0*/  IMAD.MOV.U32 R13, RZ, RZ, 0x14f00000 ;  /* 0x14f00000ff0d7424 */ /* 0x000fe200078e00ff */
[----:B------:R-:W-:Y:S06]  /*245d0*/  @P1 BRA `(.L_x_2801) ;  /* 0x0000000000201947 */ /* 0x000fec0003800000 */
        /* <DEDUP_REMOVED lines=8> */
.L_x_2801:
[----:B------:R-:W-:Y:S05]  /*24660*/  BSYNC B3 ;  /* 0x0000000000037941 */ /* 0x000fea0003800000 */
.L_x_2800:
        /* <DEDUP_REMOVED lines=8> */
[----:B------:R-:W-:-:S02]  /*246f0*/  PLOP3.LUT P0, PT, PT, PT, PT, 0x80, 0x0 ;  /* 0x000000000000781c */ /* 0x000fc40003f0f070 */
[----:B------:R-:W-:Y:S01]  /*24700*/  IADD3 R2, R2, 0x34850, RZ ;  /* 0x0003485002027810 */ /* 0x000fe20007ffe0ff */
[----:B------:R-:W-:Y:S01]  /*24710*/  UIADD3.X UR5, URZ, UR37, URZ, UP0, !UPT ;  /* 0x000000253f057290 */ /* 0x000fe200087fe43f */
[----:B--2---:R-:W-:Y:S02]  /*24720*/  IMAD R3, R3, 0x80, R5 ;  /* 0x0000008003037824 */ /* 0x004fe400078e0205 */
[----:B------:R-:W-:-:S09]  /*24730*/  VIADD R5, R7, 0x400 ;  /* 0x0000040007057836 */ /* 0x000fd20000000000 */
.L_x_2802:
        /* <DEDUP_REMOVED lines=15> */
.L_x_2803:
        /* <DEDUP_REMOVED lines=12> */
.L_x_2789:
[----:B------:R-:W-:Y:S05]  /*248f0*/  BSYNC B1 ;  /* 0x0000000000017941 */ /* 0x000fea0003800000 */
.L_x_2788:
[----:B0-----:R-:W2:Y:S01]  /*24900*/  LDL.LU R0, [R1+0x48] ;  /* 0x0000480001007983 */ /* 0x001ea20000300800 */
[----:B------:R-:W-:-:S03]  /*24910*/  IMAD.MOV.U32 R19, RZ, RZ, R8 ;  /* 0x000000ffff137224 */ /* 0x000fc600078e0008 */
[----:B------:R0:W-:Y:S02]  /*24920*/  STL [R1+0x18], R10 ;  /* 0x0000180a01007387 */ /* 0x0001e40000100800 */
[----:B0-2---:R-:W-:-:S07]  /*24930*/  IADD3 R0, R0, -0x3, RZ ;  /* 0xfffffffd00007810 */ /* 0x005fce0007ffe0ff */
.L_x_2787:
[----:B------:R-:W-:Y:S05]  /*24940*/  BSYNC B2 ;  /* 0x0000000000027941 */ /* 0x000fea0003800000 */
.L_x_2786:
[----:B------:R-:W-:Y:S01]  /*24950*/  VIADD R9, R9, 0xfffffffe ;  /* 0xfffffffe09097836 */ /* 0x000fe20000000000 */
[----:B------:R-:W-:-:S04]  /*24960*/  LOP3.LUT R6, RZ, R6, RZ, 0x33, !PT ;  /* 0x00000006ff067212 */ /* 0x000fc800078e33ff */
[----:B------:R-:W-:-:S13]  /*24970*/  ISETP.NE.AND P0, PT, R9, R6, PT ;  /* 0x000000060900720c */ /* 0x000fda0003f05270 */
[----:B------:R-:W-:Y:S05]  /*24980*/  @!P0 BRA `(.L_x_2785) ;  /* 0x0000001400448947 */ /* 0x000fea0003800000 */
[----:B------:R-:W-:-:S07]  /*24990*/  IMAD.MOV.U32 R9, RZ, RZ, R17 ;  /* 0x000000ffff097224 */ /* 0x000fce00078e0011 */
.L_x_2836:
        /* <DEDUP_REMOVED lines=30> */
[----:B------:R-:W-:-:S05]  /*24b80*/  IMAD.WIDE.U32 R2, R8, UR6, R2 ;  /* 0x0000000608027c25 */ /* 0x000fca000f8e0002 */
[----:B------:R-:W-:Y:S02]  /*24b90*/  IADD3 R3, R7, R3, RZ ;  /* 0x0000000307037210 */ /* 0x000fe40007ffe0ff */
[----:B------:R-:W-:-:S04]  /*24ba0*/  LEA R8, P0, R2, UR4, 0x2 ;  /* 0x0000000402087c11 */ /* 0x000fc8000f8010ff */
[----:B------:R-:W-:-:S06]  /*24bb0*/  LEA.HI.X R9, R2, UR5, R3, 0x2, P0 ;  /* 0x0000000502097c11 */ /* 0x000fcc00080f1403 */
[----:B------:R0:W5:Y:S03]  /*24bc0*/  LDG.E R9, desc[UR60][R8.64] ;  /* 0x0000003c08097981 */ /* 0x000166000c1e1900 */
.L_x_2806:
[----:B------:R-:W-:Y:S01]  /*24bd0*/  IMAD R3, R4, 0x8, R18 ;  /* 0x0000000804037824 */ /* 0x000fe200078e0212 */
[----:B------:R-:W-:Y:S01]  /*24be0*/  SHF.L.U32 R2, R5, 0x1f, RZ ;  /* 0x0000001f05027819 */ /* 0x000fe200000006ff */
[----:B------:R-:W-:Y:S03]  /*24bf0*/  BSSY B2, `(.L_x_2807) ;  /* 0x0000003000027945 */ /* 0x000fe60003800000 */
[----:B------:R-:W1:Y:S02]  /*24c00*/  SYNCS.PHASECHK.TRANS64.TRYWAIT P0, [R3+URZ+0x34840], R2 ;  /* 0x03484002030075a7 */ /* 0x000e64000800017f */
[----:B-1----:R-:W-:Y:S05]  /*24c10*/  @!P0 BRA `(.L_x_2808) ;  /* 0x0000004800888947 */ /* 0x002fea0003800000 */
.L_x_2938:
[----:B------:R-:W-:Y:S05]  /*24c20*/  BSYNC B2 ;  /* 0x0000000000027941 */ /* 0x000fea0003800000 */
.L_x_2807:
        /* <DEDUP_REMOVED lines=12> */
.L_x_2810:
[----:B------:R-:W-:Y:S05]  /*24cf0*/  BSYNC B2 ;  /* 0x0000000000027941 */ /* 0x000fea0003800000 */
.L_x_2809:
[----:B-1----:R-:W2:Y:S01]  /*24d00*/  LDL R2, [R1+0x20] ;  /* 0x0000200001027983 */ /* 0x002ea20000100800 */
        /* <DEDUP_REMOVED lines=11> */
.L_x_2811:
        /* <DEDUP_REMOVED lines=16> */
.L_x_2812:
        /* <DEDUP_REMOVED lines=15> */
.L_x_2813:
        /* <DEDUP_REMOVED lines=16> */
.L_x_2939:
[----:B------:R-:W-:Y:S05]  /*250b0*/  BSYNC B2 ;  /* 0x0000000000027941 */ /* 0x000fea0003800000 */
.L_x_2814:
        /* <DEDUP_REMOVED lines=11> */
.L_x_2817:
[----:B------:R-:W-:Y:S05]  /*25170*/  BSYNC B2 ;  /* 0x0000000000027941 */ /* 0x000fea0003800000 */
.L_x_2816:
        /* <DEDUP_REMOVED lines=12> */
.L_x_2818:
        /* <DEDUP_REMOVED lines=15> */
.L_x_2819:
        /* <DEDUP_REMOVED lines=12> */
.L_x_2805:
[----:B------:R-:W-:Y:S05]  /*253f0*/  BSYNC B1 ;  /* 0x0000000000017941 */ /* 0x000fea0003800000 */
.L_x_2804:
        /* <DEDUP_REMOVED lines=35> */
.L_x_2822:
[----:B------:R-:W-:Y:S01]  /*25630*/  LEA R2, R19, R18, 0x3 ;  /* 0x0000001213027211 */ /* 0x000fe200078e18ff */
[----:B------:R-:W-:Y:S01]  /*25640*/  BSSY B2, `(.L_x_2823) ;  /* 0x0000004000027945 */ /* 0x000fe20003800000 */
[----:B------:R-:W-:-:S04]  /*25650*/  SHF.L.U32 R3, R10, 0x1f, RZ ;  /* 0x0000001f0a037819 */ /* 0x000fc800000006ff */
[----:B------:R-:W2:Y:S02]  /*25660*/  SYNCS.PHASECHK.TRANS64.TRYWAIT P0, [R2+URZ+0x34840], R3 ;  /* 0x03484003020075a7 */ /* 0x000ea4000800017f */
[----:B--2---:R-:W-:Y:S05]  /*25670*/  @!P0 BRA `(.L_x_2824) ;  /* 0x0000004000188947 */ /* 0x004fea0003800000 */
.L_x_2940:
[----:B------:R-:W-:Y:S05]  /*25680*/  BSYNC B2 ;  /* 0x0000000000027941 */ /* 0x000fea0003800000 */
.L_x_2823:
        /* <DEDUP_REMOVED lines=12> */
.L_x_2826:
[----:B------:R-:W-:Y:S05]  /*25750*/  BSYNC B2 ;  /* 0x0000000000027941 */ /* 0x000fea0003800000 */
.L_x_2825:
        /* <DEDUP_REMOVED lines=13> */
.L_x_2827:
        /* <DEDUP_REMOVED lines=16> */
.L_x_2828:
        /* <DEDUP_REMOVED lines=15> */
.L_x_2829:
        /* <DEDUP_REMOVED lines=15> */
.L_x_2941:
[----:B------:R-:W-:Y:S05]  /*25b10*/  BSYNC B2 ;  /* 0x0000000000027941 */ /* 0x000fea0003800000 */
.L_x_2830:
        /* <DEDUP_REMOVED lines=11> */
.L_x_2833:
[----:B------:R-:W-:Y:S05]  /*25bd0*/  BSYNC B2 ;  /* 0x0000000000027941 */ /* 0x000fea0003800000 */
.L_x_2832:
        /* <DEDUP_REMOVED lines=12> */
.L_x_2834:
        /* <DEDUP_REMOVED lines=15> */
.L_x_2835:
        /* <DEDUP_REMOVED lines=12> */
.L_x_2821:
[----:B------:R-:W-:Y:S05]  /*25e50*/  BSYNC B1 ;  /* 0x0000000000017941 */ /* 0x000fea0003800000 */
.L_x_2820:
[----:B------:R-:W2:Y:S01]  /*25e60*/  LDL R2, [R1+0x30] ;  /* 0x0000300001027983 */ /* 0x000ea20000100800 */
[----:B------:R-:W-:Y:S01]  /*25e70*/  VIADD R0, R0, 0xfffffffe ;  /* 0xfffffffe00007836 */ /* 0x000fe20000000000 */
[----:B--2---:R-:W-:-:S13]  /*25e80*/  ISETP.GT.AND P0, PT, R6, R2, PT ;  /* 0x000000020600720c */ /* 0x004fda0003f04270 */
[----:B------:R-:W-:Y:S05]  /*25e90*/  @P0 BRA `(.L_x_2836) ;  /* 0xffffffe800c00947 */ /* 0x000fea000383ffff */
.L_x_2785:
[----:B------:R-:W-:Y:S05]  /*25ea0*/  BSYNC B0 ;  /* 0x0000000000007941 */ /* 0x000fea0003800000 */
.L_x_2784:
        /* <DEDUP_REMOVED lines=18> */
.L_x_2838:
[----:B------:R-:W-:Y:S05]  /*25fd0*/  BSYNC B0 ;  /* 0x0000000000007941 */ /* 0x000fea0003800000 */
.L_x_2837:
[----:B--2---:R-:W2:Y:S01]  /*25fe0*/  LDL R0, [R1+0x1c] ;  /* 0x00001c0001007983 */ /* 0x004ea20000100800 */
[----:B------:R-:W-:Y:S01]  /*25ff0*/  BSSY B0, `(.L_x_2839) ;  /* 0x000003a000007945 */ /* 0x000fe20003800000 */
[----:B--2---:R-:W-:-:S13]  /*26000*/  LOP3.LUT P0, RZ, R0, 0x1, RZ, 0xc0, !PT ;  /* 0x0000000100ff7812 */ /* 0x004fda000780c0ff */
[----:B------:R-:W-:Y:S05]  /*26010*/  @!P0 BRA `(.L_x_2840) ;  /* 0x0000000000dc8947 */ /* 0x000fea0003800000 */
[----:B------:R-:W2:Y:S01]  /*26020*/  LDL R2, [R1+0x18] ;  /* 0x0000180001027983 */ /* 0x000ea20000100800 */
[----:B------:R-:W-:Y:S01]  /*26030*/  LEA R0, R19, R18, 0x3 ;  /* 0x0000001213007211 */ /* 0x000fe200078e18ff */
[----:B------:R-:W-:Y:S01]  /*26040*/  BSSY B1, `(.L_x_2841) ;  /* 0x0000005000017945 */ /* 0x000fe20003800000 */
[----:B------:R-:W-:Y:S02]  /*26050*/  ISETP.NE.AND P1, PT, R3, RZ, PT ;  /* 0x000000ff0300720c */ /* 0x000fe40003f25270 */
[----:B--2---:R-:W-:-:S04]  /*26060*/  SHF.L.U32 R2, R2, 0x1f, RZ ;  /* 0x0000001f02027819 */ /* 0x004fc800000006ff */
[----:B------:R-:W2:Y:S02]  /*26070*/  SYNCS.PHASECHK.TRANS64.TRYWAIT P0, [R0+URZ+0x34860], R2 ;  /* 0x03486002000075a7 */ /* 0x000ea4000800017f */
[----:B--2---:R-:W-:Y:S05]  /*26080*/  @!P0 BRA `(.L_x_2842) ;  /* 0x0000003400bc8947 */ /* 0x004fea0003800000 */
.L_x_2942:
[----:B------:R-:W-:Y:S05]  /*26090*/  BSYNC B1 ;  /* 0x0000000000017941 */ /* 0x000fea0003800000 */
.L_x_2841:
[----:B------:R-:W-:Y:S04]  /*260a0*/  BSSY B1, `(.L_x_2843) ;  /* 0x0000009000017945 */ /* 0x000fe80003800000 */
[----:B------:R-:W-:Y:S05]  /*260b0*/  @P1 BRA `(.L_x_2844) ;  /* 0x00000000001c1947 */ /* 0x000fea0003800000 */
[----:B------:R-:W4:Y:S01]  /*260c0*/  S2R R3, SR_TID.X ;  /* 0x0000000000037919 */ /* 0x000f220000002100 */
[----:B--2---:R-:W-:-:S04]  /*260d0*/  IMAD.MOV.U32 R2, RZ, RZ, 0x8000 ;  /* 0x00008000ff027424 */ /* 0x004fc800078e00ff */
[----:B------:R2:W-:Y:S01]  /*260e0*/  SYNCS.ARRIVE.TRANS64 RZ, [R0+URZ+0x34850], R2 ;  /* 0x0348500200ff79a7 */ /* 0x0005e2000800003f */
[----:B----4-:R-:W-:-:S04]  /*260f0*/  LOP3.LUT R3, R3, 0x1f, RZ, 0xc0, !PT ;  /* 0x0000001f03037812 */ /* 0x010fc800078ec0ff */
[----:B------:R-:W-:-:S13]  /*26100*/  ISETP.NE.AND P0, PT, R3, RZ, PT ;  /* 0x000000ff0300720c */ /* 0x000fda0003f05270 */
[----:B--2---:R-:W-:Y:S05]  /*26110*/  @!P0 BRA `(.L_x_2844) ;  /* 0x0000000000048947 */ /* 0x004fea0003800000 */
[----:B------:R-:W-:Y:S01]  /*26120*/  BPT.TRAP 0x1 ;  /* 0x000000040000795c */ /* 0x000fe20000300000 */
.L_x_2844:
[----:B------:R-:W-:Y:S05]  /*26130*/  BSYNC B1 ;  /* 0x0000000000017941 */ /* 0x000fea0003800000 */
.L_x_2843:
[----:B------:R-:W4:Y:S04]  /*26140*/  LDL.LU R3, [R1+0x20] ;  /* 0x0000200001037983 */ /* 0x000f280000300800 */
[----:B--2---:R-:W4:Y:S01]  /*26150*/  LDL.LU R2, [R1+0x8] ;  /* 0x0000080001027983 */ /* 0x004f220000300800 */
        /* <DEDUP_REMOVED lines=10> */
.L_x_2845:
        /* <DEDUP_REMOVED lines=11> */
[----:B------:R-:W-:Y:S01]  /*262b0*/  UMOV UR6, 0x0 ;  /* 0x0000000000067882 */ /* 0x000fe20000000000 */
[----:B------:R-:W-:Y:S01]  /*262c0*/  IADD3 R2, R2, 0x4400, RZ ;  /* 0x0000440002027810 */ /* 0x000fe20007ffe0ff */
[----:B------:R-:W-:Y:S01]  /*262d0*/  UMOV UR7, 0x14f00000 ;  /* 0x14f0000000077882 */ /* 0x000fe20000000000 */
[----:B------:R-:W-:-:S09]  /*262e0*/  UMOV UR10, 0x40 ;  /* 0x00000040000a7882 */ /* 0x000fd20000000000 */
.L_x_2846:
        /* <DEDUP_REMOVED lines=10> */
.L_x_2840:
[----:B------:R-:W-:Y:S05]  /*26390*/  BSYNC B0 ;  /* 0x0000000000007941 */ /* 0x000fea0003800000 */
.L_x_2839:
[----:B------:R-:W2:Y:S01]  /*263a0*/  LDL.LU R4, [R1+0x18] ;  /* 0x0000180001047983 */ /* 0x000ea20000300800 */
[----:B------:R-:W-:-:S05]  /*263b0*/  VIADD R19, R19, 0x1 ;  /* 0x0000000113137836 */ /* 0x000fca0000000000 */
[----:B------:R-:W-:-:S04]  /*263c0*/  ISETP.NE.AND P0, PT, R19, 0x2, PT ;  /* 0x000000021300780c */ /* 0x000fc80003f05270 */
[----:B------:R-:W-:Y:S02]  /*263d0*/  SEL R0, RZ, 0x1, P0 ;  /* 0x00000001ff007807 */ /* 0x000fe40000000000 */
[----:B------:R-:W-:Y:S02]  /*263e0*/  SEL R19, R19, RZ, P0 ;  /* 0x000000ff13137207 */ /* 0x000fe40000000000 */
[----:B--2---:R-:W-:-:S05]  /*263f0*/  LOP3.LUT R4, R4, R0, RZ, 0x3c, !PT ;  /* 0x0000000004047212 */ /* 0x004fca00078e3cff */
[----:B------:R2:W-:Y:S02]  /*26400*/  STL [R1+0x18], R4 ;  /* 0x0000180401007387 */ /* 0x0005e40000100800 */
.L_x_2764:
[----:B------:R-:W-:Y:S05]  /*26410*/  BSYNC B7 ;  /* 0x0000000000077941 */ /* 0x000fea0003800000 */
.L_x_2762:
[----:B----4-:R-:W4:Y:S02]  /*26420*/  LDL R0, [R1+0x1c] ;  /* 0x00001c0001007983 */ /* 0x010f240000100800 */
[----:B----4-:R-:W-:-:S13]  /*26430*/  LOP3.LUT P0, RZ, R0, 0x2, RZ, 0xc0, !PT ;  /* 0x0000000200ff7812 */ /* 0x010fda000780c0ff */
[----:B------:R-:W-:Y:S05]  /*26440*/  @!P0 BRA `(.L_x_2847) ;  /* 0x00000000002c8947 */ /* 0x000fea0003800000 */
[----:B------:R-:W-:Y:S05]  /*26450*/  WARPSYNC.ALL ;  /* 0x0000000000007948 */ /* 0x000fea0003800000 */
[----:B------:R-:W4:Y:S08]  /*26460*/  S2UR UR5, SR_CgaCtaId ;  /* 0x00000000000579c3 */ /* 0x000f300000008800 */
[----:B------:R-:W-:Y:S06]  /*26470*/  BAR.SYNC.DEFER_BLOCKING 0x5, 0x180 ;  /* 0x0146000000007b1d */ /* 0x000fec0000010000 */
[----:B------:R-:W-:-:S02]  /*26480*/  UMOV UR4, 0x400 ;  /* 0x0000040000047882 */ /* 0x000fc40000000000 */
[----:B----4-:R-:W-:-:S06]  /*26490*/  ULEA UR4, UR5, UR4, 0x18 ;  /* 0x0000000405047291 */ /* 0x010fcc000f8ec03f */
[----:B------:R-:W-:-:S05]  /*264a0*/  IMAD.U32 R18, RZ, RZ, UR4 ;  /* 0x00000004ff127e24 */ /* 0x000fca000f8e00ff */
[----:B-123--:R-:W1:Y:S04]  /*264b0*/  LDS.128 R4, [R18+0x348d0] ;  /* 0x0348d00012047984 */ /* 0x00ee680000000c00 */
[----:B-1----:R1:W-:Y:S04]  /*264c0*/  STL.64 [R1], R4 ;  /* 0x0000000401007387 */ /* 0x0023e80000100a00 */
[----:B------:R1:W-:Y:S01]  /*264d0*/  STL.64 [R1+0x8], R6 ;  /* 0x0000080601007387 */ /* 0x0003e20000100a00 */
[----:B------:R-:W-:Y:S06]  /*264e0*/  BAR.ARV 0x4, 0x180 ;  /* 0x0106000000007b1d */ /* 0x000fec0000002000 */
[----:B------:R-:W-:Y:S05]  /*264f0*/  BRA `(.L_x_2848) ;  /* 0x0000001000347947 */ /* 0x000fea0003800000 */
.L_x_2847:
[----:B------:R-:W4:Y:S01]  /*26500*/  S2R R16, SR_TID.X ;  /* 0x0000000000107919 */ /* 0x000f220000002100 */
[----:B------:R-:W-:Y:S01]  /*26510*/  UMOV UR4, 0xffffffff ;  /* 0xffffffff00047882 */ /* 0x000fe20000000000 */
[----:B----4-:R-:W-:-:S04]  /*26520*/  LOP3.LUT R16, R16, 0x1f, RZ, 0xc0, !PT ;  /* 0x0000001f10107812 */ /* 0x010fc800078ec0ff */
[----:B------:R-:W-:Y:S01]  /*26530*/  ISETP.NE.AND P0, PT, R16, 0x1f, PT ;  /* 0x0000001f1000780c */ /* 0x000fe20003f05270 */
[----:B------:R-:W-:-:S12]  /*26540*/  BRA.DIV UR4, `(.L_x_2849) ;  /* 0x0000003204a07947 */ /* 0x000fd8000b800000 */
[----:B------:R-:W0:Y:S01]  /*26550*/  LDL.LU R2, [R1] ;  /* 0x0000000001027983 */ /* 0x000e220000300800 */
[----:B------:R-:W-:-:S03]  /*26560*/  ULDC UR4, c[0x0][0xc3c] ;  /* 0x00030f0000047ab9 */ /* 0x000fc60000000800 */
[----:B------:R-:W4:Y:S01]  /*26570*/  LDL R3, [R1+0xc] ;  /* 0x00000c0001037983 */ /* 0x000f220000100800 */
[----:B0--3--:R-:W-:Y:S01]  /*26580*/  IMAD.MOV.U32 R10, RZ, RZ, R2 ;  /* 0x000000ffff0a7224 */ /* 0x009fe200078e0002 */
[----:B----4-:R-:W-:-:S04]  /*26590*/  IADD3 R0, R3, R16, RZ ;  /* 0x0000001003007210 */ /* 0x010fc80007ffe0ff */
[----:B------:R-:W-:-:S13]  /*265a0*/  ISETP.GE.OR P1, PT, R0, UR4, !P0 ;  /* 0x0000000400007c0c */ /* 0x000fda000c726670 */
[----:B------:R-:W0:Y:S08]  /*265b0*/  @!P1 LDC.64 R2, c[0x0][0xc80] ;  /* 0x00032000ff029b82 */ /* 0x000e300000000a00 */
[----:B-1----:R-:W1:Y:S01]  /*265c0*/  @!P1 LDC.64 R6, c[0x0][0xc78] ;  /* 0x00031e00ff069b82 */ /* 0x002e620000000a00 */
[----:B0-----:R-:W-:-:S05]  /*265d0*/  @!P1 IMAD.WIDE R2, R0, 0x4, R2 ;  /* 0x0000000400029825 */ /* 0x001fca00078e0202 */
[----:B------:R1:W3:Y:S02]  /*265e0*/  @!P1 LDG.E R8, desc[UR60][R2.64] ;  /* 0x0000003c02089981 */ /* 0x0002e4000c1e1900 */
[----:B-1----:R-:W-:-:S06]  /*265f0*/  @!P1 IMAD.WIDE R2, R0, 0x4, R6 ;  /* 0x0000000400029825 */ /* 0x002fcc00078e0206 */
[----:B------:R-:W4:Y:S01]  /*26600*/  @!P1 LDG.E R2, desc[UR60][R2.64] ;  /* 0x0000003c02029981 */ /* 0x000f22000c1e1900 */
[----:B--2---:R-:W-:Y:S01]  /*26610*/  IMAD.MOV.U32 R4, RZ, RZ, RZ ;  /* 0x000000ffff047224 */ /* 0x004fe200078e00ff */
[C---:B------:R-:W-:Y:S01]  /*26620*/  ISETP.GE.U32.AND P2, PT, R16.reuse, 0x2, PT ;  /* 0x000000021000780c */ /* 0x040fe20003f46070 */
[----:B------:R-:W-:Y:S01]  /*26630*/  IMAD.MOV.U32 R6, RZ, RZ, RZ ;  /* 0x000000ffff067224 */ /* 0x000fe200078e00ff */
[C---:B------:R-:W-:Y:S01]  /*26640*/  ISETP.GE.U32.AND P3, PT, R16.reuse, 0x4, PT ;  /* 0x000000041000780c */ /* 0x040fe20003f66070 */
[----:B------:R-:W-:Y:S01]  /*26650*/  SHFL.IDX PT, R5, R10, RZ, 0x1f ;  /* 0x00001fff0a057589 */ /* 0x000fe200000e0000 */
[C---:B------:R-:W-:Y:S02]  /*26660*/  ISETP.GE.U32.AND P4, PT, R16.reuse, 0x8, PT ;  /* 0x000000081000780c */ /* 0x040fe40003f86070 */
[----:B------:R-:W-:Y:S01]  /*26670*/  ISETP.GE.U32.AND P5, PT, R16, 0x10, PT ;  /* 0x000000101000780c */ /* 0x000fe20003fa6070 */
[----:B------:R-:W-:Y:S01]  /*26680*/  SHFL.IDX PT, R0, R10, 0x1, 0x1f ;  /* 0x00201f000a007f89 */ /* 0x000fe200000e0000 */
[----:B---3--:R-:W-:Y:S01]  /*26690*/  @!P1 MOV R4, R8 ;  /* 0x0000000800049202 */ /* 0x008fe20000000f00 */
[----:B------:R-:W-:-:S02]  /*266a0*/  IMAD.MOV.U32 R8, RZ, RZ, RZ ;  /* 0x000000ffff087224 */ /* 0x000fc400078e00ff */
[----:B----4-:R-:W-:Y:S01]  /*266b0*/  @!P1 IMAD.MOV.U32 R6, RZ, RZ, R2 ;  /* 0x000000ffff069224 */ /* 0x010fe200078e0002 */
        /* <DEDUP_REMOVED lines=18> */
.L_x_2952:
[----:B------:R-:W-:Y:S02]  /*267e0*/  ULDC UR4, c[0x0][0xc38] ;  /* 0x00030e0000047ab9 */ /* 0x000fe40000000800 */
[----:B------:R-:W-:-:S05]  /*267f0*/  MOV R2, UR4 ;  /* 0x0000000400027c02 */ /* 0x000fca0008000f00 */
[----:B-1----:R-:W-:-:S04]  /*26800*/  IMAD R9, R9, R2, RZ ;  /* 0x0000000209097224 */ /* 0x002fc800078e02ff */
[----:B------:R-:W-:-:S05]  /*26810*/  IMAD.IADD R0, R0, 0x1, R9 ;  /* 0x0000000100007824 */ /* 0x000fca00078e0209 */
[----:B------:R-:W-:-:S13]  /*26820*/  ISETP.GT.AND P6, PT, R0, R5, PT ;  /* 0x000000050000720c */ /* 0x000fda0003fc4270 */
[----:B------:R-:W-:Y:S05]  /*26830*/  @P6 BRA `(.L_x_2850) ;  /* 0x0000000000ac6947 */ /* 0x000fea0003800000 */
.L_x_2853:
        /* <DEDUP_REMOVED lines=37> */
.L_x_2960:
[----:B------:R-:W-:Y:S02]  /*26a90*/  ULDC UR4, c[0x0][0xc38] ;  /* 0x00030e0000047ab9 */ /* 0x000fe40000000800 */
[----:B------:R-:W-:-:S04]  /*26aa0*/  IMAD.U32 R2, RZ, RZ, UR4 ;  /* 0x00000004ff027e24 */ /* 0x000fc8000f8e00ff */
[----:B-1----:R-:W-:-:S05]  /*26ab0*/  IMAD R9, R9, R2, RZ ;  /* 0x0000000209097224 */ /* 0x002fca00078e02ff */
[----:B------:R-:W-:-:S04]  /*26ac0*/  IADD3 R0, R9, R0, RZ ;  /* 0x0000000009007210 */ /* 0x000fc80007ffe0ff */
[----:B------:R-:W-:-:S13]  /*26ad0*/  ISETP.GT.AND P6, PT, R0, R5, PT ;  /* 0x000000050000720c */ /* 0x000fda0003fc4270 */
[----:B------:R-:W-:Y:S05]  /*26ae0*/  @!P6 BRA `(.L_x_2853) ;  /* 0xfffffffc0054e947 */ /* 0x000fea000383ffff */
.L_x_2850:
        /* <DEDUP_REMOVED lines=8> */
[----:B-1----:R1:W3:Y:S04]  /*26b70*/  SHFL.IDX PT, R4, R4, R3, 0x1f ;  /* 0x00001f0304047589 */ /* 0x0022e800000e0000 */
[----:B------:R1:W4:Y:S01]  /*26b80*/  SHFL.IDX PT, R6, R6, R3, 0x1f ;  /* 0x00001f0306067589 */ /* 0x00032200000e0000 */
[----:B--2---:R-:W-:-:S05]  /*26b90*/  IMAD.IADD R10, R3, 0x1, R10 ;  /* 0x00000001030a7824 */ /* 0x004fca00078e020a */
[----:B---34-:R1:W-:Y:S02]  /*26ba0*/  STL [R1+0xc], R10 ;  /* 0x00000c0a01007387 */ /* 0x0183e40000100800 */
.L_x_2965:
[----:B------:R-:W-:-:S13]  /*26bb0*/  ISETP.NE.AND P0, PT, R0, RZ, PT ;  /* 0x000000ff0000720c */ /* 0x000fda0003f05270 */
[----:B------:R-:W-:Y:S05]  /*26bc0*/  @!P0 BRA `(.L_x_2855) ;  /* 0x0000000000148947 */ /* 0x000fea0003800000 */
[----:B------:R-:W-:Y:S01]  /*26bd0*/  UMOV UR4, 0xffffffff ;  /* 0xffffffff00047882 */ /* 0x000fe20000000000 */
[----:B-1----:R-:W-:Y:S02]  /*26be0*/  IADD3 R3, R3, -0x1, RZ ;  /* 0xffffffff03037810 */ /* 0x002fe40007ffe0ff */
[----:B------:R-:W-:Y:S05]  /*26bf0*/  BRA.DIV UR4, `(.L_x_2856) ;  /* 0x0000003604947947 */ /* 0x000fea000b800000 */
[----:B------:R1:W2:Y:S02]  /*26c00*/  SHFL.IDX PT, R3, R7, R3, 0x1f ;  /* 0x00001f0307037589 */ /* 0x0002a400000e0000 */
.L_x_2968:
[----:B--2---:R-:W-:-:S07]  /*26c10*/  IMAD.MOV.U32 R8, RZ, RZ, R3 ;  /* 0x000000ffff087224 */ /* 0x004fce00078e0003 */
.L_x_2855:
[----:B------:R-:W-:Y:S01]  /*26c20*/  ISETP.NE.AND P0, PT, R6, 0x1, PT ;  /* 0x000000010600780c */ /* 0x000fe20003f05270 */
[----:B------:R-:W-:-:S05]  /*26c30*/  IMAD R0, R8, R2, R9 ;  /* 0x0000000208007224 */ /* 0x000fca00078e0209 */
[----:B------:R2:W-:Y:S02]  /*26c40*/  STL [R1], R0 ;  /* 0x0000000001007387 */ /* 0x0005e40000100800 */
[----:B--2---:R-:W-:-:S05]  /*26c50*/  IMAD.IADD R0, R5, 0x1, -R0 ;  /* 0x0000000105007824 */ /* 0x004fca00078e0a00 */
[----:B------:R-:W-:Y:S05]  /*26c60*/  @!P0 BRA `(.L_x_2857) ;  /* 0x0000000000e48947 */ /* 0x000fea0003800000 */
[----:B------:R-:W-:-:S04]  /*26c70*/  IABS R5, R4 ;  /* 0x0000000400057213 */ /* 0x000fc80000000000 */
[----:B------:R-:W2:Y:S08]  /*26c80*/  I2F.RP R2, R5 ;  /* 0x0000000500027306 */ /* 0x000eb00000209400 */
[----:B--2---:R-:W2:Y:S02]  /*26c90*/  MUFU.RCP R2, R2 ;  /* 0x0000000200027308 */ /* 0x004ea40000001000 */
[----:B--2---:R-:W-:-:S06]  /*26ca0*/  IADD3 R2, R2, 0xffffffe, RZ ;  /* 0x0ffffffe02027810 */ /* 0x004fcc0007ffe0ff */
[----:B-1----:R-:W1:Y:S02]  /*26cb0*/  F2I.FTZ.U32.TRUNC.NTZ R3, R2 ;  /* 0x0000000200037305 */ /* 0x002e64000021f000 */
[----:B-1----:R-:W-:-:S04]  /*26cc0*/  IMAD.MOV R2, RZ, RZ, -R3 ;  /* 0x000000ffff027224 */ /* 0x002fc800078e0a03 */
[----:B------:R-:W-:Y:S02]  /*26cd0*/  IMAD R8, R2, R5, RZ ;  /* 0x0000000502087224 */ /* 0x000fe400078e02ff */
[----:B------:R-:W-:-:S04]  /*26ce0*/  IMAD.MOV.U32 R2, RZ, RZ, RZ ;  /* 0x000000ffff027224 */ /* 0x000fc800078e00ff */
        /* <DEDUP_REMOVED lines=11> */
[----:B------:R-:W-:-:S04]  /*26da0*/  IABS R5, R6 ;  /* 0x0000000600057213 */ /* 0x000fc80000000000 */
[----:B------:R-:W1:Y:S07]  /*26db0*/  I2F.RP R2, R5 ;  /* 0x0000000500027306 */ /* 0x000e6e0000209400 */
[----:B------:R-:W-:Y:S01]  /*26dc0*/  @P0 IADD3 R8, R8, 0x1, RZ ;  /* 0x0000000108080810 */ /* 0x000fe20007ffe0ff */
[----:B-1----:R-:W1:Y:S02]  /*26dd0*/  MUFU.RCP R2, R2 ;  /* 0x0000000200027308 */ /* 0x002e640000001000 */
[----:B-1----:R-:W-:-:S06]  /*26de0*/  VIADD R2, R2, 0xffffffe ;  /* 0x0ffffffe02027836 */ /* 0x002fcc0000000000 */
[----:B------:R-:W1:Y:S02]  /*26df0*/  F2I.FTZ.U32.TRUNC.NTZ R3, R2 ;  /* 0x0000000200037305 */ /* 0x000e64000021f000 */
[----:B-1----:R-:W-:-:S05]  /*26e00*/  IADD3 R2, RZ, -R3, RZ ;  /* 0x80000003ff027210 */ /* 0x002fca0007ffe0ff */
[----:B0-----:R-:W-:Y:S02]  /*26e10*/  IMAD R7, R2, R5, RZ ;  /* 0x0000000502077224 */ /* 0x001fe400078e02ff */
[----:B------:R-:W-:-:S04]  /*26e20*/  IMAD.MOV.U32 R2, RZ, RZ, RZ ;  /* 0x000000ffff027224 */ /* 0x000fc800078e00ff */
[----:B------:R-:W-:Y:S01]  /*26e30*/  IMAD.HI.U32 R7, R3, R7, R2 ;  /* 0x0000000703077227 */ /* 0x000fe200078e0002 */
[----:B------:R-:W-:-:S03]  /*26e40*/  LOP3.LUT R2, R0, R4, RZ, 0x3c, !PT ;  /* 0x0000000400027212 */ /* 0x000fc600078e3cff */
[----:B------:R-:W-:Y:S01]  /*26e50*/  IMAD.MOV.U32 R3, RZ, RZ, R8 ;  /* 0x000000ffff037224 */ /* 0x000fe200078e0008 */
[----:B------:R-:W-:Y:S02]  /*26e60*/  ISETP.GE.AND P2, PT, R2, RZ, PT ;  /* 0x000000ff0200720c */ /* 0x000fe40003f46270 */
[----:B------:R-:W-:-:S04]  /*26e70*/  IABS R8, R6 ;  /* 0x0000000600087213 */ /* 0x000fc80000000000 */
[----:B------:R-:W-:-:S07]  /*26e80*/  IADD3 R8, RZ, -R8, RZ ;  /* 0x80000008ff087210 */ /* 0x000fce0007ffe0ff */
[----:B------:R-:W-:Y:S01]  /*26e90*/  @!P2 IMAD.MOV R3, RZ, RZ, -R3 ;  /* 0x000000ffff03a224 */ /* 0x000fe200078e0a03 */
[----:B------:R-:W-:-:S04]  /*26ea0*/  @!P1 LOP3.LUT R3, RZ, R4, RZ, 0x33, !PT ;  /* 0x00000004ff039212 */ /* 0x000fc800078e33ff */
[----:B------:R-:W-:-:S05]  /*26eb0*/  IABS R2, R3 ;  /* 0x0000000300027213 */ /* 0x000fca0000000000 */
[----:B------:R-:W-:-:S04]  /*26ec0*/  IMAD.HI.U32 R7, R7, R2, RZ ;  /* 0x0000000207077227 */ /* 0x000fc800078e00ff */
[----:B------:R-:W-:-:S05]  /*26ed0*/  IMAD R2, R7, R8, R2 ;  /* 0x0000000807027224 */ /* 0x000fca00078e0202 */
[----:B------:R-:W-:-:S13]  /*26ee0*/  ISETP.GT.U32.AND P1, PT, R5, R2, PT ;  /* 0x000000020500720c */ /* 0x000fda0003f24070 */
[----:B------:R-:W-:Y:S01]  /*26ef0*/  @!P1 IMAD.IADD R2, R2, 0x1, -R5 ;  /* 0x0000000102029824 */ /* 0x000fe200078e0a05 */
[----:B------:R-:W-:Y:S02]  /*26f00*/  @!P1 IADD3 R7, R7, 0x1, RZ ;  /* 0x0000000107079810 */ /* 0x000fe40007ffe0ff */
        /* <DEDUP_REMOVED lines=8> */
[----:B------:R-:W-:-:S04]  /*26f90*/  @!P1 LOP3.LUT R7, RZ, R6, RZ, 0x33, !PT ;  /* 0x00000006ff079212 */ /* 0x000fc800078e33ff */
[----:B------:R-:W-:-:S05]  /*26fa0*/  IADD3 R2, -R7, RZ, RZ ;  /* 0x000000ff07027210 */ /* 0x000fca0007ffe1ff */
[C---:B------:R-:W-:Y:S02]  /*26fb0*/  IMAD R2, R6.reuse, R2, R3 ;  /* 0x0000000206027224 */ /* 0x040fe400078e0203 */
[----:B------:R-:W-:-:S04]  /*26fc0*/  IMAD R6, R6, 0x1000000, R7 ;  /* 0x0100000006067824 */ /* 0x000fc800078e0207 */
[----:B------:R-:W-:-:S05]  /*26fd0*/  IMAD R2, R2, 0x10000, R6 ;  /* 0x0001000002027824 */ /* 0x000fca00078e0206 */
[----:B------:R1:W-:Y:S01]  /*26fe0*/  STL [R1+0x8], R2 ;  /* 0x0000080201007387 */ /* 0x0003e20000100800 */
[----:B------:R-:W-:Y:S05]  /*26ff0*/  BRA `(.L_x_2858) ;  /* 0x0000000000fc7947 */ /* 0x000fea0003800000 */
.L_x_2857:
[----:B-1----:R-:W2:Y:S01]  /*27000*/  LDL R3, [R1+0xc] ;  /* 0x00000c0001037983 */ /* 0x002ea20000100800 */
[----:B0-----:R-:W2:Y:S02]  /*27010*/  LDC.64 R6, c[0x0][0xc90] ;  /* 0x00032400ff067b82 */ /* 0x001ea40000000a00 */
[----:B--2---:R-:W-:-:S05]  /*27020*/  IMAD.WIDE R6, R3, 0x4, R6 ;  /* 0x0000000403067825 */ /* 0x004fca00078e0206 */
[----:B------:R-:W2:Y:S02]  /*27030*/  LDG.E R3, desc[UR60][R6.64] ;  /* 0x0000003c06037981 */ /* 0x000ea4000c1e1900 */
[----:B--2---:R-:W-:-:S05]  /*27040*/  IMAD R5, R4, R3, RZ ;  /* 0x0000000304057224 */ /* 0x004fca00078e02ff */
[----:B------:R-:W-:-:S04]  /*27050*/  IABS R8, R5 ;  /* 0x0000000500087213 */ /* 0x000fc80000000000 */
[----:B------:R-:W0:Y:S08]  /*27060*/  I2F.RP R6, R8 ;  /* 0x0000000800067306 */ /* 0x000e300000209400 */
[----:B0-----:R-:W0:Y:S02]  /*27070*/  MUFU.RCP R6, R6 ;  /* 0x0000000600067308 */ /* 0x001e240000001000 */
[----:B0-----:R-:W-:-:S06]  /*27080*/  IADD3 R6, R6, 0xffffffe, RZ ;  /* 0x0ffffffe06067810 */ /* 0x001fcc0007ffe0ff */
[----:B------:R-:W0:Y:S02]  /*27090*/  F2I.FTZ.U32.TRUNC.NTZ R7, R6 ;  /* 0x0000000600077305 */ /* 0x000e24000021f000 */
[----:B0-----:R-:W-:-:S04]  /*270a0*/  IMAD.MOV R6, RZ, RZ, -R7 ;  /* 0x000000ffff067224 */ /* 0x001fc800078e0a07 */
        /* <DEDUP_REMOVED lines=17> */
[----:B------:R-:W-:-:S05]  /*271c0*/  @!P1 LOP3.LUT R6, RZ, R5, RZ, 0x33, !PT ;  /* 0x00000005ff069212 */ /* 0x000fca00078e33ff */
[----:B------:R-:W-:Y:S02]  /*271d0*/  IMAD R7, R3, R6, RZ ;  /* 0x0000000603077224 */ /* 0x000fe400078e02ff */
[----:B------:R-:W-:Y:S02]  /*271e0*/  IMAD.MOV R6, RZ, RZ, -R6 ;  /* 0x000000ffff067224 */ /* 0x000fe400078e0a06 */
[----:B------:R-:W-:Y:S02]  /*271f0*/  IMAD.MOV R8, RZ, RZ, -R7 ;  /* 0x000000ffff087224 */ /* 0x000fe400078e0a07 */
[----:B------:R-:W-:-:S03]  /*27200*/  IMAD R6, R5, R6, R0 ;  /* 0x0000000605067224 */ /* 0x000fc600078e0200 */
[----:B------:R-:W-:-:S04]  /*27210*/  VIADDMNMX R8, R8, R2, R3, PT ;  /* 0x0000000208087246 */ /* 0x000fc80003800103 */
[----:B------:R-:W-:-:S04]  /*27220*/  IABS R9, R8 ;  /* 0x0000000800097213 */ /* 0x000fc80000000000 */
[----:B------:R-:W0:Y:S08]  /*27230*/  I2F.RP R2, R9 ;  /* 0x0000000900027306 */ /* 0x000e300000209400 */
[----:B0-----:R-:W0:Y:S02]  /*27240*/  MUFU.RCP R2, R2 ;  /* 0x0000000200027308 */ /* 0x001e240000001000 */
[----:B0-----:R-:W-:-:S06]  /*27250*/  IADD3 R2, R2, 0xffffffe, RZ ;  /* 0x0ffffffe02027810 */ /* 0x001fcc0007ffe0ff */
[----:B------:R0:W1:Y:S02]  /*27260*/  F2I.FTZ.U32.TRUNC.NTZ R3, R2 ;  /* 0x0000000200037305 */ /* 0x000064000021f000 */
[----:B0-----:R-:W-:Y:S01]  /*27270*/  MOV R2, RZ ;  /* 0x000000ff00027202 */ /* 0x001fe20000000f00 */
[----:B-1----:R-:W-:-:S04]  /*27280*/  IMAD.MOV R0, RZ, RZ, -R3 ;  /* 0x000000ffff007224 */ /* 0x002fc800078e0a03 */
        /* <DEDUP_REMOVED lines=8> */
[----:B------:R-:W-:Y:S01]  /*27310*/  @!P1 IMAD.IADD R0, R0, 0x1, -R9 ;  /* 0x0000000100009824 */ /* 0x000fe200078e0a09 */
[----:B------:R-:W-:Y:S02]  /*27320*/  @!P1 IADD3 R2, R2, 0x1, RZ ;  /* 0x0000000102029810 */ /* 0x000fe40007ffe0ff */
[----:B------:R-:W-:Y:S02]  /*27330*/  ISETP.NE.AND P1, PT, R8, RZ, PT ;  /* 0x000000ff0800720c */ /* 0x000fe40003f25270 */
[----:B------:R-:W-:Y:S02]  /*27340*/  ISETP.GE.U32.AND P0, PT, R0, R9, PT ;  /* 0x000000090000720c */ /* 0x000fe40003f06070 */
[----:B------:R-:W-:Y:S02]  /*27350*/  LOP3.LUT R0, R6, R8, RZ, 0x3c, !PT ;  /* 0x0000000806007212 */ /* 0x000fe400078e3cff */
[----:B------:R-:W-:Y:S02]  /*27360*/  IADD3 R6, R7, 0x1000000, R6 ;  /* 0x0100000007067810 */ /* 0x000fe40007ffe006 */
[----:B------:R-:W-:-:S07]  /*27370*/  ISETP.GE.AND P2, PT, R0, RZ, PT ;  /* 0x000000ff0000720c */ /* 0x000fce0003f46270 */
[----:B------:R-:W-:-:S04]  /*27380*/  @P0 VIADD R2, R2, 0x1 ;  /* 0x0000000102020836 */ /* 0x000fc80000000000 */
[----:B------:R-:W-:-:S05]  /*27390*/  IMAD.MOV.U32 R0, RZ, RZ, R2 ;  /* 0x000000ffff007224 */ /* 0x000fca00078e0002 */
[----:B------:R-:W-:Y:S02]  /*273a0*/  @!P2 IADD3 R0, -R0, RZ, RZ ;  /* 0x000000ff0000a210 */ /* 0x000fe40007ffe1ff */
[----:B------:R-:W-:Y:S01]  /*273b0*/  @!P1 LOP3.LUT R0, RZ, R8, RZ, 0x33, !PT ;  /* 0x00000008ff009212 */ /* 0x000fe200078e33ff */
[----:B------:R-:W-:-:S04]  /*273c0*/  IMAD.MOV R8, RZ, RZ, -R8 ;  /* 0x000000ffff087224 */ /* 0x000fc800078e0a08 */
[----:B------:R-:W-:-:S05]  /*273d0*/  IMAD R2, R0, R8, R6 ;  /* 0x0000000800027224 */ /* 0x000fca00078e0206 */
[----:B------:R0:W-:Y:S02]  /*273e0*/  STL [R1+0x8], R2 ;  /* 0x0000080201007387 */ /* 0x0001e40000100800 */
.L_x_2858:
[----:B------:R-:W-:-:S05]  /*273f0*/  LOP3.LUT R0, RZ, R0, RZ, 0x33, !PT ;  /* 0x00000000ff007212 */ /* 0x000fca00078e33ff */
[----:B------:R-:W-:-:S05]  /*27400*/  IMAD.IADD R0, R4, 0x1, R0 ;  /* 0x0000000104007824 */ /* 0x000fca00078e0200 */
[----:B------:R2:W-:Y:S01]  /*27410*/  STL [R1+0x4], R0 ;  /* 0x0000040001007387 */ /* 0x0005e20000100800 */
[----:B------:R-:W-:Y:S05]  /*27420*/  BRA `(.L_x_2859) ;  /* 0x0000000000287947 */ /* 0x000fea0003800000 */
.L_x_2851:
[----:B------:R-:W-:Y:S01]  /*27430*/  UMOV UR4, URZ ;  /* 0x0000003f00047c82 */ /* 0x000fe20008000000 */
[----:B------:R-:W-:Y:S01]  /*27440*/  ULDC UR6, c[0x0][0xc3c] ;  /* 0x00030f0000067ab9 */ /* 0x000fe20000000800 */
[----:B------:R-:W-:Y:S01]  /*27450*/  UMOV UR5, URZ ;  /* 0x0000003f00057c82 */ /* 0x000fe20008000000 */
[----:B------:R-:W-:Y:S01]  /*27460*/  MOV R3, UR4 ;  /* 0x0000000400037c02 */ /* 0x000fe20008000f00 */
[----:B------:R-:W-:Y:S01]  /*27470*/  IMAD.U32 R0, RZ, RZ, UR6 ;  /* 0x00000006ff007e24 */ /* 0x000fe2000f8e00ff */
[----:B------:R3:W-:Y:S01]  /*27480*/  STL [R1], R5 ;  /* 0x0000000501007387 */ /* 0x0007e20000100800 */
[----:B------:R-:W-:-:S03]  /*27490*/  IMAD.U32 R2, RZ, RZ, UR5 ;  /* 0x00000005ff027e24 */ /* 0x000fc6000f8e00ff */
[----:B------:R3:W-:Y:S04]  /*274a0*/  STL [R1+0x4], R3 ;  /* 0x0000040301007387 */ /* 0x0007e80000100800 */
[----:B------:R3:W-:Y:S04]  /*274b0*/  STL [R1+0xc], R0 ;  /* 0x00000c0001007387 */ /* 0x0007e80000100800 */
[----:B------:R3:W-:Y:S02]  /*274c0*/  STL [R1+0x8], R2 ;  /* 0x0000080201007387 */ /* 0x0007e40000100800 */
.L_x_2859:
[----:B01-3--:R-:W3:Y:S04]  /*274d0*/  LDL R2, [R1+0xc] ;  /* 0x00000c0001027983 */ /* 0x00bee80000100800 */
[----:B------:R-:W4:Y:S04]  /*274e0*/  LDL R3, [R1+0x8] ;  /* 0x0000080001037983 */ /* 0x000f280000100800 */
[----:B------:R-:W5:Y:S04]  /*274f0*/  LDL R5, [R1+0x4] ;  /* 0x0000040001057983 */ /* 0x000f680000100800 */
[----:B------:R-:W5:Y:S01]  /*27500*/  LDL R4, [R1] ;  /* 0x0000000001047983 */ /* 0x000f620000100800 */
[----:B--2---:R-:W0:Y:S01]  /*27510*/  S2R R0, SR_TID.X ;  /* 0x0000000000007919 */ /* 0x004e220000002100 */
[----:B------:R-:W-:Y:S05]  /*27520*/  WARPSYNC.ALL ;  /* 0x0000000000007948 */ /* 0x000fea0003800000 */
[----:B0-----:R-:W-:Y:S01]  /*27530*/  LOP3.LUT R0, R0, 0x1f, RZ, 0xc0, !PT ;  /* 0x0000001f00007812 */ /* 0x001fe200078ec0ff */
[----:B------:R-:W-:Y:S03]  /*27540*/  BAR.SYNC.DEFER_BLOCKING 0x4, 0x180 ;  /* 0x0106000000007b1d */ /* 0x000fe60000010000 */
[----:B------:R-:W-:-:S13]  /*27550*/  ISETP.NE.AND P0, PT, R0, RZ, PT ;  /* 0x000000ff0000720c */ /* 0x000fda0003f05270 */
[----:B------:R-:W0:Y:S01]  /*27560*/  @!P0 S2R R0, SR_CgaCtaId ;  /* 0x0000000000008919 */ /* 0x000e220000008800 */
[----:B---3--:R-:W-:Y:S01]  /*27570*/  IMAD.MOV.U32 R7, RZ, RZ, R2 ;  /* 0x000000ffff077224 */ /* 0x008fe200078e0002 */
[----:B------:R-:W-:Y:S02]  /*27580*/  @!P0 MOV R2, 0x400 ;  /* 0x0000040000028802 */ /* 0x000fe40000000f00 */
[----:B----4-:R-:W-:Y:S02]  /*27590*/  MOV R6, R3 ;  /* 0x0000000300067202 */ /* 0x010fe40000000f00 */
[----:B0-----:R-:W-:-:S05]  /*275a0*/  @!P0 LEA R18, R0, R2, 0x18 ;  /* 0x0000000200128211 */ /* 0x001fca00078ec0ff */
[----:B-----5:R2:W-:Y:S01]  /*275b0*/  @!P0 STS.128 [R18+0x348d0], R4 ;  /* 0x0348d00412008388 */ /* 0x0205e20000000c00 */
[----:B------:R-:W-:Y:S06]  /*275c0*/  BAR.ARV 0x5, 0x180 ;  /* 0x0146000000007b1d */ /* 0x000fec0000002000 */
.L_x_2848:
[----:B------:R-:W3:Y:S01]  /*275d0*/  LDL R0, [R1+0xc] ;  /* 0x00000c0001007983 */ /* 0x000ee20000100800 */
[----:B------:R-:W-:Y:S02]  /*275e0*/  ULDC UR4, c[0x0][0xc3c] ;  /* 0x00030f0000047ab9 */ /* 0x000fe40000000800 */
[----:B---3--:R-:W-:-:S13]  /*275f0*/  ISETP.GE.AND P0, PT, R0, UR4, PT ;  /* 0x0000000400007c0c */ /* 0x008fda000bf06270 */
[----:B------:R-:W-:Y:S05]  /*27600*/  @!P0 BRA `(.L_x_2860) ;  /* 0xffffff8800f88947 */ /* 0x000fea000383ffff */
[----:B------:R-:W-:Y:S05]  /*27610*/  BSYNC B8 ;  /* 0x0000000000087941 */ /* 0x000fea0003800000 */
.L_x_2716:
[----:B--2---:R-:W2:Y:S01]  /*27620*/  LDL.LU R0, [R1+0x64] ;  /* 0x0000640001007983 */ /* 0x004ea20000300800 */
[----:B------:R-:W-:Y:S01]  /*27630*/  BSSY B0, `(.L_x_2861) ;  /* 0x000000b000007945 */ /* 0x000fe20003800000 */
[----:B-1----:R-:W1:Y:S01]  /*27640*/  S2R R5, SR_CgaCtaId ;  /* 0x0000000000057919 */ /* 0x002e620000008800 */
[----:B--2---:R-:W-:-:S05]  /*27650*/  VIADD R0, R0, 0x1 ;  /* 0x0000000100007836 */ /* 0x004fca0000000000 */
[----:B0-----:R-:W-:-:S04]  /*27660*/  LEA.HI R2, R0, R0, RZ, 0x1 ;  /* 0x0000000000027211 */ /* 0x001fc800078f08ff */
[----:B------:R-:W-:-:S04]  /*27670*/  LOP3.LUT R3, R2, 0xfffffffe, RZ, 0xc0, !PT ;  /* 0xfffffffe02037812 */ /* 0x000fc800078ec0ff */
[----:B------:R-:W-:Y:S02]  /*27680*/  IADD3 R3, R0, -R3, RZ ;  /* 0x8000000300037210 */ /* 0x000fe40007ffe0ff */
[----:B------:R-:W-:Y:S02]  /*27690*/  MOV R0, 0x400 ;  /* 0x0000040000007802 */ /* 0x000fe40000000f00 */
[----:B------:R-:W-:Y:S02]  /*276a0*/  SHF.L.U32 R3, R3, 0x1f, RZ ;  /* 0x0000001f03037819 */ /* 0x000fe400000006ff */
[----:B-1----:R-:W-:-:S04]  /*276b0*/  LEA R0, R5, R0, 0x18 ;  /* 0x0000000005007211 */ /* 0x002fc800078ec0ff */
[----:B------:R-:W0:Y:S02]  /*276c0*/  SYNCS.PHASECHK.TRANS64.TRYWAIT P0, [R0+URZ+0x34820], R3 ;  /* 0x03482003000075a7 */ /* 0x000e24000800017f */
[----:B0-----:R-:W-:Y:S05]  /*276d0*/  @!P0 BRA `(.L_x_2862) ;  /* 0x0000002c00088947 */ /* 0x001fea0003800000 */
.L_x_2969:
[----:B------:R-:W-:Y:S05]  /*276e0*/  BSYNC B0 ;  /* 0x0000000000007941 */ /* 0x000fea0003800000 */
.L_x_2861:
[----:B------:R-:W-:-:S03]  /*276f0*/  UMOV UR4, 0xffffffff ;  /* 0xffffffff00047882 */ /* 0x000fc60000000000 */
[----:B------:R-:W-:Y:S05]  /*27700*/  BRA.DIV UR4, `(.L_x_2863) ;  /* 0x0000002e04107947 */ /* 0x000fea000b800000 */
[----:B------:R-:W1:Y:S02]  /*27710*/  S2R R2, SR_TID.X ;  /* 0x0000000000027919 */ /* 0x000e640000002100 */
[----:B-1----:R-:W-:-:S04]  /*27720*/  SHF.R.U32.HI R2, RZ, 0x5, R2 ;  /* 0x00000005ff027819 */ /* 0x002fc80000011602 */
[----:B------:R-:W-:-:S05]  /*27730*/  LOP3.LUT R2, R2, 0x3, RZ, 0xc0, !PT ;  /* 0x0000000302027812 */ /* 0x000fca00078ec0ff */
[----:B------:R1:W2:Y:S02]  /*27740*/  SHFL.IDX PT, R14, R2, RZ, 0x1f ;  /* 0x00001fff020e7589 */ /* 0x0002a400000e0000 */
.L_x_2972:
[----:B--2---:R-:W-:-:S13]  /*27750*/  ISETP.NE.AND P0, PT, R14, RZ, PT ;  /* 0x000000ff0e00720c */ /* 0x004fda0003f05270 */
[----:B------:R-:W-:Y:S05]  /*27760*/  @P0 BRA `(.L_x_2475) ;  /* 0x0000000000940947 */ /* 0x000fea0003800000 */
[----:B------:R-:W-:-:S03]  /*27770*/  UMOV UR4, 0xffffffff ;  /* 0xffffffff00047882 */ /* 0x000fc60000000000 */
[----:B------:R-:W-:Y:S05]  /*27780*/  BRA.DIV UR4, `(.L_x_2864) ;  /* 0x0000002e04247947 */ /* 0x000fea000b800000 */
[----:B------:R-:W-:-:S13]  /*27790*/  ELECT P6, URZ, PT ;  /* 0x00000000003f782f */ /* 0x000fda00038c0000 */
.L_x_2975:
        /* <DEDUP_REMOVED lines=8> */
.L_x_2865:
[----:B------:R-:W2:Y:S01]  /*27820*/  LDL.LU R7, [R1+0x18] ;  /* 0x0000180001077983 */ /* 0x000ea20000300800 */
[----:B------:R-:W-:Y:S02]  /*27830*/  VIADD R2, R0, 0x34840 ;  /* 0x0003484000027836 */ /* 0x000fe40000000000 */
[----:B0-----:R-:W-:-:S03]  /*27840*/  VIADD R3, R19, 0x1 ;  /* 0x0000000113037836 */ /* 0x001fc60000000000 */
[----:B------:R-:W-:Y:S02]  /*27850*/  LEA R6, R19, R2, 0x3 ;  /* 0x0000000213067211 */ /* 0x000fe400078e18ff */
        /* <DEDUP_REMOVED lines=9> */
.L_x_2976:
[----:B------:R-:W1:Y:S02]  /*278f0*/  SYNCS.PHASECHK.TRANS64.TRYWAIT P0, [R7+URZ], R2 ;  /* 0x00000002070075a7 */ /* 0x000e64000800017f */
[----:B-1----:R-:W-:Y:S05]  /*27900*/  @!P0 BRA `(.L_x_2867) ;  /* 0x0000002800f88947 */ /* 0x002fea0003800000 */
.L_x_2977:
[----:B------:R-:W-:Y:S05]  /*27910*/  @!P2 BRA `(.L_x_2868) ;  /* 0x000000000004a947 */ /* 0x000fea0003800000 */
[----:B------:R-:W-:Y:S01]  /*27920*/  BPT.TRAP 0x1 ;  /* 0x000000040000795c */ /* 0x000fe20000300000 */
.L_x_2868:
[----:B------:R-:W-:-:S05]  /*27930*/  IADD3 R0, R0, 0x34860, RZ ;  /* 0x0003486000007810 */ /* 0x000fca0007ffe0ff */
[----:B------:R-:W-:-:S04]  /*27940*/  IMAD R4, R19, 0x8, R0 ;  /* 0x0000000813047824 */ /* 0x000fc800078e0200 */
[----:B------:R-:W2:Y:S02]  /*27950*/  SYNCS.PHASECHK.TRANS64.TRYWAIT P0, [R4+URZ], R5 ;  /* 0x00000005040075a7 */ /* 0x000ea4000800017f */
[----:B--2---:R-:W-:Y:S05]  /*27960*/  @!P0 BRA `(.L_x_2869) ;  /* 0x0000002800f48947 */ /* 0x004fea0003800000 */
.L_x_2978:
[----:B------:R-:W-:-:S07]  /*27970*/  IMAD R3, R3, 0x8, R0 ;  /* 0x0000000803037824 */ /* 0x000fce00078e0200 */
.L_x_2870:
[----:B---3--:R3:W4:Y:S02]  /*27980*/  SYNCS.PHASECHK.TRANS64.TRYWAIT P0, [R3+URZ], R2 ;  /* 0x00000002030075a7 */ /* 0x008724000800017f */
[----:B----4-:R-:W-:Y:S05]  /*27990*/  @!P0 NANOSLEEP.SYNCS 0x989680 ;  /* 0x009896800000895d */ /* 0x010fea0003900000 */
[----:B------:R-:W4:Y:S02]  /*279a0*/  @!P0 SYNCS.PHASECHK.TRANS64 P0, [R3+URZ], R2 ;  /* 0x00000002030085a7 */ /* 0x000f24000800007f */
[----:B----4-:R-:W-:Y:S05]  /*279b0*/  @!P0 BRA `(.L_x_2870) ;  /* 0xfffffffc00f08947 */ /* 0x010fea000383ffff */
.L_x_2475:
[----:B------:R-:W-:Y:S05]  /*279c0*/  BSYNC B9 ;  /* 0x0000000000097941 */ /* 0x000fea0003800000 */
.L_x_2472:
[----:B------:R-:W-:Y:S05]  /*279d0*/  EXIT ;  /* 0x000000000000794d */ /* 0x000fea0003800000 */
.L_x_2495:
[----:B0-----:R0:W1:Y:S02]  /*279e0*/  SYNCS.PHASECHK.TRANS64.TRYWAIT P5, [R3+URZ+0x34890], R0 ;  /* 0x03489000030075a7 */ /* 0x00106400080a017f */
[----:B-1----:R-:W-:Y:S05]  /*279f0*/  @!P5 NANOSLEEP.SYNCS 0x989680 ;  /* 0x009896800000d95d */ /* 0x002fea0003900000 */
[----:B------:R-:W1:Y:S02]  /*27a00*/  @!P5 SYNCS.PHASECHK.TRANS64 P5, [R3+URZ+0x34890], R0 ;  /* 0x034890000300d5a7 */ /* 0x000e6400080a007f */
[----:B-1----:R-:W-:Y:S05]  /*27a10*/  @!P5 BRA `(.L_x_2495) ;  /* 0xfffffffc00f0d947 */ /* 0x002fea000383ffff */
[----:B------:R-:W-:Y:S05]  /*27a20*/  BRA `(.L_x_2871) ;  /* 0xfffffdc000887947 */ /* 0x000fea000383ffff */
.L_x_2549:
[----:B-1----:R1:W2:Y:S02]  /*27a30*/  SYNCS.PHASECHK.TRANS64.TRYWAIT P5, [R3+URZ+0x34890], R0 ;  /* 0x03489000030075a7 */ /* 0x0022a400080a017f */
[----:B--2---:R-:W-:Y:S05]  /*27a40*/  @!P5 NANOSLEEP.SYNCS 0x989680 ;  /* 0x009896800000d95d */ /* 0x004fea0003900000 */
[----:B------:R-:W2:Y:S02]  /*27a50*/  @!P5 SYNCS.PHASECHK.TRANS64 P5, [R3+URZ+0x34890], R0 ;  /* 0x034890000300d5a7 */ /* 0x000ea400080a007f */
[----:B--2---:R-:W-:Y:S05]  /*27a60*/  @!P5 BRA `(.L_x_2549) ;  /* 0xfffffffc00f0d947 */ /* 0x004fea000383ffff */
[----:B------:R-:W-:Y:S05]  /*27a70*/  BRA `(.L_x_2872) ;  /* 0xfffffdf4006c7947 */ /* 0x000fea000383ffff */
.L_x_2574:
[----:B-1----:R1:W2:Y:S02]  /*27a80*/  SYNCS.PHASECHK.TRANS64.TRYWAIT P4, [R3+URZ+0x34890], R0 ;  /* 0x03489000030075a7 */ /* 0x0022a4000808017f */
[----:B--2---:R-:W-:Y:S05]  /*27a90*/  @!P4 NANOSLEEP.SYNCS 0x989680 ;  /* 0x009896800000c95d */ /* 0x004fea0003900000 */
[----:B------:R-:W2:Y:S02]  /*27aa0*/  @!P4 SYNCS.PHASECHK.TRANS64 P4, [R3+URZ+0x34890], R0 ;  /* 0x034890000300c5a7 */ /* 0x000ea4000808007f */
[----:B--2---:R-:W-:Y:S05]  /*27ab0*/  @!P4 BRA `(.L_x_2574) ;  /* 0xfffffffc00f0c947 */ /* 0x004fea000383ffff */
[----:B------:R-:W-:Y:S05]  /*27ac0*/  BRA `(.L_x_2873) ;  /* 0xfffffe2400987947 */ /* 0x000fea000383ffff */
.L_x_2580:
[----:B0-----:R0:W1:Y:S02]  /*27ad0*/  SYNCS.PHASECHK.TRANS64.TRYWAIT P4, [R3+URZ+0x348b0], R0 ;  /* 0x0348b000030075a7 */ /* 0x001064000808017f */
[----:B-1----:R-:W-:Y:S05]  /*27ae0*/  @!P4 NANOSLEEP.SYNCS 0x989680 ;  /* 0x009896800000c95d */ /* 0x002fea0003900000 */
[----:B------:R-:W1:Y:S02]  /*27af0*/  @!P4 SYNCS.PHASECHK.TRANS64 P4, [R3+URZ+0x348b0], R0 ;  /* 0x0348b0000300c5a7 */ /* 0x000e64000808007f */
[----:B-1----:R-:W-:Y:S05]  /*27b00*/  @!P4 BRA `(.L_x_2580) ;  /* 0xfffffffc00f0c947 */ /* 0x002fea000383ffff */
[----:B------:R-:W-:Y:S05]  /*27b10*/  BRA `(.L_x_2874) ;  /* 0xfffffe2800987947 */ /* 0x000fea000383ffff */
.L_x_2600:
[----:B------:R-:W-:Y:S01]  /*27b20*/  BSSY B1, `(.L_x_2875) ;  /* 0x0000008000017945 */ /* 0x000fe20003800000 */
[----:B------:R-:W-:Y:S01]  /*27b30*/  MOV R13, R0 ;  /* 0x00000000000d7202 */ /* 0x000fe20000000f00 */
[----:B------:R-:W-:Y:S01]  /*27b40*/  IMAD.MOV.U32 R12, RZ, RZ, RZ ;  /* 0x000000ffff0c7224 */ /* 0x000fe200078e00ff */
[----:B------:R-:W-:Y:S01]  /*27b50*/  MOV R15, 0xffffffff ;  /* 0xffffffff000f7802 */ /* 0x000fe20000000f00 */
[----:B------:R-:W-:-:S07]  /*27b60*/  IMAD.MOV.U32 R11, RZ, RZ, 0x1c1f ;  /* 0x00001c1fff0b7424 */ /* 0x000fce00078e00ff */
[----:B------:R-:W-:Y:S05]  /*27b70*/  WARPSYNC.COLLECTIVE R15, `(.L_x_2876) ;  /* 0x000000000f087348 */ /* 0x000fea0003c00000 */
[----:B------:R0:W1:Y:S02]  /*27b80*/  SHFL.IDX P6, R14, R13, R12, R11 ;  /* 0x0000000c0d0e7389 */ /* 0x00006400000c000b */
[----:B01----:R-:W-:Y:S01]  /*27b90*/  ENDCOLLECTIVE ;  /* 0x000000000000791b */ /* 0x003fe20003800000 */
.L_x_2876:
[----:B------:R-:W-:Y:S05]  /*27ba0*/  BSYNC B1 ;  /* 0x0000000000017941 */ /* 0x000fea0003800000 */
.L_x_2875:
[----:B------:R-:W-:Y:S01]  /*27bb0*/  IMAD.MOV.U32 R13, RZ, RZ, R4 ;  /* 0x000000ffff0d7224 */ /* 0x000fe200078e0004 */
[----:B------:R-:W-:Y:S01]  /*27bc0*/  MOV R12, RZ ;  /* 0x000000ff000c7202 */ /* 0x000fe20000000f00 */
[----:B------:R-:W-:Y:S02]  /*27bd0*/  IMAD.MOV.U32 R11, RZ, RZ, 0x1c1f ;  /* 0x00001c1fff0b7424 */ /* 0x000fe400078e00ff */
[----:B------:R-:W-:Y:S02]  /*27be0*/  IMAD.MOV.U32 R15, RZ, RZ, -0x1 ;  /* 0xffffffffff0f7424 */ /* 0x000fe400078e00ff */
[----:B------:R-:W-:-:S07]  /*27bf0*/  IMAD.MOV.U32 R5, RZ, RZ, R14 ;  /* 0x000000ffff057224 */ /* 0x000fce00078e000e */
[----:B------:R-:W-:Y:S05]  /*27c00*/  WARPSYNC.COLLECTIVE R15, `(.L_x_2877) ;  /* 0x000000000f087348 */ /* 0x000fea0003c00000 */
[----:B------:R0:W1:Y:S02]  /*27c10*/  SHFL.IDX P6, R14, R13, R12, R11 ;  /* 0x0000000c0d0e7389 */ /* 0x00006400000c000b */
[----:B01----:R-:W-:Y:S01]  /*27c20*/  ENDCOLLECTIVE ;  /* 0x000000000000791b */ /* 0x003fe20003800000 */
.L_x_2877:
[----:B------:R-:W-:Y:S01]  /*27c30*/  IMAD.MOV.U32 R13, RZ, RZ, R63 ;  /* 0x000000ffff0d7224 */ /* 0x000fe200078e003f */
[----:B------:R-:W-:-:S07]  /*27c40*/  MOV R8, R14 ;  /* 0x0000000e00087202 */ /* 0x000fce0000000f00 */
[----:B------:R-:W-:Y:S05]  /*27c50*/  WARPSYNC.COLLECTIVE R15, `(.L_x_2878) ;  /* 0x000000000f087348 */ /* 0x000fea0003c00000 */
[----:B------:R0:W1:Y:S02]  /*27c60*/  SHFL.IDX P6, R14, R13, R12, R11 ;  /* 0x0000000c0d0e7389 */ /* 0x00006400000c000b */
[----:B01----:R-:W-:Y:S01]  /*27c70*/  ENDCOLLECTIVE ;  /* 0x000000000000791b */ /* 0x003fe20003800000 */
.L_x_2878:
[----:B------:R-:W-:Y:S01]  /*27c80*/  MOV R13, R3 ;  /* 0x00000003000d7202 */ /* 0x000fe20000000f00 */
[----:B------:R-:W-:-:S07]  /*27c90*/  IMAD.MOV.U32 R33, RZ, RZ, R14 ;  /* 0x000000ffff217224 */ /* 0x000fce00078e000e */
[----:B------:R-:W-:Y:S05]  /*27ca0*/  WARPSYNC.COLLECTIVE R15, `(.L_x_2879) ;  /* 0x000000000f087348 */ /* 0x000fea0003c00000 */
[----:B------:R0:W1:Y:S02]  /*27cb0*/  SHFL.IDX P6, R14, R13, R12, R11 ;  /* 0x0000000c0d0e7389 */ /* 0x00006400000c000b */
[----:B01----:R-:W-:Y:S01]  /*27cc0*/  ENDCOLLECTIVE ;  /* 0x000000000000791b */ /* 0x003fe20003800000 */
.L_x_2879:
[----:B------:R-:W-:Y:S01]  /*27cd0*/  IMAD.MOV.U32 R32, RZ, RZ, R14 ;  /* 0x000000ffff207224 */ /* 0x000fe200078e000e */
[----:B------:R-:W-:Y:S06]  /*27ce0*/  BRA `(.L_x_2880) ;  /* 0xfffffe3800907947 */ /* 0x000fec000383ffff */
.L_x_2603:
[----:B------:R-:W-:Y:S01]  /*27cf0*/  BSSY B1, `(.L_x_2881) ;  /* 0x0000008000017945 */ /* 0x000fe20003800000 */
[----:B------:R-:W-:Y:S01]  /*27d00*/  IMAD.MOV.U32 R13, RZ, RZ, R0 ;  /* 0x000000ffff0d7224 */ /* 0x000fe200078e0000 */
[----:B------:R-:W-:Y:S01]  /*27d10*/  MOV R12, 0x1 ;  /* 0x00000001000c7802 */ /* 0x000fe20000000f00 */
[----:B------:R-:W-:Y:S02]  /*27d20*/  IMAD.MOV.U32 R11, RZ, RZ, 0x1c1f ;  /* 0x00001c1fff0b7424 */ /* 0x000fe400078e00ff */
[----:B------:R-:W-:-:S07]  /*27d30*/  IMAD.MOV.U32 R15, RZ, RZ, -0x1 ;  /* 0xffffffffff0f7424 */ /* 0x000fce00078e00ff */
[----:B0--34-:R-:W-:Y:S05]  /*27d40*/  WARPSYNC.COLLECTIVE R15, `(.L_x_2882) ;  /* 0x000000000f087348 */ /* 0x019fea0003c00000 */
[----:B------:R1:W2:Y:S02]  /*27d50*/  SHFL.IDX P6, R14, R13, R12, R11 ;  /* 0x0000000c0d0e7389 */ /* 0x0002a400000c000b */
[----:B01234-:R-:W-:Y:S01]  /*27d60*/  ENDCOLLECTIVE ;  /* 0x000000000000791b */ /* 0x01ffe20003800000 */
.L_x_2882:
[----:B------:R-:W-:Y:S05]  /*27d70*/  BSYNC B1 ;  /* 0x0000000000017941 */ /* 0x000fea0003800000 */
.L_x_2881:
[----:B------:R-:W-:Y:S01]  /*27d80*/  IMAD.MOV.U32 R13, RZ, RZ, R4 ;  /* 0x000000ffff0d7224 */ /* 0x000fe200078e0004 */
[----:B------:R-:W-:Y:S01]  /*27d90*/  MOV R11, 0x1c1f ;  /* 0x00001c1f000b7802 */ /* 0x000fe20000000f00 */
[----:B------:R-:W-:Y:S01]  /*27da0*/  IMAD.MOV.U32 R12, RZ, RZ, 0x1 ;  /* 0x00000001ff0c7424 */ /* 0x000fe200078e00ff */
[----:B------:R-:W-:Y:S01]  /*27db0*/  MOV R0, R14 ;  /* 0x0000000e00007202 */ /* 0x000fe20000000f00 */
[----:B------:R-:W-:-:S07]  /*27dc0*/  IMAD.MOV.U32 R15, RZ, RZ, -0x1 ;  /* 0xffffffffff0f7424 */ /* 0x000fce00078e00ff */
[----:B------:R-:W-:Y:S05]  /*27dd0*/  WARPSYNC.COLLECTIVE R15, `(.L_x_2883) ;  /* 0x000000000f087348 */ /* 0x000fea0003c00000 */
[----:B------:R0:W1:Y:S02]  /*27de0*/  SHFL.IDX P6, R14, R13, R12, R11 ;  /* 0x0000000c0d0e7389 */ /* 0x00006400000c000b */
[----:B01----:R-:W-:Y:S01]  /*27df0*/  ENDCOLLECTIVE ;  /* 0x000000000000791b */ /* 0x003fe20003800000 */
.L_x_2883:
[----:B------:R-:W-:Y:S01]  /*27e00*/  MOV R13, R63 ;  /* 0x0000003f000d7202 */ /* 0x000fe20000000f00 */
[----:B------:R-:W-:-:S07]  /*27e10*/  IMAD.MOV.U32 R65, RZ, RZ, R14 ;  /* 0x000000ffff417224 */ /* 0x000fce00078e000e */
[----:B------:R-:W-:Y:S05]  /*27e20*/  WARPSYNC.COLLECTIVE R15, `(.L_x_2884) ;  /* 0x000000000f087348 */ /* 0x000fea0003c00000 */
[----:B------:R0:W1:Y:S02]  /*27e30*/  SHFL.IDX P6, R14, R13, R12, R11 ;  /* 0x0000000c0d0e7389 */ /* 0x00006400000c000b */
[----:B01----:R-:W-:Y:S01]  /*27e40*/  ENDCOLLECTIVE ;  /* 0x000000000000791b */ /* 0x003fe20003800000 */
.L_x_2884:
[----:B------:R-:W-:Y:S02]  /*27e50*/  IMAD.MOV.U32 R13, RZ, RZ, R3 ;  /* 0x000000ffff0d7224 */ /* 0x000fe400078e0003 */
[----:B------:R-:W-:-:S07]  /*27e60*/  IMAD.MOV.U32 R63, RZ, RZ, R14 ;  /* 0x000000ffff3f7224 */ /* 0x000fce00078e000e */
[----:B------:R-:W-:Y:S05]  /*27e70*/  WARPSYNC.COLLECTIVE R15, `(.L_x_2885) ;  /* 0x000000000f087348 */ /* 0x000fea0003c00000 */
[----:B------:R0:W1:Y:S02]  /*27e80*/  SHFL.IDX P6, R14, R13, R12, R11 ;  /* 0x0000000c0d0e7389 */ /* 0x00006400000c000b */
[----:B01----:R-:W-:Y:S01]  /*27e90*/  ENDCOLLECTIVE ;  /* 0x000000000000791b */ /* 0x003fe20003800000 */
.L_x_2885:
[----:B------:R-:W-:Y:S01]  /*27ea0*/  MOV R62, R14 ;  /* 0x0000000e003e7202 */ /* 0x000fe20000000f00 */
[----:B------:R-:W-:Y:S06]  /*27eb0*/  BRA `(.L_x_2886) ;  /* 0xfffffe40001c7947 */ /* 0x000fec000383ffff */
.L_x_2607:
[----:B0-----:R0:W1:Y:S02]  /*27ec0*/  SYNCS.PHASECHK.TRANS64.TRYWAIT P0, [R2+URZ+0x34800], R5 ;  /* 0x03480005020075a7 */ /* 0x001064000800017f */
[----:B-1----:R-:W-:Y:S05]  /*27ed0*/  @!P0 NANOSLEEP.SYNCS 0x989680 ;  /* 0x009896800000895d */ /* 0x002fea0003900000 */
[----:B------:R-:W1:Y:S02]  /*27ee0*/  @!P0 SYNCS.PHASECHK.TRANS64 P0, [R2+URZ+0x34800], R5 ;  /* 0x03480005020085a7 */ /* 0x000e64000800007f */
[----:B-1----:R-:W-:Y:S05]  /*27ef0*/  @!P0 BRA `(.L_x_2607) ;  /* 0xfffffffc00f08947 */ /* 0x002fea000383ffff */
[----:B------:R-:W-:Y:S05]  /*27f00*/  BRA `(.L_x_2887) ;  /* 0xfffffe4800307947 */ /* 0x000fea000383ffff */
.L_x_2631:
        /* <DEDUP_REMOVED lines=8> */
.L_x_2889:
[----:B------:R-:W-:Y:S05]  /*27f90*/  BSYNC B1 ;  /* 0x0000000000017941 */ /* 0x000fea0003800000 */
.L_x_2888:
        /* <DEDUP_REMOVED lines=8> */
.L_x_2890:
[----:B------:R-:W-:Y:S01]  /*28020*/  MOV R7, R3 ;  /* 0x0000000300077202 */ /* 0x000fe20000000f00 */
[----:B------:R-:W-:Y:S02]  /*28030*/  IMAD.MOV.U32 R13, RZ, RZ, R67 ;  /* 0x000000ffff0d7224 */ /* 0x000fe400078e0043 */
[----:B------:R-:W-:-:S07]  /*28040*/  IMAD.MOV.U32 R0, RZ, RZ, R14 ;  /* 0x000000ffff007224 */ /* 0x000fce00078e000e */
[----:B------:R-:W-:Y:S05]  /*28050*/  WARPSYNC.COLLECTIVE R15, `(.L_x_2891) ;  /* 0x000000000f087348 */ /* 0x000fea0003c00000 */
[----:B------:R0:W1:Y:S02]  /*28060*/  SHFL.IDX P6, R14, R13, R12, R11 ;  /* 0x0000000c0d0e7389 */ /* 0x00006400000c000b */
[----:B01----:R-:W-:Y:S01]  /*28070*/  ENDCOLLECTIVE ;  /* 0x000000000000791b */ /* 0x003fe20003800000 */
.L_x_2891:
[----:B------:R-:W-:Y:S02]  /*28080*/  IMAD.MOV.U32 R6, RZ, RZ, R0 ;  /* 0x000000ffff067224 */ /* 0x000fe400078e0000 */
[----:B------:R-:W-:Y:S01]  /*28090*/  IMAD.MOV.U32 R13, RZ, RZ, R66 ;  /* 0x000000ffff0d7224 */ /* 0x000fe200078e0042 */
[----:B------:R-:W-:-:S07]  /*280a0*/  MOV R5, R14 ;  /* 0x0000000e00057202 */ /* 0x000fce0000000f00 */
[----:B------:R-:W-:Y:S05]  /*280b0*/  WARPSYNC.COLLECTIVE R15, `(.L_x_2892) ;  /* 0x000000000f087348 */ /* 0x000fea0003c00000 */
[----:B------:R0:W1:Y:S02]  /*280c0*/  SHFL.IDX P6, R14, R13, R12, R11 ;  /* 0x0000000c0d0e7389 */ /* 0x00006400000c000b */
[----:B01----:R-:W-:Y:S01]  /*280d0*/  ENDCOLLECTIVE ;  /* 0x000000000000791b */ /* 0x003fe20003800000 */
.L_x_2892:
[----:B------:R-:W-:Y:S05]  /*280e0*/  BRA `(.L_x_2893) ;  /* 0xfffffe6c00007947 */ /* 0x000fea000383ffff */
.L_x_2634:
[----:B------:R-:W-:Y:S01]  /*280f0*/  BSSY B1, `(.L_x_2894) ;  /* 0x0000008000017945 */ /* 0x000fe20003800000 */
[----:B------:R-:W-:Y:S01]  /*28100*/  IMAD.MOV.U32 R13, RZ, RZ, R61 ;  /* 0x000000ffff0d7224 */ /* 0x000fe200078e003d */
[----:B------:R-:W-:Y:S01]  /*28110*/  MOV R11, 0x1c1f ;  /* 0x00001c1f000b7802 */ /* 0x000fe20000000f00 */
[----:B------:R-:W-:Y:S02]  /*28120*/  IMAD.MOV.U32 R12, RZ, RZ, 0x1 ;  /* 0x00000001ff0c7424 */ /* 0x000fe400078e00ff */
[----:B------:R-:W-:-:S07]  /*28130*/  IMAD.MOV.U32 R15, RZ, RZ, -0x1 ;  /* 0xffffffffff0f7424 */ /* 0x000fce00078e00ff */
[----:B----4-:R-:W-:Y:S05]  /*28140*/  WARPSYNC.COLLECTIVE R15, `(.L_x_2895) ;  /* 0x000000000f087348 */ /* 0x010fea0003c00000 */
[----:B----4-:R0:W1:Y:S02]  /*28150*/  SHFL.IDX P6, R14, R13, R12, R11 ;  /* 0x0000000c0d0e7389 */ /* 0x01006400000c000b */
[----:B01----:R-:W-:Y:S01]  /*28160*/  ENDCOLLECTIVE ;  /* 0x000000000000791b */ /* 0x003fe20003800000 */
.L_x_2895:
[----:B------:R-:W-:Y:S05]  /*28170*/  BSYNC B1 ;  /* 0x0000000000017941 */ /* 0x000fea0003800000 */
.L_x_2894:
[----:B------:R-:W-:Y:S01]  /*28180*/  MOV R13, R60 ;  /* 0x0000003c000d7202 */ /* 0x000fe20000000f00 */
[----:B------:R-:W-:Y:S01]  /*28190*/  IMAD.MOV.U32 R12, RZ, RZ, 0x1 ;  /* 0x00000001ff0c7424 */ /* 0x000fe200078e00ff */
[----:B------:R-:W-:Y:S01]  /*281a0*/  MOV R15, 0xffffffff ;  /* 0xffffffff000f7802 */ /* 0x000fe20000000f00 */
[----:B------:R-:W-:Y:S02]  /*281b0*/  IMAD.MOV.U32 R11, RZ, RZ, 0x1c1f ;  /* 0x00001c1fff0b7424 */ /* 0x000fe400078e00ff */
[----:B------:R-:W-:-:S07]  /*281c0*/  IMAD.MOV.U32 R61, RZ, RZ, R14 ;  /* 0x000000ffff3d7224 */ /* 0x000fce00078e000e */
[----:B------:R-:W-:Y:S05]  /*281d0*/  WARPSYNC.COLLECTIVE R15, `(.L_x_2896) ;  /* 0x000000000f087348 */ /* 0x000fea0003c00000 */
[----:B------:R0:W1:Y:S02]  /*281e0*/  SHFL.IDX P6, R14, R13, R12, R11 ;  /* 0x0000000c0d0e7389 */ /* 0x00006400000c000b */
[----:B01----:R-:W-:Y:S01]  /*281f0*/  ENDCOLLECTIVE ;  /* 0x000000000000791b */ /* 0x003fe20003800000 */
.L_x_2896:
[----:B------:R-:W-:Y:S02]  /*28200*/  IMAD.MOV.U32 R13, RZ, RZ, R67 ;  /* 0x000000ffff0d7224 */ /* 0x000fe400078e0043 */
[----:B------:R-:W-:-:S07]  /*28210*/  IMAD.MOV.U32 R60, RZ, RZ, R14 ;  /* 0x000000ffff3c7224 */ /* 0x000fce00078e000e */
[----:B------:R-:W-:Y:S05]  /*28220*/  WARPSYNC.COLLECTIVE R15, `(.L_x_2897) ;  /* 0x000000000f087348 */ /* 0x000fea0003c00000 */
[----:B------:R0:W1:Y:S02]  /*28230*/  SHFL.IDX P6, R14, R13, R12, R11 ;  /* 0x0000000c0d0e7389 */ /* 0x00006400000c000b */
[----:B01----:R-:W-:Y:S01]  /*28240*/  ENDCOLLECTIVE ;  /* 0x000000000000791b */ /* 0x003fe20003800000 */
.L_x_2897:
[----:B------:R-:W-:Y:S01]  /*28250*/  IMAD.MOV.U32 R13, RZ, RZ, R66 ;  /* 0x000000ffff0d7224 */ /* 0x000fe200078e0042 */
[----:B------:R-:W-:-:S07]  /*28260*/  MOV R67, R14 ;  /* 0x0000000e00437202 */ /* 0x000fce0000000f00 */
[----:B------:R-:W-:Y:S05]  /*28270*/  WARPSYNC.COLLECTIVE R15, `(.L_x_2898) ;  /* 0x000000000f087348 */ /* 0x000fea0003c00000 */
[----:B------:R0:W1:Y:S02]  /*28280*/  SHFL.IDX P6, R14, R13, R12, R11 ;  /* 0x0000000c0d0e7389 */ /* 0x00006400000c000b */
[----:B01----:R-:W-:Y:S01]  /*28290*/  ENDCOLLECTIVE ;  /* 0x000000000000791b */ /* 0x003fe20003800000 */
.L_x_2898:
[----:B------:R-:W-:Y:S01]  /*282a0*/  IMAD.MOV.U32 R66, RZ, RZ, R14 ;  /* 0x000000ffff427224 */ /* 0x000fe200078e000e */
[----:B------:R-:W-:Y:S06]  /*282b0*/  BRA `(.L_x_2899) ;  /* 0xfffffe7000087947 */ /* 0x000fec000383ffff */
.L_x_2638:
[----:B0-----:R0:W1:Y:S02]  /*282c0*/  SYNCS.PHASECHK.TRANS64.TRYWAIT P0, [R2+URZ+0x34800], R61 ;  /* 0x0348003d020075a7 */ /* 0x001064000800017f */
[----:B-1----:R-:W-:Y:S05]  /*282d0*/  @!P0 NANOSLEEP.SYNCS 0x989680 ;  /* 0x009896800000895d */ /* 0x002fea0003900000 */
[----:B------:R-:W1:Y:S02]  /*282e0*/  @!P0 SYNCS.PHASECHK.TRANS64 P0, [R2+URZ+0x34800], R61 ;  /* 0x0348003d020085a7 */ /* 0x000e64000800007f */
[----:B-1----:R-:W-:Y:S05]  /*282f0*/  @!P0 BRA `(.L_x_2638) ;  /* 0xfffffffc00f08947 */ /* 0x002fea000383ffff */
[----:B------:R-:W-:Y:S05]  /*28300*/  BRA `(.L_x_2900) ;  /* 0xfffffe7400687947 */ /* 0x000fea000383ffff */
.L_x_2652:
[----:B-1----:R1:W2:Y:S02]  /*28310*/  SYNCS.PHASECHK.TRANS64.TRYWAIT P2, [R0+URZ+0x34830], R3 ;  /* 0x03483003000075a7 */ /* 0x0022a4000804017f */
[----:B--2---:R-:W-:Y:S05]  /*28320*/  @!P2 NANOSLEEP.SYNCS 0x989680 ;  /* 0x009896800000a95d */ /* 0x004fea0003900000 */
[----:B------:R-:W2:Y:S02]  /*28330*/  @!P2 SYNCS.PHASECHK.TRANS64 P2, [R0+URZ+0x34830], R3 ;  /* 0x034830030000a5a7 */ /* 0x000ea4000804007f */
[----:B--2---:R-:W-:Y:S05]  /*28340*/  @!P2 BRA `(.L_x_2652) ;  /* 0xfffffffc00f0a947 */ /* 0x004fea000383ffff */
[----:B------:R-:W-:Y:S05]  /*28350*/  BRA `(.L_x_2651) ;  /* 0xfffffe9c00347947 */ /* 0x000fea000383ffff */
.L_x_2659:
[----:B-1----:R1:W2:Y:S02]  /*28360*/  SYNCS.PHASECHK.TRANS64.TRYWAIT P3, [R13+URZ+0x34830], R8 ;  /* 0x034830080d0075a7 */ /* 0x0022a4000806017f */
[----:B--2---:R-:W-:Y:S05]  /*28370*/  @!P3 NANOSLEEP.SYNCS 0x989680 ;  /* 0x009896800000b95d */ /* 0x004fea0003900000 */
[----:B------:R-:W2:Y:S02]  /*28380*/  @!P3 SYNCS.PHASECHK.TRANS64 P3, [R13+URZ+0x34830], R8 ;  /* 0x034830080d00b5a7 */ /* 0x000ea4000806007f */
[----:B--2---:R-:W-:Y:S05]  /*28390*/  @!P3 BRA `(.L_x_2659) ;  /* 0xfffffffc00f0b947 */ /* 0x004fea000383ffff */
[----:B------:R-:W-:Y:S05]  /*283a0*/  BRA `(.L_x_2658) ;  /* 0xfffffecc00887947 */ /* 0x000fea000383ffff */
.L_x_2664:
[----:B-1----:R1:W2:Y:S02]  /*283b0*/  SYNCS.PHASECHK.TRANS64.TRYWAIT P3, [R14+URZ+0x34850], R7 ;  /* 0x034850070e0075a7 */ /* 0x0022a4000806017f */
[----:B--2---:R-:W-:Y:S05]  /*283c0*/  @!P3 NANOSLEEP.SYNCS 0x989680 ;  /* 0x009896800000b95d */ /* 0x004fea0003900000 */
[----:B------:R-:W2:Y:S02]  /*283d0*/  @!P3 SYNCS.PHASECHK.TRANS64 P3, [R14+URZ+0x34850], R7 ;  /* 0x034850070e00b5a7 */ /* 0x000ea4000806007f */
[----:B--2---:R-:W-:Y:S05]  /*283e0*/  @!P3 BRA `(.L_x_2664) ;  /* 0xfffffffc00f0b947 */ /* 0x004fea000383ffff */
[----:B------:R-:W-:Y:S05]  /*283f0*/  BRA `(.L_x_2663) ;  /* 0xfffffed800487947 */ /* 0x000fea000383ffff */
.L_x_2672:
[----:B-1----:R1:W2:Y:S02]  /*28400*/  SYNCS.PHASECHK.TRANS64.TRYWAIT P2, [R8+URZ+0x34830], R9 ;  /* 0x03483009080075a7 */ /* 0x0022a4000804017f */
[----:B--2---:R-:W-:Y:S05]  /*28410*/  @!P2 NANOSLEEP.SYNCS 0x989680 ;  /* 0x009896800000a95d */ /* 0x004fea0003900000 */
[----:B------:R-:W2:Y:S02]  /*28420*/  @!P2 SYNCS.PHASECHK.TRANS64 P2, [R8+URZ+0x34830], R9 ;  /* 0x034830090800a5a7 */ /* 0x000ea4000804007f */
[----:B--2---:R-:W-:Y:S05]  /*28430*/  @!P2 BRA `(.L_x_2672) ;  /* 0xfffffffc00f0a947 */ /* 0x004fea000383ffff */
[----:B------:R-:W-:Y:S05]  /*28440*/  BRA `(.L_x_2671) ;  /* 0xffffff0000e47947 */ /* 0x000fea000383ffff */
.L_x_2677:
[----:B-1----:R1:W2:Y:S02]  /*28450*/  SYNCS.PHASECHK.TRANS64.TRYWAIT P2, [R11+URZ+0x34850], R7 ;  /* 0x034850070b0075a7 */ /* 0x0022a4000804017f */
[----:B--2---:R-:W-:Y:S05]  /*28460*/  @!P2 NANOSLEEP.SYNCS 0x989680 ;  /* 0x009896800000a95d */ /* 0x004fea0003900000 */
[----:B------:R-:W2:Y:S02]  /*28470*/  @!P2 SYNCS.PHASECHK.TRANS64 P2, [R11+URZ+0x34850], R7 ;  /* 0x034850070b00a5a7 */ /* 0x000ea4000804007f */
[----:B--2---:R-:W-:Y:S05]  /*28480*/  @!P2 BRA `(.L_x_2677) ;  /* 0xfffffffc00f0a947 */ /* 0x004fea000383ffff */
[----:B------:R-:W-:Y:S05]  /*28490*/  BRA `(.L_x_2676) ;  /* 0xffffff0c009c7947 */ /* 0x000fea000383ffff */
.L_x_2683:
[----:B-1----:R1:W2:Y:S02]  /*284a0*/  SYNCS.PHASECHK.TRANS64.TRYWAIT P0, [R6+URZ+0x34850], R5 ;  /* 0x03485005060075a7 */ /* 0x0022a4000800017f */
[----:B--2---:R-:W-:Y:S05]  /*284b0*/  @!P0 NANOSLEEP.SYNCS 0x989680 ;  /* 0x009896800000895d */ /* 0x004fea0003900000 */
[----:B------:R-:W2:Y:S02]  /*284c0*/  @!P0 SYNCS.PHASECHK.TRANS64 P0, [R6+URZ+0x34850], R5 ;  /* 0x03485005060085a7 */ /* 0x000ea4000800007f */
[----:B--2---:R-:W-:Y:S05]  /*284d0*/  @!P0 BRA `(.L_x_2683) ;  /* 0xfffffffc00f08947 */ /* 0x004fea000383ffff */
[----:B------:R-:W-:Y:S05]  /*284e0*/  BRA `(.L_x_2682) ;  /* 0xffffff3000c47947 */ /* 0x000fea000383ffff */
.L_x_2724:
[----:B------:R-:W0:Y:S01]  /*284f0*/  S2R R4, SR_TID.X ;  /* 0x0000000000047919 */ /* 0x000e220000002100 */
[----:B------:R-:W-:Y:S01]  /*28500*/  BSSY B1, `(.L_x_2901) ;  /* 0x000000a000017945 */ /* 0x000fe20003800000 */
[----:B------:R-:W-:Y:S01]  /*28510*/  IMAD.MOV.U32 R12, RZ, RZ, RZ ;  /* 0x000000ffff0c7224 */ /* 0x000fe200078e00ff */
[----:B------:R-:W-:Y:S01]  /*28520*/  MOV R15, 0xffffffff ;  /* 0xffffffff000f7802 */ /* 0x000fe20000000f00 */
[----:B------:R-:W-:Y:S01]  /*28530*/  IMAD.MOV.U32 R11, RZ, RZ, 0x1f ;  /* 0x0000001fff0b7424 */ /* 0x000fe200078e00ff */
[----:B0-----:R-:W-:-:S04]  /*28540*/  SHF.R.U32.HI R4, RZ, 0x5, R4 ;  /* 0x00000005ff047819 */ /* 0x001fc80000011604 */
[----:B------:R-:W-:-:S04]  /*28550*/  LOP3.LUT R4, R4, 0x3, RZ, 0xc0, !PT ;  /* 0x0000000304047812 */ /* 0x000fc800078ec0ff */
[----:B------:R-:W-:-:S07]  /*28560*/  MOV R13, R4 ;  /* 0x00000004000d7202 */ /* 0x000fce0000000f00 */
[----:B------:R-:W-:Y:S05]  /*28570*/  WARPSYNC.COLLECTIVE R15, `(.L_x_2902) ;  /* 0x000000000f087348 */ /* 0x000fea0003c00000 */
[----:B------:R0:W1:Y:S02]  /*28580*/  SHFL.IDX P6, R14, R13, R12, R11 ;  /* 0x0000000c0d0e7389 */ /* 0x00006400000c000b */
[----:B01----:R-:W-:Y:S01]  /*28590*/  ENDCOLLECTIVE ;  /* 0x000000000000791b */ /* 0x003fe20003800000 */
.L_x_2902:
[----:B------:R-:W-:Y:S05]  /*285a0*/  BSYNC B1 ;  /* 0x0000000000017941 */ /* 0x000fea0003800000 */
.L_x_2901:
[----:B------:R-:W-:Y:S05]  /*285b0*/  BRA `(.L_x_2903) ;  /* 0xffffff8400c07947 */ /* 0x000fea000383ffff */
.L_x_2726:
[----:B------:R-:W-:Y:S01]  /*285c0*/  BSSY B1, `(.L_x_2904) ;  /* 0x0000006000017945 */ /* 0x000fe20003800000 */
[----:B------:R-:W-:-:S07]  /*285d0*/  IMAD.MOV.U32 R15, RZ, RZ, -0x1 ;  /* 0xffffffffff0f7424 */ /* 0x000fce00078e00ff */
[----:B0-----:R-:W-:Y:S05]  /*285e0*/  WARPSYNC.COLLECTIVE R15, `(.L_x_2905) ;  /* 0x000000000f0c7348 */ /* 0x001fea0003c00000 */
[----:B------:R-:W-:Y:S02]  /*285f0*/  ELECT P6, UR62, PT ;  /* 0x00000000003e782f */ /* 0x000fe400038c0000 */
[----:B------:R-:W-:Y:S01]  /*28600*/  MOV R14, UR62 ;  /* 0x0000003e000e7c02 */ /* 0x000fe20008000f00 */
[----:B0-----:R-:W-:Y:S10]  /*28610*/  ENDCOLLECTIVE ;  /* 0x000000000000791b */ /* 0x001ff40003800000 */
.L_x_2905:
[----:B------:R-:W-:Y:S05]  /*28620*/  BSYNC B1 ;  /* 0x0000000000017941 */ /* 0x000fea0003800000 */
.L_x_2904:
[----:B------:R-:W-:Y:S05]  /*28630*/  BRA `(.L_x_2725) ;  /* 0xffffff8400b87947 */ /* 0x000fea000383ffff */
.L_x_2728:
[----:B0-----:R0:W1:Y:S02]  /*28640*/  SYNCS.PHASECHK.TRANS64.TRYWAIT P0, [R18+URZ+0x34820], R3 ;  /* 0x03482003120075a7 */ /* 0x001064000800017f */
[----:B-1----:R-:W-:Y:S05]  /*28650*/  @!P0 NANOSLEEP.SYNCS 0x989680 ;  /* 0x009896800000895d */ /* 0x002fea0003900000 */
[----:B------:R-:W1:Y:S02]  /*28660*/  @!P0 SYNCS.PHASECHK.TRANS64 P0, [R18+URZ+0x34820], R3 ;  /* 0x03482003120085a7 */ /* 0x000e64000800007f */
[----:B-1----:R-:W-:Y:S05]  /*28670*/  @!P0 BRA `(.L_x_2728) ;  /* 0xfffffffc00f08947 */ /* 0x002fea000383ffff */
[----:B------:R-:W-:Y:S05]  /*28680*/  BRA `(.L_x_2906) ;  /* 0xffffff8400c87947 */ /* 0x000fea000383ffff */
.L_x_2732:
[----:B-1----:R1:W2:Y:S02]  /*28690*/  SYNCS.PHASECHK.TRANS64.TRYWAIT P0, [R5+URZ+0x348a0], R9 ;  /* 0x0348a009050075a7 */ /* 0x0022a4000800017f */
[----:B--2---:R-:W-:Y:S05]  /*286a0*/  @!P0 NANOSLEEP.SYNCS 0x989680 ;  /* 0x009896800000895d */ /* 0x004fea0003900000 */
[----:B------:R-:W2:Y:S02]  /*286b0*/  @!P0 SYNCS.PHASECHK.TRANS64 P0, [R5+URZ+0x348a0], R9 ;  /* 0x0348a009050085a7 */ /* 0x000ea4000800007f */
[----:B--2---:R-:W-:Y:S05]  /*286c0*/  @!P0 BRA `(.L_x_2732) ;  /* 0xfffffffc00f08947 */ /* 0x004fea000383ffff */
[----:B------:R-:W-:Y:S05]  /*286d0*/  BRA `(.L_x_2907) ;  /* 0xffffff8400e87947 */ /* 0x000fea000383ffff */
.L_x_2739:
[----:B0-----:R0:W2:Y:S02]  /*286e0*/  SYNCS.PHASECHK.TRANS64.TRYWAIT P0, [R5+URZ+0x348c0], R9 ;  /* 0x0348c009050075a7 */ /* 0x0010a4000800017f */
[----:B--2---:R-:W-:Y:S05]  /*286f0*/  @!P0 NANOSLEEP.SYNCS 0x989680 ;  /* 0x009896800000895d */ /* 0x004fea0003900000 */
[----:B------:R-:W2:Y:S02]  /*28700*/  @!P0 SYNCS.PHASECHK.TRANS64 P0, [R5+URZ+0x348c0], R9 ;  /* 0x0348c009050085a7 */ /* 0x000ea4000800007f */
[----:B--2---:R-:W-:Y:S05]  /*28710*/  @!P0 BRA `(.L_x_2739) ;  /* 0xfffffffc00f08947 */ /* 0x004fea000383ffff */
[----:B------:R-:W-:Y:S05]  /*28720*/  BRA `(.L_x_2908) ;  /* 0xffffff8800e47947 */ /* 0x000fea000383ffff */
.L_x_2747:
[----:B0-----:R0:W1:Y:S02]  /*28730*/  SYNCS.PHASECHK.TRANS64.TRYWAIT P1, [R7+URZ+0x348a0], R6 ;  /* 0x0348a006070075a7 */ /* 0x001064000802017f */
[----:B-1----:R-:W-:Y:S05]  /*28740*/  @!P1 NANOSLEEP.SYNCS 0x989680 ;  /* 0x009896800000995d */ /* 0x002fea0003900000 */
[----:B------:R-:W1:Y:S02]  /*28750*/  @!P1 SYNCS.PHASECHK.TRANS64 P1, [R7+URZ+0x348a0], R6 ;  /* 0x0348a006070095a7 */ /* 0x000e64000802007f */
[----:B-1----:R-:W-:Y:S05]  /*28760*/  @!P1 BRA `(.L_x_2747) ;  /* 0xfffffffc00f09947 */ /* 0x002fea000383ffff */
[----:B------:R-:W-:Y:S05]  /*28770*/  BRA `(.L_x_2909) ;  /* 0xffffff90000c7947 */ /* 0x000fea000383ffff */
.L_x_2754:
[----:B-1----:R1:W2:Y:S02]  /*28780*/  SYNCS.PHASECHK.TRANS64.TRYWAIT P1, [R7+URZ+0x348c0], R6 ;  /* 0x0348c006070075a7 */ /* 0x0022a4000802017f */
[----:B--2---:R-:W-:Y:S05]  /*28790*/  @!P1 NANOSLEEP.SYNCS 0x989680 ;  /* 0x009896800000995d */ /* 0x004fea0003900000 */
[----:B------:R-:W2:Y:S02]  /*287a0*/  @!P1 SYNCS.PHASECHK.TRANS64 P1, [R7+URZ+0x348c0], R6 ;  /* 0x0348c006070095a7 */ /* 0x000ea4000802007f */
[----:B--2---:R-:W-:Y:S05]  /*287b0*/  @!P1 BRA `(.L_x_2754) ;  /* 0xfffffffc00f09947 */ /* 0x004fea000383ffff */
[----:B------:R-:W-:Y:S05]  /*287c0*/  BRA `(.L_x_2910) ;  /* 0xffffff9400047947 */ /* 0x000fea000383ffff */
.L_x_2770:
[----:B------:R-:W0:Y:S01]  /*287d0*/  S2R R4, SR_TID.X ;  /* 0x0000000000047919 */ /* 0x000e220000002100 */
[----:B------:R-:W-:Y:S01]  /*287e0*/  BSSY B0, `(.L_x_2911) ;  /* 0x000000a000007945 */ /* 0x000fe20003800000 */
[----:B------:R-:W-:Y:S01]  /*287f0*/  MOV R12, RZ ;  /* 0x000000ff000c7202 */ /* 0x000fe20000000f00 */
[----:B------:R-:W-:Y:S02]  /*28800*/  IMAD.MOV.U32 R11, RZ, RZ, 0x1f ;  /* 0x0000001fff0b7424 */ /* 0x000fe400078e00ff */
[----:B------:R-:W-:Y:S01]  /*28810*/  IMAD.MOV.U32 R15, RZ, RZ, -0x1 ;  /* 0xffffffffff0f7424 */ /* 0x000fe200078e00ff */
[----:B0-----:R-:W-:-:S04]  /*28820*/  SHF.R.U32.HI R4, RZ, 0x5, R4 ;  /* 0x00000005ff047819 */ /* 0x001fc80000011604 */
[----:B------:R-:W-:-:S05]  /*28830*/  LOP3.LUT R4, R4, 0x3, RZ, 0xc0, !PT ;  /* 0x0000000304047812 */ /* 0x000fca00078ec0ff */
[----:B------:R-:W-:-:S07]  /*28840*/  IMAD.MOV.U32 R13, RZ, RZ, R4 ;  /* 0x000000ffff0d7224 */ /* 0x000fce00078e0004 */
[----:B------:R-:W-:Y:S05]  /*28850*/  WARPSYNC.COLLECTIVE R15, `(.L_x_2912) ;  /* 0x000000000f087348 */ /* 0x000fea0003c00000 */
[----:B------:R0:W1:Y:S02]  /*28860*/  SHFL.IDX P6, R14, R13, R12, R11 ;  /* 0x0000000c0d0e7389 */ /* 0x00006400000c000b */
[----:B01----:R-:W-:Y:S01]  /*28870*/  ENDCOLLECTIVE ;  /* 0x000000000000791b */ /* 0x003fe20003800000 */
.L_x_2912:
[----:B------:R-:W-:Y:S05]  /*28880*/  BSYNC B0 ;  /* 0x0000000000007941 */ /* 0x000fea0003800000 */
.L_x_2911:
[----:B------:R-:W-:Y:S05]  /*28890*/  BRA `(.L_x_2913) ;  /* 0xffffffa000447947 */ /* 0x000fea000383ffff */
.L_x_2772:
[----:B------:R-:W-:Y:S01]  /*288a0*/  BSSY B0, `(.L_x_2914) ;  /* 0x0000006000007945 */ /* 0x000fe20003800000 */
[----:B------:R-:W-:-:S07]  /*288b0*/  MOV R15, 0xffffffff ;  /* 0xffffffff000f7802 */ /* 0x000fce0000000f00 */
[----:B0-----:R-:W-:Y:S05]  /*288c0*/  WARPSYNC.COLLECTIVE R15, `(.L_x_2915) ;  /* 0x000000000f0c7348 */ /* 0x001fea0003c00000 */
[----:B------:R-:W-:Y:S02]  /*288d0*/  ELECT P6, UR62, PT ;  /* 0x00000000003e782f */ /* 0x000fe400038c0000 */
[----:B------:R-:W-:Y:S01]  /*288e0*/  MOV R14, UR62 ;  /* 0x0000003e000e7c02 */ /* 0x000fe20008000f00 */
[----:B0-----:R-:W-:Y:S10]  /*288f0*/  ENDCOLLECTIVE ;  /* 0x000000000000791b */ /* 0x001ff40003800000 */
.L_x_2915:
[----:B------:R-:W-:Y:S05]  /*28900*/  BSYNC B0 ;  /* 0x0000000000007941 */ /* 0x000fea0003800000 */
.L_x_2914:
[----:B------:R-:W-:Y:S05]  /*28910*/  BRA `(.L_x_2916) ;  /* 0xffffffa000507947 */ /* 0x000fea000383ffff */
.L_x_2774:
[----:B0-----:R0:W1:Y:S02]  /*28920*/  SYNCS.PHASECHK.TRANS64.TRYWAIT P0, [R0+URZ+0x34840], R2 ;  /* 0x03484002000075a7 */ /* 0x001064000800017f */
[----:B-1----:R-:W-:Y:S05]  /*28930*/  @!P0 NANOSLEEP.SYNCS 0x989680 ;  /* 0x009896800000895d */ /* 0x002fea0003900000 */
[----:B------:R-:W1:Y:S02]  /*28940*/  @!P0 SYNCS.PHASECHK.TRANS64 P0, [R0+URZ+0x34840], R2 ;  /* 0x03484002000085a7 */ /* 0x000e64000800007f */
[----:B-1----:R-:W-:Y:S05]  /*28950*/  @!P0 BRA `(.L_x_2774) ;  /* 0xfffffffc00f08947 */ /* 0x002fea000383ffff */
[----:B------:R-:W-:Y:S05]  /*28960*/  BRA `(.L_x_2917) ;  /* 0xffffffa000b07947 */ /* 0x000fea000383ffff */
.L_x_2778:
[----:B------:R-:W2:Y:S01]  /*28970*/  LDL.LU R11, [R1+0x50] ;  /* 0x00005000010b7983 */ /* 0x000ea20000300800 */
[----:B------:R-:W-:Y:S02]  /*28980*/  IMAD.MOV.U32 R13, RZ, RZ, R3 ;  /* 0x000000ffff0d7224 */ /* 0x000fe400078e0003 */
[----:B------:R-:W-:Y:S01]  /*28990*/  IMAD.MOV.U32 R12, RZ, RZ, RZ ;  /* 0x000000ffff0c7224 */ /* 0x000fe200078e00ff */
[----:B------:R-:W0:Y:S01]  /*289a0*/  S2R R5, SR_TID.X ;  /* 0x0000000000057919 */ /* 0x000e220000002100 */
[----:B------:R-:W-:Y:S01]  /*289b0*/  IMAD.MOV.U32 R15, RZ, RZ, -0x1 ;  /* 0xffffffffff0f7424 */ /* 0x000fe200078e00ff */
[----:B0-----:R-:W-:-:S04]  /*289c0*/  LOP3.LUT R5, R5, 0x7f, RZ, 0xc0, !PT ;  /* 0x0000007f05057812 */ /* 0x001fc800078ec0ff */
[----:B------:R-:W-:-:S05]  /*289d0*/  SHF.R.U32.HI R5, RZ, 0x3, R5 ;  /* 0x00000003ff057819 */ /* 0x000fca0000011605 */
[----:B------:R-:W-:-:S04]  /*289e0*/  IMAD R0, R9, 0x80, R5 ;  /* 0x0000008009007824 */ /* 0x000fc800078e0205 */
[----:B------:R-:W-:Y:S02]  /*289f0*/  VIADD R5, R0, 0x10 ;  /* 0x0000001000057836 */ /* 0x000fe40000000000 */
[----:B--2---:R-:W-:Y:S01]  /*28a00*/  IMAD R2, R11, R7, RZ ;  /* 0x000000070b027224 */ /* 0x004fe200078e02ff */
[----:B------:R-:W-:-:S04]  /*28a10*/  MOV R11, 0x181f ;  /* 0x0000181f000b7802 */ /* 0x000fc80000000f00 */
[----:B------:R-:W-:-:S13]  /*28a20*/  ISETP.GE.AND P3, PT, R0, R2, PT ;  /* 0x000000020000720c */ /* 0x000fda0003f66270 */
[----:B-----5:R-:W-:Y:S05]  /*28a30*/  WARPSYNC.COLLECTIVE R15, `(.L_x_2918) ;  /* 0x000000000f087348 */ /* 0x020fea0003c00000 */
[----:B------:R0:W1:Y:S02]  /*28a40*/  SHFL.IDX P6, R14, R13, R12, R11 ;  /* 0x0000000c0d0e7389 */ /* 0x00006400000c000b */
[----:B01---5:R-:W-:Y:S01]  /*28a50*/  ENDCOLLECTIVE ;  /* 0x000000000000791b */ /* 0x023fe20003800000 */
.L_x_2918:
[----:B------:R-:W-:Y:S01]  /*28a60*/  MOV R13, R4 ;  /* 0x00000004000d7202 */ /* 0x000fe20000000f00 */
[----:B------:R-:W-:-:S07]  /*28a70*/  IMAD.MOV.U32 R6, RZ, RZ, R14 ;  /* 0x000000ffff067224 */ /* 0x000fce00078e000e */
[----:B------:R-:W-:Y:S05]  /*28a80*/  WARPSYNC.COLLECTIVE R15, `(.L_x_2919) ;  /* 0x000000000f087348 */ /* 0x000fea0003c00000 */
[----:B------:R0:W1:Y:S02]  /*28a90*/  SHFL.IDX P6, R14, R13, R12, R11 ;  /* 0x0000000c0d0e7389 */ /* 0x00006400000c000b */
[----:B01----:R-:W-:Y:S01]  /*28aa0*/  ENDCOLLECTIVE ;  /* 0x000000000000791b */ /* 0x003fe20003800000 */
.L_x_2919:
[----:B------:R-:W-:Y:S01]  /*28ab0*/  IMAD.MOV.U32 R13, RZ, RZ, R3 ;  /* 0x000000ffff0d7224 */ /* 0x000fe200078e0003 */
[----:B------:R-:W-:Y:S01]  /*28ac0*/  MOV R12, 0x1 ;  /* 0x00000001000c7802 */ /* 0x000fe20000000f00 */
[----:B------:R-:W-:-:S07]  /*28ad0*/  IMAD.MOV.U32 R7, RZ, RZ, R14 ;  /* 0x000000ffff077224 */ /* 0x000fce00078e000e */
[----:B------:R-:W-:Y:S05]  /*28ae0*/  WARPSYNC.COLLECTIVE R15, `(.L_x_2920) ;  /* 0x000000000f087348 */ /* 0x000fea0003c00000 */
[----:B------:R0:W1:Y:S02]  /*28af0*/  SHFL.IDX P6, R14, R13, R12, R11 ;  /* 0x0000000c0d0e7389 */ /* 0x00006400000c000b */
[----:B01----:R-:W-:Y:S01]  /*28b00*/  ENDCOLLECTIVE ;  /* 0x000000000000791b */ /* 0x003fe20003800000 */
.L_x_2920:
        /* <DEDUP_REMOVED lines=14> */
.L_x_2921:
        /* <DEDUP_REMOVED lines=12> */
.L_x_2922:
[----:B------:R-:W-:-:S05]  /*28cb0*/  @!P3 LEA R8, P5, R8, R5, 0x1 ;  /* 0x000000050808b211 */ /* 0x000fca00078a08ff */
[----:B------:R-:W-:Y:S02]  /*28cc0*/  @!P3 IMAD.X R5, RZ, RZ, R9, P5 ;  /* 0x000000ffff05b224 */ /* 0x000fe400028e0609 */
[----:B------:R-:W0:Y:S01]  /*28cd0*/  S2R R9, SR_TID.X ;  /* 0x0000000000097919 */ /* 0x000e220000002100 */
[----:B------:R-:W-:Y:S02]  /*28ce0*/  @!P3 IMAD.MOV.U32 R6, RZ, RZ, R8 ;  /* 0x000000ffff06b224 */ /* 0x000fe400078e0008 */
[----:B------:R-:W-:Y:S01]  /*28cf0*/  @!P3 MOV R7, R5 ;  /* 0x000000050007b202 */ /* 0x000fe20000000f00 */
[----:B------:R-:W-:Y:S02]  /*28d00*/  VIADD R5, R0, 0x20 ;  /* 0x0000002000057836 */ /* 0x000fe40000000000 */
[----:B------:R-:W-:Y:S02]  /*28d10*/  IMAD.MOV.U32 R13, RZ, RZ, R4 ;  /* 0x000000ffff0d7224 */ /* 0x000fe400078e0004 */
        /* <DEDUP_REMOVED lines=11> */
.L_x_2923:
[----:B------:R-:W-:Y:S02]  /*28dd0*/  SHF.L.U32 R9, R9, 0x3, RZ ;  /* 0x0000000309097819 */ /* 0x000fe400000006ff */
[----:B------:R-:W-:Y:S01]  /*28de0*/  MOV R13, R3 ;  /* 0x00000003000d7202 */ /* 0x000fe20000000f00 */
[----:B------:R-:W-:Y:S01]  /*28df0*/  IMAD.MOV.U32 R12, RZ, RZ, 0x3 ;  /* 0x00000003ff0c7424 */ /* 0x000fe200078e00ff */
[----:B------:R-:W-:Y:S01]  /*28e00*/  LOP3.LUT R9, R9, 0x38, RZ, 0xc0, !PT ;  /* 0x0000003809097812 */ /* 0x000fe200078ec0ff */
[----:B------:R-:W-:-:S07]  /*28e10*/  IMAD.MOV.U32 R5, RZ, RZ, R14 ;  /* 0x000000ffff057224 */ /* 0x000fce00078e000e */
[----:B------:R-:W-:Y:S05]  /*28e20*/  WARPSYNC.COLLECTIVE R15, `(.L_x_2924) ;  /* 0x000000000f087348 */ /* 0x000fea0003c00000 */
[----:B------:R0:W1:Y:S02]  /*28e30*/  SHFL.IDX P6, R14, R13, R12, R11 ;  /* 0x0000000c0d0e7389 */ /* 0x00006400000c000b */
[----:B01----:R-:W-:Y:S01]  /*28e40*/  ENDCOLLECTIVE ;  /* 0x000000000000791b */ /* 0x003fe20003800000 */
.L_x_2924:
        /* <DEDUP_REMOVED lines=17> */
.L_x_2925:
[----:B------:R-:W-:Y:S01]  /*28f60*/  MOV R13, R3 ;  /* 0x00000003000d7202 */ /* 0x000fe20000000f00 */
[----:B------:R-:W-:Y:S02]  /*28f70*/  IMAD.MOV.U32 R12, RZ, RZ, 0x4 ;  /* 0x00000004ff0c7424 */ /* 0x000fe400078e00ff */
[----:B------:R-:W-:-:S07]  /*28f80*/  IMAD.MOV.U32 R5, RZ, RZ, R14 ;  /* 0x000000ffff057224 */ /* 0x000fce00078e000e */
[----:B------:R-:W-:Y:S05]  /*28f90*/  WARPSYNC.COLLECTIVE R15, `(.L_x_2926) ;  /* 0x000000000f087348 */ /* 0x000fea0003c00000 */
[----:B------:R0:W1:Y:S02]  /*28fa0*/  SHFL.IDX P6, R14, R13, R12, R11 ;  /* 0x0000000c0d0e7389 */ /* 0x00006400000c000b */
[----:B01----:R-:W-:Y:S01]  /*28fb0*/  ENDCOLLECTIVE ;  /* 0x000000000000791b */ /* 0x003fe20003800000 */
.L_x_2926:
        /* <DEDUP_REMOVED lines=17> */
.L_x_2927:
[----:B------:R-:W-:Y:S01]  /*290d0*/  MOV R13, R3 ;  /* 0x00000003000d7202 */ /* 0x000fe20000000f00 */
[----:B------:R-:W-:Y:S02]  /*290e0*/  IMAD.MOV.U32 R12, RZ, RZ, 0x5 ;  /* 0x00000005ff0c7424 */ /* 0x000fe400078e00ff */
[----:B------:R-:W-:-:S07]  /*290f0*/  IMAD.MOV.U32 R5, RZ, RZ, R14 ;  /* 0x000000ffff057224 */ /* 0x000fce00078e000e */
[----:B------:R-:W-:Y:S05]  /*29100*/  WARPSYNC.COLLECTIVE R15, `(.L_x_2928) ;  /* 0x000000000f087348 */ /* 0x000fea0003c00000 */
[----:B------:R0:W1:Y:S02]  /*29110*/  SHFL.IDX P6, R14, R13, R12, R11 ;  /* 0x0000000c0d0e7389 */ /* 0x00006400000c000b */
[----:B01----:R-:W-:Y:S01]  /*29120*/  ENDCOLLECTIVE ;  /* 0x000000000000791b */ /* 0x003fe20003800000 */
.L_x_2928:
        /* <DEDUP_REMOVED lines=17> */
.L_x_2929:
[----:B------:R-:W-:Y:S01]  /*29240*/  IMAD.MOV.U32 R13, RZ, RZ, R3 ;  /* 0x000000ffff0d7224 */ /* 0x000fe200078e0003 */
[----:B------:R-:W-:Y:S01]  /*29250*/  MOV R12, 0x6 ;  /* 0x00000006000c7802 */ /* 0x000fe20000000f00 */
[----:B------:R-:W-:-:S07]  /*29260*/  IMAD.MOV.U32 R5, RZ, RZ, R14 ;  /* 0x000000ffff057224 */ /* 0x000fce00078e000e */
[----:B------:R-:W-:Y:S05]  /*29270*/  WARPSYNC.COLLECTIVE R15, `(.L_x_2930) ;  /* 0x000000000f087348 */ /* 0x000fea0003c00000 */
[----:B------:R0:W1:Y:S02]  /*29280*/  SHFL.IDX P6, R14, R13, R12, R11 ;  /* 0x0000000c0d0e7389 */ /* 0x00006400000c000b */
[----:B01----:R-:W-:Y:S01]  /*29290*/  ENDCOLLECTIVE ;  /* 0x000000000000791b */ /* 0x003fe20003800000 */
.L_x_2930:
[----:B------:R-:W-:-:S05]  /*292a0*/  @!P3 LEA R5, P4, R9, R5, 0x1 ;  /* 0x000000050905b211 */ /* 0x000fca00078808ff */
[----:B------:R-:W-:-:S05]  /*292b0*/  @!P3 IMAD.X R6, RZ, RZ, R6, P4 ;  /* 0x000000ffff06b224 */ /* 0x000fca00020e0606 */
[----:B------:R-:W-:Y:S01]  /*292c0*/  @!P3 MOV R7, R6 ;  /* 0x000000060007b202 */ /* 0x000fe20000000f00 */
        /* <DEDUP_REMOVED lines=12> */
.L_x_2931:
[----:B------:R-:W-:-:S05]  /*29390*/  VIADD R7, R0, 0x60 ;  /* 0x0000006000077836 */ /* 0x000fca0000000000 */
[----:B------:R-:W-:Y:S01]  /*293a0*/  ISETP.GE.AND P4, PT, R7, R2, PT ;  /* 0x000000020700720c */ /* 0x000fe20003f86270 */
[----:B------:R-:W-:Y:S01]  /*293b0*/  IMAD.MOV.U32 R13, RZ, RZ, R3 ;  /* 0x000000ffff0d7224 */ /* 0x000fe200078e0003 */
[----:B------:R-:W-:Y:S02]  /*293c0*/  MOV R12, 0x7 ;  /* 0x00000007000c7802 */ /* 0x000fe40000000f00 */
[----:B------:R-:W-:-:S09]  /*293d0*/  MOV R5, R14 ;  /* 0x0000000e00057202 */ /* 0x000fd20000000f00 */
[----:B------:R-:W-:Y:S05]  /*293e0*/  WARPSYNC.COLLECTIVE R15, `(.L_x_2932) ;  /* 0x000000000f087348 */ /* 0x000fea0003c00000 */
[----:B------:R0:W1:Y:S02]  /*293f0*/  SHFL.IDX P6, R14, R13, R12, R11 ;  /* 0x0000000c0d0e7389 */ /* 0x00006400000c000b */
[----:B01----:R-:W-:Y:S01]  /*29400*/  ENDCOLLECTIVE ;  /* 0x000000000000791b */ /* 0x003fe20003800000 */
.L_x_2932:
        /* <DEDUP_REMOVED lines=8> */
[----:B------:R0:W-:Y:S04]  /*29490*/  @!P4 LDGSTS.E.BYPASS.LTC128B.128 [R10+0x13400], desc[UR60][R6.64], !P2 ;  /* 0x13400000060acfae */ /* 0x0001e8000d101d7c */
[----:B------:R0:W-:Y:S01]  /*294a0*/  @!P4 LDGSTS.E.BYPASS.LTC128B.128 [R10+0x17400], desc[UR60][R6.64+0x80], !P1 ;  /* 0x17400080060acfae */ /* 0x0001e2000c901d7c */
[----:B------:R-:W-:-:S07]  /*294b0*/  IMAD.MOV.U32 R5, RZ, RZ, R14 ;  /* 0x000000ffff057224 */ /* 0x000fce00078e000e */
[----:B0-----:R-:W-:Y:S05]  /*294c0*/  WARPSYNC.COLLECTIVE R15, `(.L_x_2933) ;  /* 0x000000000f087348 */ /* 0x001fea0003c00000 */
[----:B------:R1:W2:Y:S02]  /*294d0*/  SHFL.IDX P6, R14, R13, R12, R11 ;  /* 0x0000000c0d0e7389 */ /* 0x0002a400000c000b */
[----:B012---:R-:W-:Y:S01]  /*294e0*/  ENDCOLLECTIVE ;  /* 0x000000000000791b */ /* 0x007fe20003800000 */
.L_x_2933:
[----:B------:R-:W-:Y:S01]  /*294f0*/  @!PT LDS RZ, [RZ] ;  /* 0x00000000fffff984 */ /* 0x000fe20000000800 */
[----:B------:R-:W-:Y:S01]  /*29500*/  @!PT LDS RZ, [RZ] ;  /* 0x00000000fffff984 */ /* 0x000fe20000000800 */
[----:B------:R-:W-:Y:S01]  /*29510*/  @!PT LDS RZ, [RZ] ;  /* 0x00000000fffff984 */ /* 0x000fe20000000800 */
[----:B------:R3:W-:Y:S01]  /*29520*/  @!P4 LDGSTS.E.BYPASS.LTC128B.128 [R10+0x1b400], desc[UR60][R6.64+0x100], !P0 ;  /* 0x1b400100060acfae */ /* 0x0007e2000c101d7c */
[----:B------:R-:W-:Y:S01]  /*29530*/  MOV R3, R14 ;  /* 0x0000000e00037202 */ /* 0x000fe20000000f00 */
[----:B------:R-:W-:Y:S06]  /*29540*/  BRA `(.L_x_2934) ;  /* 0xffffffa400687947 */ /* 0x000fec000383ffff */
.L_x_2783:
[----:B----4-:R4:W0:Y:S02]  /*29550*/  SYNCS.PHASECHK.TRANS64.TRYWAIT P0, [R18+URZ+0x34820], R0 ;  /* 0x03482000120075a7 */ /* 0x010824000800017f */
[----:B0-----:R-:W-:Y:S05]  /*29560*/  @!P0 NANOSLEEP.SYNCS 0x989680 ;  /* 0x009896800000895d */ /* 0x001fea0003900000 */
[----:B------:R-:W0:Y:S02]  /*29570*/  @!P0 SYNCS.PHASECHK.TRANS64 P0, [R18+URZ+0x34820], R0 ;  /* 0x03482000120085a7 */ /* 0x000e24000800007f */
[----:B0-----:R-:W-:Y:S05]  /*29580*/  @!P0 BRA `(.L_x_2783) ;  /* 0xfffffffc00f08947 */ /* 0x001fea000383ffff */
[----:B------:R-:W-:Y:S05]  /*29590*/  BRA `(.L_x_2935) ;  /* 0xffffffa400e87947 */ /* 0x000fea000383ffff */
.L_x_2792:
[----:B-1----:R1:W2:Y:S02]  /*295a0*/  SYNCS.PHASECHK.TRANS64.TRYWAIT P0, [R3+URZ+0x34840], R2 ;  /* 0x03484002030075a7 */ /* 0x0022a4000800017f */
[----:B--2---:R-:W-:Y:S05]  /*295b0*/  @!P0 NANOSLEEP.SYNCS 0x989680 ;  /* 0x009896800000895d */ /* 0x004fea0003900000 */
[----:B------:R-:W2:Y:S02]  /*295c0*/  @!P0 SYNCS.PHASECHK.TRANS64 P0, [R3+URZ+0x34840], R2 ;  /* 0x03484002030085a7 */ /* 0x000ea4000800007f */
[----:B--2---:R-:W-:Y:S05]  /*295d0*/  @!P0 BRA `(.L_x_2792) ;  /* 0xfffffffc00f08947 */ /* 0x004fea000383ffff */
[----:B------:R-:W-:Y:S05]  /*295e0*/  BRA `(.L_x_2936) ;  /* 0xffffffa800c47947 */ /* 0x000fea000383ffff */
.L_x_2799:
[----:B0-----:R0:W1:Y:S02]  /*295f0*/  SYNCS.PHASECHK.TRANS64.TRYWAIT P0, [R3+URZ+0x60], R2 ;  /* 0x00006002030075a7 */ /* 0x001064000800017f */
[----:B-1----:R-:W-:Y:S05]  /*29600*/  @!P0 NANOSLEEP.SYNCS 0x989680 ;  /* 0x009896800000895d */ /* 0x002fea0003900000 */
[----:B------:R-:W1:Y:S02]  /*29610*/  @!P0 SYNCS.PHASECHK.TRANS64 P0, [R3+URZ+0x60], R2 ;  /* 0x00006002030085a7 */ /* 0x000e64000800007f */
[----:B-1----:R-:W-:Y:S05]  /*29620*/  @!P0 BRA `(.L_x_2799) ;  /* 0xfffffffc00f08947 */ /* 0x002fea000383ffff */
[----:B------:R-:W-:Y:S05]  /*29630*/  BRA `(.L_x_2937) ;  /* 0xffffffac00d47947 */ /* 0x000fea000383ffff */
.L_x_2808:
[----:B-1----:R1:W2:Y:S02]  /*29640*/  SYNCS.PHASECHK.TRANS64.TRYWAIT P0, [R3+URZ+0x34840], R2 ;  /* 0x03484002030075a7 */ /* 0x0022a4000800017f */
[----:B--2---:R-:W-:Y:S05]  /*29650*/  @!P0 NANOSLEEP.SYNCS 0x989680 ;  /* 0x009896800000895d */ /* 0x004fea0003900000 */
[----:B------:R-:W2:Y:S02]  /*29660*/  @!P0 SYNCS.PHASECHK.TRANS64 P0, [R3+URZ+0x34840], R2 ;  /* 0x03484002030085a7 */ /* 0x000ea4000800007f */
[----:B--2---:R-:W-:Y:S05]  /*29670*/  @!P0 BRA `(.L_x_2808) ;  /* 0xfffffffc00f08947 */ /* 0x004fea000383ffff */
[----:B------:R-:W-:Y:S05]  /*29680*/  BRA `(.L_x_2938) ;  /* 0xffffffb400647947 */ /* 0x000fea000383ffff */
.L_x_2815:
[----:B0-----:R0:W1:Y:S02]  /*29690*/  SYNCS.PHASECHK.TRANS64.TRYWAIT P0, [R2+URZ+0x60], R3 ;  /* 0x00006003020075a7 */ /* 0x001064000800017f */
[----:B-1----:R-:W-:Y:S05]  /*296a0*/  @!P0 NANOSLEEP.SYNCS 0x989680 ;  /* 0x009896800000895d */ /* 0x002fea0003900000 */
[----:B------:R-:W1:Y:S02]  /*296b0*/  @!P0 SYNCS.PHASECHK.TRANS64 P0, [R2+URZ+0x60], R3 ;  /* 0x00006003020085a7 */ /* 0x000e64000800007f */
[----:B-1----:R-:W-:Y:S05]  /*296c0*/  @!P0 BRA `(.L_x_2815) ;  /* 0xfffffffc00f08947 */ /* 0x002fea000383ffff */
[----:B------:R-:W-:Y:S05]  /*296d0*/  BRA `(.L_x_2939) ;  /* 0xffffffb800747947 */ /* 0x000fea000383ffff */
.L_x_2824:
[----:B--2---:R2:W3:Y:S02]  /*296e0*/  SYNCS.PHASECHK.TRANS64.TRYWAIT P0, [R2+URZ+0x34840], R3 ;  /* 0x03484003020075a7 */ /* 0x0044e4000800017f */
[----:B---3--:R-:W-:Y:S05]  /*296f0*/  @!P0 NANOSLEEP.SYNCS 0x989680 ;  /* 0x009896800000895d */ /* 0x008fea0003900000 */
[----:B------:R-:W3:Y:S02]  /*29700*/  @!P0 SYNCS.PHASECHK.TRANS64 P0, [R2+URZ+0x34840], R3 ;  /* 0x03484003020085a7 */ /* 0x000ee4000800007f */
[----:B---3--:R-:W-:Y:S05]  /*29710*/  @!P0 BRA `(.L_x_2824) ;  /* 0xfffffffc00f08947 */ /* 0x008fea000383ffff */
[----:B------:R-:W-:Y:S05]  /*29720*/  BRA `(.L_x_2940) ;  /* 0xffffffbc00d47947 */ /* 0x000fea000383ffff */
.L_x_2831:
[----:B0-----:R0:W1:Y:S02]  /*29730*/  SYNCS.PHASECHK.TRANS64.TRYWAIT P0, [R2+URZ+0x60], R5 ;  /* 0x00006005020075a7 */ /* 0x001064000800017f */
[----:B-1----:R-:W-:Y:S05]  /*29740*/  @!P0 NANOSLEEP.SYNCS 0x989680 ;  /* 0x009896800000895d */ /* 0x002fea0003900000 */
[----:B------:R-:W1:Y:S02]  /*29750*/  @!P0 SYNCS.PHASECHK.TRANS64 P0, [R2+URZ+0x60], R5 ;  /* 0x00006005020085a7 */ /* 0x000e64000800007f */
[----:B-1----:R-:W-:Y:S05]  /*29760*/  @!P0 BRA `(.L_x_2831) ;  /* 0xfffffffc00f08947 */ /* 0x002fea000383ffff */
[----:B------:R-:W-:Y:S05]  /*29770*/  BRA `(.L_x_2941) ;  /* 0xffffffc000e47947 */ /* 0x000fea000383ffff */
.L_x_2842:
[----:B--2---:R2:W4:Y:S02]  /*29780*/  SYNCS.PHASECHK.TRANS64.TRYWAIT P0, [R0+URZ+0x34860], R2 ;  /* 0x03486002000075a7 */ /* 0x004524000800017f */
[----:B----4-:R-:W-:Y:S05]  /*29790*/  @!P0 NANOSLEEP.SYNCS 0x989680 ;  /* 0x009896800000895d */ /* 0x010fea0003900000 */
[----:B------:R-:W4:Y:S02]  /*297a0*/  @!P0 SYNCS.PHASECHK.TRANS64 P0, [R0+URZ+0x34860], R2 ;  /* 0x03486002000085a7 */ /* 0x000f24000800007f */
[----:B----4-:R-:W-:Y:S05]  /*297b0*/  @!P0 BRA `(.L_x_2842) ;  /* 0xfffffffc00f08947 */ /* 0x010fea000383ffff */
[----:B------:R-:W-:Y:S05]  /*297c0*/  BRA `(.L_x_2942) ;  /* 0xffffffc800307947 */ /* 0x000fea000383ffff */
.L_x_2849:
[----:B------:R-:W4:Y:S01]  /*297d0*/  LDL R0, [R1] ;  /* 0x0000000001007983 */ /* 0x000f220000100800 */
[----:B------:R-:W-:Y:S01]  /*297e0*/  BSSY B0, `(.L_x_2943) ;  /* 0x0000008000007945 */ /* 0x000fe20003800000 */
[----:B------:R-:W-:Y:S01]  /*297f0*/  IMAD.MOV.U32 R12, RZ, RZ, RZ ;  /* 0x000000ffff0c7224 */ /* 0x000fe200078e00ff */
[----:B------:R-:W-:Y:S01]  /*29800*/  MOV R11, 0x1f ;  /* 0x0000001f000b7802 */ /* 0x000fe20000000f00 */
[----:B------:R-:W-:Y:S02]  /*29810*/  IMAD.MOV.U32 R15, RZ, RZ, -0x1 ;  /* 0xffffffffff0f7424 */ /* 0x000fe400078e00ff */
[----:B----4-:R-:W-:-:S07]  /*29820*/  IMAD.MOV.U32 R13, RZ, RZ, R0 ;  /* 0x000000ffff0d7224 */ /* 0x010fce00078e0000 */
[----:B0123--:R-:W-:Y:S05]  /*29830*/  WARPSYNC.COLLECTIVE R15, `(.L_x_2944) ;  /* 0x000000000f087348 */ /* 0x00ffea0003c00000 */
[----:B------:R4:W0:Y:S02]  /*29840*/  SHFL.IDX P6, R14, R13, R12, R11 ;  /* 0x0000000c0d0e7389 */ /* 0x00082400000c000b */
[----:B01234-:R-:W-:Y:S01]  /*29850*/  ENDCOLLECTIVE ;  /* 0x000000000000791b */ /* 0x01ffe20003800000 */
.L_x_2944:
[----:B------:R-:W-:Y:S05]  /*29860*/  BSYNC B0 ;  /* 0x0000000000007941 */ /* 0x000fea0003800000 */
.L_x_2943:
[----:B------:R0:W5:Y:S01]  /*29870*/  LDL R2, [R1+0xc] ;  /* 0x00000c0001027983 */ /* 0x0001620000100800 */
[----:B------:R-:W-:Y:S01]  /*29880*/  MOV R13, R0 ;  /* 0x00000000000d7202 */ /* 0x000fe20000000f00 */
[----:B------:R-:W-:Y:S01]  /*29890*/  IMAD.MOV.U32 R12, RZ, RZ, 0x1 ;  /* 0x00000001ff0c7424 */ /* 0x000fe200078e00ff */
[----:B------:R-:W-:Y:S01]  /*298a0*/  MOV R15, 0xffffffff ;  /* 0xffffffff000f7802 */ /* 0x000fe20000000f00 */
[----:B------:R-:W-:Y:S02]  /*298b0*/  IMAD.MOV.U32 R11, RZ, RZ, 0x1f ;  /* 0x0000001fff0b7424 */ /* 0x000fe400078e00ff */
[----:B------:R-:W-:-:S07]  /*298c0*/  IMAD.MOV.U32 R5, RZ, RZ, R14 ;  /* 0x000000ffff057224 */ /* 0x000fce00078e000e */
[----:B0----5:R-:W-:Y:S05]  /*298d0*/  WARPSYNC.COLLECTIVE R15, `(.L_x_2945) ;  /* 0x000000000f087348 */ /* 0x021fea0003c00000 */
[----:B------:R1:W2:Y:S02]  /*298e0*/  SHFL.IDX P6, R14, R13, R12, R11 ;  /* 0x0000000c0d0e7389 */ /* 0x0002a400000c000b */
[----:B012--5:R-:W-:Y:S01]  /*298f0*/  ENDCOLLECTIVE ;  /* 0x000000000000791b */ /* 0x027fe20003800000 */
.L_x_2945:
        /* <DEDUP_REMOVED lines=13> */
[C---:B------:R-:W-:Y:S02]  /*299d0*/  ISETP.GE.U32.AND P2, PT, R16.reuse, 0x2, PT ;  /* 0x000000021000780c */ /* 0x040fe40003f46070 */
[C---:B------:R-:W-:Y:S02]  /*299e0*/  ISETP.GE.U32.AND P3, PT, R16.reuse, 0x4, PT ;  /* 0x000000041000780c */ /* 0x040fe40003f66070 */
[C---:B------:R-:W-:Y:S02]  /*299f0*/  ISETP.GE.U32.AND P4, PT, R16.reuse, 0x8, PT ;  /* 0x000000081000780c */ /* 0x040fe40003f86070 */
[----:B------:R-:W-:Y:S01]  /*29a00*/  ISETP.GE.U32.AND P5, PT, R16, 0x10, PT ;  /* 0x000000101000780c */ /* 0x000fe20003fa6070 */
[----:B--2---:R-:W-:-:S02]  /*29a10*/  @!P1 IMAD.MOV.U32 R4, RZ, RZ, R8 ;  /* 0x000000ffff049224 */ /* 0x004fc400078e0008 */
[----:B------:R-:W-:Y:S01]  /*29a20*/  IMAD.MOV.U32 R8, RZ, RZ, RZ ;  /* 0x000000ffff087224 */ /* 0x000fe200078e00ff */
[----:B---3--:R-:W-:Y:S02]  /*29a30*/  @!P1 MOV R6, R2 ;  /* 0x0000000200069202 */ /* 0x008fe40000000f00 */
[----:B------:R-:W-:-:S03]  /*29a40*/  ISETP.NE.AND P1, PT, R16, RZ, PT ;  /* 0x000000ff1000720c */ /* 0x000fc60003f25270 */
[----:B------:R-:W-:-:S04]  /*29a50*/  IMAD R2, R6, R4, RZ ;  /* 0x0000000406027224 */ /* 0x000fc800078e02ff */
[----:B------:R-:W-:-:S07]  /*29a60*/  IMAD.MOV.U32 R13, RZ, RZ, R2 ;  /* 0x000000ffff0d7224 */ /* 0x000fce00078e0002 */
[----:B------:R-:W-:Y:S05]  /*29a70*/  WARPSYNC.COLLECTIVE R15, `(.L_x_2946) ;  /* 0x000000000f087348 */ /* 0x000fea0003c00000 */
[----:B------:R0:W1:Y:S02]  /*29a80*/  SHFL.UP P6, R14, R13, R12, R11 ;  /* 0x0400000c0d0e7389 */ /* 0x00006400000c000b */
[----:B01----:R-:W-:Y:S01]  /*29a90*/  ENDCOLLECTIVE ;  /* 0x000000000000791b */ /* 0x003fe20003800000 */
.L_x_2946:
        /* <DEDUP_REMOVED lines=8> */
.L_x_2947:
        /* <DEDUP_REMOVED lines=8> */
.L_x_2948:
        /* <DEDUP_REMOVED lines=8> */
.L_x_2949:
        /* <DEDUP_REMOVED lines=8> */
.L_x_2950:
        /* <DEDUP_REMOVED lines=9> */
.L_x_2951:
[----:B------:R-:W-:Y:S01]  /*29d30*/  MOV R9, R14 ;  /* 0x0000000e00097202 */ /* 0x000fe20000000f00 */
[----:B------:R-:W-:Y:S06]  /*29d40*/  BRA `(.L_x_2952) ;  /* 0xffffffc800a47947 */ /* 0x000fec000383ffff */
.L_x_2852:
[----:B------:R-:W-:Y:S01]  /*29d50*/  BSSY B0, `(.L_x_2953) ;  /* 0x0000008000007945 */ /* 0x000fe20003800000 */
[----:B------:R-:W-:Y:S01]  /*29d60*/  IMAD.MOV.U32 R13, RZ, RZ, R2 ;  /* 0x000000ffff0d7224 */ /* 0x000fe200078e0002 */
[----:B------:R-:W-:Y:S01]  /*29d70*/  MOV R12, 0x1 ;  /* 0x00000001000c7802 */ /* 0x000fe20000000f00 */
[----:B------:R-:W-:Y:S02]  /*29d80*/  IMAD.MOV.U32 R11, RZ, RZ, RZ ;  /* 0x000000ffff0b7224 */ /* 0x000fe400078e00ff */
[----:B------:R-:W-:-:S07]  /*29d90*/  IMAD.MOV.U32 R15, RZ, RZ, -0x1 ;  /* 0xffffffffff0f7424 */ /* 0x000fce00078e00ff */
[----:B0-----:R-:W-:Y:S05]  /*29da0*/  WARPSYNC.COLLECTIVE R15, `(.L_x_2954) ;  /* 0x000000000f087348 */ /* 0x001fea0003c00000 */
[----:B------:R1:W2:Y:S02]  /*29db0*/  SHFL.UP P6, R14, R13, R12, R11 ;  /* 0x0400000c0d0e7389 */ /* 0x0002a400000c000b */
[----:B012---:R-:W-:Y:S01]  /*29dc0*/  ENDCOLLECTIVE ;  /* 0x000000000000791b */ /* 0x007fe20003800000 */
.L_x_2954:
[----:B------:R-:W-:Y:S05]  /*29dd0*/  BSYNC B0 ;  /* 0x0000000000007941 */ /* 0x000fea0003800000 */
.L_x_2953:
[----:B------:R-:W-:Y:S01]  /*29de0*/  MOV R3, R14 ;  /* 0x0000000e00037202 */ /* 0x000fe20000000f00 */
[----:B------:R-:W-:Y:S01]  /*29df0*/  IMAD.MOV.U32 R11, RZ, RZ, RZ ;  /* 0x000000ffff0b7224 */ /* 0x000fe200078e00ff */
[----:B------:R-:W-:Y:S01]  /*29e00*/  MOV R12, 0x2 ;  /* 0x00000002000c7802 */ /* 0x000fe20000000f00 */
[----:B------:R-:W-:Y:S01]  /*29e10*/  IMAD.MOV.U32 R15, RZ, RZ, -0x1 ;  /* 0xffffffffff0f7424 */ /* 0x000fe200078e00ff */
[----:B------:R-:W-:-:S05]  /*29e20*/  SEL R3, R3, RZ, P1 ;  /* 0x000000ff03037207 */ /* 0x000fca0000800000 */
[----:B------:R-:W-:-:S04]  /*29e30*/  IMAD.IADD R2, R2, 0x1, R3 ;  /* 0x0000000102027824 */ /* 0x000fc800078e0203 */
[----:B------:R-:W-:-:S07]  /*29e40*/  IMAD.MOV.U32 R13, RZ, RZ, R2 ;  /* 0x000000ffff0d7224 */ /* 0x000fce00078e0002 */
[----:B------:R-:W-:Y:S05]  /*29e50*/  WARPSYNC.COLLECTIVE R15, `(.L_x_2955) ;  /* 0x000000000f087348 */ /* 0x000fea0003c00000 */
[----:B------:R0:W1:Y:S02]  /*29e60*/  SHFL.UP P6, R14, R13, R12, R11 ;  /* 0x0400000c0d0e7389 */ /* 0x00006400000c000b */
[----:B01----:R-:W-:Y:S01]  /*29e70*/  ENDCOLLECTIVE ;  /* 0x000000000000791b */ /* 0x003fe20003800000 */
.L_x_2955:
        /* <DEDUP_REMOVED lines=8> */
.L_x_2956:
        /* <DEDUP_REMOVED lines=8> */
.L_x_2957:
        /* <DEDUP_REMOVED lines=8> */
.L_x_2958:
[----:B------:R-:W-:Y:S01]  /*2a000*/  MOV R12, 0x1f ;  /* 0x0000001f000c7802 */ /* 0x000fe20000000f00 */
[----:B------:R-:W-:Y:S01]  /*2a010*/  IMAD.MOV.U32 R11, RZ, RZ, 0x1f ;  /* 0x0000001fff0b7424 */ /* 0x000fe200078e00ff */
[----:B------:R-:W-:-:S04]  /*2a020*/  MOV R3, R14 ;  /* 0x0000000e00037202 */ /* 0x000fc80000000f00 */
[----:B------:R-:W-:-:S05]  /*2a030*/  SEL R3, R3, RZ, P5 ;  /* 0x000000ff03037207 */ /* 0x000fca0002800000 */
[----:B------:R-:W-:-:S04]  /*2a040*/  IMAD.IADD R7, R2, 0x1, R3 ;  /* 0x0000000102077824 */ /* 0x000fc800078e0203 */
[----:B------:R-:W-:-:S07]  /*2a050*/  IMAD.MOV.U32 R13, RZ, RZ, R7 ;  /* 0x000000ffff0d7224 */ /* 0x000fce00078e0007 */
[----:B------:R-:W-:Y:S05]  /*2a060*/  WARPSYNC.COLLECTIVE R15, `(.L_x_2959) ;  /* 0x000000000f087348 */ /* 0x000fea0003c00000 */
[----:B------:R0:W1:Y:S02]  /*2a070*/  SHFL.IDX P6, R14, R13, R12, R11 ;  /* 0x0000000c0d0e7389 */ /* 0x00006400000c000b */
[----:B01----:R-:W-:Y:S01]  /*2a080*/  ENDCOLLECTIVE ;  /* 0x000000000000791b */ /* 0x003fe20003800000 */
.L_x_2959:
[----:B------:R-:W-:Y:S01]  /*2a090*/  IMAD.MOV.U32 R9, RZ, RZ, R14 ;  /* 0x000000ffff097224 */ /* 0x000fe200078e000e */
[----:B------:R-:W-:Y:S06]  /*2a0a0*/  BRA `(.L_x_2960) ;  /* 0xffffffc800787947 */ /* 0x000fec000383ffff */
.L_x_2854:
[----:B------:R-:W-:Y:S01]  /*2a0b0*/  BSSY B0, `(.L_x_2961) ;  /* 0x0000006000007945 */ /* 0x000fe20003800000 */
[----:B------:R-:W-:Y:S02]  /*2a0c0*/  PLOP3.LUT P6, PT, P6, PT, PT, 0x8, 0x0 ;  /* 0x000000000000781c */ /* 0x000fe400037ce170 */
[----:B------:R-:W-:-:S11]  /*2a0d0*/  MOV R15, 0xffffffff ;  /* 0xffffffff000f7802 */ /* 0x000fd60000000f00 */
[----:B0-----:R-:W-:Y:S05]  /*2a0e0*/  WARPSYNC.COLLECTIVE R15, `(.L_x_2962) ;  /* 0x000000000f087348 */ /* 0x001fea0003c00000 */
[----:B------:R-:W-:Y:S01]  /*2a0f0*/  VOTE.ANY R14, PT, P6 ;  /* 0x00000000000e7806 */ /* 0x000fe200030e0100 */
[----:B0-----:R-:W-:Y:S06]  /*2a100*/  ENDCOLLECTIVE ;  /* 0x000000000000791b */ /* 0x001fec0003800000 */
.L_x_2962:
[----:B------:R-:W-:Y:S05]  /*2a110*/  BSYNC B0 ;  /* 0x0000000000007941 */ /* 0x000fea0003800000 */
.L_x_2961:
        /* <DEDUP_REMOVED lines=10> */
.L_x_2963:
[----:B------:R-:W-:Y:S01]  /*2a1c0*/  IMAD.MOV.U32 R13, RZ, RZ, R6 ;  /* 0x000000ffff0d7224 */ /* 0x000fe200078e0006 */
[----:B------:R-:W-:-:S07]  /*2a1d0*/  MOV R4, R14 ;  /* 0x0000000e00047202 */ /* 0x000fce0000000f00 */
[----:B------:R-:W-:Y:S05]  /*2a1e0*/  WARPSYNC.COLLECTIVE R15, `(.L_x_2964) ;  /* 0x000000000f087348 */ /* 0x000fea0003c00000 */
[----:B------:R0:W1:Y:S02]  /*2a1f0*/  SHFL.IDX P6, R14, R13, R12, R11 ;  /* 0x0000000c0d0e7389 */ /* 0x00006400000c000b */
[----:B01----:R-:W-:Y:S01]  /*2a200*/  ENDCOLLECTIVE ;  /* 0x000000000000791b */ /* 0x003fe20003800000 */
.L_x_2964:
[----:B------:R-:W-:Y:S01]  /*2a210*/  IMAD.MOV.U32 R6, RZ, RZ, R14 ;  /* 0x000000ffff067224 */ /* 0x000fe200078e000e */
[----:B------:R-:W-:-:S05]  /*2a220*/  IADD3 R10, R3, R10, RZ ;  /* 0x0000000a030a7210 */ /* 0x000fca0007ffe0ff */
[----:B------:R0:W-:Y:S01]  /*2a230*/  STL [R1+0xc], R10 ;  /* 0x00000c0a01007387 */ /* 0x0001e20000100800 */
[----:B------:R-:W-:Y:S05]  /*2a240*/  BRA `(.L_x_2965) ;  /* 0xffffffc800587947 */ /* 0x000fea000383ffff */
.L_x_2856:
[----:B------:R-:W-:Y:S01]  /*2a250*/  BSSY B0, `(.L_x_2966) ;  /* 0x0000008000007945 */ /* 0x000fe20003800000 */
[----:B------:R-:W-:Y:S01]  /*2a260*/  IMAD.MOV.U32 R13, RZ, RZ, R7 ;  /* 0x000000ffff0d7224 */ /* 0x000fe200078e0007 */
[----:B------:R-:W-:Y:S01]  /*2a270*/  MOV R11, 0x1f ;  /* 0x0000001f000b7802 */ /* 0x000fe20000000f00 */
[----:B------:R-:W-:Y:S02]  /*2a280*/  IMAD.MOV.U32 R12, RZ, RZ, R3 ;  /* 0x000000ffff0c7224 */ /* 0x000fe400078e0003 */
[----:B------:R-:W-:-:S07]  /*2a290*/  IMAD.MOV.U32 R15, RZ, RZ, -0x1 ;  /* 0xffffffffff0f7424 */ /* 0x000fce00078e00ff */
[----:B0-----:R-:W-:Y:S05]  /*2a2a0*/  WARPSYNC.COLLECTIVE R15, `(.L_x_2967) ;  /* 0x000000000f087348 */ /* 0x001fea0003c00000 */
[----:B------:R1:W2:Y:S02]  /*2a2b0*/  SHFL.IDX P6, R14, R13, R12, R11 ;  /* 0x0000000c0d0e7389 */ /* 0x0002a400000c000b */
[----:B012---:R-:W-:Y:S01]  /*2a2c0*/  ENDCOLLECTIVE ;  /* 0x000000000000791b */ /* 0x007fe20003800000 */
.L_x_2967:
[----:B------:R-:W-:Y:S05]  /*2a2d0*/  BSYNC B0 ;  /* 0x0000000000007941 */ /* 0x000fea0003800000 */
.L_x_2966:
[----:B------:R-:W-:Y:S01]  /*2a2e0*/  IMAD.MOV.U32 R3, RZ, RZ, R14 ;  /* 0x000000ffff037224 */ /* 0x000fe200078e000e */
[----:B------:R-:W-:Y:S06]  /*2a2f0*/  BRA `(.L_x_2968) ;  /* 0xffffffc800447947 */ /* 0x000fec000383ffff */
.L_x_2862:
[----:B0-----:R0:W1:Y:S02]  /*2a300*/  SYNCS.PHASECHK.TRANS64.TRYWAIT P0, [R0+URZ+0x34820], R3 ;  /* 0x03482003000075a7 */ /* 0x001064000800017f */
[----:B-1----:R-:W-:Y:S05]  /*2a310*/  @!P0 NANOSLEEP.SYNCS 0x989680 ;  /* 0x009896800000895d */ /* 0x002fea0003900000 */
[----:B------:R-:W1:Y:S02]  /*2a320*/  @!P0 SYNCS.PHASECHK.TRANS64 P0, [R0+URZ+0x34820], R3 ;  /* 0x03482003000085a7 */ /* 0x000e64000800007f */
[----:B-1----:R-:W-:Y:S05]  /*2a330*/  @!P0 BRA `(.L_x_2862) ;  /* 0xfffffffc00f08947 */ /* 0x002fea000383ffff */
[----:B------:R-:W-:Y:S05]  /*2a340*/  BRA `(.L_x_2969) ;  /* 0xffffffd000e47947 */ /* 0x000fea000383ffff */
.L_x_2863:
[----:B------:R-:W1:Y:S01]  /*2a350*/  S2R R2, SR_TID.X ;  /* 0x0000000000027919 */ /* 0x000e620000002100 */
[----:B------:R-:W-:Y:S01]  /*2a360*/  BSSY B0, `(.L_x_2970) ;  /* 0x000000a000007945 */ /* 0x000fe20003800000 */
[----:B------:R-:W-:Y:S01]  /*2a370*/  IMAD.MOV.U32 R12, RZ, RZ, RZ ;  /* 0x000000ffff0c7224 */ /* 0x000fe200078e00ff */
[----:B------:R-:W-:Y:S01]  /*2a380*/  MOV R15, 0xffffffff ;  /* 0xffffffff000f7802 */ /* 0x000fe20000000f00 */
[----:B------:R-:W-:Y:S01]  /*2a390*/  IMAD.MOV.U32 R11, RZ, RZ, 0x1f ;  /* 0x0000001fff0b7424 */ /* 0x000fe200078e00ff */
[----:B-1----:R-:W-:-:S04]  /*2a3a0*/  SHF.R.U32.HI R2, RZ, 0x5, R2 ;  /* 0x00000005ff027819 */ /* 0x002fc80000011602 */
[----:B------:R-:W-:-:S04]  /*2a3b0*/  LOP3.LUT R2, R2, 0x3, RZ, 0xc0, !PT ;  /* 0x0000000302027812 */ /* 0x000fc800078ec0ff */
[----:B------:R-:W-:-:S07]  /*2a3c0*/  MOV R13, R2 ;  /* 0x00000002000d7202 */ /* 0x000fce0000000f00 */
[----:B0-----:R-:W-:Y:S05]  /*2a3d0*/  WARPSYNC.COLLECTIVE R15, `(.L_x_2971) ;  /* 0x000000000f087348 */ /* 0x001fea0003c00000 */
[----:B------:R1:W2:Y:S02]  /*2a3e0*/  SHFL.IDX P6, R14, R13, R12, R11 ;  /* 0x0000000c0d0e7389 */ /* 0x0002a400000c000b */
[----:B012---:R-:W-:Y:S01]  /*2a3f0*/  ENDCOLLECTIVE ;  /* 0x000000000000791b */ /* 0x007fe20003800000 */
.L_x_2971:
[----:B------:R-:W-:Y:S05]  /*2a400*/  BSYNC B0 ;  /* 0x0000000000007941 */ /* 0x000fea0003800000 */
.L_x_2970:
[----:B------:R-:W-:Y:S05]  /*2a410*/  BRA `(.L_x_2972) ;  /* 0xffffffd000cc7947 */ /* 0x000fea000383ffff */
.L_x_2864:
[----:B------:R-:W-:Y:S01]  /*2a420*/  BSSY B0, `(.L_x_2973) ;  /* 0x0000006000007945 */ /* 0x000fe20003800000 */
[----:B------:R-:W-:-:S07]  /*2a430*/  IMAD.MOV.U32 R15, RZ, RZ, -0x1 ;  /* 0xffffffffff0f7424 */ /* 0x000fce00078e00ff */
[----:B01----:R-:W-:Y:S05]  /*2a440*/  WARPSYNC.COLLECTIVE R15, `(.L_x_2974) ;  /* 0x000000000f0c7348 */ /* 0x003fea0003c00000 */
[----:B------:R-:W-:Y:S02]  /*2a450*/  ELECT P6, UR62, PT ;  /* 0x00000000003e782f */ /* 0x000fe400038c0000 */
[----:B------:R-:W-:Y:S01]  /*2a460*/  MOV R14, UR62 ;  /* 0x0000003e000e7c02 */ /* 0x000fe20008000f00 */
[----:B01----:R-:W-:Y:S10]  /*2a470*/  ENDCOLLECTIVE ;  /* 0x000000000000791b */ /* 0x003ff40003800000 */
.L_x_2974:
[----:B------:R-:W-:Y:S05]  /*2a480*/  BSYNC B0 ;  /* 0x0000000000007941 */ /* 0x000fea0003800000 */
.L_x_2973:
[----:B------:R-:W-:Y:S05]  /*2a490*/  BRA `(.L_x_2975) ;  /* 0xffffffd000c07947 */ /* 0x000fea000383ffff */
.L_x_2866:
[----:B0-----:R0:W1:Y:S02]  /*2a4a0*/  SYNCS.PHASECHK.TRANS64.TRYWAIT P0, [R6+URZ], R5 ;  /* 0x00000005060075a7 */ /* 0x001064000800017f */
[----:B-1----:R-:W-:Y:S05]  /*2a4b0*/  @!P0 NANOSLEEP.SYNCS 0x989680 ;  /* 0x009896800000895d */ /* 0x002fea0003900000 */
[----:B------:R-:W1:Y:S02]  /*2a4c0*/  @!P0 SYNCS.PHASECHK.TRANS64 P0, [R6+URZ], R5 ;  /* 0x00000005060085a7 */ /* 0x000e64000800007f */
[----:B-1----:R-:W-:Y:S05]  /*2a4d0*/  @!P0 BRA `(.L_x_2866) ;  /* 0xfffffffc00f08947 */ /* 0x002fea000383ffff */
[----:B------:R-:W-:Y:S05]  /*2a4e0*/  BRA `(.L_x_2976) ;  /* 0xffffffd400007947 */ /* 0x000fea000383ffff */
.L_x_2867:
[----:B-1----:R1:W2:Y:S02]  /*2a4f0*/  SYNCS.PHASECHK.TRANS64.TRYWAIT P0, [R7+URZ], R2 ;  /* 0x00000002070075a7 */ /* 0x0022a4000800017f */
[----:B--2---:R-:W-:Y:S05]  /*2a500*/  @!P0 NANOSLEEP.SYNCS 0x989680 ;  /* 0x009896800000895d */ /* 0x004fea0003900000 */
[----:B------:R-:W2:Y:S02]  /*2a510*/  @!P0 SYNCS.PHASECHK.TRANS64 P0, [R7+URZ], R2 ;  /* 0x00000002070085a7 */ /* 0x000ea4000800007f */
[----:B--2---:R-:W-:Y:S05]  /*2a520*/  @!P0 BRA `(.L_x_2867) ;  /* 0xfffffffc00f08947 */ /* 0x004fea000383ffff */
[----:B------:R-:W-:Y:S05]  /*2a530*/  BRA `(.L_x_2977) ;  /* 0xffffffd000f47947 */ /* 0x000fea000383ffff */
.L_x_2869:
[----:B--2---:R2:W3:Y:S02]  /*2a540*/  SYNCS.PHASECHK.TRANS64.TRYWAIT P0, [R4+URZ], R5 ;  /* 0x00000005040075a7 */ /* 0x0044e4000800017f */
[----:B---3--:R-:W-:Y:S05]  /*2a550*/  @!P0 NANOSLEEP.SYNCS 0x989680 ;  /* 0x009896800000895d */ /* 0x008fea0003900000 */
[----:B------:R-:W3:Y:S02]  /*2a560*/  @!P0 SYNCS.PHASECHK.TRANS64 P0, [R4+URZ], R5 ;  /* 0x00000005040085a7 */ /* 0x000ee4000800007f */
[----:B---3--:R-:W-:Y:S05]  /*2a570*/  @!P0 BRA `(.L_x_2869) ;  /* 0xfffffffc00f08947 */ /* 0x008fea000383ffff */
[----:B------:R-:W-:Y:S05]  /*2a580*/  BRA `(.L_x_2978) ;  /* 0xffffffd000f87947 */ /* 0x000fea000383ffff */
.L_x_2979:
        /* <DEDUP_REMOVED lines=15> */
.L_x_2988:


//--------------------- .nv.global.init           --------------------------
	.section	.nv.global.init,"aw",@progbits
.nv.global.init:
	.type		$str$20,@object
	.size		$str$20,($str$21 - $str$20)
$str$20:
        /*0000*/ 	.byte	0x28, 0x61, 0x64, 0x64, 0x72, 0x65, 0x73, 0x73, 0x20, 0x26, 0x20, 0x6d, 0x61, 0x73, 0x6b, 0x29
        /*0010*/ 	.byte	0x20, 0x3d, 0x3d, 0x20, 0x30, 0x00
	.type		$str$21,@object
	.size		$str$21,(__unnamed_11 - $str$21)
$str$21:
        /*0016*/ 	.byte	0x2f, 0x74, 0x6d, 0x70, 0x2f, 0x6f, 0x73, 0x73, 0x5f, 0x6b, 0x65, 0x72, 0x6e, 0x65, 0x6c, 0x73
        /*0026*/ 	.byte	0x5f, 0x73, 0x72, 0x63, 0x2f, 0x66, 0x6c, 0x61, 0x73, 0x68, 0x5f, 0x61, 0x74, 0x74, 0x65, 0x6e
        /*0036*/ 	.byte	0x74, 0x69, 0x6f, 0x6e, 0x2f, 0x63, 0x73, 0x72, 0x63, 0x2f, 0x63, 0x75, 0x74, 0x6c, 0x61, 0x73
        /*0046*/ 	.byte	0x73, 0x2f, 0x69, 0x6e, 0x63, 0x6c, 0x75, 0x64, 0x65, 0x2f, 0x63, 0x75, 0x74, 0x65, 0x2f, 0x70
        /*0056*/ 	.byte	0x6f, 0x69, 0x6e, 0x74, 0x65, 0x72, 0x5f, 0x66, 0x6c, 0x61, 0x67, 0x67, 0x65, 0x64, 0x2e, 0x68
        /*0066*/ 	.byte	0x70, 0x70, 0x00
	.type		__unnamed_11,@object
	.size		__unnamed_11,(__unnamed_4 - __unnamed_11)
__unnamed_11:
        /* <DEDUP_REMOVED lines=24> */
	.type		__unnamed_4,@object
	.size		__unnamed_4,(__unnamed_6 - __unnamed_4)
__unnamed_4:
        /* <DEDUP_REMOVED lines=24> */
	.type		__unnamed_6,@object
	.size		__unnamed_6,(__unnamed_9 - __unnamed_6)
__unnamed_6:
        /* <DEDUP_REMOVED lines=24> */
	.type		__unnamed_9,@object
	.size		__unnamed_9,(__unnamed_5 - __unnamed_9)
__unnamed_9:
        /* <DEDUP_REMOVED lines=29> */
	.type		__unnamed_5,@object
	.size		__unnamed_5,(__unnamed_3 - __unnamed_5)
__unnamed_5:
        /* <DEDUP_REMOVED lines=29> */
	.type		__unnamed_3,@object
	.size		__unnamed_3,(__unnamed_8 - __unnamed_3)
__unnamed_3:
        /* <DEDUP_REMOVED lines=29> */
	.type		__unnamed_8,@object
	.size		__unnamed_8,(__unnamed_10 - __unnamed_8)
__unnamed_8:
        /* <DEDUP_REMOVED lines=29> */
	.type		__unnamed_10,@object
	.size		__unnamed_10,(__unnamed_2 - __unnamed_10)
__unnamed_10:
        /* <DEDUP_REMOVED lines=29> */
	.type		__unnamed_2,@object
	.size		__unnamed_2,(__unnamed_1 - __unnamed_2)
__unnamed_2:
        /* <DEDUP_REMOVED lines=29> */
	.type		__unnamed_1,@object
	.size		__unnamed_1,(__unnamed_7 - __unnamed_1)
__unnamed_1:
        /* <DEDUP_REMOVED lines=28> */
        /*1171*/ 	.byte	0x32, 0x34, 0x35, 0x37, 0x36, 0x3e, 0x3e, 0x3e, 0x3e, 0x3e, 0x20, 0x26, 0x5d, 0x00
	.type		__unnamed_7,@object
	.size		__unnamed_7,(.L_6 - __unnamed_7)
__unnamed_7:
        /* <DEDUP_REMOVED lines=29> */
.L_6:


//--------------------- .nv.shared._ZN7cutlass13device_kernelIN5flash11enable_sm90INS1_16FlashAttnFwdSm90INS1_25CollectiveMainloopFwdSm90ILi2EN4cute5tupleIJNS5_1CILi1EEES8_S8_EEENS6_IJNS7_ILi128EEESA_NS7_ILi192EEEEEELi128ENS_6half_tEfNS_4arch4Sm90ELb0ELb0ELb1ELb0ELb0ELb0ELb0ELb1ELb1ELb1ELb1ELb0EEENS1_21CollectiveEpilogueFwdINS6_IJSA_SA_SA_EEES9_SD_SF_Li256ELb0ELb1ELb1ELb0EEENS1_19SingleTileSchedulerILb0ELb1ELb1ELi128EEEEEEEEEvNT_6ParamsE --------------------------
	.section	.nv.shared._ZN7cutlass13device_kernelIN5flash11enable_sm90INS1_16FlashAttnFwdSm90INS1_25CollectiveMainloopFwdSm90ILi2EN4cute5tupleIJNS5_1CILi1EEES8_S8_EEENS6_IJNS7_ILi128EEESA_NS7_ILi192EEEEEELi128ENS_6half_tEfNS_4arch4Sm90ELb0ELb0ELb1ELb0ELb0ELb0ELb0ELb1ELb1ELb1ELb1ELb0EEENS1_21CollectiveEpilogueFwdINS6_IJSA_SA_SA_EEES9_SD_SF_Li256ELb0ELb1ELb1ELb0EEENS1_19SingleTileSchedulerILb0ELb1ELb1ELi128EEEEEEEEEvNT_6ParamsE,"aw",@nobits
	.sectionflags	@""
	.align	16
	.zero		1024


//--------------------- .nv.shared.reserved.0     --------------------------
	.section	.nv.shared.reserved.0,"aw",@nobits
	.weak		__nv_reservedSMEM_offset_0_alias
	.size		__nv_reservedSMEM_offset_0_alias, 0, 0
	.other		__nv_reservedSMEM_offset_0_alias,@"STO_CUDA_RESERVED_SHARED STV_DEFAULT"
__nv_reservedSMEM_offset_0_alias:
	.zero		0


//--------------------- .nv.global                --------------------------
	.section	.nv.global,"aw",@nobits
.nv.global:
	.type		_ZN84_INTERNAL_7c55a05c_48_flash_fwd_hdim192_128_fp16_split_softcap_sm90_cu_49158569_32074cute1_E,@object
	.size		_ZN84_INTERNAL_7c55a05c_48_flash_fwd_hdim192_128_fp16_split_softcap_sm90_cu_49158569_32074cute1_E,(_ZN84_INTERNAL_7c55a05c_48_flash_fwd_hdim192_128_fp16_split_softcap_sm90_cu_49158569_32074cuda3std3__45__cpo6cbeginE - _ZN84_INTERNAL_7c55a05c_48_flash_fwd_hdim192_128_fp16_split_softcap_sm90_cu_49158569_32074cute1_E)
_ZN84_INTERNAL_7c55a05c_48_flash_fwd_hdim192_128_fp16_split_softcap_sm90_cu_49158569_32074cute1_E:
	.zero		1
	.type		_ZN84_INTERNAL_7c55a05c_48_flash_fwd_hdim192_128_fp16_split_softcap_sm90_cu_49158569_32074cuda3std3__45__cpo6cbeginE,@object
	.size		_ZN84_INTERNAL_7c55a05c_48_flash_fwd_hdim192_128_fp16_split_softcap_sm90_cu_49158569_32074cuda3std3__45__cpo6cbeginE,(_ZN84_INTERNAL_7c55a05c_48_flash_fwd_hdim192_128_fp16_split_softcap_sm90_cu_49158569_32074cuda3std3__48in_placeE - _ZN84_INTERNAL_7c55a05c_48_flash_fwd_hdim192_128_fp16_split_softcap_sm90_cu_49158569_32074cuda3std3__45__cpo6cbeginE)
_ZN84_INTERNAL_7c55a05c_48_flash_fwd_hdim192_128_fp16_split_softcap_sm90_cu_49158569_32074cuda3std3__45__cpo6cbeginE:
	.zero		1
	.type		_ZN84_INTERNAL_7c55a05c_48_flash_fwd_hdim192_128_fp16_split_softcap_sm90_cu_49158569_32074cuda3std3__48in_placeE,@object
	.size		_ZN84_INTERNAL_7c55a05c_48_flash_fwd_hdim192_128_fp16_split_softcap_sm90_cu_49158569_32074cuda3std3__48in_placeE,(_ZN84_INTERNAL_7c55a05c_48_flash_fwd_hdim192_128_fp16_split_softcap_sm90_cu_49158569_32074cuda3std6ranges3__45__cpo9iter_moveE - _ZN84_INTERNAL_7c55a05c_48_flash_fwd_hdim192_128_fp16_split_softcap_sm90_cu_49158569_32074cuda3std3__48in_placeE)
_ZN84_INTERNAL_7c55a05c_48_flash_fwd_hdim192_128_fp16_split_softcap_sm90_cu_49158569_32074cuda3std3__48in_placeE:
	.zero		1
	.type		_ZN84_INTERNAL_7c55a05c_48_flash_fwd_hdim192_128_fp16_split_softcap_sm90_cu_49158569_32074cuda3std6ranges3__45__cpo9iter_moveE,@object
	.size		_ZN84_INTERNAL_7c55a05c_48_flash_fwd_hdim192_128_fp16_split_softcap_sm90_cu_49158569_32074cuda3std6ranges3__45__cpo9iter_moveE,(_ZN84_INTERNAL_7c55a05c_48_flash_fwd_hdim192_128_fp16_split_softcap_sm90_cu_49158569_32074cuda3std3__45__cpo5beginE - _ZN84_INTERNAL_7c55a05c_48_flash_fwd_hdim192_128_fp16_split_softcap_sm90_cu_49158569_32074cuda3std6ranges3__45__cpo9iter_moveE)
_ZN84_INTERNAL_7c55a05c_48_flash_fwd_hdim192_128_fp16_split_softcap_sm90_cu_49158569_32074cuda3std6ranges3__45__cpo9iter_moveE:
	.zero		1
	.type		_ZN84_INTERNAL_7c55a05c_48_flash_fwd_hdim192_128_fp16_split_softcap_sm90_cu_49158569_32074cuda3std3__45__cpo5beginE,@object
	.size		_ZN84_INTERNAL_7c55a05c_48_flash_fwd_hdim192_128_fp16_split_softcap_sm90_cu_49158569_32074cuda3std3__45__cpo5beginE,(_ZN84_INTERNAL_7c55a05c_48_flash_fwd_hdim192_128_fp16_split_softcap_sm90_cu_49158569_32074cuda3std3__486_GLOBAL__N__7c55a05c_48_flash_fwd_hdim192_128_fp16_split_softcap_sm90_cu_49158569_32076ignoreE - _ZN84_INTERNAL_7c55a05c_48_flash_fwd_hdim192_128_fp16_split_softcap_sm90_cu_49158569_32074cuda3std3__45__cpo5beginE)
_ZN84_INTERNAL_7c55a05c_48_flash_fwd_hdim192_128_fp16_split_softcap_sm90_cu_49158569_32074cuda3std3__45__cpo5beginE:
	.zero		1
	.type		_ZN84_INTERNAL_7c55a05c_48_flash_fwd_hdim192_128_fp16_split_softcap_sm90_cu_49158569_32074cuda3std3__486_GLOBAL__N__7c55a05c_48_flash_fwd_hdim192_128_fp16_split_softcap_sm90_cu_49158569_32076ignoreE,@object
	.size		_ZN84_INTERNAL_7c55a05c_48_flash_fwd_hdim192_128_fp16_split_softcap_sm90_cu_49158569_32074cuda3std3__486_GLOBAL__N__7c55a05c_48_flash_fwd_hdim192_128_fp16_split_softcap_sm90_cu_49158569_32076ignoreE,(_ZN84_INTERNAL_7c55a05c_48_flash_fwd_hdim192_128_fp16_split_softcap_sm90_cu_49158569_32074cute7productE - _ZN84_INTERNAL_7c55a05c_48_flash_fwd_hdim192_128_fp16_split_softcap_sm90_cu_49158569_32074cuda3std3__486_GLOBAL__N__7c55a05c_48_flash_fwd_hdim192_128_fp16_split_softcap_sm90_cu_49158569_32076ignoreE)
_ZN84_INTERNAL_7c55a05c_48_flash_fwd_hdim192_128_fp16_split_softcap_sm90_cu_49158569_32074cuda3std3__486_GLOBAL__N__7c55a05c_48_flash_fwd_hdim192_128_fp16_split_softcap_sm90_cu_49158569_32076ignoreE:
	.zero		1
	.type		_ZN84_INTERNAL_7c55a05c_48_flash_fwd_hdim192_128_fp16_split_softcap_sm90_cu_49158569_32074cute7productE,@object
	.size		_ZN84_INTERNAL_7c55a05c_48_flash_fwd_hdim192_128_fp16_split_softcap_sm90_cu_49158569_32074cute7productE,(_ZN84_INTERNAL_7c55a05c_48_flash_fwd_hdim192_128_fp16_split_softcap_sm90_cu_49158569_32074cuda3std3__45__cpo3endE - _ZN84_INTERNAL_7c55a05c_48_flash_fwd_hdim192_128_fp16_split_softcap_sm90_cu_49158569_32074cute7productE)
_ZN84_INTERNAL_7c55a05c_48_flash_fwd_hdim192_128_fp16_split_softcap_sm90_cu_49158569_32074cute7productE:
	.zero		1
	.type		_ZN84_INTERNAL_7c55a05c_48_flash_fwd_hdim192_128_fp16_split_softcap_sm90_cu_49158569_32074cuda3std3__45__cpo3endE,@object
	.size		_ZN84_INTERNAL_7c55a05c_48_flash_fwd_hdim192_128_fp16_split_softcap_sm90_cu_49158569_32074cuda3std3__45__cpo3endE,(_ZN84_INTERNAL_7c55a05c_48_flash_fwd_hdim192_128_fp16_split_softcap_sm90_cu_49158569_32074cuda3std3__419piecewise_constructE - _ZN84_INTERNAL_7c55a05c_48_flash_fwd_hdim192_128_fp16_split_softcap_sm90_cu_49158569_32074cuda3std3__45__cpo3endE)
_ZN84_INTERNAL_7c55a05c_48_flash_fwd_hdim192_128_fp16_split_softcap_sm90_cu_49158569_32074cuda3std3__45__cpo3endE:
	.zero		1
	.type		_ZN84_INTERNAL_7c55a05c_48_flash_fwd_hdim192_128_fp16_split_softcap_sm90_cu_49158569_32074cuda3std3__419piecewise_constructE,@object
	.size		_ZN84_INTERNAL_7c55a05c_48_flash_fwd_hdim192_128_fp16_split_softcap_sm90_cu_49158569_32074cuda3std3__419piecewise_constructE,(_ZN84_INTERNAL_7c55a05c_48_flash_fwd_hdim192_128_fp16_split_softcap_sm90_cu_49158569_32074cuda3std3__45__cpo4cendE - _ZN84_INTERNAL_7c55a05c_48_flash_fwd_hdim192_128_fp16_split_softcap_sm90_cu_49158569_32074cuda3std3__419piecewise_constructE)
_ZN84_INTERNAL_7c55a05c_48_flash_fwd_hdim192_128_fp16_split_softcap_sm90_cu_49158569_32074cuda3std3__419piecewise_constructE:
	.zero		1
	.type		_ZN84_INTERNAL_7c55a05c_48_flash_fwd_hdim192_128_fp16_split_softcap_sm90_cu_49158569_32074cuda3std3__45__cpo4cendE,@object
	.size		_ZN84_INTERNAL_7c55a05c_48_flash_fwd_hdim192_128_fp16_split_softcap_sm90_cu_49158569_32074cuda3std3__45__cpo4cendE,(_ZN84_INTERNAL_7c55a05c_48_flash_fwd_hdim192_128_fp16_split_softcap_sm90_cu_49158569_32074cuda3std6ranges3__45__cpo4swapE - _ZN84_INTERNAL_7c55a05c_48_flash_fwd_hdim192_128_fp16_split_softcap_sm90_cu_49158569_32074cuda3std3__45__cpo4cendE)
_ZN84_INTERNAL_7c55a05c_48_flash_fwd_hdim192_128_fp16_split_softcap_sm90_cu_49158569_32074cuda3std3__45__cpo4cendE:
	.zero		1
	.type		_ZN84_INTERNAL_7c55a05c_48_flash_fwd_hdim192_128_fp16_split_softcap_sm90_cu_49158569_32074cuda3std6ranges3__45__cpo4swapE,@object
	.size		_ZN84_INTERNAL_7c55a05c_48_flash_fwd_hdim192_128_fp16_split_softcap_sm90_cu_49158569_32074cuda3std6ranges3__45__cpo4swapE,(.L_18 - _ZN84_INTERNAL_7c55a05c_48_flash_fwd_hdim192_128_fp16_split_softcap_sm90_cu_49158569_32074cuda3std6ranges3__45__cpo4swapE)
_ZN84_INTERNAL_7c55a05c_48_flash_fwd_hdim192_128_fp16_split_softcap_sm90_cu_49158569_32074cuda3std6ranges3__45__cpo4swapE:
	.zero		1
.L_18:


//--------------------- .nv.shared._ZN7cutlass13device_kernelIN5flash11enable_sm90INS1_16FlashAttnFwdSm90INS1_25CollectiveMainloopFwdSm90ILi2EN4cute5tupleIJNS5_1CILi1EEES8_S8_EEENS6_IJNS7_ILi128EEESA_NS7_ILi192EEEEEELi128ENS_6half_tEfNS_4arch4Sm90ELb0ELb0ELb1ELb1ELb0ELb0ELb0ELb1ELb1ELb1ELb1ELb0EEENS1_21CollectiveEpilogueFwdINS6_IJSA_SA_SA_EEES9_SD_SF_Li256ELb1ELb1ELb1ELb0EEENS1_36VarlenDynamicPersistentTileSchedulerILi128ELi128ELi256ELi128ELb1ELb1ELb1ELb0ELb1ELb1EEEEEEEEEvNT_6ParamsE --------------------------
	.section	.nv.shared._ZN7cutlass13device_kernelIN5flash11enable_sm90INS1_16FlashAttnFwdSm90INS1_25CollectiveMainloopFwdSm90ILi2EN4cute5tupleIJNS5_1CILi1EEES8_S8_EEENS6_IJNS7_ILi128EEESA_NS7_ILi192EEEEEELi128ENS_6half_tEfNS_4arch4Sm90ELb0ELb0ELb1ELb1ELb0ELb0ELb0ELb1ELb1ELb1ELb1ELb0EEENS1_21CollectiveEpilogueFwdINS6_IJSA_SA_SA_EEES9_SD_SF_Li256ELb1ELb1ELb1ELb0EEENS1_36VarlenDynamicPersistentTileSchedulerILi128ELi128ELi256ELi128ELb1ELb1ELb1ELb0ELb1ELb1EEEEEEEEEvNT_6ParamsE,"aw",@nobits
	.sectionflags	@""
	.align	16
	.zero		1024


//--------------------- .nv.shared._ZN7cutlass13device_kernelIN5flash11enable_sm90INS1_16FlashAttnFwdSm90INS1_25CollectiveMainloopFwdSm90ILi2EN4cute5tupleIJNS5_1CILi1EEES8_S8_EEENS6_IJNS7_ILi128EEESA_NS7_ILi192EEEEEELi128ENS_6half_tEfNS_4arch4Sm90ELb0ELb0ELb1ELb1ELb0ELb1ELb0ELb1ELb1ELb1ELb1ELb0EEENS1_21CollectiveEpilogueFwdINS6_IJSA_SA_SA_EEES9_SD_SF_Li256ELb1ELb1ELb1ELb0EEENS1_36VarlenDynamicPersistentTileSchedulerILi128ELi128ELi256ELi128ELb1ELb1ELb1ELb0ELb1ELb1EEEEEEEEEvNT_6ParamsE --------------------------
	.section	.nv.shared._ZN7cutlass13device_kernelIN5flash11enable_sm90INS1_16FlashAttnFwdSm90INS1_25CollectiveMainloopFwdSm90ILi2EN4cute5tupleIJNS5_1CILi1EEES8_S8_EEENS6_IJNS7_ILi128EEESA_NS7_ILi192EEEEEELi128ENS_6half_tEfNS_4arch4Sm90ELb0ELb0ELb1ELb1ELb0ELb1ELb0ELb1ELb1ELb1ELb1ELb0EEENS1_21CollectiveEpilogueFwdINS6_IJSA_SA_SA_EEES9_SD_SF_Li256ELb1ELb1ELb1ELb0EEENS1_36VarlenDynamicPersistentTileSchedulerILi128ELi128ELi256ELi128ELb1ELb1ELb1ELb0ELb1ELb1EEEEEEEEEvNT_6ParamsE,"aw",@nobits
	.sectionflags	@""
	.align	16
	.zero		1024


//--------------------- .nv.shared._ZN7cutlass13device_kernelIN5flash11enable_sm90INS1_16FlashAttnFwdSm90INS1_25CollectiveMainloopFwdSm90ILi2EN4cute5tupleIJNS5_1CILi1EEES8_S8_EEENS6_IJNS7_ILi128EEENS7_ILi96EEENS7_ILi192EEEEEELi128ENS_6half_tEfNS_4arch4Sm90ELb0ELb1ELb1ELb0ELb0ELb0ELb0ELb1ELb1ELb1ELb1ELb0EEENS1_21CollectiveEpilogueFwdINS6_IJSA_SA_SB_EEES9_SE_SG_Li256ELb0ELb1ELb1ELb0EEENS1_19SingleTileSchedulerILb0ELb1ELb1ELi128EEEEEEEEEvNT_6ParamsE --------------------------
	.section	.nv.shared._ZN7cutlass13device_kernelIN5flash11enable_sm90INS1_16FlashAttnFwdSm90INS1_25CollectiveMainloopFwdSm90ILi2EN4cute5tupleIJNS5_1CILi1EEES8_S8_EEENS6_IJNS7_ILi128EEENS7_ILi96EEENS7_ILi192EEEEEELi128ENS_6half_tEfNS_4arch4Sm90ELb0ELb1ELb1ELb0ELb0ELb0ELb0ELb1ELb1ELb1ELb1ELb0EEENS1_21CollectiveEpilogueFwdINS6_IJSA_SA_SB_EEES9_SE_SG_Li256ELb0ELb1ELb1ELb0EEENS1_19SingleTileSchedulerILb0ELb1ELb1ELi128EEEEEEEEEvNT_6ParamsE,"aw",@nobits
	.sectionflags	@""
	.align	16
	.zero		1024


//--------------------- .nv.shared._ZN7cutlass13device_kernelIN5flash11enable_sm90INS1_16FlashAttnFwdSm90INS1_25CollectiveMainloopFwdSm90ILi2EN4cute5tupleIJNS5_1CILi1EEES8_S8_EEENS6_IJNS7_ILi128EEENS7_ILi96EEENS7_ILi192EEEEEELi128ENS_6half_tEfNS_4arch4Sm90ELb0ELb1ELb1ELb1ELb0ELb0ELb0ELb1ELb1ELb1ELb1ELb0EEENS1_21CollectiveEpilogueFwdINS6_IJSA_SA_SB_EEES9_SE_SG_Li256ELb1ELb1ELb1ELb0EEENS1_36VarlenDynamicPersistentTileSchedulerILi128ELi96ELi256ELi128ELb1ELb1ELb1ELb1ELb0ELb1EEEEEEEEEvNT_6ParamsE --------------------------
	.section	.nv.shared._ZN7cutlass13device_kernelIN5flash11enable_sm90INS1_16FlashAttnFwdSm90INS1_25CollectiveMainloopFwdSm90ILi2EN4cute5tupleIJNS5_1CILi1EEES8_S8_EEENS6_IJNS7_ILi128EEENS7_ILi96EEENS7_ILi192EEEEEELi128ENS_6half_tEfNS_4arch4Sm90ELb0ELb1ELb1ELb1ELb0ELb0ELb0ELb1ELb1ELb1ELb1ELb0EEENS1_21CollectiveEpilogueFwdINS6_IJSA_SA_SB_EEES9_SE_SG_Li256ELb1ELb1ELb1ELb0EEENS1_36VarlenDynamicPersistentTileSchedulerILi128ELi96ELi256ELi128ELb1ELb1ELb1ELb1ELb0ELb1EEEEEEEEEvNT_6ParamsE,"aw",@nobits
	.sectionflags	@""
	.align	16
	.zero		1024


//--------------------- .nv.shared._ZN7cutlass13device_kernelIN5flash11enable_sm90INS1_16FlashAttnFwdSm90INS1_25CollectiveMainloopFwdSm90ILi2EN4cute5tupleIJNS5_1CILi1EEES8_S8_EEENS6_IJNS7_ILi128EEENS7_ILi96EEENS7_ILi192EEEEEELi128ENS_6half_tEfNS_4arch4Sm90ELb0ELb1ELb1ELb1ELb0ELb1ELb0ELb1ELb1ELb1ELb1ELb0EEENS1_21CollectiveEpilogueFwdINS6_IJSA_SA_SB_EEES9_SE_SG_Li256ELb1ELb1ELb1ELb0EEENS1_36VarlenDynamicPersistentTileSchedulerILi128ELi96ELi256ELi128ELb1ELb1ELb1ELb1ELb0ELb1EEEEEEEEEvNT_6ParamsE --------------------------
	.section	.nv.shared._ZN7cutlass13device_kernelIN5flash11enable_sm90INS1_16FlashAttnFwdSm90INS1_25CollectiveMainloopFwdSm90ILi2EN4cute5tupleIJNS5_1CILi1EEES8_S8_EEENS6_IJNS7_ILi128EEENS7_ILi96EEENS7_ILi192EEEEEELi128ENS_6half_tEfNS_4arch4Sm90ELb0ELb1ELb1ELb1ELb0ELb1ELb0ELb1ELb1ELb1ELb1ELb0EEENS1_21CollectiveEpilogueFwdINS6_IJSA_SA_SB_EEES9_SE_SG_Li256ELb1ELb1ELb1ELb0EEENS1_36VarlenDynamicPersistentTileSchedulerILi128ELi96ELi256ELi128ELb1ELb1ELb1ELb1ELb0ELb1EEEEEEEEEvNT_6ParamsE,"aw",@nobits
	.sectionflags	@""
	.align	16
	.zero		1024


//--------------------- .nv.shared._ZN7cutlass13device_kernelIN5flash11enable_sm90INS1_16FlashAttnFwdSm90INS1_25CollectiveMainloopFwdSm90ILi2EN4cute5tupleIJNS5_1CILi1EEES8_S8_EEENS6_IJNS7_ILi128EEESA_NS7_ILi192EEEEEELi128ENS_6half_tEfNS_4arch4Sm90ELb1ELb0ELb1ELb0ELb0ELb0ELb0ELb1ELb1ELb1ELb1ELb0EEENS1_21CollectiveEpilogueFwdINS6_IJSA_SA_SA_EEES9_SD_SF_Li256ELb0ELb1ELb1ELb0EEENS1_19SingleTileSchedulerILb0ELb1ELb1ELi128EEEEEEEEEvNT_6ParamsE --------------------------
	.section	.nv.shared._ZN7cutlass13device_kernelIN5flash11enable_sm90INS1_16FlashAttnFwdSm90INS1_25CollectiveMainloopFwdSm90ILi2EN4cute5tupleIJNS5_1CILi1EEES8_S8_EEENS6_IJNS7_ILi128EEESA_NS7_ILi192EEEEEELi128ENS_6half_tEfNS_4arch4Sm90ELb1ELb0ELb1ELb0ELb0ELb0ELb0ELb1ELb1ELb1ELb1ELb0EEENS1_21CollectiveEpilogueFwdINS6_IJSA_SA_SA_EEES9_SD_SF_Li256ELb0ELb1ELb1ELb0EEENS1_19SingleTileSchedulerILb0ELb1ELb1ELi128EEEEEEEEEvNT_6ParamsE,"aw",@nobits
	.sectionflags	@""
	.align	16
	.zero		1024


//--------------------- .nv.shared._ZN7cutlass13device_kernelIN5flash11enable_sm90INS1_16FlashAttnFwdSm90INS1_25CollectiveMainloopFwdSm90ILi2EN4cute5tupleIJNS5_1CILi1EEES8_S8_EEENS6_IJNS7_ILi128EEESA_NS7_ILi192EEEEEELi128ENS_6half_tEfNS_4arch4Sm90ELb1ELb0ELb1ELb1ELb0ELb0ELb0ELb1ELb1ELb1ELb1ELb0EEENS1_21CollectiveEpilogueFwdINS6_IJSA_SA_SA_EEES9_SD_SF_Li256ELb1ELb1ELb1ELb0EEENS1_36VarlenDynamicPersistentTileSchedulerILi128ELi128ELi256ELi128ELb1ELb1ELb1ELb1ELb1ELb1EEEEEEEEEvNT_6ParamsE --------------------------
	.section	.nv.shared._ZN7cutlass13device_kernelIN5flash11enable_sm90INS1_16FlashAttnFwdSm90INS1_25CollectiveMainloopFwdSm90ILi2EN4cute5tupleIJNS5_1CILi1EEES8_S8_EEENS6_IJNS7_ILi128EEESA_NS7_ILi192EEEEEELi128ENS_6half_tEfNS_4arch4Sm90ELb1ELb0ELb1ELb1ELb0ELb0ELb0ELb1ELb1ELb1ELb1ELb0EEENS1_21CollectiveEpilogueFwdINS6_IJSA_SA_SA_EEES9_SD_SF_Li256ELb1ELb1ELb1ELb0EEENS1_36VarlenDynamicPersistentTileSchedulerILi128ELi128ELi256ELi128ELb1ELb1ELb1ELb1ELb1ELb1EEEEEEEEEvNT_6ParamsE,"aw",@nobits
	.sectionflags	@""
	.align	16
	.zero		1024


//--------------------- .nv.shared._ZN7cutlass13device_kernelIN5flash11enable_sm90INS1_16FlashAttnFwdSm90INS1_25CollectiveMainloopFwdSm90ILi2EN4cute5tupleIJNS5_1CILi1EEES8_S8_EEENS6_IJNS7_ILi128EEESA_NS7_ILi192EEEEEELi128ENS_6half_tEfNS_4arch4Sm90ELb1ELb0ELb1ELb1ELb0ELb1ELb0ELb1ELb1ELb1ELb1ELb0EEENS1_21CollectiveEpilogueFwdINS6_IJSA_SA_SA_EEES9_SD_SF_Li256ELb1ELb1ELb1ELb0EEENS1_36VarlenDynamicPersistentTileSchedulerILi128ELi128ELi256ELi128ELb1ELb1ELb1ELb1ELb1ELb1EEEEEEEEEvNT_6ParamsE --------------------------
	.section	.nv.shared._ZN7cutlass13device_kernelIN5flash11enable_sm90INS1_16FlashAttnFwdSm90INS1_25CollectiveMainloopFwdSm90ILi2EN4cute5tupleIJNS5_1CILi1EEES8_S8_EEENS6_IJNS7_ILi128EEESA_NS7_ILi192EEEEEELi128ENS_6half_tEfNS_4arch4Sm90ELb1ELb0ELb1ELb1ELb0ELb1ELb0ELb1ELb1ELb1ELb1ELb0EEENS1_21CollectiveEpilogueFwdINS6_IJSA_SA_SA_EEES9_SD_SF_Li256ELb1ELb1ELb1ELb0EEENS1_36VarlenDynamicPersistentTileSchedulerILi128ELi128ELi256ELi128ELb1ELb1ELb1ELb1ELb1ELb1EEEEEEEEEvNT_6ParamsE,"aw",@nobits
	.sectionflags	@""
	.align	16
	.zero		1024


//--------------------- .nv.constant0._ZN7cutlass13device_kernelIN5flash11enable_sm90INS1_16FlashAttnFwdSm90INS1_25CollectiveMainloopFwdSm90ILi2EN4cute5tupleIJNS5_1CILi1EEES8_S8_EEENS6_IJNS7_ILi128EEESA_NS7_ILi192EEEEEELi128ENS_6half_tEfNS_4arch4Sm90ELb0ELb0ELb1ELb0ELb0ELb0ELb0ELb1ELb1ELb1ELb1ELb0EEENS1_21CollectiveEpilogueFwdINS6_IJSA_SA_SA_EEES9_SD_SF_Li256ELb0ELb1ELb1ELb0EEENS1_19SingleTileSchedulerILb0ELb1ELb1ELi128EEEEEEEEEvNT_6ParamsE --------------------------
	.section	.nv.constant0._ZN7cutlass13device_kernelIN5flash11enable_sm90INS1_16FlashAttnFwdSm90INS1_25CollectiveMainloopFwdSm90ILi2EN4cute5tupleIJNS5_1CILi1EEES8_S8_EEENS6_IJNS7_ILi128EEESA_NS7_ILi192EEEEEELi128ENS_6half_tEfNS_4arch4Sm90ELb0ELb0ELb1ELb0ELb0ELb0ELb0ELb1ELb1ELb1ELb1ELb0EEENS1_21CollectiveEpilogueFwdINS6_IJSA_SA_SA_EEES9_SD_SF_Li256ELb0ELb1ELb1ELb0EEENS1_19SingleTileSchedulerILb0ELb1ELb1ELi128EEEEEEEEEvNT_6ParamsE,"a",@progbits
	.sectionflags	@""
	.align	4
.nv.constant0._ZN7cutlass13device_kernelIN5flash11enable_sm90INS1_16FlashAttnFwdSm90INS1_25CollectiveMainloopFwdSm90ILi2EN4cute5tupleIJNS5_1CILi1EEES8_S8_EEENS6_IJNS7_ILi128EEESA_NS7_ILi192EEEEEELi128ENS_6half_tEfNS_4arch4Sm90ELb0ELb0ELb1ELb0ELb0ELb0ELb0ELb1ELb1ELb1ELb1ELb0EEENS1_21CollectiveEpilogueFwdINS6_IJSA_SA_SA_EEES9_SD_SF_Li256ELb0ELb1ELb1ELb0EEENS1_19SingleTileSchedulerILb0ELb1ELb1ELi128EEEEEEEEEvNT_6ParamsE:
	.zero		3200


//--------------------- .nv.constant0._ZN7cutlass13device_kernelIN5flash11enable_sm90INS1_16FlashAttnFwdSm90INS1_25CollectiveMainloopFwdSm90ILi2EN4cute5tupleIJNS5_1CILi1EEES8_S8_EEENS6_IJNS7_ILi128EEESA_NS7_ILi192EEEEEELi128ENS_6half_tEfNS_4arch4Sm90ELb0ELb0ELb1ELb1ELb0ELb0ELb0ELb1ELb1ELb1ELb1ELb0EEENS1_21CollectiveEpilogueFwdINS6_IJSA_SA_SA_EEES9_SD_SF_Li256ELb1ELb1ELb1ELb0EEENS1_36VarlenDynamicPersistentTileSchedulerILi128ELi128ELi256ELi128ELb1ELb1ELb1ELb0ELb1ELb1EEEEEEEEEvNT_6ParamsE --------------------------
	.section	.nv.constant0._ZN7cutlass13device_kernelIN5flash11enable_sm90INS1_16FlashAttnFwdSm90INS1_25CollectiveMainloopFwdSm90ILi2EN4cute5tupleIJNS5_1CILi1EEES8_S8_EEENS6_IJNS7_ILi128EEESA_NS7_ILi192EEEEEELi128ENS_6half_tEfNS_4arch4Sm90ELb0ELb0ELb1ELb1ELb0ELb0ELb0ELb1ELb1ELb1ELb1ELb0EEENS1_21CollectiveEpilogueFwdINS6_IJSA_SA_SA_EEES9_SD_SF_Li256ELb1ELb1ELb1ELb0EEENS1_36VarlenDynamicPersistentTileSchedulerILi128ELi128ELi256ELi128ELb1ELb1ELb1ELb0ELb1ELb1EEEEEEEEEvNT_6ParamsE,"a",@progbits
	.sectionflags	@""
	.align	4
.nv.constant0._ZN7cutlass13device_kernelIN5flash11enable_sm90INS1_16FlashAttnFwdSm90INS1_25CollectiveMainloopFwdSm90ILi2EN4cute5tupleIJNS5_1CILi1EEES8_S8_EEENS6_IJNS7_ILi128EEESA_NS7_ILi192EEEEEELi128ENS_6half_tEfNS_4arch4Sm90ELb0ELb0ELb1ELb1ELb0ELb0ELb0ELb1ELb1ELb1ELb1ELb0EEENS1_21CollectiveEpilogueFwdINS6_IJSA_SA_SA_EEES9_SD_SF_Li256ELb1ELb1ELb1ELb0EEENS1_36VarlenDynamicPersistentTileSchedulerILi128ELi128ELi256ELi128ELb1ELb1ELb1ELb0ELb1ELb1EEEEEEEEEvNT_6ParamsE:
	.zero		3328


//--------------------- .nv.constant0._ZN7cutlass13device_kernelIN5flash11enable_sm90INS1_16FlashAttnFwdSm90INS1_25CollectiveMainloopFwdSm90ILi2EN4cute5tupleIJNS5_1CILi1EEES8_S8_EEENS6_IJNS7_ILi128EEESA_NS7_ILi192EEEEEELi128ENS_6half_tEfNS_4arch4Sm90ELb0ELb0ELb1ELb1ELb0ELb1ELb0ELb1ELb1ELb1ELb1ELb0EEENS1_21CollectiveEpilogueFwdINS6_IJSA_SA_SA_EEES9_SD_SF_Li256ELb1ELb1ELb1ELb0EEENS1_36VarlenDynamicPersistentTileSchedulerILi128ELi128ELi256ELi128ELb1ELb1ELb1ELb0ELb1ELb1EEEEEEEEEvNT_6ParamsE --------------------------
	.section	.nv.constant0._ZN7cutlass13device_kernelIN5flash11enable_sm90INS1_16FlashAttnFwdSm90INS1_25CollectiveMainloopFwdSm90ILi2EN4cute5tupleIJNS5_1CILi1EEES8_S8_EEENS6_IJNS7_ILi128EEESA_NS7_ILi192EEEEEELi128ENS_6half_tEfNS_4arch4Sm90ELb0ELb0ELb1ELb1ELb0ELb1ELb0ELb1ELb1ELb1ELb1ELb0EEENS1_21CollectiveEpilogueFwdINS6_IJSA_SA_SA_EEES9_SD_SF_Li256ELb1ELb1ELb1ELb0EEENS1_36VarlenDynamicPersistentTileSchedulerILi128ELi128ELi256ELi128ELb1ELb1ELb1ELb0ELb1ELb1EEEEEEEEEvNT_6ParamsE,"a",@progbits
	.sectionflags	@""
	.align	4
.nv.constant0._ZN7cutlass13device_kernelIN5flash11enable_sm90INS1_16FlashAttnFwdSm90INS1_25CollectiveMainloopFwdSm90ILi2EN4cute5tupleIJNS5_1CILi1EEES8_S8_EEENS6_IJNS7_ILi128EEESA_NS7_ILi192EEEEEELi128ENS_6half_tEfNS_4arch4Sm90ELb0ELb0ELb1ELb1ELb0ELb1ELb0ELb1ELb1ELb1ELb1ELb0EEENS1_21CollectiveEpilogueFwdINS6_IJSA_SA_SA_EEES9_SD_SF_Li256ELb1ELb1ELb1ELb0EEENS1_36VarlenDynamicPersistentTileSchedulerILi128ELi128ELi256ELi128ELb1ELb1ELb1ELb0ELb1ELb1EEEEEEEEEvNT_6ParamsE:
	.zero		3328


//--------------------- .nv.constant0._ZN7cutlass13device_kernelIN5flash11enable_sm90INS1_16FlashAttnFwdSm90INS1_25CollectiveMainloopFwdSm90ILi2EN4cute5tupleIJNS5_1CILi1EEES8_S8_EEENS6_IJNS7_ILi128EEENS7_ILi96EEENS7_ILi192EEEEEELi128ENS_6half_tEfNS_4arch4Sm90ELb0ELb1ELb1ELb0ELb0ELb0ELb0ELb1ELb1ELb1ELb1ELb0EEENS1_21CollectiveEpilogueFwdINS6_IJSA_SA_SB_EEES9_SE_SG_Li256ELb0ELb1ELb1ELb0EEENS1_19SingleTileSchedulerILb0ELb1ELb1ELi128EEEEEEEEEvNT_6ParamsE --------------------------
	.section	.nv.constant0._ZN7cutlass13device_kernelIN5flash11enable_sm90INS1_16FlashAttnFwdSm90INS1_25CollectiveMainloopFwdSm90ILi2EN4cute5tupleIJNS5_1CILi1EEES8_S8_EEENS6_IJNS7_ILi128EEENS7_ILi96EEENS7_ILi192EEEEEELi128ENS_6half_tEfNS_4arch4Sm90ELb0ELb1ELb1ELb0ELb0ELb0ELb0ELb1ELb1ELb1ELb1ELb0EEENS1_21CollectiveEpilogueFwdINS6_IJSA_SA_SB_EEES9_SE_SG_Li256ELb0ELb1ELb1ELb0EEENS1_19SingleTileSchedulerILb0ELb1ELb1ELi128EEEEEEEEEvNT_6ParamsE,"a",@progbits
	.sectionflags	@""
	.align	4
.nv.constant0._ZN7cutlass13device_kernelIN5flash11enable_sm90INS1_16FlashAttnFwdSm90INS1_25CollectiveMainloopFwdSm90ILi2EN4cute5tupleIJNS5_1CILi1EEES8_S8_EEENS6_IJNS7_ILi128EEENS7_ILi96EEENS7_ILi192EEEEEELi128ENS_6half_tEfNS_4arch4Sm90ELb0ELb1ELb1ELb0ELb0ELb0ELb0ELb1ELb1ELb1ELb1ELb0EEENS1_21CollectiveEpilogueFwdINS6_IJSA_SA_SB_EEES9_SE_SG_Li256ELb0ELb1ELb1ELb0EEENS1_19SingleTileSchedulerILb0ELb1ELb1ELi128EEEEEEEEEvNT_6ParamsE:
	.zero		3200


//--------------------- .nv.constant0._ZN7cutlass13device_kernelIN5flash11enable_sm90INS1_16FlashAttnFwdSm90INS1_25CollectiveMainloopFwdSm90ILi2EN4cute5tupleIJNS5_1CILi1EEES8_S8_EEENS6_IJNS7_ILi128EEENS7_ILi96EEENS7_ILi192EEEEEELi128ENS_6half_tEfNS_4arch4Sm90ELb0ELb1ELb1ELb1ELb0ELb0ELb0ELb1ELb1ELb1ELb1ELb0EEENS1_21CollectiveEpilogueFwdINS6_IJSA_SA_SB_EEES9_SE_SG_Li256ELb1ELb1ELb1ELb0EEENS1_36VarlenDynamicPersistentTileSchedulerILi128ELi96ELi256ELi128ELb1ELb1ELb1ELb1ELb0ELb1EEEEEEEEEvNT_6ParamsE --------------------------
	.section	.nv.constant0._ZN7cutlass13device_kernelIN5flash11enable_sm90INS1_16FlashAttnFwdSm90INS1_25CollectiveMainloopFwdSm90ILi2EN4cute5tupleIJNS5_1CILi1EEES8_S8_EEENS6_IJNS7_ILi128EEENS7_ILi96EEENS7_ILi192EEEEEELi128ENS_6half_tEfNS_4arch4Sm90ELb0ELb1ELb1ELb1ELb0ELb0ELb0ELb1ELb1ELb1ELb1ELb0EEENS1_21CollectiveEpilogueFwdINS6_IJSA_SA_SB_EEES9_SE_SG_Li256ELb1ELb1ELb1ELb0EEENS1_36VarlenDynamicPersistentTileSchedulerILi128ELi96ELi256ELi128ELb1ELb1ELb1ELb1ELb0ELb1EEEEEEEEEvNT_6ParamsE,"a",@progbits
	.sectionflags	@""
	.align	4
.nv.constant0._ZN7cutlass13device_kernelIN5flash11enable_sm90INS1_16FlashAttnFwdSm90INS1_25CollectiveMainloopFwdSm90ILi2EN4cute5tupleIJNS5_1CILi1EEES8_S8_EEENS6_IJNS7_ILi128EEENS7_ILi96EEENS7_ILi192EEEEEELi128ENS_6half_tEfNS_4arch4Sm90ELb0ELb1ELb1ELb1ELb0ELb0ELb0ELb1ELb1ELb1ELb1ELb0EEENS1_21CollectiveEpilogueFwdINS6_IJSA_SA_SB_EEES9_SE_SG_Li256ELb1ELb1ELb1ELb0EEENS1_36VarlenDynamicPersistentTileSchedulerILi128ELi96ELi256ELi128ELb1ELb1ELb1ELb1ELb0ELb1EEEEEEEEEvNT_6ParamsE:
	.zero		3328


//--------------------- .nv.constant0._ZN7cutlass13device_kernelIN5flash11enable_sm90INS1_16FlashAttnFwdSm90INS1_25CollectiveMainloopFwdSm90ILi2EN4cute5tupleIJNS5_1CILi1EEES8_S8_EEENS6_IJNS7_ILi128EEENS7_ILi96EEENS7_ILi192EEEEEELi128ENS_6half_tEfNS_4arch4Sm90ELb0ELb1ELb1ELb1ELb0ELb1ELb0ELb1ELb1ELb1ELb1ELb0EEENS1_21CollectiveEpilogueFwdINS6_IJSA_SA_SB_EEES9_SE_SG_Li256ELb1ELb1ELb1ELb0EEENS1_36VarlenDynamicPersistentTileSchedulerILi128ELi96ELi256ELi128ELb1ELb1ELb1ELb1ELb0ELb1EEEEEEEEEvNT_6ParamsE --------------------------
	.section	.nv.constant0._ZN7cutlass13device_kernelIN5flash11enable_sm90INS1_16FlashAttnFwdSm90INS1_25CollectiveMainloopFwdSm90ILi2EN4cute5tupleIJNS5_1CILi1EEES8_S8_EEENS6_IJNS7_ILi128EEENS7_ILi96EEENS7_ILi192EEEEEELi128ENS_6half_tEfNS_4arch4Sm90ELb0ELb1ELb1ELb1ELb0ELb1ELb0ELb1ELb1ELb1ELb1ELb0EEENS1_21CollectiveEpilogueFwdINS6_IJSA_SA_SB_EEES9_SE_SG_Li256ELb1ELb1ELb1ELb0EEENS1_36VarlenDynamicPersistentTileSchedulerILi128ELi96ELi256ELi128ELb1ELb1ELb1ELb1ELb0ELb1EEEEEEEEEvNT_6ParamsE,"a",@progbits
	.sectionflags	@""
	.align	4
.nv.constant0._ZN7cutlass13device_kernelIN5flash11enable_sm90INS1_16FlashAttnFwdSm90INS1_25CollectiveMainloopFwdSm90ILi2EN4cute5tupleIJNS5_1CILi1EEES8_S8_EEENS6_IJNS7_ILi128EEENS7_ILi96EEENS7_ILi192EEEEEELi128ENS_6half_tEfNS_4arch4Sm90ELb0ELb1ELb1ELb1ELb0ELb1ELb0ELb1ELb1ELb1ELb1ELb0EEENS1_21CollectiveEpilogueFwdINS6_IJSA_SA_SB_EEES9_SE_SG_Li256ELb1ELb1ELb1ELb0EEENS1_36VarlenDynamicPersistentTileSchedulerILi128ELi96ELi256ELi128ELb1ELb1ELb1ELb1ELb0ELb1EEEEEEEEEvNT_6ParamsE:
	.zero		3328


//--------------------- .nv.constant0._ZN7cutlass13device_kernelIN5flash11enable_sm90INS1_16FlashAttnFwdSm90INS1_25CollectiveMainloopFwdSm90ILi2EN4cute5tupleIJNS5_1CILi1EEES8_S8_EEENS6_IJNS7_ILi128EEESA_NS7_ILi192EEEEEELi128ENS_6half_tEfNS_4arch4Sm90ELb1ELb0ELb1ELb0ELb0ELb0ELb0ELb1ELb1ELb1ELb1ELb0EEENS1_21CollectiveEpilogueFwdINS6_IJSA_SA_SA_EEES9_SD_SF_Li256ELb0ELb1ELb1ELb0EEENS1_19SingleTileSchedulerILb0ELb1ELb1ELi128EEEEEEEEEvNT_6ParamsE --------------------------
	.section	.nv.constant0._ZN7cutlass13device_kernelIN5flash11enable_sm90INS1_16FlashAttnFwdSm90INS1_25CollectiveMainloopFwdSm90ILi2EN4cute5tupleIJNS5_1CILi1EEES8_S8_EEENS6_IJNS7_ILi128EEESA_NS7_ILi192EEEEEELi128ENS_6half_tEfNS_4arch4Sm90ELb1ELb0ELb1ELb0ELb0ELb0ELb0ELb1ELb1ELb1ELb1ELb0EEENS1_21CollectiveEpilogueFwdINS6_IJSA_SA_SA_EEES9_SD_SF_Li256ELb0ELb1ELb1ELb0EEENS1_19SingleTileSchedulerILb0ELb1ELb1ELi128EEEEEEEEEvNT_6ParamsE,"a",@progbits
	.sectionflags	@""
	.align	4
.nv.constant0._ZN7cutlass13device_kernelIN5flash11enable_sm90INS1_16FlashAttnFwdSm90INS1_25CollectiveMainloopFwdSm90ILi2EN4cute5tupleIJNS5_1CILi1EEES8_S8_EEENS6_IJNS7_ILi128EEESA_NS7_ILi192EEEEEELi128ENS_6half_tEfNS_4arch4Sm90ELb1ELb0ELb1ELb0ELb0ELb0ELb0ELb1ELb1ELb1ELb1ELb0EEENS1_21CollectiveEpilogueFwdINS6_IJSA_SA_SA_EEES9_SD_SF_Li256ELb0ELb1ELb1ELb0EEENS1_19SingleTileSchedulerILb0ELb1ELb1ELi128EEEEEEEEEvNT_6ParamsE:
	.zero		3200


//--------------------- .nv.constant0._ZN7cutlass13device_kernelIN5flash11enable_sm90INS1_16FlashAttnFwdSm90INS1_25CollectiveMainloopFwdSm90ILi2EN4cute5tupleIJNS5_1CILi1EEES8_S8_EEENS6_IJNS7_ILi128EEESA_NS7_ILi192EEEEEELi128ENS_6half_tEfNS_4arch4Sm90ELb1ELb0ELb1ELb1ELb0ELb0ELb0ELb1ELb1ELb1ELb1ELb0EEENS1_21CollectiveEpilogueFwdINS6_IJSA_SA_SA_EEES9_SD_SF_Li256ELb1ELb1ELb1ELb0EEENS1_36VarlenDynamicPersistentTileSchedulerILi128ELi128ELi256ELi128ELb1ELb1ELb1ELb1ELb1ELb1EEEEEEEEEvNT_6ParamsE --------------------------
	.section	.nv.constant0._ZN7cutlass13device_kernelIN5flash11enable_sm90INS1_16FlashAttnFwdSm90INS1_25CollectiveMainloopFwdSm90ILi2EN4cute5tupleIJNS5_1CILi1EEES8_S8_EEENS6_IJNS7_ILi128EEESA_NS7_ILi192EEEEEELi128ENS_6half_tEfNS_4arch4Sm90ELb1ELb0ELb1ELb1ELb0ELb0ELb0ELb1ELb1ELb1ELb1ELb0EEENS1_21CollectiveEpilogueFwdINS6_IJSA_SA_SA_EEES9_SD_SF_Li256ELb1ELb1ELb1ELb0EEENS1_36VarlenDynamicPersistentTileSchedulerILi128ELi128ELi256ELi128ELb1ELb1ELb1ELb1ELb1ELb1EEEEEEEEEvNT_6ParamsE,"a",@progbits
	.sectionflags	@""
	.align	4
.nv.constant0._ZN7cutlass13device_kernelIN5flash11enable_sm90INS1_16FlashAttnFwdSm90INS1_25CollectiveMainloopFwdSm90ILi2EN4cute5tupleIJNS5_1CILi1EEES8_S8_EEENS6_IJNS7_ILi128EEESA_NS7_ILi192EEEEEELi128ENS_6half_tEfNS_4arch4Sm90ELb1ELb0ELb1ELb1ELb0ELb0ELb0ELb1ELb1ELb1ELb1ELb0EEENS1_21CollectiveEpilogueFwdINS6_IJSA_SA_SA_EEES9_SD_SF_Li256ELb1ELb1ELb1ELb0EEENS1_36VarlenDynamicPersistentTileSchedulerILi128ELi128ELi256ELi128ELb1ELb1ELb1ELb1ELb1ELb1EEEEEEEEEvNT_6ParamsE:
	.zero		3328


//--------------------- .nv.constant0._ZN7cutlass13device_kernelIN5flash11enable_sm90INS1_16FlashAttnFwdSm90INS1_25CollectiveMainloopFwdSm90ILi2EN4cute5tupleIJNS5_1CILi1EEES8_S8_EEENS6_IJNS7_ILi128EEESA_NS7_ILi192EEEEEELi128ENS_6half_tEfNS_4arch4Sm90ELb1ELb0ELb1ELb1ELb0ELb1ELb0ELb1ELb1ELb1ELb1ELb0EEENS1_21CollectiveEpilogueFwdINS6_IJSA_SA_SA_EEES9_SD_SF_Li256ELb1ELb1ELb1ELb0EEENS1_36VarlenDynamicPersistentTileSchedulerILi128ELi128ELi256ELi128ELb1ELb1ELb1ELb1ELb1ELb1EEEEEEEEEvNT_6ParamsE --------------------------
	.section	.nv.constant0._ZN7cutlass13device_kernelIN5flash11enable_sm90INS1_16FlashAttnFwdSm90INS1_25CollectiveMainloopFwdSm90ILi2EN4cute5tupleIJNS5_1CILi1EEES8_S8_EEENS6_IJNS7_ILi128EEESA_NS7_ILi192EEEEEELi128ENS_6half_tEfNS_4arch4Sm90ELb1ELb0ELb1ELb1ELb0ELb1ELb0ELb1ELb1ELb1ELb1ELb0EEENS1_21CollectiveEpilogueFwdINS6_IJSA_SA_SA_EEES9_SD_SF_Li256ELb1ELb1ELb1ELb0EEENS1_36VarlenDynamicPersistentTileSchedulerILi128ELi128ELi256ELi128ELb1ELb1ELb1ELb1ELb1ELb1EEEEEEEEEvNT_6ParamsE,"a",@progbits
	.sectionflags	@""
	.align	4
.nv.constant0._ZN7cutlass13device_kernelIN5flash11enable_sm90INS1_16FlashAttnFwdSm90INS1_25CollectiveMainloopFwdSm90ILi2EN4cute5tupleIJNS5_1CILi1EEES8_S8_EEENS6_IJNS7_ILi128EEESA_NS7_ILi192EEEEEELi128ENS_6half_tEfNS_4arch4Sm90ELb1ELb0ELb1ELb1ELb0ELb1ELb0ELb1ELb1ELb1ELb1ELb0EEENS1_21CollectiveEpilogueFwdINS6_IJSA_SA_SA_EEES9_SD_SF_Li256ELb1ELb1ELb1ELb0EEENS1_36VarlenDynamicPersistentTileSchedulerILi128ELi128ELi256ELi128ELb1ELb1ELb1ELb1ELb1ELb1EEEEEEEEEvNT_6ParamsE:
	.zero		3328


//--------------------- SYMBOLS --------------------------

	.type		.nv.reservedSmem.offset0,@object
	.size		.nv.reservedSmem.offset0,0x4
	.type		__assertfail,@function
